//
// Generated by NVIDIA NVVM Compiler
//
// Compiler Build ID: CL-36424714
// Cuda compilation tools, release 13.0, V13.0.88
// Based on NVVM 20.0.0
//

.version 9.0
.target sm_100
.address_size 64

	// .globl	_Z13benchmark_altPfS_S_PmS0_

.visible .entry _Z13benchmark_altPfS_S_PmS0_(
	.param .u64 .ptr .align 1 _Z13benchmark_altPfS_S_PmS0__param_0,
	.param .u64 .ptr .align 1 _Z13benchmark_altPfS_S_PmS0__param_1,
	.param .u64 .ptr .align 1 _Z13benchmark_altPfS_S_PmS0__param_2,
	.param .u64 .ptr .align 1 _Z13benchmark_altPfS_S_PmS0__param_3,
	.param .u64 .ptr .align 1 _Z13benchmark_altPfS_S_PmS0__param_4
)
{
	.reg .b16 	%rs<7>;
	.reg .b32 	%r<98311>;
	.reg .b32 	%f<262151>;
	.reg .b64 	%rd<21>;

	ld.param.u64 	%rd3, [_Z13benchmark_altPfS_S_PmS0__param_0];
	ld.param.u64 	%rd4, [_Z13benchmark_altPfS_S_PmS0__param_1];
	ld.param.u64 	%rd5, [_Z13benchmark_altPfS_S_PmS0__param_2];
	ld.param.u64 	%rd6, [_Z13benchmark_altPfS_S_PmS0__param_3];
	ld.param.u64 	%rd7, [_Z13benchmark_altPfS_S_PmS0__param_4];
	cvta.to.global.u64 	%rd8, %rd4;
	cvta.to.global.u64 	%rd9, %rd5;
	mov.u32 	%r98305, %ctaid.x;
	mov.u32 	%r98306, %ntid.x;
	mov.u32 	%r98307, %tid.x;
	mad.lo.s32 	%r98308, %r98305, %r98306, %r98307;
	shl.b32 	%r98309, %r98308, 2;
	cvta.to.global.u64 	%rd10, %rd3;
	mul.wide.s32 	%rd11, %r98309, 4;
	add.s64 	%rd12, %rd10, %rd11;
	ld.global.f32 	%f1, [%rd12];
	// begin inline asm
	{  cvt.rn.f16.f32 %rs1, %f1;}

	// end inline asm
	add.s64 	%rd13, %rd9, %rd11;
	ld.global.f32 	%f15, [%rd13];
	ld.global.f32 	%f2, [%rd12+4];
	// begin inline asm
	{  cvt.rn.f16.f32 %rs2, %f2;}

	// end inline asm
	mov.b32 	%r1, {%rs1, %rs2};
	ld.global.f32 	%f16, [%rd13+4];
	ld.global.f32 	%f3, [%rd12+8];
	// begin inline asm
	{  cvt.rn.f16.f32 %rs3, %f3;}

	// end inline asm
	ld.global.f32 	%f17, [%rd13+8];
	ld.global.f32 	%f4, [%rd12+12];
	// begin inline asm
	{  cvt.rn.f16.f32 %rs4, %f4;}

	// end inline asm
	mov.b32 	%r2, {%rs3, %rs4};
	ld.global.f32 	%f18, [%rd13+12];
	shl.b32 	%r98310, %r98308, 1;
	mul.wide.s32 	%rd14, %r98310, 4;
	add.s64 	%rd15, %rd8, %rd14;
	ld.global.f32 	%f5, [%rd15];
	// begin inline asm
	{  cvt.rn.f16.f32 %rs5, %f5;}

	// end inline asm
	ld.global.f32 	%f6, [%rd15+4];
	// begin inline asm
	{  cvt.rn.f16.f32 %rs6, %f6;}

	// end inline asm
	// begin inline asm
	bar.sync 0;
	// end inline asm
	// begin inline asm
	mov.u64 %rd1, %clock64;
	// end inline asm
	mov.b32 	%r3, {%rs5, %rs6};
	// begin inline asm
	mma.sync.aligned.m16n8k8.row.col.f32.f16.f16.f32 {%f15,%f16,%f17,%f18}, {%r1,%r2}, {%r3}, {%f15,%f16,%f17,%f18};

	// end inline asm
	// begin inline asm
	mma.sync.aligned.m16n8k8.row.col.f32.f16.f16.f32 {%f15,%f16,%f17,%f18}, {%r1,%r2}, {%r3}, {%f15,%f16,%f17,%f18};

	// end inline asm
	// begin inline asm
	mma.sync.aligned.m16n8k8.row.col.f32.f16.f16.f32 {%f15,%f16,%f17,%f18}, {%r1,%r2}, {%r3}, {%f15,%f16,%f17,%f18};

	// end inline asm
	// begin inline asm
	mma.sync.aligned.m16n8k8.row.col.f32.f16.f16.f32 {%f15,%f16,%f17,%f18}, {%r1,%r2}, {%r3}, {%f15,%f16,%f17,%f18};

	// end inline asm
	// begin inline asm
	mma.sync.aligned.m16n8k8.row.col.f32.f16.f16.f32 {%f15,%f16,%f17,%f18}, {%r1,%r2}, {%r3}, {%f15,%f16,%f17,%f18};

	// end inline asm
	// begin inline asm
	mma.sync.aligned.m16n8k8.row.col.f32.f16.f16.f32 {%f15,%f16,%f17,%f18}, {%r1,%r2}, {%r3}, {%f15,%f16,%f17,%f18};

	// end inline asm
	// begin inline asm
	mma.sync.aligned.m16n8k8.row.col.f32.f16.f16.f32 {%f15,%f16,%f17,%f18}, {%r1,%r2}, {%r3}, {%f15,%f16,%f17,%f18};

	// end inline asm
	// begin inline asm
	mma.sync.aligned.m16n8k8.row.col.f32.f16.f16.f32 {%f15,%f16,%f17,%f18}, {%r1,%r2}, {%r3}, {%f15,%f16,%f17,%f18};

	// end inline asm
	// begin inline asm
	mma.sync.aligned.m16n8k8.row.col.f32.f16.f16.f32 {%f15,%f16,%f17,%f18}, {%r1,%r2}, {%r3}, {%f15,%f16,%f17,%f18};

	// end inline asm
	// begin inline asm
	mma.sync.aligned.m16n8k8.row.col.f32.f16.f16.f32 {%f15,%f16,%f17,%f18}, {%r1,%r2}, {%r3}, {%f15,%f16,%f17,%f18};

	// end inline asm
	// begin inline asm
	mma.sync.aligned.m16n8k8.row.col.f32.f16.f16.f32 {%f15,%f16,%f17,%f18}, {%r1,%r2}, {%r3}, {%f15,%f16,%f17,%f18};

	// end inline asm
	// begin inline asm
	mma.sync.aligned.m16n8k8.row.col.f32.f16.f16.f32 {%f15,%f16,%f17,%f18}, {%r1,%r2}, {%r3}, {%f15,%f16,%f17,%f18};

	// end inline asm
	// begin inline asm
	mma.sync.aligned.m16n8k8.row.col.f32.f16.f16.f32 {%f15,%f16,%f17,%f18}, {%r1,%r2}, {%r3}, {%f15,%f16,%f17,%f18};

	// end inline asm
	// begin inline asm
	mma.sync.aligned.m16n8k8.row.col.f32.f16.f16.f32 {%f15,%f16,%f17,%f18}, {%r1,%r2}, {%r3}, {%f15,%f16,%f17,%f18};

	// end inline asm
	// begin inline asm
	mma.sync.aligned.m16n8k8.row.col.f32.f16.f16.f32 {%f15,%f16,%f17,%f18}, {%r1,%r2}, {%r3}, {%f15,%f16,%f17,%f18};

	// end inline asm
	// begin inline asm
	mma.sync.aligned.m16n8k8.row.col.f32.f16.f16.f32 {%f15,%f16,%f17,%f18}, {%r1,%r2}, {%r3}, {%f15,%f16,%f17,%f18};

	// end inline asm
	// begin inline asm
	mma.sync.aligned.m16n8k8.row.col.f32.f16.f16.f32 {%f15,%f16,%f17,%f18}, {%r1,%r2}, {%r3}, {%f15,%f16,%f17,%f18};

	// end inline asm
	// begin inline asm
	mma.sync.aligned.m16n8k8.row.col.f32.f16.f16.f32 {%f15,%f16,%f17,%f18}, {%r1,%r2}, {%r3}, {%f15,%f16,%f17,%f18};

	// end inline asm
	// begin inline asm
	mma.sync.aligned.m16n8k8.row.col.f32.f16.f16.f32 {%f15,%f16,%f17,%f18}, {%r1,%r2}, {%r3}, {%f15,%f16,%f17,%f18};

	// end inline asm
	// begin inline asm
	mma.sync.aligned.m16n8k8.row.col.f32.f16.f16.f32 {%f15,%f16,%f17,%f18}, {%r1,%r2}, {%r3}, {%f15,%f16,%f17,%f18};

	// end inline asm
	// begin inline asm
	mma.sync.aligned.m16n8k8.row.col.f32.f16.f16.f32 {%f15,%f16,%f17,%f18}, {%r1,%r2}, {%r3}, {%f15,%f16,%f17,%f18};

	// end inline asm
	// begin inline asm
	mma.sync.aligned.m16n8k8.row.col.f32.f16.f16.f32 {%f15,%f16,%f17,%f18}, {%r1,%r2}, {%r3}, {%f15,%f16,%f17,%f18};

	// end inline asm
	// begin inline asm
	mma.sync.aligned.m16n8k8.row.col.f32.f16.f16.f32 {%f15,%f16,%f17,%f18}, {%r1,%r2}, {%r3}, {%f15,%f16,%f17,%f18};

	// end inline asm
	// begin inline asm
	mma.sync.aligned.m16n8k8.row.col.f32.f16.f16.f32 {%f15,%f16,%f17,%f18}, {%r1,%r2}, {%r3}, {%f15,%f16,%f17,%f18};

	// end inline asm
	// begin inline asm
	mma.sync.aligned.m16n8k8.row.col.f32.f16.f16.f32 {%f15,%f16,%f17,%f18}, {%r1,%r2}, {%r3}, {%f15,%f16,%f17,%f18};

	// end inline asm
	// begin inline asm
	mma.sync.aligned.m16n8k8.row.col.f32.f16.f16.f32 {%f15,%f16,%f17,%f18}, {%r1,%r2}, {%r3}, {%f15,%f16,%f17,%f18};

	// end inline asm
	// begin inline asm
	mma.sync.aligned.m16n8k8.row.col.f32.f16.f16.f32 {%f15,%f16,%f17,%f18}, {%r1,%r2}, {%r3}, {%f15,%f16,%f17,%f18};

	// end inline asm
	// begin inline asm
	mma.sync.aligned.m16n8k8.row.col.f32.f16.f16.f32 {%f15,%f16,%f17,%f18}, {%r1,%r2}, {%r3}, {%f15,%f16,%f17,%f18};

	// end inline asm
	// begin inline asm
	mma.sync.aligned.m16n8k8.row.col.f32.f16.f16.f32 {%f15,%f16,%f17,%f18}, {%r1,%r2}, {%r3}, {%f15,%f16,%f17,%f18};

	// end inline asm
	// begin inline asm
	mma.sync.aligned.m16n8k8.row.col.f32.f16.f16.f32 {%f15,%f16,%f17,%f18}, {%r1,%r2}, {%r3}, {%f15,%f16,%f17,%f18};

	// end inline asm
	// begin inline asm
	mma.sync.aligned.m16n8k8.row.col.f32.f16.f16.f32 {%f15,%f16,%f17,%f18}, {%r1,%r2}, {%r3}, {%f15,%f16,%f17,%f18};

	// end inline asm
	// begin inline asm
	mma.sync.aligned.m16n8k8.row.col.f32.f16.f16.f32 {%f15,%f16,%f17,%f18}, {%r1,%r2}, {%r3}, {%f15,%f16,%f17,%f18};

	// end inline asm
	// begin inline asm
	mma.sync.aligned.m16n8k8.row.col.f32.f16.f16.f32 {%f15,%f16,%f17,%f18}, {%r1,%r2}, {%r3}, {%f15,%f16,%f17,%f18};

	// end inline asm
	// begin inline asm
	mma.sync.aligned.m16n8k8.row.col.f32.f16.f16.f32 {%f15,%f16,%f17,%f18}, {%r1,%r2}, {%r3}, {%f15,%f16,%f17,%f18};

	// end inline asm
	// begin inline asm
	mma.sync.aligned.m16n8k8.row.col.f32.f16.f16.f32 {%f15,%f16,%f17,%f18}, {%r1,%r2}, {%r3}, {%f15,%f16,%f17,%f18};

	// end inline asm
	// begin inline asm
	mma.sync.aligned.m16n8k8.row.col.f32.f16.f16.f32 {%f15,%f16,%f17,%f18}, {%r1,%r2}, {%r3}, {%f15,%f16,%f17,%f18};

	// end inline asm
	// begin inline asm
	mma.sync.aligned.m16n8k8.row.col.f32.f16.f16.f32 {%f15,%f16,%f17,%f18}, {%r1,%r2}, {%r3}, {%f15,%f16,%f17,%f18};

	// end inline asm
	// begin inline asm
	mma.sync.aligned.m16n8k8.row.col.f32.f16.f16.f32 {%f15,%f16,%f17,%f18}, {%r1,%r2}, {%r3}, {%f15,%f16,%f17,%f18};

	// end inline asm
	// begin inline asm
	mma.sync.aligned.m16n8k8.row.col.f32.f16.f16.f32 {%f15,%f16,%f17,%f18}, {%r1,%r2}, {%r3}, {%f15,%f16,%f17,%f18};

	// end inline asm
	// begin inline asm
	mma.sync.aligned.m16n8k8.row.col.f32.f16.f16.f32 {%f15,%f16,%f17,%f18}, {%r1,%r2}, {%r3}, {%f15,%f16,%f17,%f18};

	// end inline asm
	// begin inline asm
	mma.sync.aligned.m16n8k8.row.col.f32.f16.f16.f32 {%f15,%f16,%f17,%f18}, {%r1,%r2}, {%r3}, {%f15,%f16,%f17,%f18};

	// end inline asm
	// begin inline asm
	mma.sync.aligned.m16n8k8.row.col.f32.f16.f16.f32 {%f15,%f16,%f17,%f18}, {%r1,%r2}, {%r3}, {%f15,%f16,%f17,%f18};

	// end inline asm
	// begin inline asm
	mma.sync.aligned.m16n8k8.row.col.f32.f16.f16.f32 {%f15,%f16,%f17,%f18}, {%r1,%r2}, {%r3}, {%f15,%f16,%f17,%f18};

	// end inline asm
	// begin inline asm
	mma.sync.aligned.m16n8k8.row.col.f32.f16.f16.f32 {%f15,%f16,%f17,%f18}, {%r1,%r2}, {%r3}, {%f15,%f16,%f17,%f18};

	// end inline asm
	// begin inline asm
	mma.sync.aligned.m16n8k8.row.col.f32.f16.f16.f32 {%f15,%f16,%f17,%f18}, {%r1,%r2}, {%r3}, {%f15,%f16,%f17,%f18};

	// end inline asm
	// begin inline asm
	mma.sync.aligned.m16n8k8.row.col.f32.f16.f16.f32 {%f15,%f16,%f17,%f18}, {%r1,%r2}, {%r3}, {%f15,%f16,%f17,%f18};

	// end inline asm
	// begin inline asm
	mma.sync.aligned.m16n8k8.row.col.f32.f16.f16.f32 {%f15,%f16,%f17,%f18}, {%r1,%r2}, {%r3}, {%f15,%f16,%f17,%f18};

	// end inline asm
	// begin inline asm
	mma.sync.aligned.m16n8k8.row.col.f32.f16.f16.f32 {%f15,%f16,%f17,%f18}, {%r1,%r2}, {%r3}, {%f15,%f16,%f17,%f18};

	// end inline asm
	// begin inline asm
	mma.sync.aligned.m16n8k8.row.col.f32.f16.f16.f32 {%f15,%f16,%f17,%f18}, {%r1,%r2}, {%r3}, {%f15,%f16,%f17,%f18};

	// end inline asm
	// begin inline asm
	mma.sync.aligned.m16n8k8.row.col.f32.f16.f16.f32 {%f15,%f16,%f17,%f18}, {%r1,%r2}, {%r3}, {%f15,%f16,%f17,%f18};

	// end inline asm
	// begin inline asm
	mma.sync.aligned.m16n8k8.row.col.f32.f16.f16.f32 {%f15,%f16,%f17,%f18}, {%r1,%r2}, {%r3}, {%f15,%f16,%f17,%f18};

	// end inline asm
	// begin inline asm
	mma.sync.aligned.m16n8k8.row.col.f32.f16.f16.f32 {%f15,%f16,%f17,%f18}, {%r1,%r2}, {%r3}, {%f15,%f16,%f17,%f18};

	// end inline asm
	// begin inline asm
	mma.sync.aligned.m16n8k8.row.col.f32.f16.f16.f32 {%f15,%f16,%f17,%f18}, {%r1,%r2}, {%r3}, {%f15,%f16,%f17,%f18};

	// end inline asm
	// begin inline asm
	mma.sync.aligned.m16n8k8.row.col.f32.f16.f16.f32 {%f15,%f16,%f17,%f18}, {%r1,%r2}, {%r3}, {%f15,%f16,%f17,%f18};

	// end inline asm
	// begin inline asm
	mma.sync.aligned.m16n8k8.row.col.f32.f16.f16.f32 {%f15,%f16,%f17,%f18}, {%r1,%r2}, {%r3}, {%f15,%f16,%f17,%f18};

	// end inline asm
	// begin inline asm
	mma.sync.aligned.m16n8k8.row.col.f32.f16.f16.f32 {%f15,%f16,%f17,%f18}, {%r1,%r2}, {%r3}, {%f15,%f16,%f17,%f18};

	// end inline asm
	// begin inline asm
	mma.sync.aligned.m16n8k8.row.col.f32.f16.f16.f32 {%f15,%f16,%f17,%f18}, {%r1,%r2}, {%r3}, {%f15,%f16,%f17,%f18};

	// end inline asm
	// begin inline asm
	mma.sync.aligned.m16n8k8.row.col.f32.f16.f16.f32 {%f15,%f16,%f17,%f18}, {%r1,%r2}, {%r3}, {%f15,%f16,%f17,%f18};

	// end inline asm
	// begin inline asm
	mma.sync.aligned.m16n8k8.row.col.f32.f16.f16.f32 {%f15,%f16,%f17,%f18}, {%r1,%r2}, {%r3}, {%f15,%f16,%f17,%f18};

	// end inline asm
	// begin inline asm
	mma.sync.aligned.m16n8k8.row.col.f32.f16.f16.f32 {%f15,%f16,%f17,%f18}, {%r1,%r2}, {%r3}, {%f15,%f16,%f17,%f18};

	// end inline asm
	// begin inline asm
	mma.sync.aligned.m16n8k8.row.col.f32.f16.f16.f32 {%f15,%f16,%f17,%f18}, {%r1,%r2}, {%r3}, {%f15,%f16,%f17,%f18};

	// end inline asm
	// begin inline asm
	mma.sync.aligned.m16n8k8.row.col.f32.f16.f16.f32 {%f15,%f16,%f17,%f18}, {%r1,%r2}, {%r3}, {%f15,%f16,%f17,%f18};

	// end inline asm
	// begin inline asm
	mma.sync.aligned.m16n8k8.row.col.f32.f16.f16.f32 {%f15,%f16,%f17,%f18}, {%r1,%r2}, {%r3}, {%f15,%f16,%f17,%f18};

	// end inline asm
	// begin inline asm
	mma.sync.aligned.m16n8k8.row.col.f32.f16.f16.f32 {%f15,%f16,%f17,%f18}, {%r1,%r2}, {%r3}, {%f15,%f16,%f17,%f18};

	// end inline asm
	// begin inline asm
	mma.sync.aligned.m16n8k8.row.col.f32.f16.f16.f32 {%f15,%f16,%f17,%f18}, {%r1,%r2}, {%r3}, {%f15,%f16,%f17,%f18};

	// end inline asm
	// begin inline asm
	mma.sync.aligned.m16n8k8.row.col.f32.f16.f16.f32 {%f15,%f16,%f17,%f18}, {%r1,%r2}, {%r3}, {%f15,%f16,%f17,%f18};

	// end inline asm
	// begin inline asm
	mma.sync.aligned.m16n8k8.row.col.f32.f16.f16.f32 {%f15,%f16,%f17,%f18}, {%r1,%r2}, {%r3}, {%f15,%f16,%f17,%f18};

	// end inline asm
	// begin inline asm
	mma.sync.aligned.m16n8k8.row.col.f32.f16.f16.f32 {%f15,%f16,%f17,%f18}, {%r1,%r2}, {%r3}, {%f15,%f16,%f17,%f18};

	// end inline asm
	// begin inline asm
	mma.sync.aligned.m16n8k8.row.col.f32.f16.f16.f32 {%f15,%f16,%f17,%f18}, {%r1,%r2}, {%r3}, {%f15,%f16,%f17,%f18};

	// end inline asm
	// begin inline asm
	mma.sync.aligned.m16n8k8.row.col.f32.f16.f16.f32 {%f15,%f16,%f17,%f18}, {%r1,%r2}, {%r3}, {%f15,%f16,%f17,%f18};

	// end inline asm
	// begin inline asm
	mma.sync.aligned.m16n8k8.row.col.f32.f16.f16.f32 {%f15,%f16,%f17,%f18}, {%r1,%r2}, {%r3}, {%f15,%f16,%f17,%f18};

	// end inline asm
	// begin inline asm
	mma.sync.aligned.m16n8k8.row.col.f32.f16.f16.f32 {%f15,%f16,%f17,%f18}, {%r1,%r2}, {%r3}, {%f15,%f16,%f17,%f18};

	// end inline asm
	// begin inline asm
	mma.sync.aligned.m16n8k8.row.col.f32.f16.f16.f32 {%f15,%f16,%f17,%f18}, {%r1,%r2}, {%r3}, {%f15,%f16,%f17,%f18};

	// end inline asm
	// begin inline asm
	mma.sync.aligned.m16n8k8.row.col.f32.f16.f16.f32 {%f15,%f16,%f17,%f18}, {%r1,%r2}, {%r3}, {%f15,%f16,%f17,%f18};

	// end inline asm
	// begin inline asm
	mma.sync.aligned.m16n8k8.row.col.f32.f16.f16.f32 {%f15,%f16,%f17,%f18}, {%r1,%r2}, {%r3}, {%f15,%f16,%f17,%f18};

	// end inline asm
	// begin inline asm
	mma.sync.aligned.m16n8k8.row.col.f32.f16.f16.f32 {%f15,%f16,%f17,%f18}, {%r1,%r2}, {%r3}, {%f15,%f16,%f17,%f18};

	// end inline asm
	// begin inline asm
	mma.sync.aligned.m16n8k8.row.col.f32.f16.f16.f32 {%f15,%f16,%f17,%f18}, {%r1,%r2}, {%r3}, {%f15,%f16,%f17,%f18};

	// end inline asm
	// begin inline asm
	mma.sync.aligned.m16n8k8.row.col.f32.f16.f16.f32 {%f15,%f16,%f17,%f18}, {%r1,%r2}, {%r3}, {%f15,%f16,%f17,%f18};

	// end inline asm
	// begin inline asm
	mma.sync.aligned.m16n8k8.row.col.f32.f16.f16.f32 {%f15,%f16,%f17,%f18}, {%r1,%r2}, {%r3}, {%f15,%f16,%f17,%f18};

	// end inline asm
	// begin inline asm
	mma.sync.aligned.m16n8k8.row.col.f32.f16.f16.f32 {%f15,%f16,%f17,%f18}, {%r1,%r2}, {%r3}, {%f15,%f16,%f17,%f18};

	// end inline asm
	// begin inline asm
	mma.sync.aligned.m16n8k8.row.col.f32.f16.f16.f32 {%f15,%f16,%f17,%f18}, {%r1,%r2}, {%r3}, {%f15,%f16,%f17,%f18};

	// end inline asm
	// begin inline asm
	mma.sync.aligned.m16n8k8.row.col.f32.f16.f16.f32 {%f15,%f16,%f17,%f18}, {%r1,%r2}, {%r3}, {%f15,%f16,%f17,%f18};

	// end inline asm
	// begin inline asm
	mma.sync.aligned.m16n8k8.row.col.f32.f16.f16.f32 {%f15,%f16,%f17,%f18}, {%r1,%r2}, {%r3}, {%f15,%f16,%f17,%f18};

	// end inline asm
	// begin inline asm
	mma.sync.aligned.m16n8k8.row.col.f32.f16.f16.f32 {%f15,%f16,%f17,%f18}, {%r1,%r2}, {%r3}, {%f15,%f16,%f17,%f18};

	// end inline asm
	// begin inline asm
	mma.sync.aligned.m16n8k8.row.col.f32.f16.f16.f32 {%f15,%f16,%f17,%f18}, {%r1,%r2}, {%r3}, {%f15,%f16,%f17,%f18};

	// end inline asm
	// begin inline asm
	mma.sync.aligned.m16n8k8.row.col.f32.f16.f16.f32 {%f15,%f16,%f17,%f18}, {%r1,%r2}, {%r3}, {%f15,%f16,%f17,%f18};

	// end inline asm
	// begin inline asm
	mma.sync.aligned.m16n8k8.row.col.f32.f16.f16.f32 {%f15,%f16,%f17,%f18}, {%r1,%r2}, {%r3}, {%f15,%f16,%f17,%f18};

	// end inline asm
	// begin inline asm
	mma.sync.aligned.m16n8k8.row.col.f32.f16.f16.f32 {%f15,%f16,%f17,%f18}, {%r1,%r2}, {%r3}, {%f15,%f16,%f17,%f18};

	// end inline asm
	// begin inline asm
	mma.sync.aligned.m16n8k8.row.col.f32.f16.f16.f32 {%f15,%f16,%f17,%f18}, {%r1,%r2}, {%r3}, {%f15,%f16,%f17,%f18};

	// end inline asm
	// begin inline asm
	mma.sync.aligned.m16n8k8.row.col.f32.f16.f16.f32 {%f15,%f16,%f17,%f18}, {%r1,%r2}, {%r3}, {%f15,%f16,%f17,%f18};

	// end inline asm
	// begin inline asm
	mma.sync.aligned.m16n8k8.row.col.f32.f16.f16.f32 {%f15,%f16,%f17,%f18}, {%r1,%r2}, {%r3}, {%f15,%f16,%f17,%f18};

	// end inline asm
	// begin inline asm
	mma.sync.aligned.m16n8k8.row.col.f32.f16.f16.f32 {%f15,%f16,%f17,%f18}, {%r1,%r2}, {%r3}, {%f15,%f16,%f17,%f18};

	// end inline asm
	// begin inline asm
	mma.sync.aligned.m16n8k8.row.col.f32.f16.f16.f32 {%f15,%f16,%f17,%f18}, {%r1,%r2}, {%r3}, {%f15,%f16,%f17,%f18};

	// end inline asm
	// begin inline asm
	mma.sync.aligned.m16n8k8.row.col.f32.f16.f16.f32 {%f15,%f16,%f17,%f18}, {%r1,%r2}, {%r3}, {%f15,%f16,%f17,%f18};

	// end inline asm
	// begin inline asm
	mma.sync.aligned.m16n8k8.row.col.f32.f16.f16.f32 {%f15,%f16,%f17,%f18}, {%r1,%r2}, {%r3}, {%f15,%f16,%f17,%f18};

	// end inline asm
	// begin inline asm
	mma.sync.aligned.m16n8k8.row.col.f32.f16.f16.f32 {%f15,%f16,%f17,%f18}, {%r1,%r2}, {%r3}, {%f15,%f16,%f17,%f18};

	// end inline asm
	// begin inline asm
	mma.sync.aligned.m16n8k8.row.col.f32.f16.f16.f32 {%f15,%f16,%f17,%f18}, {%r1,%r2}, {%r3}, {%f15,%f16,%f17,%f18};

	// end inline asm
	// begin inline asm
	mma.sync.aligned.m16n8k8.row.col.f32.f16.f16.f32 {%f15,%f16,%f17,%f18}, {%r1,%r2}, {%r3}, {%f15,%f16,%f17,%f18};

	// end inline asm
	// begin inline asm
	mma.sync.aligned.m16n8k8.row.col.f32.f16.f16.f32 {%f15,%f16,%f17,%f18}, {%r1,%r2}, {%r3}, {%f15,%f16,%f17,%f18};

	// end inline asm
	// begin inline asm
	mma.sync.aligned.m16n8k8.row.col.f32.f16.f16.f32 {%f15,%f16,%f17,%f18}, {%r1,%r2}, {%r3}, {%f15,%f16,%f17,%f18};

	// end inline asm
	// begin inline asm
	mma.sync.aligned.m16n8k8.row.col.f32.f16.f16.f32 {%f15,%f16,%f17,%f18}, {%r1,%r2}, {%r3}, {%f15,%f16,%f17,%f18};

	// end inline asm
	// begin inline asm
	mma.sync.aligned.m16n8k8.row.col.f32.f16.f16.f32 {%f15,%f16,%f17,%f18}, {%r1,%r2}, {%r3}, {%f15,%f16,%f17,%f18};

	// end inline asm
	// begin inline asm
	mma.sync.aligned.m16n8k8.row.col.f32.f16.f16.f32 {%f15,%f16,%f17,%f18}, {%r1,%r2}, {%r3}, {%f15,%f16,%f17,%f18};

	// end inline asm
	// begin inline asm
	mma.sync.aligned.m16n8k8.row.col.f32.f16.f16.f32 {%f15,%f16,%f17,%f18}, {%r1,%r2}, {%r3}, {%f15,%f16,%f17,%f18};

	// end inline asm
	// begin inline asm
	mma.sync.aligned.m16n8k8.row.col.f32.f16.f16.f32 {%f15,%f16,%f17,%f18}, {%r1,%r2}, {%r3}, {%f15,%f16,%f17,%f18};

	// end inline asm
	// begin inline asm
	mma.sync.aligned.m16n8k8.row.col.f32.f16.f16.f32 {%f15,%f16,%f17,%f18}, {%r1,%r2}, {%r3}, {%f15,%f16,%f17,%f18};

	// end inline asm
	// begin inline asm
	mma.sync.aligned.m16n8k8.row.col.f32.f16.f16.f32 {%f15,%f16,%f17,%f18}, {%r1,%r2}, {%r3}, {%f15,%f16,%f17,%f18};

	// end inline asm
	// begin inline asm
	mma.sync.aligned.m16n8k8.row.col.f32.f16.f16.f32 {%f15,%f16,%f17,%f18}, {%r1,%r2}, {%r3}, {%f15,%f16,%f17,%f18};

	// end inline asm
	// begin inline asm
	mma.sync.aligned.m16n8k8.row.col.f32.f16.f16.f32 {%f15,%f16,%f17,%f18}, {%r1,%r2}, {%r3}, {%f15,%f16,%f17,%f18};

	// end inline asm
	// begin inline asm
	mma.sync.aligned.m16n8k8.row.col.f32.f16.f16.f32 {%f15,%f16,%f17,%f18}, {%r1,%r2}, {%r3}, {%f15,%f16,%f17,%f18};

	// end inline asm
	// begin inline asm
	mma.sync.aligned.m16n8k8.row.col.f32.f16.f16.f32 {%f15,%f16,%f17,%f18}, {%r1,%r2}, {%r3}, {%f15,%f16,%f17,%f18};

	// end inline asm
	// begin inline asm
	mma.sync.aligned.m16n8k8.row.col.f32.f16.f16.f32 {%f15,%f16,%f17,%f18}, {%r1,%r2}, {%r3}, {%f15,%f16,%f17,%f18};

	// end inline asm
	// begin inline asm
	mma.sync.aligned.m16n8k8.row.col.f32.f16.f16.f32 {%f15,%f16,%f17,%f18}, {%r1,%r2}, {%r3}, {%f15,%f16,%f17,%f18};

	// end inline asm
	// begin inline asm
	mma.sync.aligned.m16n8k8.row.col.f32.f16.f16.f32 {%f15,%f16,%f17,%f18}, {%r1,%r2}, {%r3}, {%f15,%f16,%f17,%f18};

	// end inline asm
	// begin inline asm
	mma.sync.aligned.m16n8k8.row.col.f32.f16.f16.f32 {%f15,%f16,%f17,%f18}, {%r1,%r2}, {%r3}, {%f15,%f16,%f17,%f18};

	// end inline asm
	// begin inline asm
	mma.sync.aligned.m16n8k8.row.col.f32.f16.f16.f32 {%f15,%f16,%f17,%f18}, {%r1,%r2}, {%r3}, {%f15,%f16,%f17,%f18};

	// end inline asm
	// begin inline asm
	mma.sync.aligned.m16n8k8.row.col.f32.f16.f16.f32 {%f15,%f16,%f17,%f18}, {%r1,%r2}, {%r3}, {%f15,%f16,%f17,%f18};

	// end inline asm
	// begin inline asm
	mma.sync.aligned.m16n8k8.row.col.f32.f16.f16.f32 {%f15,%f16,%f17,%f18}, {%r1,%r2}, {%r3}, {%f15,%f16,%f17,%f18};

	// end inline asm
	// begin inline asm
	mma.sync.aligned.m16n8k8.row.col.f32.f16.f16.f32 {%f15,%f16,%f17,%f18}, {%r1,%r2}, {%r3}, {%f15,%f16,%f17,%f18};

	// end inline asm
	// begin inline asm
	mma.sync.aligned.m16n8k8.row.col.f32.f16.f16.f32 {%f15,%f16,%f17,%f18}, {%r1,%r2}, {%r3}, {%f15,%f16,%f17,%f18};

	// end inline asm
	// begin inline asm
	mma.sync.aligned.m16n8k8.row.col.f32.f16.f16.f32 {%f15,%f16,%f17,%f18}, {%r1,%r2}, {%r3}, {%f15,%f16,%f17,%f18};

	// end inline asm
	// begin inline asm
	mma.sync.aligned.m16n8k8.row.col.f32.f16.f16.f32 {%f15,%f16,%f17,%f18}, {%r1,%r2}, {%r3}, {%f15,%f16,%f17,%f18};

	// end inline asm
	// begin inline asm
	mma.sync.aligned.m16n8k8.row.col.f32.f16.f16.f32 {%f15,%f16,%f17,%f18}, {%r1,%r2}, {%r3}, {%f15,%f16,%f17,%f18};

	// end inline asm
	// begin inline asm
	mma.sync.aligned.m16n8k8.row.col.f32.f16.f16.f32 {%f15,%f16,%f17,%f18}, {%r1,%r2}, {%r3}, {%f15,%f16,%f17,%f18};

	// end inline asm
	// begin inline asm
	mma.sync.aligned.m16n8k8.row.col.f32.f16.f16.f32 {%f15,%f16,%f17,%f18}, {%r1,%r2}, {%r3}, {%f15,%f16,%f17,%f18};

	// end inline asm
	// begin inline asm
	mma.sync.aligned.m16n8k8.row.col.f32.f16.f16.f32 {%f15,%f16,%f17,%f18}, {%r1,%r2}, {%r3}, {%f15,%f16,%f17,%f18};

	// end inline asm
	// begin inline asm
	mma.sync.aligned.m16n8k8.row.col.f32.f16.f16.f32 {%f15,%f16,%f17,%f18}, {%r1,%r2}, {%r3}, {%f15,%f16,%f17,%f18};

	// end inline asm
	// begin inline asm
	mma.sync.aligned.m16n8k8.row.col.f32.f16.f16.f32 {%f15,%f16,%f17,%f18}, {%r1,%r2}, {%r3}, {%f15,%f16,%f17,%f18};

	// end inline asm
	// begin inline asm
	mma.sync.aligned.m16n8k8.row.col.f32.f16.f16.f32 {%f15,%f16,%f17,%f18}, {%r1,%r2}, {%r3}, {%f15,%f16,%f17,%f18};

	// end inline asm
	// begin inline asm
	mma.sync.aligned.m16n8k8.row.col.f32.f16.f16.f32 {%f15,%f16,%f17,%f18}, {%r1,%r2}, {%r3}, {%f15,%f16,%f17,%f18};

	// end inline asm
	// begin inline asm
	mma.sync.aligned.m16n8k8.row.col.f32.f16.f16.f32 {%f15,%f16,%f17,%f18}, {%r1,%r2}, {%r3}, {%f15,%f16,%f17,%f18};

	// end inline asm
	// begin inline asm
	mma.sync.aligned.m16n8k8.row.col.f32.f16.f16.f32 {%f15,%f16,%f17,%f18}, {%r1,%r2}, {%r3}, {%f15,%f16,%f17,%f18};

	// end inline asm
	// begin inline asm
	mma.sync.aligned.m16n8k8.row.col.f32.f16.f16.f32 {%f15,%f16,%f17,%f18}, {%r1,%r2}, {%r3}, {%f15,%f16,%f17,%f18};

	// end inline asm
	// begin inline asm
	mma.sync.aligned.m16n8k8.row.col.f32.f16.f16.f32 {%f15,%f16,%f17,%f18}, {%r1,%r2}, {%r3}, {%f15,%f16,%f17,%f18};

	// end inline asm
	// begin inline asm
	mma.sync.aligned.m16n8k8.row.col.f32.f16.f16.f32 {%f15,%f16,%f17,%f18}, {%r1,%r2}, {%r3}, {%f15,%f16,%f17,%f18};

	// end inline asm
	// begin inline asm
	mma.sync.aligned.m16n8k8.row.col.f32.f16.f16.f32 {%f15,%f16,%f17,%f18}, {%r1,%r2}, {%r3}, {%f15,%f16,%f17,%f18};

	// end inline asm
	// begin inline asm
	mma.sync.aligned.m16n8k8.row.col.f32.f16.f16.f32 {%f15,%f16,%f17,%f18}, {%r1,%r2}, {%r3}, {%f15,%f16,%f17,%f18};

	// end inline asm
	// begin inline asm
	mma.sync.aligned.m16n8k8.row.col.f32.f16.f16.f32 {%f15,%f16,%f17,%f18}, {%r1,%r2}, {%r3}, {%f15,%f16,%f17,%f18};

	// end inline asm
	// begin inline asm
	mma.sync.aligned.m16n8k8.row.col.f32.f16.f16.f32 {%f15,%f16,%f17,%f18}, {%r1,%r2}, {%r3}, {%f15,%f16,%f17,%f18};

	// end inline asm
	// begin inline asm
	mma.sync.aligned.m16n8k8.row.col.f32.f16.f16.f32 {%f15,%f16,%f17,%f18}, {%r1,%r2}, {%r3}, {%f15,%f16,%f17,%f18};

	// end inline asm
	// begin inline asm
	mma.sync.aligned.m16n8k8.row.col.f32.f16.f16.f32 {%f15,%f16,%f17,%f18}, {%r1,%r2}, {%r3}, {%f15,%f16,%f17,%f18};

	// end inline asm
	// begin inline asm
	mma.sync.aligned.m16n8k8.row.col.f32.f16.f16.f32 {%f15,%f16,%f17,%f18}, {%r1,%r2}, {%r3}, {%f15,%f16,%f17,%f18};

	// end inline asm
	// begin inline asm
	mma.sync.aligned.m16n8k8.row.col.f32.f16.f16.f32 {%f15,%f16,%f17,%f18}, {%r1,%r2}, {%r3}, {%f15,%f16,%f17,%f18};

	// end inline asm
	// begin inline asm
	mma.sync.aligned.m16n8k8.row.col.f32.f16.f16.f32 {%f15,%f16,%f17,%f18}, {%r1,%r2}, {%r3}, {%f15,%f16,%f17,%f18};

	// end inline asm
	// begin inline asm
	mma.sync.aligned.m16n8k8.row.col.f32.f16.f16.f32 {%f15,%f16,%f17,%f18}, {%r1,%r2}, {%r3}, {%f15,%f16,%f17,%f18};

	// end inline asm
	// begin inline asm
	mma.sync.aligned.m16n8k8.row.col.f32.f16.f16.f32 {%f15,%f16,%f17,%f18}, {%r1,%r2}, {%r3}, {%f15,%f16,%f17,%f18};

	// end inline asm
	// begin inline asm
	mma.sync.aligned.m16n8k8.row.col.f32.f16.f16.f32 {%f15,%f16,%f17,%f18}, {%r1,%r2}, {%r3}, {%f15,%f16,%f17,%f18};

	// end inline asm
	// begin inline asm
	mma.sync.aligned.m16n8k8.row.col.f32.f16.f16.f32 {%f15,%f16,%f17,%f18}, {%r1,%r2}, {%r3}, {%f15,%f16,%f17,%f18};

	// end inline asm
	// begin inline asm
	mma.sync.aligned.m16n8k8.row.col.f32.f16.f16.f32 {%f15,%f16,%f17,%f18}, {%r1,%r2}, {%r3}, {%f15,%f16,%f17,%f18};

	// end inline asm
	// begin inline asm
	mma.sync.aligned.m16n8k8.row.col.f32.f16.f16.f32 {%f15,%f16,%f17,%f18}, {%r1,%r2}, {%r3}, {%f15,%f16,%f17,%f18};

	// end inline asm
	// begin inline asm
	mma.sync.aligned.m16n8k8.row.col.f32.f16.f16.f32 {%f15,%f16,%f17,%f18}, {%r1,%r2}, {%r3}, {%f15,%f16,%f17,%f18};

	// end inline asm
	// begin inline asm
	mma.sync.aligned.m16n8k8.row.col.f32.f16.f16.f32 {%f15,%f16,%f17,%f18}, {%r1,%r2}, {%r3}, {%f15,%f16,%f17,%f18};

	// end inline asm
	// begin inline asm
	mma.sync.aligned.m16n8k8.row.col.f32.f16.f16.f32 {%f15,%f16,%f17,%f18}, {%r1,%r2}, {%r3}, {%f15,%f16,%f17,%f18};

	// end inline asm
	// begin inline asm
	mma.sync.aligned.m16n8k8.row.col.f32.f16.f16.f32 {%f15,%f16,%f17,%f18}, {%r1,%r2}, {%r3}, {%f15,%f16,%f17,%f18};

	// end inline asm
	// begin inline asm
	mma.sync.aligned.m16n8k8.row.col.f32.f16.f16.f32 {%f15,%f16,%f17,%f18}, {%r1,%r2}, {%r3}, {%f15,%f16,%f17,%f18};

	// end inline asm
	// begin inline asm
	mma.sync.aligned.m16n8k8.row.col.f32.f16.f16.f32 {%f15,%f16,%f17,%f18}, {%r1,%r2}, {%r3}, {%f15,%f16,%f17,%f18};

	// end inline asm
	// begin inline asm
	mma.sync.aligned.m16n8k8.row.col.f32.f16.f16.f32 {%f15,%f16,%f17,%f18}, {%r1,%r2}, {%r3}, {%f15,%f16,%f17,%f18};

	// end inline asm
	// begin inline asm
	mma.sync.aligned.m16n8k8.row.col.f32.f16.f16.f32 {%f15,%f16,%f17,%f18}, {%r1,%r2}, {%r3}, {%f15,%f16,%f17,%f18};

	// end inline asm
	// begin inline asm
	mma.sync.aligned.m16n8k8.row.col.f32.f16.f16.f32 {%f15,%f16,%f17,%f18}, {%r1,%r2}, {%r3}, {%f15,%f16,%f17,%f18};

	// end inline asm
	// begin inline asm
	mma.sync.aligned.m16n8k8.row.col.f32.f16.f16.f32 {%f15,%f16,%f17,%f18}, {%r1,%r2}, {%r3}, {%f15,%f16,%f17,%f18};

	// end inline asm
	// begin inline asm
	mma.sync.aligned.m16n8k8.row.col.f32.f16.f16.f32 {%f15,%f16,%f17,%f18}, {%r1,%r2}, {%r3}, {%f15,%f16,%f17,%f18};

	// end inline asm
	// begin inline asm
	mma.sync.aligned.m16n8k8.row.col.f32.f16.f16.f32 {%f15,%f16,%f17,%f18}, {%r1,%r2}, {%r3}, {%f15,%f16,%f17,%f18};

	// end inline asm
	// begin inline asm
	mma.sync.aligned.m16n8k8.row.col.f32.f16.f16.f32 {%f15,%f16,%f17,%f18}, {%r1,%r2}, {%r3}, {%f15,%f16,%f17,%f18};

	// end inline asm
	// begin inline asm
	mma.sync.aligned.m16n8k8.row.col.f32.f16.f16.f32 {%f15,%f16,%f17,%f18}, {%r1,%r2}, {%r3}, {%f15,%f16,%f17,%f18};

	// end inline asm
	// begin inline asm
	mma.sync.aligned.m16n8k8.row.col.f32.f16.f16.f32 {%f15,%f16,%f17,%f18}, {%r1,%r2}, {%r3}, {%f15,%f16,%f17,%f18};

	// end inline asm
	// begin inline asm
	mma.sync.aligned.m16n8k8.row.col.f32.f16.f16.f32 {%f15,%f16,%f17,%f18}, {%r1,%r2}, {%r3}, {%f15,%f16,%f17,%f18};

	// end inline asm
	// begin inline asm
	mma.sync.aligned.m16n8k8.row.col.f32.f16.f16.f32 {%f15,%f16,%f17,%f18}, {%r1,%r2}, {%r3}, {%f15,%f16,%f17,%f18};

	// end inline asm
	// begin inline asm
	mma.sync.aligned.m16n8k8.row.col.f32.f16.f16.f32 {%f15,%f16,%f17,%f18}, {%r1,%r2}, {%r3}, {%f15,%f16,%f17,%f18};

	// end inline asm
	// begin inline asm
	mma.sync.aligned.m16n8k8.row.col.f32.f16.f16.f32 {%f15,%f16,%f17,%f18}, {%r1,%r2}, {%r3}, {%f15,%f16,%f17,%f18};

	// end inline asm
	// begin inline asm
	mma.sync.aligned.m16n8k8.row.col.f32.f16.f16.f32 {%f15,%f16,%f17,%f18}, {%r1,%r2}, {%r3}, {%f15,%f16,%f17,%f18};

	// end inline asm
	// begin inline asm
	mma.sync.aligned.m16n8k8.row.col.f32.f16.f16.f32 {%f15,%f16,%f17,%f18}, {%r1,%r2}, {%r3}, {%f15,%f16,%f17,%f18};

	// end inline asm
	// begin inline asm
	mma.sync.aligned.m16n8k8.row.col.f32.f16.f16.f32 {%f15,%f16,%f17,%f18}, {%r1,%r2}, {%r3}, {%f15,%f16,%f17,%f18};

	// end inline asm
	// begin inline asm
	mma.sync.aligned.m16n8k8.row.col.f32.f16.f16.f32 {%f15,%f16,%f17,%f18}, {%r1,%r2}, {%r3}, {%f15,%f16,%f17,%f18};

	// end inline asm
	// begin inline asm
	mma.sync.aligned.m16n8k8.row.col.f32.f16.f16.f32 {%f15,%f16,%f17,%f18}, {%r1,%r2}, {%r3}, {%f15,%f16,%f17,%f18};

	// end inline asm
	// begin inline asm
	mma.sync.aligned.m16n8k8.row.col.f32.f16.f16.f32 {%f15,%f16,%f17,%f18}, {%r1,%r2}, {%r3}, {%f15,%f16,%f17,%f18};

	// end inline asm
	// begin inline asm
	mma.sync.aligned.m16n8k8.row.col.f32.f16.f16.f32 {%f15,%f16,%f17,%f18}, {%r1,%r2}, {%r3}, {%f15,%f16,%f17,%f18};

	// end inline asm
	// begin inline asm
	mma.sync.aligned.m16n8k8.row.col.f32.f16.f16.f32 {%f15,%f16,%f17,%f18}, {%r1,%r2}, {%r3}, {%f15,%f16,%f17,%f18};

	// end inline asm
	// begin inline asm
	mma.sync.aligned.m16n8k8.row.col.f32.f16.f16.f32 {%f15,%f16,%f17,%f18}, {%r1,%r2}, {%r3}, {%f15,%f16,%f17,%f18};

	// end inline asm
	// begin inline asm
	mma.sync.aligned.m16n8k8.row.col.f32.f16.f16.f32 {%f15,%f16,%f17,%f18}, {%r1,%r2}, {%r3}, {%f15,%f16,%f17,%f18};

	// end inline asm
	// begin inline asm
	mma.sync.aligned.m16n8k8.row.col.f32.f16.f16.f32 {%f15,%f16,%f17,%f18}, {%r1,%r2}, {%r3}, {%f15,%f16,%f17,%f18};

	// end inline asm
	// begin inline asm
	mma.sync.aligned.m16n8k8.row.col.f32.f16.f16.f32 {%f15,%f16,%f17,%f18}, {%r1,%r2}, {%r3}, {%f15,%f16,%f17,%f18};

	// end inline asm
	// begin inline asm
	mma.sync.aligned.m16n8k8.row.col.f32.f16.f16.f32 {%f15,%f16,%f17,%f18}, {%r1,%r2}, {%r3}, {%f15,%f16,%f17,%f18};

	// end inline asm
	// begin inline asm
	mma.sync.aligned.m16n8k8.row.col.f32.f16.f16.f32 {%f15,%f16,%f17,%f18}, {%r1,%r2}, {%r3}, {%f15,%f16,%f17,%f18};

	// end inline asm
	// begin inline asm
	mma.sync.aligned.m16n8k8.row.col.f32.f16.f16.f32 {%f15,%f16,%f17,%f18}, {%r1,%r2}, {%r3}, {%f15,%f16,%f17,%f18};

	// end inline asm
	// begin inline asm
	mma.sync.aligned.m16n8k8.row.col.f32.f16.f16.f32 {%f15,%f16,%f17,%f18}, {%r1,%r2}, {%r3}, {%f15,%f16,%f17,%f18};

	// end inline asm
	// begin inline asm
	mma.sync.aligned.m16n8k8.row.col.f32.f16.f16.f32 {%f15,%f16,%f17,%f18}, {%r1,%r2}, {%r3}, {%f15,%f16,%f17,%f18};

	// end inline asm
	// begin inline asm
	mma.sync.aligned.m16n8k8.row.col.f32.f16.f16.f32 {%f15,%f16,%f17,%f18}, {%r1,%r2}, {%r3}, {%f15,%f16,%f17,%f18};

	// end inline asm
	// begin inline asm
	mma.sync.aligned.m16n8k8.row.col.f32.f16.f16.f32 {%f15,%f16,%f17,%f18}, {%r1,%r2}, {%r3}, {%f15,%f16,%f17,%f18};

	// end inline asm
	// begin inline asm
	mma.sync.aligned.m16n8k8.row.col.f32.f16.f16.f32 {%f15,%f16,%f17,%f18}, {%r1,%r2}, {%r3}, {%f15,%f16,%f17,%f18};

	// end inline asm
	// begin inline asm
	mma.sync.aligned.m16n8k8.row.col.f32.f16.f16.f32 {%f15,%f16,%f17,%f18}, {%r1,%r2}, {%r3}, {%f15,%f16,%f17,%f18};

	// end inline asm
	// begin inline asm
	mma.sync.aligned.m16n8k8.row.col.f32.f16.f16.f32 {%f15,%f16,%f17,%f18}, {%r1,%r2}, {%r3}, {%f15,%f16,%f17,%f18};

	// end inline asm
	// begin inline asm
	mma.sync.aligned.m16n8k8.row.col.f32.f16.f16.f32 {%f15,%f16,%f17,%f18}, {%r1,%r2}, {%r3}, {%f15,%f16,%f17,%f18};

	// end inline asm
	// begin inline asm
	mma.sync.aligned.m16n8k8.row.col.f32.f16.f16.f32 {%f15,%f16,%f17,%f18}, {%r1,%r2}, {%r3}, {%f15,%f16,%f17,%f18};

	// end inline asm
	// begin inline asm
	mma.sync.aligned.m16n8k8.row.col.f32.f16.f16.f32 {%f15,%f16,%f17,%f18}, {%r1,%r2}, {%r3}, {%f15,%f16,%f17,%f18};

	// end inline asm
	// begin inline asm
	mma.sync.aligned.m16n8k8.row.col.f32.f16.f16.f32 {%f15,%f16,%f17,%f18}, {%r1,%r2}, {%r3}, {%f15,%f16,%f17,%f18};

	// end inline asm
	// begin inline asm
	mma.sync.aligned.m16n8k8.row.col.f32.f16.f16.f32 {%f15,%f16,%f17,%f18}, {%r1,%r2}, {%r3}, {%f15,%f16,%f17,%f18};

	// end inline asm
	// begin inline asm
	mma.sync.aligned.m16n8k8.row.col.f32.f16.f16.f32 {%f15,%f16,%f17,%f18}, {%r1,%r2}, {%r3}, {%f15,%f16,%f17,%f18};

	// end inline asm
	// begin inline asm
	mma.sync.aligned.m16n8k8.row.col.f32.f16.f16.f32 {%f15,%f16,%f17,%f18}, {%r1,%r2}, {%r3}, {%f15,%f16,%f17,%f18};

	// end inline asm
	// begin inline asm
	mma.sync.aligned.m16n8k8.row.col.f32.f16.f16.f32 {%f15,%f16,%f17,%f18}, {%r1,%r2}, {%r3}, {%f15,%f16,%f17,%f18};

	// end inline asm
	// begin inline asm
	mma.sync.aligned.m16n8k8.row.col.f32.f16.f16.f32 {%f15,%f16,%f17,%f18}, {%r1,%r2}, {%r3}, {%f15,%f16,%f17,%f18};

	// end inline asm
	// begin inline asm
	mma.sync.aligned.m16n8k8.row.col.f32.f16.f16.f32 {%f15,%f16,%f17,%f18}, {%r1,%r2}, {%r3}, {%f15,%f16,%f17,%f18};

	// end inline asm
	// begin inline asm
	mma.sync.aligned.m16n8k8.row.col.f32.f16.f16.f32 {%f15,%f16,%f17,%f18}, {%r1,%r2}, {%r3}, {%f15,%f16,%f17,%f18};

	// end inline asm
	// begin inline asm
	mma.sync.aligned.m16n8k8.row.col.f32.f16.f16.f32 {%f15,%f16,%f17,%f18}, {%r1,%r2}, {%r3}, {%f15,%f16,%f17,%f18};

	// end inline asm
	// begin inline asm
	mma.sync.aligned.m16n8k8.row.col.f32.f16.f16.f32 {%f15,%f16,%f17,%f18}, {%r1,%r2}, {%r3}, {%f15,%f16,%f17,%f18};

	// end inline asm
	// begin inline asm
	mma.sync.aligned.m16n8k8.row.col.f32.f16.f16.f32 {%f15,%f16,%f17,%f18}, {%r1,%r2}, {%r3}, {%f15,%f16,%f17,%f18};

	// end inline asm
	// begin inline asm
	mma.sync.aligned.m16n8k8.row.col.f32.f16.f16.f32 {%f15,%f16,%f17,%f18}, {%r1,%r2}, {%r3}, {%f15,%f16,%f17,%f18};

	// end inline asm
	// begin inline asm
	mma.sync.aligned.m16n8k8.row.col.f32.f16.f16.f32 {%f15,%f16,%f17,%f18}, {%r1,%r2}, {%r3}, {%f15,%f16,%f17,%f18};

	// end inline asm
	// begin inline asm
	mma.sync.aligned.m16n8k8.row.col.f32.f16.f16.f32 {%f15,%f16,%f17,%f18}, {%r1,%r2}, {%r3}, {%f15,%f16,%f17,%f18};

	// end inline asm
	// begin inline asm
	mma.sync.aligned.m16n8k8.row.col.f32.f16.f16.f32 {%f15,%f16,%f17,%f18}, {%r1,%r2}, {%r3}, {%f15,%f16,%f17,%f18};

	// end inline asm
	// begin inline asm
	mma.sync.aligned.m16n8k8.row.col.f32.f16.f16.f32 {%f15,%f16,%f17,%f18}, {%r1,%r2}, {%r3}, {%f15,%f16,%f17,%f18};

	// end inline asm
	// begin inline asm
	mma.sync.aligned.m16n8k8.row.col.f32.f16.f16.f32 {%f15,%f16,%f17,%f18}, {%r1,%r2}, {%r3}, {%f15,%f16,%f17,%f18};

	// end inline asm
	// begin inline asm
	mma.sync.aligned.m16n8k8.row.col.f32.f16.f16.f32 {%f15,%f16,%f17,%f18}, {%r1,%r2}, {%r3}, {%f15,%f16,%f17,%f18};

	// end inline asm
	// begin inline asm
	mma.sync.aligned.m16n8k8.row.col.f32.f16.f16.f32 {%f15,%f16,%f17,%f18}, {%r1,%r2}, {%r3}, {%f15,%f16,%f17,%f18};

	// end inline asm
	// begin inline asm
	mma.sync.aligned.m16n8k8.row.col.f32.f16.f16.f32 {%f15,%f16,%f17,%f18}, {%r1,%r2}, {%r3}, {%f15,%f16,%f17,%f18};

	// end inline asm
	// begin inline asm
	mma.sync.aligned.m16n8k8.row.col.f32.f16.f16.f32 {%f15,%f16,%f17,%f18}, {%r1,%r2}, {%r3}, {%f15,%f16,%f17,%f18};

	// end inline asm
	// begin inline asm
	mma.sync.aligned.m16n8k8.row.col.f32.f16.f16.f32 {%f15,%f16,%f17,%f18}, {%r1,%r2}, {%r3}, {%f15,%f16,%f17,%f18};

	// end inline asm
	// begin inline asm
	mma.sync.aligned.m16n8k8.row.col.f32.f16.f16.f32 {%f15,%f16,%f17,%f18}, {%r1,%r2}, {%r3}, {%f15,%f16,%f17,%f18};

	// end inline asm
	// begin inline asm
	mma.sync.aligned.m16n8k8.row.col.f32.f16.f16.f32 {%f15,%f16,%f17,%f18}, {%r1,%r2}, {%r3}, {%f15,%f16,%f17,%f18};

	// end inline asm
	// begin inline asm
	mma.sync.aligned.m16n8k8.row.col.f32.f16.f16.f32 {%f15,%f16,%f17,%f18}, {%r1,%r2}, {%r3}, {%f15,%f16,%f17,%f18};

	// end inline asm
	// begin inline asm
	mma.sync.aligned.m16n8k8.row.col.f32.f16.f16.f32 {%f15,%f16,%f17,%f18}, {%r1,%r2}, {%r3}, {%f15,%f16,%f17,%f18};

	// end inline asm
	// begin inline asm
	mma.sync.aligned.m16n8k8.row.col.f32.f16.f16.f32 {%f15,%f16,%f17,%f18}, {%r1,%r2}, {%r3}, {%f15,%f16,%f17,%f18};

	// end inline asm
	// begin inline asm
	mma.sync.aligned.m16n8k8.row.col.f32.f16.f16.f32 {%f15,%f16,%f17,%f18}, {%r1,%r2}, {%r3}, {%f15,%f16,%f17,%f18};

	// end inline asm
	// begin inline asm
	mma.sync.aligned.m16n8k8.row.col.f32.f16.f16.f32 {%f15,%f16,%f17,%f18}, {%r1,%r2}, {%r3}, {%f15,%f16,%f17,%f18};

	// end inline asm
	// begin inline asm
	mma.sync.aligned.m16n8k8.row.col.f32.f16.f16.f32 {%f15,%f16,%f17,%f18}, {%r1,%r2}, {%r3}, {%f15,%f16,%f17,%f18};

	// end inline asm
	// begin inline asm
	mma.sync.aligned.m16n8k8.row.col.f32.f16.f16.f32 {%f15,%f16,%f17,%f18}, {%r1,%r2}, {%r3}, {%f15,%f16,%f17,%f18};

	// end inline asm
	// begin inline asm
	mma.sync.aligned.m16n8k8.row.col.f32.f16.f16.f32 {%f15,%f16,%f17,%f18}, {%r1,%r2}, {%r3}, {%f15,%f16,%f17,%f18};

	// end inline asm
	// begin inline asm
	mma.sync.aligned.m16n8k8.row.col.f32.f16.f16.f32 {%f15,%f16,%f17,%f18}, {%r1,%r2}, {%r3}, {%f15,%f16,%f17,%f18};

	// end inline asm
	// begin inline asm
	mma.sync.aligned.m16n8k8.row.col.f32.f16.f16.f32 {%f15,%f16,%f17,%f18}, {%r1,%r2}, {%r3}, {%f15,%f16,%f17,%f18};

	// end inline asm
	// begin inline asm
	mma.sync.aligned.m16n8k8.row.col.f32.f16.f16.f32 {%f15,%f16,%f17,%f18}, {%r1,%r2}, {%r3}, {%f15,%f16,%f17,%f18};

	// end inline asm
	// begin inline asm
	mma.sync.aligned.m16n8k8.row.col.f32.f16.f16.f32 {%f15,%f16,%f17,%f18}, {%r1,%r2}, {%r3}, {%f15,%f16,%f17,%f18};

	// end inline asm
	// begin inline asm
	mma.sync.aligned.m16n8k8.row.col.f32.f16.f16.f32 {%f15,%f16,%f17,%f18}, {%r1,%r2}, {%r3}, {%f15,%f16,%f17,%f18};

	// end inline asm
	// begin inline asm
	mma.sync.aligned.m16n8k8.row.col.f32.f16.f16.f32 {%f15,%f16,%f17,%f18}, {%r1,%r2}, {%r3}, {%f15,%f16,%f17,%f18};

	// end inline asm
	// begin inline asm
	mma.sync.aligned.m16n8k8.row.col.f32.f16.f16.f32 {%f15,%f16,%f17,%f18}, {%r1,%r2}, {%r3}, {%f15,%f16,%f17,%f18};

	// end inline asm
	// begin inline asm
	mma.sync.aligned.m16n8k8.row.col.f32.f16.f16.f32 {%f15,%f16,%f17,%f18}, {%r1,%r2}, {%r3}, {%f15,%f16,%f17,%f18};

	// end inline asm
	// begin inline asm
	mma.sync.aligned.m16n8k8.row.col.f32.f16.f16.f32 {%f15,%f16,%f17,%f18}, {%r1,%r2}, {%r3}, {%f15,%f16,%f17,%f18};

	// end inline asm
	// begin inline asm
	mma.sync.aligned.m16n8k8.row.col.f32.f16.f16.f32 {%f15,%f16,%f17,%f18}, {%r1,%r2}, {%r3}, {%f15,%f16,%f17,%f18};

	// end inline asm
	// begin inline asm
	mma.sync.aligned.m16n8k8.row.col.f32.f16.f16.f32 {%f15,%f16,%f17,%f18}, {%r1,%r2}, {%r3}, {%f15,%f16,%f17,%f18};

	// end inline asm
	// begin inline asm
	mma.sync.aligned.m16n8k8.row.col.f32.f16.f16.f32 {%f15,%f16,%f17,%f18}, {%r1,%r2}, {%r3}, {%f15,%f16,%f17,%f18};

	// end inline asm
	// begin inline asm
	mma.sync.aligned.m16n8k8.row.col.f32.f16.f16.f32 {%f15,%f16,%f17,%f18}, {%r1,%r2}, {%r3}, {%f15,%f16,%f17,%f18};

	// end inline asm
	// begin inline asm
	mma.sync.aligned.m16n8k8.row.col.f32.f16.f16.f32 {%f15,%f16,%f17,%f18}, {%r1,%r2}, {%r3}, {%f15,%f16,%f17,%f18};

	// end inline asm
	// begin inline asm
	mma.sync.aligned.m16n8k8.row.col.f32.f16.f16.f32 {%f15,%f16,%f17,%f18}, {%r1,%r2}, {%r3}, {%f15,%f16,%f17,%f18};

	// end inline asm
	// begin inline asm
	mma.sync.aligned.m16n8k8.row.col.f32.f16.f16.f32 {%f15,%f16,%f17,%f18}, {%r1,%r2}, {%r3}, {%f15,%f16,%f17,%f18};

	// end inline asm
	// begin inline asm
	mma.sync.aligned.m16n8k8.row.col.f32.f16.f16.f32 {%f15,%f16,%f17,%f18}, {%r1,%r2}, {%r3}, {%f15,%f16,%f17,%f18};

	// end inline asm
	// begin inline asm
	mma.sync.aligned.m16n8k8.row.col.f32.f16.f16.f32 {%f15,%f16,%f17,%f18}, {%r1,%r2}, {%r3}, {%f15,%f16,%f17,%f18};

	// end inline asm
	// begin inline asm
	mma.sync.aligned.m16n8k8.row.col.f32.f16.f16.f32 {%f15,%f16,%f17,%f18}, {%r1,%r2}, {%r3}, {%f15,%f16,%f17,%f18};

	// end inline asm
	// begin inline asm
	mma.sync.aligned.m16n8k8.row.col.f32.f16.f16.f32 {%f15,%f16,%f17,%f18}, {%r1,%r2}, {%r3}, {%f15,%f16,%f17,%f18};

	// end inline asm
	// begin inline asm
	mma.sync.aligned.m16n8k8.row.col.f32.f16.f16.f32 {%f15,%f16,%f17,%f18}, {%r1,%r2}, {%r3}, {%f15,%f16,%f17,%f18};

	// end inline asm
	// begin inline asm
	mma.sync.aligned.m16n8k8.row.col.f32.f16.f16.f32 {%f15,%f16,%f17,%f18}, {%r1,%r2}, {%r3}, {%f15,%f16,%f17,%f18};

	// end inline asm
	// begin inline asm
	mma.sync.aligned.m16n8k8.row.col.f32.f16.f16.f32 {%f15,%f16,%f17,%f18}, {%r1,%r2}, {%r3}, {%f15,%f16,%f17,%f18};

	// end inline asm
	// begin inline asm
	mma.sync.aligned.m16n8k8.row.col.f32.f16.f16.f32 {%f15,%f16,%f17,%f18}, {%r1,%r2}, {%r3}, {%f15,%f16,%f17,%f18};

	// end inline asm
	// begin inline asm
	mma.sync.aligned.m16n8k8.row.col.f32.f16.f16.f32 {%f15,%f16,%f17,%f18}, {%r1,%r2}, {%r3}, {%f15,%f16,%f17,%f18};

	// end inline asm
	// begin inline asm
	mma.sync.aligned.m16n8k8.row.col.f32.f16.f16.f32 {%f15,%f16,%f17,%f18}, {%r1,%r2}, {%r3}, {%f15,%f16,%f17,%f18};

	// end inline asm
	// begin inline asm
	mma.sync.aligned.m16n8k8.row.col.f32.f16.f16.f32 {%f15,%f16,%f17,%f18}, {%r1,%r2}, {%r3}, {%f15,%f16,%f17,%f18};

	// end inline asm
	// begin inline asm
	mma.sync.aligned.m16n8k8.row.col.f32.f16.f16.f32 {%f15,%f16,%f17,%f18}, {%r1,%r2}, {%r3}, {%f15,%f16,%f17,%f18};

	// end inline asm
	// begin inline asm
	mma.sync.aligned.m16n8k8.row.col.f32.f16.f16.f32 {%f15,%f16,%f17,%f18}, {%r1,%r2}, {%r3}, {%f15,%f16,%f17,%f18};

	// end inline asm
	// begin inline asm
	mma.sync.aligned.m16n8k8.row.col.f32.f16.f16.f32 {%f15,%f16,%f17,%f18}, {%r1,%r2}, {%r3}, {%f15,%f16,%f17,%f18};

	// end inline asm
	// begin inline asm
	mma.sync.aligned.m16n8k8.row.col.f32.f16.f16.f32 {%f15,%f16,%f17,%f18}, {%r1,%r2}, {%r3}, {%f15,%f16,%f17,%f18};

	// end inline asm
	// begin inline asm
	mma.sync.aligned.m16n8k8.row.col.f32.f16.f16.f32 {%f15,%f16,%f17,%f18}, {%r1,%r2}, {%r3}, {%f15,%f16,%f17,%f18};

	// end inline asm
	// begin inline asm
	mma.sync.aligned.m16n8k8.row.col.f32.f16.f16.f32 {%f15,%f16,%f17,%f18}, {%r1,%r2}, {%r3}, {%f15,%f16,%f17,%f18};

	// end inline asm
	// begin inline asm
	mma.sync.aligned.m16n8k8.row.col.f32.f16.f16.f32 {%f15,%f16,%f17,%f18}, {%r1,%r2}, {%r3}, {%f15,%f16,%f17,%f18};

	// end inline asm
	// begin inline asm
	mma.sync.aligned.m16n8k8.row.col.f32.f16.f16.f32 {%f15,%f16,%f17,%f18}, {%r1,%r2}, {%r3}, {%f15,%f16,%f17,%f18};

	// end inline asm
	// begin inline asm
	mma.sync.aligned.m16n8k8.row.col.f32.f16.f16.f32 {%f15,%f16,%f17,%f18}, {%r1,%r2}, {%r3}, {%f15,%f16,%f17,%f18};

	// end inline asm
	// begin inline asm
	mma.sync.aligned.m16n8k8.row.col.f32.f16.f16.f32 {%f15,%f16,%f17,%f18}, {%r1,%r2}, {%r3}, {%f15,%f16,%f17,%f18};

	// end inline asm
	// begin inline asm
	mma.sync.aligned.m16n8k8.row.col.f32.f16.f16.f32 {%f15,%f16,%f17,%f18}, {%r1,%r2}, {%r3}, {%f15,%f16,%f17,%f18};

	// end inline asm
	// begin inline asm
	mma.sync.aligned.m16n8k8.row.col.f32.f16.f16.f32 {%f15,%f16,%f17,%f18}, {%r1,%r2}, {%r3}, {%f15,%f16,%f17,%f18};

	// end inline asm
	// begin inline asm
	mma.sync.aligned.m16n8k8.row.col.f32.f16.f16.f32 {%f15,%f16,%f17,%f18}, {%r1,%r2}, {%r3}, {%f15,%f16,%f17,%f18};

	// end inline asm
	// begin inline asm
	mma.sync.aligned.m16n8k8.row.col.f32.f16.f16.f32 {%f15,%f16,%f17,%f18}, {%r1,%r2}, {%r3}, {%f15,%f16,%f17,%f18};

	// end inline asm
	// begin inline asm
	mma.sync.aligned.m16n8k8.row.col.f32.f16.f16.f32 {%f15,%f16,%f17,%f18}, {%r1,%r2}, {%r3}, {%f15,%f16,%f17,%f18};

	// end inline asm
	// begin inline asm
	mma.sync.aligned.m16n8k8.row.col.f32.f16.f16.f32 {%f15,%f16,%f17,%f18}, {%r1,%r2}, {%r3}, {%f15,%f16,%f17,%f18};

	// end inline asm
	// begin inline asm
	mma.sync.aligned.m16n8k8.row.col.f32.f16.f16.f32 {%f15,%f16,%f17,%f18}, {%r1,%r2}, {%r3}, {%f15,%f16,%f17,%f18};

	// end inline asm
	// begin inline asm
	mma.sync.aligned.m16n8k8.row.col.f32.f16.f16.f32 {%f15,%f16,%f17,%f18}, {%r1,%r2}, {%r3}, {%f15,%f16,%f17,%f18};

	// end inline asm
	// begin inline asm
	mma.sync.aligned.m16n8k8.row.col.f32.f16.f16.f32 {%f15,%f16,%f17,%f18}, {%r1,%r2}, {%r3}, {%f15,%f16,%f17,%f18};

	// end inline asm
	// begin inline asm
	mma.sync.aligned.m16n8k8.row.col.f32.f16.f16.f32 {%f15,%f16,%f17,%f18}, {%r1,%r2}, {%r3}, {%f15,%f16,%f17,%f18};

	// end inline asm
	// begin inline asm
	mma.sync.aligned.m16n8k8.row.col.f32.f16.f16.f32 {%f15,%f16,%f17,%f18}, {%r1,%r2}, {%r3}, {%f15,%f16,%f17,%f18};

	// end inline asm
	// begin inline asm
	mma.sync.aligned.m16n8k8.row.col.f32.f16.f16.f32 {%f15,%f16,%f17,%f18}, {%r1,%r2}, {%r3}, {%f15,%f16,%f17,%f18};

	// end inline asm
	// begin inline asm
	mma.sync.aligned.m16n8k8.row.col.f32.f16.f16.f32 {%f15,%f16,%f17,%f18}, {%r1,%r2}, {%r3}, {%f15,%f16,%f17,%f18};

	// end inline asm
	// begin inline asm
	mma.sync.aligned.m16n8k8.row.col.f32.f16.f16.f32 {%f15,%f16,%f17,%f18}, {%r1,%r2}, {%r3}, {%f15,%f16,%f17,%f18};

	// end inline asm
	// begin inline asm
	mma.sync.aligned.m16n8k8.row.col.f32.f16.f16.f32 {%f15,%f16,%f17,%f18}, {%r1,%r2}, {%r3}, {%f15,%f16,%f17,%f18};

	// end inline asm
	// begin inline asm
	mma.sync.aligned.m16n8k8.row.col.f32.f16.f16.f32 {%f15,%f16,%f17,%f18}, {%r1,%r2}, {%r3}, {%f15,%f16,%f17,%f18};

	// end inline asm
	// begin inline asm
	mma.sync.aligned.m16n8k8.row.col.f32.f16.f16.f32 {%f15,%f16,%f17,%f18}, {%r1,%r2}, {%r3}, {%f15,%f16,%f17,%f18};

	// end inline asm
	// begin inline asm
	mma.sync.aligned.m16n8k8.row.col.f32.f16.f16.f32 {%f15,%f16,%f17,%f18}, {%r1,%r2}, {%r3}, {%f15,%f16,%f17,%f18};

	// end inline asm
	// begin inline asm
	mma.sync.aligned.m16n8k8.row.col.f32.f16.f16.f32 {%f15,%f16,%f17,%f18}, {%r1,%r2}, {%r3}, {%f15,%f16,%f17,%f18};

	// end inline asm
	// begin inline asm
	mma.sync.aligned.m16n8k8.row.col.f32.f16.f16.f32 {%f15,%f16,%f17,%f18}, {%r1,%r2}, {%r3}, {%f15,%f16,%f17,%f18};

	// end inline asm
	// begin inline asm
	mma.sync.aligned.m16n8k8.row.col.f32.f16.f16.f32 {%f15,%f16,%f17,%f18}, {%r1,%r2}, {%r3}, {%f15,%f16,%f17,%f18};

	// end inline asm
	// begin inline asm
	mma.sync.aligned.m16n8k8.row.col.f32.f16.f16.f32 {%f15,%f16,%f17,%f18}, {%r1,%r2}, {%r3}, {%f15,%f16,%f17,%f18};

	// end inline asm
	// begin inline asm
	mma.sync.aligned.m16n8k8.row.col.f32.f16.f16.f32 {%f15,%f16,%f17,%f18}, {%r1,%r2}, {%r3}, {%f15,%f16,%f17,%f18};

	// end inline asm
	// begin inline asm
	mma.sync.aligned.m16n8k8.row.col.f32.f16.f16.f32 {%f15,%f16,%f17,%f18}, {%r1,%r2}, {%r3}, {%f15,%f16,%f17,%f18};

	// end inline asm
	// begin inline asm
	mma.sync.aligned.m16n8k8.row.col.f32.f16.f16.f32 {%f15,%f16,%f17,%f18}, {%r1,%r2}, {%r3}, {%f15,%f16,%f17,%f18};

	// end inline asm
	// begin inline asm
	mma.sync.aligned.m16n8k8.row.col.f32.f16.f16.f32 {%f15,%f16,%f17,%f18}, {%r1,%r2}, {%r3}, {%f15,%f16,%f17,%f18};

	// end inline asm
	// begin inline asm
	mma.sync.aligned.m16n8k8.row.col.f32.f16.f16.f32 {%f15,%f16,%f17,%f18}, {%r1,%r2}, {%r3}, {%f15,%f16,%f17,%f18};

	// end inline asm
	// begin inline asm
	mma.sync.aligned.m16n8k8.row.col.f32.f16.f16.f32 {%f15,%f16,%f17,%f18}, {%r1,%r2}, {%r3}, {%f15,%f16,%f17,%f18};

	// end inline asm
	// begin inline asm
	mma.sync.aligned.m16n8k8.row.col.f32.f16.f16.f32 {%f15,%f16,%f17,%f18}, {%r1,%r2}, {%r3}, {%f15,%f16,%f17,%f18};

	// end inline asm
	// begin inline asm
	mma.sync.aligned.m16n8k8.row.col.f32.f16.f16.f32 {%f15,%f16,%f17,%f18}, {%r1,%r2}, {%r3}, {%f15,%f16,%f17,%f18};

	// end inline asm
	// begin inline asm
	mma.sync.aligned.m16n8k8.row.col.f32.f16.f16.f32 {%f15,%f16,%f17,%f18}, {%r1,%r2}, {%r3}, {%f15,%f16,%f17,%f18};

	// end inline asm
	// begin inline asm
	mma.sync.aligned.m16n8k8.row.col.f32.f16.f16.f32 {%f15,%f16,%f17,%f18}, {%r1,%r2}, {%r3}, {%f15,%f16,%f17,%f18};

	// end inline asm
	// begin inline asm
	mma.sync.aligned.m16n8k8.row.col.f32.f16.f16.f32 {%f15,%f16,%f17,%f18}, {%r1,%r2}, {%r3}, {%f15,%f16,%f17,%f18};

	// end inline asm
	// begin inline asm
	mma.sync.aligned.m16n8k8.row.col.f32.f16.f16.f32 {%f15,%f16,%f17,%f18}, {%r1,%r2}, {%r3}, {%f15,%f16,%f17,%f18};

	// end inline asm
	// begin inline asm
	mma.sync.aligned.m16n8k8.row.col.f32.f16.f16.f32 {%f15,%f16,%f17,%f18}, {%r1,%r2}, {%r3}, {%f15,%f16,%f17,%f18};

	// end inline asm
	// begin inline asm
	mma.sync.aligned.m16n8k8.row.col.f32.f16.f16.f32 {%f15,%f16,%f17,%f18}, {%r1,%r2}, {%r3}, {%f15,%f16,%f17,%f18};

	// end inline asm
	// begin inline asm
	mma.sync.aligned.m16n8k8.row.col.f32.f16.f16.f32 {%f15,%f16,%f17,%f18}, {%r1,%r2}, {%r3}, {%f15,%f16,%f17,%f18};

	// end inline asm
	// begin inline asm
	mma.sync.aligned.m16n8k8.row.col.f32.f16.f16.f32 {%f15,%f16,%f17,%f18}, {%r1,%r2}, {%r3}, {%f15,%f16,%f17,%f18};

	// end inline asm
	// begin inline asm
	mma.sync.aligned.m16n8k8.row.col.f32.f16.f16.f32 {%f15,%f16,%f17,%f18}, {%r1,%r2}, {%r3}, {%f15,%f16,%f17,%f18};

	// end inline asm
	// begin inline asm
	mma.sync.aligned.m16n8k8.row.col.f32.f16.f16.f32 {%f15,%f16,%f17,%f18}, {%r1,%r2}, {%r3}, {%f15,%f16,%f17,%f18};

	// end inline asm
	// begin inline asm
	mma.sync.aligned.m16n8k8.row.col.f32.f16.f16.f32 {%f15,%f16,%f17,%f18}, {%r1,%r2}, {%r3}, {%f15,%f16,%f17,%f18};

	// end inline asm
	// begin inline asm
	mma.sync.aligned.m16n8k8.row.col.f32.f16.f16.f32 {%f15,%f16,%f17,%f18}, {%r1,%r2}, {%r3}, {%f15,%f16,%f17,%f18};

	// end inline asm
	// begin inline asm
	mma.sync.aligned.m16n8k8.row.col.f32.f16.f16.f32 {%f15,%f16,%f17,%f18}, {%r1,%r2}, {%r3}, {%f15,%f16,%f17,%f18};

	// end inline asm
	// begin inline asm
	mma.sync.aligned.m16n8k8.row.col.f32.f16.f16.f32 {%f15,%f16,%f17,%f18}, {%r1,%r2}, {%r3}, {%f15,%f16,%f17,%f18};

	// end inline asm
	// begin inline asm
	mma.sync.aligned.m16n8k8.row.col.f32.f16.f16.f32 {%f15,%f16,%f17,%f18}, {%r1,%r2}, {%r3}, {%f15,%f16,%f17,%f18};

	// end inline asm
	// begin inline asm
	mma.sync.aligned.m16n8k8.row.col.f32.f16.f16.f32 {%f15,%f16,%f17,%f18}, {%r1,%r2}, {%r3}, {%f15,%f16,%f17,%f18};

	// end inline asm
	// begin inline asm
	mma.sync.aligned.m16n8k8.row.col.f32.f16.f16.f32 {%f15,%f16,%f17,%f18}, {%r1,%r2}, {%r3}, {%f15,%f16,%f17,%f18};

	// end inline asm
	// begin inline asm
	mma.sync.aligned.m16n8k8.row.col.f32.f16.f16.f32 {%f15,%f16,%f17,%f18}, {%r1,%r2}, {%r3}, {%f15,%f16,%f17,%f18};

	// end inline asm
	// begin inline asm
	mma.sync.aligned.m16n8k8.row.col.f32.f16.f16.f32 {%f15,%f16,%f17,%f18}, {%r1,%r2}, {%r3}, {%f15,%f16,%f17,%f18};

	// end inline asm
	// begin inline asm
	mma.sync.aligned.m16n8k8.row.col.f32.f16.f16.f32 {%f15,%f16,%f17,%f18}, {%r1,%r2}, {%r3}, {%f15,%f16,%f17,%f18};

	// end inline asm
	// begin inline asm
	mma.sync.aligned.m16n8k8.row.col.f32.f16.f16.f32 {%f15,%f16,%f17,%f18}, {%r1,%r2}, {%r3}, {%f15,%f16,%f17,%f18};

	// end inline asm
	// begin inline asm
	mma.sync.aligned.m16n8k8.row.col.f32.f16.f16.f32 {%f15,%f16,%f17,%f18}, {%r1,%r2}, {%r3}, {%f15,%f16,%f17,%f18};

	// end inline asm
	// begin inline asm
	mma.sync.aligned.m16n8k8.row.col.f32.f16.f16.f32 {%f15,%f16,%f17,%f18}, {%r1,%r2}, {%r3}, {%f15,%f16,%f17,%f18};

	// end inline asm
	// begin inline asm
	mma.sync.aligned.m16n8k8.row.col.f32.f16.f16.f32 {%f15,%f16,%f17,%f18}, {%r1,%r2}, {%r3}, {%f15,%f16,%f17,%f18};

	// end inline asm
	// begin inline asm
	mma.sync.aligned.m16n8k8.row.col.f32.f16.f16.f32 {%f15,%f16,%f17,%f18}, {%r1,%r2}, {%r3}, {%f15,%f16,%f17,%f18};

	// end inline asm
	// begin inline asm
	mma.sync.aligned.m16n8k8.row.col.f32.f16.f16.f32 {%f15,%f16,%f17,%f18}, {%r1,%r2}, {%r3}, {%f15,%f16,%f17,%f18};

	// end inline asm
	// begin inline asm
	mma.sync.aligned.m16n8k8.row.col.f32.f16.f16.f32 {%f15,%f16,%f17,%f18}, {%r1,%r2}, {%r3}, {%f15,%f16,%f17,%f18};

	// end inline asm
	// begin inline asm
	mma.sync.aligned.m16n8k8.row.col.f32.f16.f16.f32 {%f15,%f16,%f17,%f18}, {%r1,%r2}, {%r3}, {%f15,%f16,%f17,%f18};

	// end inline asm
	// begin inline asm
	mma.sync.aligned.m16n8k8.row.col.f32.f16.f16.f32 {%f15,%f16,%f17,%f18}, {%r1,%r2}, {%r3}, {%f15,%f16,%f17,%f18};

	// end inline asm
	// begin inline asm
	mma.sync.aligned.m16n8k8.row.col.f32.f16.f16.f32 {%f15,%f16,%f17,%f18}, {%r1,%r2}, {%r3}, {%f15,%f16,%f17,%f18};

	// end inline asm
	// begin inline asm
	mma.sync.aligned.m16n8k8.row.col.f32.f16.f16.f32 {%f15,%f16,%f17,%f18}, {%r1,%r2}, {%r3}, {%f15,%f16,%f17,%f18};

	// end inline asm
	// begin inline asm
	mma.sync.aligned.m16n8k8.row.col.f32.f16.f16.f32 {%f15,%f16,%f17,%f18}, {%r1,%r2}, {%r3}, {%f15,%f16,%f17,%f18};

	// end inline asm
	// begin inline asm
	mma.sync.aligned.m16n8k8.row.col.f32.f16.f16.f32 {%f15,%f16,%f17,%f18}, {%r1,%r2}, {%r3}, {%f15,%f16,%f17,%f18};

	// end inline asm
	// begin inline asm
	mma.sync.aligned.m16n8k8.row.col.f32.f16.f16.f32 {%f15,%f16,%f17,%f18}, {%r1,%r2}, {%r3}, {%f15,%f16,%f17,%f18};

	// end inline asm
	// begin inline asm
	mma.sync.aligned.m16n8k8.row.col.f32.f16.f16.f32 {%f15,%f16,%f17,%f18}, {%r1,%r2}, {%r3}, {%f15,%f16,%f17,%f18};

	// end inline asm
	// begin inline asm
	mma.sync.aligned.m16n8k8.row.col.f32.f16.f16.f32 {%f15,%f16,%f17,%f18}, {%r1,%r2}, {%r3}, {%f15,%f16,%f17,%f18};

	// end inline asm
	// begin inline asm
	mma.sync.aligned.m16n8k8.row.col.f32.f16.f16.f32 {%f15,%f16,%f17,%f18}, {%r1,%r2}, {%r3}, {%f15,%f16,%f17,%f18};

	// end inline asm
	// begin inline asm
	mma.sync.aligned.m16n8k8.row.col.f32.f16.f16.f32 {%f15,%f16,%f17,%f18}, {%r1,%r2}, {%r3}, {%f15,%f16,%f17,%f18};

	// end inline asm
	// begin inline asm
	mma.sync.aligned.m16n8k8.row.col.f32.f16.f16.f32 {%f15,%f16,%f17,%f18}, {%r1,%r2}, {%r3}, {%f15,%f16,%f17,%f18};

	// end inline asm
	// begin inline asm
	mma.sync.aligned.m16n8k8.row.col.f32.f16.f16.f32 {%f15,%f16,%f17,%f18}, {%r1,%r2}, {%r3}, {%f15,%f16,%f17,%f18};

	// end inline asm
	// begin inline asm
	mma.sync.aligned.m16n8k8.row.col.f32.f16.f16.f32 {%f15,%f16,%f17,%f18}, {%r1,%r2}, {%r3}, {%f15,%f16,%f17,%f18};

	// end inline asm
	// begin inline asm
	mma.sync.aligned.m16n8k8.row.col.f32.f16.f16.f32 {%f15,%f16,%f17,%f18}, {%r1,%r2}, {%r3}, {%f15,%f16,%f17,%f18};

	// end inline asm
	// begin inline asm
	mma.sync.aligned.m16n8k8.row.col.f32.f16.f16.f32 {%f15,%f16,%f17,%f18}, {%r1,%r2}, {%r3}, {%f15,%f16,%f17,%f18};

	// end inline asm
	// begin inline asm
	mma.sync.aligned.m16n8k8.row.col.f32.f16.f16.f32 {%f15,%f16,%f17,%f18}, {%r1,%r2}, {%r3}, {%f15,%f16,%f17,%f18};

	// end inline asm
	// begin inline asm
	mma.sync.aligned.m16n8k8.row.col.f32.f16.f16.f32 {%f15,%f16,%f17,%f18}, {%r1,%r2}, {%r3}, {%f15,%f16,%f17,%f18};

	// end inline asm
	// begin inline asm
	mma.sync.aligned.m16n8k8.row.col.f32.f16.f16.f32 {%f15,%f16,%f17,%f18}, {%r1,%r2}, {%r3}, {%f15,%f16,%f17,%f18};

	// end inline asm
	// begin inline asm
	mma.sync.aligned.m16n8k8.row.col.f32.f16.f16.f32 {%f15,%f16,%f17,%f18}, {%r1,%r2}, {%r3}, {%f15,%f16,%f17,%f18};

	// end inline asm
	// begin inline asm
	mma.sync.aligned.m16n8k8.row.col.f32.f16.f16.f32 {%f15,%f16,%f17,%f18}, {%r1,%r2}, {%r3}, {%f15,%f16,%f17,%f18};

	// end inline asm
	// begin inline asm
	mma.sync.aligned.m16n8k8.row.col.f32.f16.f16.f32 {%f15,%f16,%f17,%f18}, {%r1,%r2}, {%r3}, {%f15,%f16,%f17,%f18};

	// end inline asm
	// begin inline asm
	mma.sync.aligned.m16n8k8.row.col.f32.f16.f16.f32 {%f15,%f16,%f17,%f18}, {%r1,%r2}, {%r3}, {%f15,%f16,%f17,%f18};

	// end inline asm
	// begin inline asm
	mma.sync.aligned.m16n8k8.row.col.f32.f16.f16.f32 {%f15,%f16,%f17,%f18}, {%r1,%r2}, {%r3}, {%f15,%f16,%f17,%f18};

	// end inline asm
	// begin inline asm
	mma.sync.aligned.m16n8k8.row.col.f32.f16.f16.f32 {%f15,%f16,%f17,%f18}, {%r1,%r2}, {%r3}, {%f15,%f16,%f17,%f18};

	// end inline asm
	// begin inline asm
	mma.sync.aligned.m16n8k8.row.col.f32.f16.f16.f32 {%f15,%f16,%f17,%f18}, {%r1,%r2}, {%r3}, {%f15,%f16,%f17,%f18};

	// end inline asm
	// begin inline asm
	mma.sync.aligned.m16n8k8.row.col.f32.f16.f16.f32 {%f15,%f16,%f17,%f18}, {%r1,%r2}, {%r3}, {%f15,%f16,%f17,%f18};

	// end inline asm
	// begin inline asm
	mma.sync.aligned.m16n8k8.row.col.f32.f16.f16.f32 {%f15,%f16,%f17,%f18}, {%r1,%r2}, {%r3}, {%f15,%f16,%f17,%f18};

	// end inline asm
	// begin inline asm
	mma.sync.aligned.m16n8k8.row.col.f32.f16.f16.f32 {%f15,%f16,%f17,%f18}, {%r1,%r2}, {%r3}, {%f15,%f16,%f17,%f18};

	// end inline asm
	// begin inline asm
	mma.sync.aligned.m16n8k8.row.col.f32.f16.f16.f32 {%f15,%f16,%f17,%f18}, {%r1,%r2}, {%r3}, {%f15,%f16,%f17,%f18};

	// end inline asm
	// begin inline asm
	mma.sync.aligned.m16n8k8.row.col.f32.f16.f16.f32 {%f15,%f16,%f17,%f18}, {%r1,%r2}, {%r3}, {%f15,%f16,%f17,%f18};

	// end inline asm
	// begin inline asm
	mma.sync.aligned.m16n8k8.row.col.f32.f16.f16.f32 {%f15,%f16,%f17,%f18}, {%r1,%r2}, {%r3}, {%f15,%f16,%f17,%f18};

	// end inline asm
	// begin inline asm
	mma.sync.aligned.m16n8k8.row.col.f32.f16.f16.f32 {%f15,%f16,%f17,%f18}, {%r1,%r2}, {%r3}, {%f15,%f16,%f17,%f18};

	// end inline asm
	// begin inline asm
	mma.sync.aligned.m16n8k8.row.col.f32.f16.f16.f32 {%f15,%f16,%f17,%f18}, {%r1,%r2}, {%r3}, {%f15,%f16,%f17,%f18};

	// end inline asm
	// begin inline asm
	mma.sync.aligned.m16n8k8.row.col.f32.f16.f16.f32 {%f15,%f16,%f17,%f18}, {%r1,%r2}, {%r3}, {%f15,%f16,%f17,%f18};

	// end inline asm
	mov.f32 	%f2856, %f16;
	mov.f32 	%f2858, %f18;
	mov.f32 	%f2855, %f15;
	mov.f32 	%f2857, %f17;
	// begin inline asm
	mma.sync.aligned.m16n8k8.row.col.f32.f16.f16.f32 {%f2855,%f2856,%f2857,%f2858}, {%r1,%r2}, {%r3}, {%f2855,%f2856,%f2857,%f2858};

	// end inline asm
	// begin inline asm
	mma.sync.aligned.m16n8k8.row.col.f32.f16.f16.f32 {%f2855,%f2856,%f2857,%f2858}, {%r1,%r2}, {%r3}, {%f2855,%f2856,%f2857,%f2858};

	// end inline asm
	// begin inline asm
	mma.sync.aligned.m16n8k8.row.col.f32.f16.f16.f32 {%f2855,%f2856,%f2857,%f2858}, {%r1,%r2}, {%r3}, {%f2855,%f2856,%f2857,%f2858};

	// end inline asm
	// begin inline asm
	mma.sync.aligned.m16n8k8.row.col.f32.f16.f16.f32 {%f2855,%f2856,%f2857,%f2858}, {%r1,%r2}, {%r3}, {%f2855,%f2856,%f2857,%f2858};

	// end inline asm
	// begin inline asm
	mma.sync.aligned.m16n8k8.row.col.f32.f16.f16.f32 {%f2855,%f2856,%f2857,%f2858}, {%r1,%r2}, {%r3}, {%f2855,%f2856,%f2857,%f2858};

	// end inline asm
	// begin inline asm
	mma.sync.aligned.m16n8k8.row.col.f32.f16.f16.f32 {%f2855,%f2856,%f2857,%f2858}, {%r1,%r2}, {%r3}, {%f2855,%f2856,%f2857,%f2858};

	// end inline asm
	// begin inline asm
	mma.sync.aligned.m16n8k8.row.col.f32.f16.f16.f32 {%f2855,%f2856,%f2857,%f2858}, {%r1,%r2}, {%r3}, {%f2855,%f2856,%f2857,%f2858};

	// end inline asm
	// begin inline asm
	mma.sync.aligned.m16n8k8.row.col.f32.f16.f16.f32 {%f2855,%f2856,%f2857,%f2858}, {%r1,%r2}, {%r3}, {%f2855,%f2856,%f2857,%f2858};

	// end inline asm
	// begin inline asm
	mma.sync.aligned.m16n8k8.row.col.f32.f16.f16.f32 {%f2855,%f2856,%f2857,%f2858}, {%r1,%r2}, {%r3}, {%f2855,%f2856,%f2857,%f2858};

	// end inline asm
	// begin inline asm
	mma.sync.aligned.m16n8k8.row.col.f32.f16.f16.f32 {%f2855,%f2856,%f2857,%f2858}, {%r1,%r2}, {%r3}, {%f2855,%f2856,%f2857,%f2858};

	// end inline asm
	// begin inline asm
	mma.sync.aligned.m16n8k8.row.col.f32.f16.f16.f32 {%f2855,%f2856,%f2857,%f2858}, {%r1,%r2}, {%r3}, {%f2855,%f2856,%f2857,%f2858};

	// end inline asm
	// begin inline asm
	mma.sync.aligned.m16n8k8.row.col.f32.f16.f16.f32 {%f2855,%f2856,%f2857,%f2858}, {%r1,%r2}, {%r3}, {%f2855,%f2856,%f2857,%f2858};

	// end inline asm
	// begin inline asm
	mma.sync.aligned.m16n8k8.row.col.f32.f16.f16.f32 {%f2855,%f2856,%f2857,%f2858}, {%r1,%r2}, {%r3}, {%f2855,%f2856,%f2857,%f2858};

	// end inline asm
	// begin inline asm
	mma.sync.aligned.m16n8k8.row.col.f32.f16.f16.f32 {%f2855,%f2856,%f2857,%f2858}, {%r1,%r2}, {%r3}, {%f2855,%f2856,%f2857,%f2858};

	// end inline asm
	// begin inline asm
	mma.sync.aligned.m16n8k8.row.col.f32.f16.f16.f32 {%f2855,%f2856,%f2857,%f2858}, {%r1,%r2}, {%r3}, {%f2855,%f2856,%f2857,%f2858};

	// end inline asm
	// begin inline asm
	mma.sync.aligned.m16n8k8.row.col.f32.f16.f16.f32 {%f2855,%f2856,%f2857,%f2858}, {%r1,%r2}, {%r3}, {%f2855,%f2856,%f2857,%f2858};

	// end inline asm
	// begin inline asm
	mma.sync.aligned.m16n8k8.row.col.f32.f16.f16.f32 {%f2855,%f2856,%f2857,%f2858}, {%r1,%r2}, {%r3}, {%f2855,%f2856,%f2857,%f2858};

	// end inline asm
	// begin inline asm
	mma.sync.aligned.m16n8k8.row.col.f32.f16.f16.f32 {%f2855,%f2856,%f2857,%f2858}, {%r1,%r2}, {%r3}, {%f2855,%f2856,%f2857,%f2858};

	// end inline asm
	// begin inline asm
	mma.sync.aligned.m16n8k8.row.col.f32.f16.f16.f32 {%f2855,%f2856,%f2857,%f2858}, {%r1,%r2}, {%r3}, {%f2855,%f2856,%f2857,%f2858};

	// end inline asm
	// begin inline asm
	mma.sync.aligned.m16n8k8.row.col.f32.f16.f16.f32 {%f2855,%f2856,%f2857,%f2858}, {%r1,%r2}, {%r3}, {%f2855,%f2856,%f2857,%f2858};

	// end inline asm
	// begin inline asm
	mma.sync.aligned.m16n8k8.row.col.f32.f16.f16.f32 {%f2855,%f2856,%f2857,%f2858}, {%r1,%r2}, {%r3}, {%f2855,%f2856,%f2857,%f2858};

	// end inline asm
	// begin inline asm
	mma.sync.aligned.m16n8k8.row.col.f32.f16.f16.f32 {%f2855,%f2856,%f2857,%f2858}, {%r1,%r2}, {%r3}, {%f2855,%f2856,%f2857,%f2858};

	// end inline asm
	// begin inline asm
	mma.sync.aligned.m16n8k8.row.col.f32.f16.f16.f32 {%f2855,%f2856,%f2857,%f2858}, {%r1,%r2}, {%r3}, {%f2855,%f2856,%f2857,%f2858};

	// end inline asm
	// begin inline asm
	mma.sync.aligned.m16n8k8.row.col.f32.f16.f16.f32 {%f2855,%f2856,%f2857,%f2858}, {%r1,%r2}, {%r3}, {%f2855,%f2856,%f2857,%f2858};

	// end inline asm
	// begin inline asm
	mma.sync.aligned.m16n8k8.row.col.f32.f16.f16.f32 {%f2855,%f2856,%f2857,%f2858}, {%r1,%r2}, {%r3}, {%f2855,%f2856,%f2857,%f2858};

	// end inline asm
	// begin inline asm
	mma.sync.aligned.m16n8k8.row.col.f32.f16.f16.f32 {%f2855,%f2856,%f2857,%f2858}, {%r1,%r2}, {%r3}, {%f2855,%f2856,%f2857,%f2858};

	// end inline asm
	// begin inline asm
	mma.sync.aligned.m16n8k8.row.col.f32.f16.f16.f32 {%f2855,%f2856,%f2857,%f2858}, {%r1,%r2}, {%r3}, {%f2855,%f2856,%f2857,%f2858};

	// end inline asm
	// begin inline asm
	mma.sync.aligned.m16n8k8.row.col.f32.f16.f16.f32 {%f2855,%f2856,%f2857,%f2858}, {%r1,%r2}, {%r3}, {%f2855,%f2856,%f2857,%f2858};

	// end inline asm
	// begin inline asm
	mma.sync.aligned.m16n8k8.row.col.f32.f16.f16.f32 {%f2855,%f2856,%f2857,%f2858}, {%r1,%r2}, {%r3}, {%f2855,%f2856,%f2857,%f2858};

	// end inline asm
	// begin inline asm
	mma.sync.aligned.m16n8k8.row.col.f32.f16.f16.f32 {%f2855,%f2856,%f2857,%f2858}, {%r1,%r2}, {%r3}, {%f2855,%f2856,%f2857,%f2858};

	// end inline asm
	// begin inline asm
	mma.sync.aligned.m16n8k8.row.col.f32.f16.f16.f32 {%f2855,%f2856,%f2857,%f2858}, {%r1,%r2}, {%r3}, {%f2855,%f2856,%f2857,%f2858};

	// end inline asm
	// begin inline asm
	mma.sync.aligned.m16n8k8.row.col.f32.f16.f16.f32 {%f2855,%f2856,%f2857,%f2858}, {%r1,%r2}, {%r3}, {%f2855,%f2856,%f2857,%f2858};

	// end inline asm
	// begin inline asm
	mma.sync.aligned.m16n8k8.row.col.f32.f16.f16.f32 {%f2855,%f2856,%f2857,%f2858}, {%r1,%r2}, {%r3}, {%f2855,%f2856,%f2857,%f2858};

	// end inline asm
	// begin inline asm
	mma.sync.aligned.m16n8k8.row.col.f32.f16.f16.f32 {%f2855,%f2856,%f2857,%f2858}, {%r1,%r2}, {%r3}, {%f2855,%f2856,%f2857,%f2858};

	// end inline asm
	// begin inline asm
	mma.sync.aligned.m16n8k8.row.col.f32.f16.f16.f32 {%f2855,%f2856,%f2857,%f2858}, {%r1,%r2}, {%r3}, {%f2855,%f2856,%f2857,%f2858};

	// end inline asm
	// begin inline asm
	mma.sync.aligned.m16n8k8.row.col.f32.f16.f16.f32 {%f2855,%f2856,%f2857,%f2858}, {%r1,%r2}, {%r3}, {%f2855,%f2856,%f2857,%f2858};

	// end inline asm
	// begin inline asm
	mma.sync.aligned.m16n8k8.row.col.f32.f16.f16.f32 {%f2855,%f2856,%f2857,%f2858}, {%r1,%r2}, {%r3}, {%f2855,%f2856,%f2857,%f2858};

	// end inline asm
	// begin inline asm
	mma.sync.aligned.m16n8k8.row.col.f32.f16.f16.f32 {%f2855,%f2856,%f2857,%f2858}, {%r1,%r2}, {%r3}, {%f2855,%f2856,%f2857,%f2858};

	// end inline asm
	// begin inline asm
	mma.sync.aligned.m16n8k8.row.col.f32.f16.f16.f32 {%f2855,%f2856,%f2857,%f2858}, {%r1,%r2}, {%r3}, {%f2855,%f2856,%f2857,%f2858};

	// end inline asm
	// begin inline asm
	mma.sync.aligned.m16n8k8.row.col.f32.f16.f16.f32 {%f2855,%f2856,%f2857,%f2858}, {%r1,%r2}, {%r3}, {%f2855,%f2856,%f2857,%f2858};

	// end inline asm
	// begin inline asm
	mma.sync.aligned.m16n8k8.row.col.f32.f16.f16.f32 {%f2855,%f2856,%f2857,%f2858}, {%r1,%r2}, {%r3}, {%f2855,%f2856,%f2857,%f2858};

	// end inline asm
	// begin inline asm
	mma.sync.aligned.m16n8k8.row.col.f32.f16.f16.f32 {%f2855,%f2856,%f2857,%f2858}, {%r1,%r2}, {%r3}, {%f2855,%f2856,%f2857,%f2858};

	// end inline asm
	// begin inline asm
	mma.sync.aligned.m16n8k8.row.col.f32.f16.f16.f32 {%f2855,%f2856,%f2857,%f2858}, {%r1,%r2}, {%r3}, {%f2855,%f2856,%f2857,%f2858};

	// end inline asm
	// begin inline asm
	mma.sync.aligned.m16n8k8.row.col.f32.f16.f16.f32 {%f2855,%f2856,%f2857,%f2858}, {%r1,%r2}, {%r3}, {%f2855,%f2856,%f2857,%f2858};

	// end inline asm
	// begin inline asm
	mma.sync.aligned.m16n8k8.row.col.f32.f16.f16.f32 {%f2855,%f2856,%f2857,%f2858}, {%r1,%r2}, {%r3}, {%f2855,%f2856,%f2857,%f2858};

	// end inline asm
	// begin inline asm
	mma.sync.aligned.m16n8k8.row.col.f32.f16.f16.f32 {%f2855,%f2856,%f2857,%f2858}, {%r1,%r2}, {%r3}, {%f2855,%f2856,%f2857,%f2858};

	// end inline asm
	// begin inline asm
	mma.sync.aligned.m16n8k8.row.col.f32.f16.f16.f32 {%f2855,%f2856,%f2857,%f2858}, {%r1,%r2}, {%r3}, {%f2855,%f2856,%f2857,%f2858};

	// end inline asm
	// begin inline asm
	mma.sync.aligned.m16n8k8.row.col.f32.f16.f16.f32 {%f2855,%f2856,%f2857,%f2858}, {%r1,%r2}, {%r3}, {%f2855,%f2856,%f2857,%f2858};

	// end inline asm
	// begin inline asm
	mma.sync.aligned.m16n8k8.row.col.f32.f16.f16.f32 {%f2855,%f2856,%f2857,%f2858}, {%r1,%r2}, {%r3}, {%f2855,%f2856,%f2857,%f2858};

	// end inline asm
	// begin inline asm
	mma.sync.aligned.m16n8k8.row.col.f32.f16.f16.f32 {%f2855,%f2856,%f2857,%f2858}, {%r1,%r2}, {%r3}, {%f2855,%f2856,%f2857,%f2858};

	// end inline asm
	// begin inline asm
	mma.sync.aligned.m16n8k8.row.col.f32.f16.f16.f32 {%f2855,%f2856,%f2857,%f2858}, {%r1,%r2}, {%r3}, {%f2855,%f2856,%f2857,%f2858};

	// end inline asm
	// begin inline asm
	mma.sync.aligned.m16n8k8.row.col.f32.f16.f16.f32 {%f2855,%f2856,%f2857,%f2858}, {%r1,%r2}, {%r3}, {%f2855,%f2856,%f2857,%f2858};

	// end inline asm
	// begin inline asm
	mma.sync.aligned.m16n8k8.row.col.f32.f16.f16.f32 {%f2855,%f2856,%f2857,%f2858}, {%r1,%r2}, {%r3}, {%f2855,%f2856,%f2857,%f2858};

	// end inline asm
	// begin inline asm
	mma.sync.aligned.m16n8k8.row.col.f32.f16.f16.f32 {%f2855,%f2856,%f2857,%f2858}, {%r1,%r2}, {%r3}, {%f2855,%f2856,%f2857,%f2858};

	// end inline asm
	// begin inline asm
	mma.sync.aligned.m16n8k8.row.col.f32.f16.f16.f32 {%f2855,%f2856,%f2857,%f2858}, {%r1,%r2}, {%r3}, {%f2855,%f2856,%f2857,%f2858};

	// end inline asm
	// begin inline asm
	mma.sync.aligned.m16n8k8.row.col.f32.f16.f16.f32 {%f2855,%f2856,%f2857,%f2858}, {%r1,%r2}, {%r3}, {%f2855,%f2856,%f2857,%f2858};

	// end inline asm
	// begin inline asm
	mma.sync.aligned.m16n8k8.row.col.f32.f16.f16.f32 {%f2855,%f2856,%f2857,%f2858}, {%r1,%r2}, {%r3}, {%f2855,%f2856,%f2857,%f2858};

	// end inline asm
	// begin inline asm
	mma.sync.aligned.m16n8k8.row.col.f32.f16.f16.f32 {%f2855,%f2856,%f2857,%f2858}, {%r1,%r2}, {%r3}, {%f2855,%f2856,%f2857,%f2858};

	// end inline asm
	// begin inline asm
	mma.sync.aligned.m16n8k8.row.col.f32.f16.f16.f32 {%f2855,%f2856,%f2857,%f2858}, {%r1,%r2}, {%r3}, {%f2855,%f2856,%f2857,%f2858};

	// end inline asm
	// begin inline asm
	mma.sync.aligned.m16n8k8.row.col.f32.f16.f16.f32 {%f2855,%f2856,%f2857,%f2858}, {%r1,%r2}, {%r3}, {%f2855,%f2856,%f2857,%f2858};

	// end inline asm
	// begin inline asm
	mma.sync.aligned.m16n8k8.row.col.f32.f16.f16.f32 {%f2855,%f2856,%f2857,%f2858}, {%r1,%r2}, {%r3}, {%f2855,%f2856,%f2857,%f2858};

	// end inline asm
	// begin inline asm
	mma.sync.aligned.m16n8k8.row.col.f32.f16.f16.f32 {%f2855,%f2856,%f2857,%f2858}, {%r1,%r2}, {%r3}, {%f2855,%f2856,%f2857,%f2858};

	// end inline asm
	// begin inline asm
	mma.sync.aligned.m16n8k8.row.col.f32.f16.f16.f32 {%f2855,%f2856,%f2857,%f2858}, {%r1,%r2}, {%r3}, {%f2855,%f2856,%f2857,%f2858};

	// end inline asm
	// begin inline asm
	mma.sync.aligned.m16n8k8.row.col.f32.f16.f16.f32 {%f2855,%f2856,%f2857,%f2858}, {%r1,%r2}, {%r3}, {%f2855,%f2856,%f2857,%f2858};

	// end inline asm
	// begin inline asm
	mma.sync.aligned.m16n8k8.row.col.f32.f16.f16.f32 {%f2855,%f2856,%f2857,%f2858}, {%r1,%r2}, {%r3}, {%f2855,%f2856,%f2857,%f2858};

	// end inline asm
	// begin inline asm
	mma.sync.aligned.m16n8k8.row.col.f32.f16.f16.f32 {%f2855,%f2856,%f2857,%f2858}, {%r1,%r2}, {%r3}, {%f2855,%f2856,%f2857,%f2858};

	// end inline asm
	// begin inline asm
	mma.sync.aligned.m16n8k8.row.col.f32.f16.f16.f32 {%f2855,%f2856,%f2857,%f2858}, {%r1,%r2}, {%r3}, {%f2855,%f2856,%f2857,%f2858};

	// end inline asm
	// begin inline asm
	mma.sync.aligned.m16n8k8.row.col.f32.f16.f16.f32 {%f2855,%f2856,%f2857,%f2858}, {%r1,%r2}, {%r3}, {%f2855,%f2856,%f2857,%f2858};

	// end inline asm
	// begin inline asm
	mma.sync.aligned.m16n8k8.row.col.f32.f16.f16.f32 {%f2855,%f2856,%f2857,%f2858}, {%r1,%r2}, {%r3}, {%f2855,%f2856,%f2857,%f2858};

	// end inline asm
	// begin inline asm
	mma.sync.aligned.m16n8k8.row.col.f32.f16.f16.f32 {%f2855,%f2856,%f2857,%f2858}, {%r1,%r2}, {%r3}, {%f2855,%f2856,%f2857,%f2858};

	// end inline asm
	// begin inline asm
	mma.sync.aligned.m16n8k8.row.col.f32.f16.f16.f32 {%f2855,%f2856,%f2857,%f2858}, {%r1,%r2}, {%r3}, {%f2855,%f2856,%f2857,%f2858};

	// end inline asm
	// begin inline asm
	mma.sync.aligned.m16n8k8.row.col.f32.f16.f16.f32 {%f2855,%f2856,%f2857,%f2858}, {%r1,%r2}, {%r3}, {%f2855,%f2856,%f2857,%f2858};

	// end inline asm
	// begin inline asm
	mma.sync.aligned.m16n8k8.row.col.f32.f16.f16.f32 {%f2855,%f2856,%f2857,%f2858}, {%r1,%r2}, {%r3}, {%f2855,%f2856,%f2857,%f2858};

	// end inline asm
	// begin inline asm
	mma.sync.aligned.m16n8k8.row.col.f32.f16.f16.f32 {%f2855,%f2856,%f2857,%f2858}, {%r1,%r2}, {%r3}, {%f2855,%f2856,%f2857,%f2858};

	// end inline asm
	// begin inline asm
	mma.sync.aligned.m16n8k8.row.col.f32.f16.f16.f32 {%f2855,%f2856,%f2857,%f2858}, {%r1,%r2}, {%r3}, {%f2855,%f2856,%f2857,%f2858};

	// end inline asm
	// begin inline asm
	mma.sync.aligned.m16n8k8.row.col.f32.f16.f16.f32 {%f2855,%f2856,%f2857,%f2858}, {%r1,%r2}, {%r3}, {%f2855,%f2856,%f2857,%f2858};

	// end inline asm
	// begin inline asm
	mma.sync.aligned.m16n8k8.row.col.f32.f16.f16.f32 {%f2855,%f2856,%f2857,%f2858}, {%r1,%r2}, {%r3}, {%f2855,%f2856,%f2857,%f2858};

	// end inline asm
	// begin inline asm
	mma.sync.aligned.m16n8k8.row.col.f32.f16.f16.f32 {%f2855,%f2856,%f2857,%f2858}, {%r1,%r2}, {%r3}, {%f2855,%f2856,%f2857,%f2858};

	// end inline asm
	// begin inline asm
	mma.sync.aligned.m16n8k8.row.col.f32.f16.f16.f32 {%f2855,%f2856,%f2857,%f2858}, {%r1,%r2}, {%r3}, {%f2855,%f2856,%f2857,%f2858};

	// end inline asm
	// begin inline asm
	mma.sync.aligned.m16n8k8.row.col.f32.f16.f16.f32 {%f2855,%f2856,%f2857,%f2858}, {%r1,%r2}, {%r3}, {%f2855,%f2856,%f2857,%f2858};

	// end inline asm
	// begin inline asm
	mma.sync.aligned.m16n8k8.row.col.f32.f16.f16.f32 {%f2855,%f2856,%f2857,%f2858}, {%r1,%r2}, {%r3}, {%f2855,%f2856,%f2857,%f2858};

	// end inline asm
	// begin inline asm
	mma.sync.aligned.m16n8k8.row.col.f32.f16.f16.f32 {%f2855,%f2856,%f2857,%f2858}, {%r1,%r2}, {%r3}, {%f2855,%f2856,%f2857,%f2858};

	// end inline asm
	// begin inline asm
	mma.sync.aligned.m16n8k8.row.col.f32.f16.f16.f32 {%f2855,%f2856,%f2857,%f2858}, {%r1,%r2}, {%r3}, {%f2855,%f2856,%f2857,%f2858};

	// end inline asm
	// begin inline asm
	mma.sync.aligned.m16n8k8.row.col.f32.f16.f16.f32 {%f2855,%f2856,%f2857,%f2858}, {%r1,%r2}, {%r3}, {%f2855,%f2856,%f2857,%f2858};

	// end inline asm
	// begin inline asm
	mma.sync.aligned.m16n8k8.row.col.f32.f16.f16.f32 {%f2855,%f2856,%f2857,%f2858}, {%r1,%r2}, {%r3}, {%f2855,%f2856,%f2857,%f2858};

	// end inline asm
	// begin inline asm
	mma.sync.aligned.m16n8k8.row.col.f32.f16.f16.f32 {%f2855,%f2856,%f2857,%f2858}, {%r1,%r2}, {%r3}, {%f2855,%f2856,%f2857,%f2858};

	// end inline asm
	// begin inline asm
	mma.sync.aligned.m16n8k8.row.col.f32.f16.f16.f32 {%f2855,%f2856,%f2857,%f2858}, {%r1,%r2}, {%r3}, {%f2855,%f2856,%f2857,%f2858};

	// end inline asm
	// begin inline asm
	mma.sync.aligned.m16n8k8.row.col.f32.f16.f16.f32 {%f2855,%f2856,%f2857,%f2858}, {%r1,%r2}, {%r3}, {%f2855,%f2856,%f2857,%f2858};

	// end inline asm
	// begin inline asm
	mma.sync.aligned.m16n8k8.row.col.f32.f16.f16.f32 {%f2855,%f2856,%f2857,%f2858}, {%r1,%r2}, {%r3}, {%f2855,%f2856,%f2857,%f2858};

	// end inline asm
	// begin inline asm
	mma.sync.aligned.m16n8k8.row.col.f32.f16.f16.f32 {%f2855,%f2856,%f2857,%f2858}, {%r1,%r2}, {%r3}, {%f2855,%f2856,%f2857,%f2858};

	// end inline asm
	// begin inline asm
	mma.sync.aligned.m16n8k8.row.col.f32.f16.f16.f32 {%f2855,%f2856,%f2857,%f2858}, {%r1,%r2}, {%r3}, {%f2855,%f2856,%f2857,%f2858};

	// end inline asm
	// begin inline asm
	mma.sync.aligned.m16n8k8.row.col.f32.f16.f16.f32 {%f2855,%f2856,%f2857,%f2858}, {%r1,%r2}, {%r3}, {%f2855,%f2856,%f2857,%f2858};

	// end inline asm
	// begin inline asm
	mma.sync.aligned.m16n8k8.row.col.f32.f16.f16.f32 {%f2855,%f2856,%f2857,%f2858}, {%r1,%r2}, {%r3}, {%f2855,%f2856,%f2857,%f2858};

	// end inline asm
	// begin inline asm
	mma.sync.aligned.m16n8k8.row.col.f32.f16.f16.f32 {%f2855,%f2856,%f2857,%f2858}, {%r1,%r2}, {%r3}, {%f2855,%f2856,%f2857,%f2858};

	// end inline asm
	// begin inline asm
	mma.sync.aligned.m16n8k8.row.col.f32.f16.f16.f32 {%f2855,%f2856,%f2857,%f2858}, {%r1,%r2}, {%r3}, {%f2855,%f2856,%f2857,%f2858};

	// end inline asm
	// begin inline asm
	mma.sync.aligned.m16n8k8.row.col.f32.f16.f16.f32 {%f2855,%f2856,%f2857,%f2858}, {%r1,%r2}, {%r3}, {%f2855,%f2856,%f2857,%f2858};

	// end inline asm
	// begin inline asm
	mma.sync.aligned.m16n8k8.row.col.f32.f16.f16.f32 {%f2855,%f2856,%f2857,%f2858}, {%r1,%r2}, {%r3}, {%f2855,%f2856,%f2857,%f2858};

	// end inline asm
	// begin inline asm
	mma.sync.aligned.m16n8k8.row.col.f32.f16.f16.f32 {%f2855,%f2856,%f2857,%f2858}, {%r1,%r2}, {%r3}, {%f2855,%f2856,%f2857,%f2858};

	// end inline asm
	// begin inline asm
	mma.sync.aligned.m16n8k8.row.col.f32.f16.f16.f32 {%f2855,%f2856,%f2857,%f2858}, {%r1,%r2}, {%r3}, {%f2855,%f2856,%f2857,%f2858};

	// end inline asm
	// begin inline asm
	mma.sync.aligned.m16n8k8.row.col.f32.f16.f16.f32 {%f2855,%f2856,%f2857,%f2858}, {%r1,%r2}, {%r3}, {%f2855,%f2856,%f2857,%f2858};

	// end inline asm
	// begin inline asm
	mma.sync.aligned.m16n8k8.row.col.f32.f16.f16.f32 {%f2855,%f2856,%f2857,%f2858}, {%r1,%r2}, {%r3}, {%f2855,%f2856,%f2857,%f2858};

	// end inline asm
	// begin inline asm
	mma.sync.aligned.m16n8k8.row.col.f32.f16.f16.f32 {%f2855,%f2856,%f2857,%f2858}, {%r1,%r2}, {%r3}, {%f2855,%f2856,%f2857,%f2858};

	// end inline asm
	// begin inline asm
	mma.sync.aligned.m16n8k8.row.col.f32.f16.f16.f32 {%f2855,%f2856,%f2857,%f2858}, {%r1,%r2}, {%r3}, {%f2855,%f2856,%f2857,%f2858};

	// end inline asm
	// begin inline asm
	mma.sync.aligned.m16n8k8.row.col.f32.f16.f16.f32 {%f2855,%f2856,%f2857,%f2858}, {%r1,%r2}, {%r3}, {%f2855,%f2856,%f2857,%f2858};

	// end inline asm
	// begin inline asm
	mma.sync.aligned.m16n8k8.row.col.f32.f16.f16.f32 {%f2855,%f2856,%f2857,%f2858}, {%r1,%r2}, {%r3}, {%f2855,%f2856,%f2857,%f2858};

	// end inline asm
	// begin inline asm
	mma.sync.aligned.m16n8k8.row.col.f32.f16.f16.f32 {%f2855,%f2856,%f2857,%f2858}, {%r1,%r2}, {%r3}, {%f2855,%f2856,%f2857,%f2858};

	// end inline asm
	// begin inline asm
	mma.sync.aligned.m16n8k8.row.col.f32.f16.f16.f32 {%f2855,%f2856,%f2857,%f2858}, {%r1,%r2}, {%r3}, {%f2855,%f2856,%f2857,%f2858};

	// end inline asm
	// begin inline asm
	mma.sync.aligned.m16n8k8.row.col.f32.f16.f16.f32 {%f2855,%f2856,%f2857,%f2858}, {%r1,%r2}, {%r3}, {%f2855,%f2856,%f2857,%f2858};

	// end inline asm
	// begin inline asm
	mma.sync.aligned.m16n8k8.row.col.f32.f16.f16.f32 {%f2855,%f2856,%f2857,%f2858}, {%r1,%r2}, {%r3}, {%f2855,%f2856,%f2857,%f2858};

	// end inline asm
	// begin inline asm
	mma.sync.aligned.m16n8k8.row.col.f32.f16.f16.f32 {%f2855,%f2856,%f2857,%f2858}, {%r1,%r2}, {%r3}, {%f2855,%f2856,%f2857,%f2858};

	// end inline asm
	// begin inline asm
	mma.sync.aligned.m16n8k8.row.col.f32.f16.f16.f32 {%f2855,%f2856,%f2857,%f2858}, {%r1,%r2}, {%r3}, {%f2855,%f2856,%f2857,%f2858};

	// end inline asm
	// begin inline asm
	mma.sync.aligned.m16n8k8.row.col.f32.f16.f16.f32 {%f2855,%f2856,%f2857,%f2858}, {%r1,%r2}, {%r3}, {%f2855,%f2856,%f2857,%f2858};

	// end inline asm
	// begin inline asm
	mma.sync.aligned.m16n8k8.row.col.f32.f16.f16.f32 {%f2855,%f2856,%f2857,%f2858}, {%r1,%r2}, {%r3}, {%f2855,%f2856,%f2857,%f2858};

	// end inline asm
	// begin inline asm
	mma.sync.aligned.m16n8k8.row.col.f32.f16.f16.f32 {%f2855,%f2856,%f2857,%f2858}, {%r1,%r2}, {%r3}, {%f2855,%f2856,%f2857,%f2858};

	// end inline asm
	// begin inline asm
	mma.sync.aligned.m16n8k8.row.col.f32.f16.f16.f32 {%f2855,%f2856,%f2857,%f2858}, {%r1,%r2}, {%r3}, {%f2855,%f2856,%f2857,%f2858};

	// end inline asm
	// begin inline asm
	mma.sync.aligned.m16n8k8.row.col.f32.f16.f16.f32 {%f2855,%f2856,%f2857,%f2858}, {%r1,%r2}, {%r3}, {%f2855,%f2856,%f2857,%f2858};

	// end inline asm
	// begin inline asm
	mma.sync.aligned.m16n8k8.row.col.f32.f16.f16.f32 {%f2855,%f2856,%f2857,%f2858}, {%r1,%r2}, {%r3}, {%f2855,%f2856,%f2857,%f2858};

	// end inline asm
	// begin inline asm
	mma.sync.aligned.m16n8k8.row.col.f32.f16.f16.f32 {%f2855,%f2856,%f2857,%f2858}, {%r1,%r2}, {%r3}, {%f2855,%f2856,%f2857,%f2858};

	// end inline asm
	// begin inline asm
	mma.sync.aligned.m16n8k8.row.col.f32.f16.f16.f32 {%f2855,%f2856,%f2857,%f2858}, {%r1,%r2}, {%r3}, {%f2855,%f2856,%f2857,%f2858};

	// end inline asm
	// begin inline asm
	mma.sync.aligned.m16n8k8.row.col.f32.f16.f16.f32 {%f2855,%f2856,%f2857,%f2858}, {%r1,%r2}, {%r3}, {%f2855,%f2856,%f2857,%f2858};

	// end inline asm
	// begin inline asm
	mma.sync.aligned.m16n8k8.row.col.f32.f16.f16.f32 {%f2855,%f2856,%f2857,%f2858}, {%r1,%r2}, {%r3}, {%f2855,%f2856,%f2857,%f2858};

	// end inline asm
	// begin inline asm
	mma.sync.aligned.m16n8k8.row.col.f32.f16.f16.f32 {%f2855,%f2856,%f2857,%f2858}, {%r1,%r2}, {%r3}, {%f2855,%f2856,%f2857,%f2858};

	// end inline asm
	// begin inline asm
	mma.sync.aligned.m16n8k8.row.col.f32.f16.f16.f32 {%f2855,%f2856,%f2857,%f2858}, {%r1,%r2}, {%r3}, {%f2855,%f2856,%f2857,%f2858};

	// end inline asm
	// begin inline asm
	mma.sync.aligned.m16n8k8.row.col.f32.f16.f16.f32 {%f2855,%f2856,%f2857,%f2858}, {%r1,%r2}, {%r3}, {%f2855,%f2856,%f2857,%f2858};

	// end inline asm
	// begin inline asm
	mma.sync.aligned.m16n8k8.row.col.f32.f16.f16.f32 {%f2855,%f2856,%f2857,%f2858}, {%r1,%r2}, {%r3}, {%f2855,%f2856,%f2857,%f2858};

	// end inline asm
	// begin inline asm
	mma.sync.aligned.m16n8k8.row.col.f32.f16.f16.f32 {%f2855,%f2856,%f2857,%f2858}, {%r1,%r2}, {%r3}, {%f2855,%f2856,%f2857,%f2858};

	// end inline asm
	// begin inline asm
	mma.sync.aligned.m16n8k8.row.col.f32.f16.f16.f32 {%f2855,%f2856,%f2857,%f2858}, {%r1,%r2}, {%r3}, {%f2855,%f2856,%f2857,%f2858};

	// end inline asm
	// begin inline asm
	mma.sync.aligned.m16n8k8.row.col.f32.f16.f16.f32 {%f2855,%f2856,%f2857,%f2858}, {%r1,%r2}, {%r3}, {%f2855,%f2856,%f2857,%f2858};

	// end inline asm
	// begin inline asm
	mma.sync.aligned.m16n8k8.row.col.f32.f16.f16.f32 {%f2855,%f2856,%f2857,%f2858}, {%r1,%r2}, {%r3}, {%f2855,%f2856,%f2857,%f2858};

	// end inline asm
	// begin inline asm
	mma.sync.aligned.m16n8k8.row.col.f32.f16.f16.f32 {%f2855,%f2856,%f2857,%f2858}, {%r1,%r2}, {%r3}, {%f2855,%f2856,%f2857,%f2858};

	// end inline asm
	// begin inline asm
	mma.sync.aligned.m16n8k8.row.col.f32.f16.f16.f32 {%f2855,%f2856,%f2857,%f2858}, {%r1,%r2}, {%r3}, {%f2855,%f2856,%f2857,%f2858};

	// end inline asm
	// begin inline asm
	mma.sync.aligned.m16n8k8.row.col.f32.f16.f16.f32 {%f2855,%f2856,%f2857,%f2858}, {%r1,%r2}, {%r3}, {%f2855,%f2856,%f2857,%f2858};

	// end inline asm
	// begin inline asm
	mma.sync.aligned.m16n8k8.row.col.f32.f16.f16.f32 {%f2855,%f2856,%f2857,%f2858}, {%r1,%r2}, {%r3}, {%f2855,%f2856,%f2857,%f2858};

	// end inline asm
	// begin inline asm
	mma.sync.aligned.m16n8k8.row.col.f32.f16.f16.f32 {%f2855,%f2856,%f2857,%f2858}, {%r1,%r2}, {%r3}, {%f2855,%f2856,%f2857,%f2858};

	// end inline asm
	// begin inline asm
	mma.sync.aligned.m16n8k8.row.col.f32.f16.f16.f32 {%f2855,%f2856,%f2857,%f2858}, {%r1,%r2}, {%r3}, {%f2855,%f2856,%f2857,%f2858};

	// end inline asm
	// begin inline asm
	mma.sync.aligned.m16n8k8.row.col.f32.f16.f16.f32 {%f2855,%f2856,%f2857,%f2858}, {%r1,%r2}, {%r3}, {%f2855,%f2856,%f2857,%f2858};

	// end inline asm
	// begin inline asm
	mma.sync.aligned.m16n8k8.row.col.f32.f16.f16.f32 {%f2855,%f2856,%f2857,%f2858}, {%r1,%r2}, {%r3}, {%f2855,%f2856,%f2857,%f2858};

	// end inline asm
	// begin inline asm
	mma.sync.aligned.m16n8k8.row.col.f32.f16.f16.f32 {%f2855,%f2856,%f2857,%f2858}, {%r1,%r2}, {%r3}, {%f2855,%f2856,%f2857,%f2858};

	// end inline asm
	// begin inline asm
	mma.sync.aligned.m16n8k8.row.col.f32.f16.f16.f32 {%f2855,%f2856,%f2857,%f2858}, {%r1,%r2}, {%r3}, {%f2855,%f2856,%f2857,%f2858};

	// end inline asm
	// begin inline asm
	mma.sync.aligned.m16n8k8.row.col.f32.f16.f16.f32 {%f2855,%f2856,%f2857,%f2858}, {%r1,%r2}, {%r3}, {%f2855,%f2856,%f2857,%f2858};

	// end inline asm
	// begin inline asm
	mma.sync.aligned.m16n8k8.row.col.f32.f16.f16.f32 {%f2855,%f2856,%f2857,%f2858}, {%r1,%r2}, {%r3}, {%f2855,%f2856,%f2857,%f2858};

	// end inline asm
	// begin inline asm
	mma.sync.aligned.m16n8k8.row.col.f32.f16.f16.f32 {%f2855,%f2856,%f2857,%f2858}, {%r1,%r2}, {%r3}, {%f2855,%f2856,%f2857,%f2858};

	// end inline asm
	// begin inline asm
	mma.sync.aligned.m16n8k8.row.col.f32.f16.f16.f32 {%f2855,%f2856,%f2857,%f2858}, {%r1,%r2}, {%r3}, {%f2855,%f2856,%f2857,%f2858};

	// end inline asm
	// begin inline asm
	mma.sync.aligned.m16n8k8.row.col.f32.f16.f16.f32 {%f2855,%f2856,%f2857,%f2858}, {%r1,%r2}, {%r3}, {%f2855,%f2856,%f2857,%f2858};

	// end inline asm
	// begin inline asm
	mma.sync.aligned.m16n8k8.row.col.f32.f16.f16.f32 {%f2855,%f2856,%f2857,%f2858}, {%r1,%r2}, {%r3}, {%f2855,%f2856,%f2857,%f2858};

	// end inline asm
	// begin inline asm
	mma.sync.aligned.m16n8k8.row.col.f32.f16.f16.f32 {%f2855,%f2856,%f2857,%f2858}, {%r1,%r2}, {%r3}, {%f2855,%f2856,%f2857,%f2858};

	// end inline asm
	// begin inline asm
	mma.sync.aligned.m16n8k8.row.col.f32.f16.f16.f32 {%f2855,%f2856,%f2857,%f2858}, {%r1,%r2}, {%r3}, {%f2855,%f2856,%f2857,%f2858};

	// end inline asm
	// begin inline asm
	mma.sync.aligned.m16n8k8.row.col.f32.f16.f16.f32 {%f2855,%f2856,%f2857,%f2858}, {%r1,%r2}, {%r3}, {%f2855,%f2856,%f2857,%f2858};

	// end inline asm
	// begin inline asm
	mma.sync.aligned.m16n8k8.row.col.f32.f16.f16.f32 {%f2855,%f2856,%f2857,%f2858}, {%r1,%r2}, {%r3}, {%f2855,%f2856,%f2857,%f2858};

	// end inline asm
	// begin inline asm
	mma.sync.aligned.m16n8k8.row.col.f32.f16.f16.f32 {%f2855,%f2856,%f2857,%f2858}, {%r1,%r2}, {%r3}, {%f2855,%f2856,%f2857,%f2858};

	// end inline asm
	// begin inline asm
	mma.sync.aligned.m16n8k8.row.col.f32.f16.f16.f32 {%f2855,%f2856,%f2857,%f2858}, {%r1,%r2}, {%r3}, {%f2855,%f2856,%f2857,%f2858};

	// end inline asm
	// begin inline asm
	mma.sync.aligned.m16n8k8.row.col.f32.f16.f16.f32 {%f2855,%f2856,%f2857,%f2858}, {%r1,%r2}, {%r3}, {%f2855,%f2856,%f2857,%f2858};

	// end inline asm
	// begin inline asm
	mma.sync.aligned.m16n8k8.row.col.f32.f16.f16.f32 {%f2855,%f2856,%f2857,%f2858}, {%r1,%r2}, {%r3}, {%f2855,%f2856,%f2857,%f2858};

	// end inline asm
	// begin inline asm
	mma.sync.aligned.m16n8k8.row.col.f32.f16.f16.f32 {%f2855,%f2856,%f2857,%f2858}, {%r1,%r2}, {%r3}, {%f2855,%f2856,%f2857,%f2858};

	// end inline asm
	// begin inline asm
	mma.sync.aligned.m16n8k8.row.col.f32.f16.f16.f32 {%f2855,%f2856,%f2857,%f2858}, {%r1,%r2}, {%r3}, {%f2855,%f2856,%f2857,%f2858};

	// end inline asm
	// begin inline asm
	mma.sync.aligned.m16n8k8.row.col.f32.f16.f16.f32 {%f2855,%f2856,%f2857,%f2858}, {%r1,%r2}, {%r3}, {%f2855,%f2856,%f2857,%f2858};

	// end inline asm
	// begin inline asm
	mma.sync.aligned.m16n8k8.row.col.f32.f16.f16.f32 {%f2855,%f2856,%f2857,%f2858}, {%r1,%r2}, {%r3}, {%f2855,%f2856,%f2857,%f2858};

	// end inline asm
	// begin inline asm
	mma.sync.aligned.m16n8k8.row.col.f32.f16.f16.f32 {%f2855,%f2856,%f2857,%f2858}, {%r1,%r2}, {%r3}, {%f2855,%f2856,%f2857,%f2858};

	// end inline asm
	// begin inline asm
	mma.sync.aligned.m16n8k8.row.col.f32.f16.f16.f32 {%f2855,%f2856,%f2857,%f2858}, {%r1,%r2}, {%r3}, {%f2855,%f2856,%f2857,%f2858};

	// end inline asm
	// begin inline asm
	mma.sync.aligned.m16n8k8.row.col.f32.f16.f16.f32 {%f2855,%f2856,%f2857,%f2858}, {%r1,%r2}, {%r3}, {%f2855,%f2856,%f2857,%f2858};

	// end inline asm
	// begin inline asm
	mma.sync.aligned.m16n8k8.row.col.f32.f16.f16.f32 {%f2855,%f2856,%f2857,%f2858}, {%r1,%r2}, {%r3}, {%f2855,%f2856,%f2857,%f2858};

	// end inline asm
	// begin inline asm
	mma.sync.aligned.m16n8k8.row.col.f32.f16.f16.f32 {%f2855,%f2856,%f2857,%f2858}, {%r1,%r2}, {%r3}, {%f2855,%f2856,%f2857,%f2858};

	// end inline asm
	// begin inline asm
	mma.sync.aligned.m16n8k8.row.col.f32.f16.f16.f32 {%f2855,%f2856,%f2857,%f2858}, {%r1,%r2}, {%r3}, {%f2855,%f2856,%f2857,%f2858};

	// end inline asm
	// begin inline asm
	mma.sync.aligned.m16n8k8.row.col.f32.f16.f16.f32 {%f2855,%f2856,%f2857,%f2858}, {%r1,%r2}, {%r3}, {%f2855,%f2856,%f2857,%f2858};

	// end inline asm
	// begin inline asm
	mma.sync.aligned.m16n8k8.row.col.f32.f16.f16.f32 {%f2855,%f2856,%f2857,%f2858}, {%r1,%r2}, {%r3}, {%f2855,%f2856,%f2857,%f2858};

	// end inline asm
	// begin inline asm
	mma.sync.aligned.m16n8k8.row.col.f32.f16.f16.f32 {%f2855,%f2856,%f2857,%f2858}, {%r1,%r2}, {%r3}, {%f2855,%f2856,%f2857,%f2858};

	// end inline asm
	// begin inline asm
	mma.sync.aligned.m16n8k8.row.col.f32.f16.f16.f32 {%f2855,%f2856,%f2857,%f2858}, {%r1,%r2}, {%r3}, {%f2855,%f2856,%f2857,%f2858};

	// end inline asm
	// begin inline asm
	mma.sync.aligned.m16n8k8.row.col.f32.f16.f16.f32 {%f2855,%f2856,%f2857,%f2858}, {%r1,%r2}, {%r3}, {%f2855,%f2856,%f2857,%f2858};

	// end inline asm
	// begin inline asm
	mma.sync.aligned.m16n8k8.row.col.f32.f16.f16.f32 {%f2855,%f2856,%f2857,%f2858}, {%r1,%r2}, {%r3}, {%f2855,%f2856,%f2857,%f2858};

	// end inline asm
	// begin inline asm
	mma.sync.aligned.m16n8k8.row.col.f32.f16.f16.f32 {%f2855,%f2856,%f2857,%f2858}, {%r1,%r2}, {%r3}, {%f2855,%f2856,%f2857,%f2858};

	// end inline asm
	// begin inline asm
	mma.sync.aligned.m16n8k8.row.col.f32.f16.f16.f32 {%f2855,%f2856,%f2857,%f2858}, {%r1,%r2}, {%r3}, {%f2855,%f2856,%f2857,%f2858};

	// end inline asm
	// begin inline asm
	mma.sync.aligned.m16n8k8.row.col.f32.f16.f16.f32 {%f2855,%f2856,%f2857,%f2858}, {%r1,%r2}, {%r3}, {%f2855,%f2856,%f2857,%f2858};

	// end inline asm
	// begin inline asm
	mma.sync.aligned.m16n8k8.row.col.f32.f16.f16.f32 {%f2855,%f2856,%f2857,%f2858}, {%r1,%r2}, {%r3}, {%f2855,%f2856,%f2857,%f2858};

	// end inline asm
	// begin inline asm
	mma.sync.aligned.m16n8k8.row.col.f32.f16.f16.f32 {%f2855,%f2856,%f2857,%f2858}, {%r1,%r2}, {%r3}, {%f2855,%f2856,%f2857,%f2858};

	// end inline asm
	// begin inline asm
	mma.sync.aligned.m16n8k8.row.col.f32.f16.f16.f32 {%f2855,%f2856,%f2857,%f2858}, {%r1,%r2}, {%r3}, {%f2855,%f2856,%f2857,%f2858};

	// end inline asm
	// begin inline asm
	mma.sync.aligned.m16n8k8.row.col.f32.f16.f16.f32 {%f2855,%f2856,%f2857,%f2858}, {%r1,%r2}, {%r3}, {%f2855,%f2856,%f2857,%f2858};

	// end inline asm
	// begin inline asm
	mma.sync.aligned.m16n8k8.row.col.f32.f16.f16.f32 {%f2855,%f2856,%f2857,%f2858}, {%r1,%r2}, {%r3}, {%f2855,%f2856,%f2857,%f2858};

	// end inline asm
	// begin inline asm
	mma.sync.aligned.m16n8k8.row.col.f32.f16.f16.f32 {%f2855,%f2856,%f2857,%f2858}, {%r1,%r2}, {%r3}, {%f2855,%f2856,%f2857,%f2858};

	// end inline asm
	// begin inline asm
	mma.sync.aligned.m16n8k8.row.col.f32.f16.f16.f32 {%f2855,%f2856,%f2857,%f2858}, {%r1,%r2}, {%r3}, {%f2855,%f2856,%f2857,%f2858};

	// end inline asm
	// begin inline asm
	mma.sync.aligned.m16n8k8.row.col.f32.f16.f16.f32 {%f2855,%f2856,%f2857,%f2858}, {%r1,%r2}, {%r3}, {%f2855,%f2856,%f2857,%f2858};

	// end inline asm
	// begin inline asm
	mma.sync.aligned.m16n8k8.row.col.f32.f16.f16.f32 {%f2855,%f2856,%f2857,%f2858}, {%r1,%r2}, {%r3}, {%f2855,%f2856,%f2857,%f2858};

	// end inline asm
	// begin inline asm
	mma.sync.aligned.m16n8k8.row.col.f32.f16.f16.f32 {%f2855,%f2856,%f2857,%f2858}, {%r1,%r2}, {%r3}, {%f2855,%f2856,%f2857,%f2858};

	// end inline asm
	// begin inline asm
	mma.sync.aligned.m16n8k8.row.col.f32.f16.f16.f32 {%f2855,%f2856,%f2857,%f2858}, {%r1,%r2}, {%r3}, {%f2855,%f2856,%f2857,%f2858};

	// end inline asm
	// begin inline asm
	mma.sync.aligned.m16n8k8.row.col.f32.f16.f16.f32 {%f2855,%f2856,%f2857,%f2858}, {%r1,%r2}, {%r3}, {%f2855,%f2856,%f2857,%f2858};

	// end inline asm
	// begin inline asm
	mma.sync.aligned.m16n8k8.row.col.f32.f16.f16.f32 {%f2855,%f2856,%f2857,%f2858}, {%r1,%r2}, {%r3}, {%f2855,%f2856,%f2857,%f2858};

	// end inline asm
	// begin inline asm
	mma.sync.aligned.m16n8k8.row.col.f32.f16.f16.f32 {%f2855,%f2856,%f2857,%f2858}, {%r1,%r2}, {%r3}, {%f2855,%f2856,%f2857,%f2858};

	// end inline asm
	// begin inline asm
	mma.sync.aligned.m16n8k8.row.col.f32.f16.f16.f32 {%f2855,%f2856,%f2857,%f2858}, {%r1,%r2}, {%r3}, {%f2855,%f2856,%f2857,%f2858};

	// end inline asm
	// begin inline asm
	mma.sync.aligned.m16n8k8.row.col.f32.f16.f16.f32 {%f2855,%f2856,%f2857,%f2858}, {%r1,%r2}, {%r3}, {%f2855,%f2856,%f2857,%f2858};

	// end inline asm
	// begin inline asm
	mma.sync.aligned.m16n8k8.row.col.f32.f16.f16.f32 {%f2855,%f2856,%f2857,%f2858}, {%r1,%r2}, {%r3}, {%f2855,%f2856,%f2857,%f2858};

	// end inline asm
	// begin inline asm
	mma.sync.aligned.m16n8k8.row.col.f32.f16.f16.f32 {%f2855,%f2856,%f2857,%f2858}, {%r1,%r2}, {%r3}, {%f2855,%f2856,%f2857,%f2858};

	// end inline asm
	// begin inline asm
	mma.sync.aligned.m16n8k8.row.col.f32.f16.f16.f32 {%f2855,%f2856,%f2857,%f2858}, {%r1,%r2}, {%r3}, {%f2855,%f2856,%f2857,%f2858};

	// end inline asm
	// begin inline asm
	mma.sync.aligned.m16n8k8.row.col.f32.f16.f16.f32 {%f2855,%f2856,%f2857,%f2858}, {%r1,%r2}, {%r3}, {%f2855,%f2856,%f2857,%f2858};

	// end inline asm
	// begin inline asm
	mma.sync.aligned.m16n8k8.row.col.f32.f16.f16.f32 {%f2855,%f2856,%f2857,%f2858}, {%r1,%r2}, {%r3}, {%f2855,%f2856,%f2857,%f2858};

	// end inline asm
	// begin inline asm
	mma.sync.aligned.m16n8k8.row.col.f32.f16.f16.f32 {%f2855,%f2856,%f2857,%f2858}, {%r1,%r2}, {%r3}, {%f2855,%f2856,%f2857,%f2858};

	// end inline asm
	// begin inline asm
	mma.sync.aligned.m16n8k8.row.col.f32.f16.f16.f32 {%f2855,%f2856,%f2857,%f2858}, {%r1,%r2}, {%r3}, {%f2855,%f2856,%f2857,%f2858};

	// end inline asm
	// begin inline asm
	mma.sync.aligned.m16n8k8.row.col.f32.f16.f16.f32 {%f2855,%f2856,%f2857,%f2858}, {%r1,%r2}, {%r3}, {%f2855,%f2856,%f2857,%f2858};

	// end inline asm
	// begin inline asm
	mma.sync.aligned.m16n8k8.row.col.f32.f16.f16.f32 {%f2855,%f2856,%f2857,%f2858}, {%r1,%r2}, {%r3}, {%f2855,%f2856,%f2857,%f2858};

	// end inline asm
	// begin inline asm
	mma.sync.aligned.m16n8k8.row.col.f32.f16.f16.f32 {%f2855,%f2856,%f2857,%f2858}, {%r1,%r2}, {%r3}, {%f2855,%f2856,%f2857,%f2858};

	// end inline asm
	// begin inline asm
	mma.sync.aligned.m16n8k8.row.col.f32.f16.f16.f32 {%f2855,%f2856,%f2857,%f2858}, {%r1,%r2}, {%r3}, {%f2855,%f2856,%f2857,%f2858};

	// end inline asm
	// begin inline asm
	mma.sync.aligned.m16n8k8.row.col.f32.f16.f16.f32 {%f2855,%f2856,%f2857,%f2858}, {%r1,%r2}, {%r3}, {%f2855,%f2856,%f2857,%f2858};

	// end inline asm
	// begin inline asm
	mma.sync.aligned.m16n8k8.row.col.f32.f16.f16.f32 {%f2855,%f2856,%f2857,%f2858}, {%r1,%r2}, {%r3}, {%f2855,%f2856,%f2857,%f2858};

	// end inline asm
	// begin inline asm
	mma.sync.aligned.m16n8k8.row.col.f32.f16.f16.f32 {%f2855,%f2856,%f2857,%f2858}, {%r1,%r2}, {%r3}, {%f2855,%f2856,%f2857,%f2858};

	// end inline asm
	// begin inline asm
	mma.sync.aligned.m16n8k8.row.col.f32.f16.f16.f32 {%f2855,%f2856,%f2857,%f2858}, {%r1,%r2}, {%r3}, {%f2855,%f2856,%f2857,%f2858};

	// end inline asm
	// begin inline asm
	mma.sync.aligned.m16n8k8.row.col.f32.f16.f16.f32 {%f2855,%f2856,%f2857,%f2858}, {%r1,%r2}, {%r3}, {%f2855,%f2856,%f2857,%f2858};

	// end inline asm
	// begin inline asm
	mma.sync.aligned.m16n8k8.row.col.f32.f16.f16.f32 {%f2855,%f2856,%f2857,%f2858}, {%r1,%r2}, {%r3}, {%f2855,%f2856,%f2857,%f2858};

	// end inline asm
	// begin inline asm
	mma.sync.aligned.m16n8k8.row.col.f32.f16.f16.f32 {%f2855,%f2856,%f2857,%f2858}, {%r1,%r2}, {%r3}, {%f2855,%f2856,%f2857,%f2858};

	// end inline asm
	// begin inline asm
	mma.sync.aligned.m16n8k8.row.col.f32.f16.f16.f32 {%f2855,%f2856,%f2857,%f2858}, {%r1,%r2}, {%r3}, {%f2855,%f2856,%f2857,%f2858};

	// end inline asm
	// begin inline asm
	mma.sync.aligned.m16n8k8.row.col.f32.f16.f16.f32 {%f2855,%f2856,%f2857,%f2858}, {%r1,%r2}, {%r3}, {%f2855,%f2856,%f2857,%f2858};

	// end inline asm
	// begin inline asm
	mma.sync.aligned.m16n8k8.row.col.f32.f16.f16.f32 {%f2855,%f2856,%f2857,%f2858}, {%r1,%r2}, {%r3}, {%f2855,%f2856,%f2857,%f2858};

	// end inline asm
	// begin inline asm
	mma.sync.aligned.m16n8k8.row.col.f32.f16.f16.f32 {%f2855,%f2856,%f2857,%f2858}, {%r1,%r2}, {%r3}, {%f2855,%f2856,%f2857,%f2858};

	// end inline asm
	// begin inline asm
	mma.sync.aligned.m16n8k8.row.col.f32.f16.f16.f32 {%f2855,%f2856,%f2857,%f2858}, {%r1,%r2}, {%r3}, {%f2855,%f2856,%f2857,%f2858};

	// end inline asm
	// begin inline asm
	mma.sync.aligned.m16n8k8.row.col.f32.f16.f16.f32 {%f2855,%f2856,%f2857,%f2858}, {%r1,%r2}, {%r3}, {%f2855,%f2856,%f2857,%f2858};

	// end inline asm
	// begin inline asm
	mma.sync.aligned.m16n8k8.row.col.f32.f16.f16.f32 {%f2855,%f2856,%f2857,%f2858}, {%r1,%r2}, {%r3}, {%f2855,%f2856,%f2857,%f2858};

	// end inline asm
	// begin inline asm
	mma.sync.aligned.m16n8k8.row.col.f32.f16.f16.f32 {%f2855,%f2856,%f2857,%f2858}, {%r1,%r2}, {%r3}, {%f2855,%f2856,%f2857,%f2858};

	// end inline asm
	// begin inline asm
	mma.sync.aligned.m16n8k8.row.col.f32.f16.f16.f32 {%f2855,%f2856,%f2857,%f2858}, {%r1,%r2}, {%r3}, {%f2855,%f2856,%f2857,%f2858};

	// end inline asm
	// begin inline asm
	mma.sync.aligned.m16n8k8.row.col.f32.f16.f16.f32 {%f2855,%f2856,%f2857,%f2858}, {%r1,%r2}, {%r3}, {%f2855,%f2856,%f2857,%f2858};

	// end inline asm
	// begin inline asm
	mma.sync.aligned.m16n8k8.row.col.f32.f16.f16.f32 {%f2855,%f2856,%f2857,%f2858}, {%r1,%r2}, {%r3}, {%f2855,%f2856,%f2857,%f2858};

	// end inline asm
	// begin inline asm
	mma.sync.aligned.m16n8k8.row.col.f32.f16.f16.f32 {%f2855,%f2856,%f2857,%f2858}, {%r1,%r2}, {%r3}, {%f2855,%f2856,%f2857,%f2858};

	// end inline asm
	// begin inline asm
	mma.sync.aligned.m16n8k8.row.col.f32.f16.f16.f32 {%f2855,%f2856,%f2857,%f2858}, {%r1,%r2}, {%r3}, {%f2855,%f2856,%f2857,%f2858};

	// end inline asm
	// begin inline asm
	mma.sync.aligned.m16n8k8.row.col.f32.f16.f16.f32 {%f2855,%f2856,%f2857,%f2858}, {%r1,%r2}, {%r3}, {%f2855,%f2856,%f2857,%f2858};

	// end inline asm
	// begin inline asm
	mma.sync.aligned.m16n8k8.row.col.f32.f16.f16.f32 {%f2855,%f2856,%f2857,%f2858}, {%r1,%r2}, {%r3}, {%f2855,%f2856,%f2857,%f2858};

	// end inline asm
	// begin inline asm
	mma.sync.aligned.m16n8k8.row.col.f32.f16.f16.f32 {%f2855,%f2856,%f2857,%f2858}, {%r1,%r2}, {%r3}, {%f2855,%f2856,%f2857,%f2858};

	// end inline asm
	// begin inline asm
	mma.sync.aligned.m16n8k8.row.col.f32.f16.f16.f32 {%f2855,%f2856,%f2857,%f2858}, {%r1,%r2}, {%r3}, {%f2855,%f2856,%f2857,%f2858};

	// end inline asm
	// begin inline asm
	mma.sync.aligned.m16n8k8.row.col.f32.f16.f16.f32 {%f2855,%f2856,%f2857,%f2858}, {%r1,%r2}, {%r3}, {%f2855,%f2856,%f2857,%f2858};

	// end inline asm
	// begin inline asm
	mma.sync.aligned.m16n8k8.row.col.f32.f16.f16.f32 {%f2855,%f2856,%f2857,%f2858}, {%r1,%r2}, {%r3}, {%f2855,%f2856,%f2857,%f2858};

	// end inline asm
	// begin inline asm
	mma.sync.aligned.m16n8k8.row.col.f32.f16.f16.f32 {%f2855,%f2856,%f2857,%f2858}, {%r1,%r2}, {%r3}, {%f2855,%f2856,%f2857,%f2858};

	// end inline asm
	// begin inline asm
	mma.sync.aligned.m16n8k8.row.col.f32.f16.f16.f32 {%f2855,%f2856,%f2857,%f2858}, {%r1,%r2}, {%r3}, {%f2855,%f2856,%f2857,%f2858};

	// end inline asm
	// begin inline asm
	mma.sync.aligned.m16n8k8.row.col.f32.f16.f16.f32 {%f2855,%f2856,%f2857,%f2858}, {%r1,%r2}, {%r3}, {%f2855,%f2856,%f2857,%f2858};

	// end inline asm
	// begin inline asm
	mma.sync.aligned.m16n8k8.row.col.f32.f16.f16.f32 {%f2855,%f2856,%f2857,%f2858}, {%r1,%r2}, {%r3}, {%f2855,%f2856,%f2857,%f2858};

	// end inline asm
	// begin inline asm
	mma.sync.aligned.m16n8k8.row.col.f32.f16.f16.f32 {%f2855,%f2856,%f2857,%f2858}, {%r1,%r2}, {%r3}, {%f2855,%f2856,%f2857,%f2858};

	// end inline asm
	// begin inline asm
	mma.sync.aligned.m16n8k8.row.col.f32.f16.f16.f32 {%f2855,%f2856,%f2857,%f2858}, {%r1,%r2}, {%r3}, {%f2855,%f2856,%f2857,%f2858};

	// end inline asm
	// begin inline asm
	mma.sync.aligned.m16n8k8.row.col.f32.f16.f16.f32 {%f2855,%f2856,%f2857,%f2858}, {%r1,%r2}, {%r3}, {%f2855,%f2856,%f2857,%f2858};

	// end inline asm
	// begin inline asm
	mma.sync.aligned.m16n8k8.row.col.f32.f16.f16.f32 {%f2855,%f2856,%f2857,%f2858}, {%r1,%r2}, {%r3}, {%f2855,%f2856,%f2857,%f2858};

	// end inline asm
	// begin inline asm
	mma.sync.aligned.m16n8k8.row.col.f32.f16.f16.f32 {%f2855,%f2856,%f2857,%f2858}, {%r1,%r2}, {%r3}, {%f2855,%f2856,%f2857,%f2858};

	// end inline asm
	// begin inline asm
	mma.sync.aligned.m16n8k8.row.col.f32.f16.f16.f32 {%f2855,%f2856,%f2857,%f2858}, {%r1,%r2}, {%r3}, {%f2855,%f2856,%f2857,%f2858};

	// end inline asm
	// begin inline asm
	mma.sync.aligned.m16n8k8.row.col.f32.f16.f16.f32 {%f2855,%f2856,%f2857,%f2858}, {%r1,%r2}, {%r3}, {%f2855,%f2856,%f2857,%f2858};

	// end inline asm
	// begin inline asm
	mma.sync.aligned.m16n8k8.row.col.f32.f16.f16.f32 {%f2855,%f2856,%f2857,%f2858}, {%r1,%r2}, {%r3}, {%f2855,%f2856,%f2857,%f2858};

	// end inline asm
	// begin inline asm
	mma.sync.aligned.m16n8k8.row.col.f32.f16.f16.f32 {%f2855,%f2856,%f2857,%f2858}, {%r1,%r2}, {%r3}, {%f2855,%f2856,%f2857,%f2858};

	// end inline asm
	// begin inline asm
	mma.sync.aligned.m16n8k8.row.col.f32.f16.f16.f32 {%f2855,%f2856,%f2857,%f2858}, {%r1,%r2}, {%r3}, {%f2855,%f2856,%f2857,%f2858};

	// end inline asm
	// begin inline asm
	mma.sync.aligned.m16n8k8.row.col.f32.f16.f16.f32 {%f2855,%f2856,%f2857,%f2858}, {%r1,%r2}, {%r3}, {%f2855,%f2856,%f2857,%f2858};

	// end inline asm
	// begin inline asm
	mma.sync.aligned.m16n8k8.row.col.f32.f16.f16.f32 {%f2855,%f2856,%f2857,%f2858}, {%r1,%r2}, {%r3}, {%f2855,%f2856,%f2857,%f2858};

	// end inline asm
	// begin inline asm
	mma.sync.aligned.m16n8k8.row.col.f32.f16.f16.f32 {%f2855,%f2856,%f2857,%f2858}, {%r1,%r2}, {%r3}, {%f2855,%f2856,%f2857,%f2858};

	// end inline asm
	// begin inline asm
	mma.sync.aligned.m16n8k8.row.col.f32.f16.f16.f32 {%f2855,%f2856,%f2857,%f2858}, {%r1,%r2}, {%r3}, {%f2855,%f2856,%f2857,%f2858};

	// end inline asm
	// begin inline asm
	mma.sync.aligned.m16n8k8.row.col.f32.f16.f16.f32 {%f2855,%f2856,%f2857,%f2858}, {%r1,%r2}, {%r3}, {%f2855,%f2856,%f2857,%f2858};

	// end inline asm
	// begin inline asm
	mma.sync.aligned.m16n8k8.row.col.f32.f16.f16.f32 {%f2855,%f2856,%f2857,%f2858}, {%r1,%r2}, {%r3}, {%f2855,%f2856,%f2857,%f2858};

	// end inline asm
	// begin inline asm
	mma.sync.aligned.m16n8k8.row.col.f32.f16.f16.f32 {%f2855,%f2856,%f2857,%f2858}, {%r1,%r2}, {%r3}, {%f2855,%f2856,%f2857,%f2858};

	// end inline asm
	// begin inline asm
	mma.sync.aligned.m16n8k8.row.col.f32.f16.f16.f32 {%f2855,%f2856,%f2857,%f2858}, {%r1,%r2}, {%r3}, {%f2855,%f2856,%f2857,%f2858};

	// end inline asm
	// begin inline asm
	mma.sync.aligned.m16n8k8.row.col.f32.f16.f16.f32 {%f2855,%f2856,%f2857,%f2858}, {%r1,%r2}, {%r3}, {%f2855,%f2856,%f2857,%f2858};

	// end inline asm
	// begin inline asm
	mma.sync.aligned.m16n8k8.row.col.f32.f16.f16.f32 {%f2855,%f2856,%f2857,%f2858}, {%r1,%r2}, {%r3}, {%f2855,%f2856,%f2857,%f2858};

	// end inline asm
	// begin inline asm
	mma.sync.aligned.m16n8k8.row.col.f32.f16.f16.f32 {%f2855,%f2856,%f2857,%f2858}, {%r1,%r2}, {%r3}, {%f2855,%f2856,%f2857,%f2858};

	// end inline asm
	// begin inline asm
	mma.sync.aligned.m16n8k8.row.col.f32.f16.f16.f32 {%f2855,%f2856,%f2857,%f2858}, {%r1,%r2}, {%r3}, {%f2855,%f2856,%f2857,%f2858};

	// end inline asm
	// begin inline asm
	mma.sync.aligned.m16n8k8.row.col.f32.f16.f16.f32 {%f2855,%f2856,%f2857,%f2858}, {%r1,%r2}, {%r3}, {%f2855,%f2856,%f2857,%f2858};

	// end inline asm
	// begin inline asm
	mma.sync.aligned.m16n8k8.row.col.f32.f16.f16.f32 {%f2855,%f2856,%f2857,%f2858}, {%r1,%r2}, {%r3}, {%f2855,%f2856,%f2857,%f2858};

	// end inline asm
	// begin inline asm
	mma.sync.aligned.m16n8k8.row.col.f32.f16.f16.f32 {%f2855,%f2856,%f2857,%f2858}, {%r1,%r2}, {%r3}, {%f2855,%f2856,%f2857,%f2858};

	// end inline asm
	// begin inline asm
	mma.sync.aligned.m16n8k8.row.col.f32.f16.f16.f32 {%f2855,%f2856,%f2857,%f2858}, {%r1,%r2}, {%r3}, {%f2855,%f2856,%f2857,%f2858};

	// end inline asm
	// begin inline asm
	mma.sync.aligned.m16n8k8.row.col.f32.f16.f16.f32 {%f2855,%f2856,%f2857,%f2858}, {%r1,%r2}, {%r3}, {%f2855,%f2856,%f2857,%f2858};

	// end inline asm
	// begin inline asm
	mma.sync.aligned.m16n8k8.row.col.f32.f16.f16.f32 {%f2855,%f2856,%f2857,%f2858}, {%r1,%r2}, {%r3}, {%f2855,%f2856,%f2857,%f2858};

	// end inline asm
	// begin inline asm
	mma.sync.aligned.m16n8k8.row.col.f32.f16.f16.f32 {%f2855,%f2856,%f2857,%f2858}, {%r1,%r2}, {%r3}, {%f2855,%f2856,%f2857,%f2858};

	// end inline asm
	// begin inline asm
	mma.sync.aligned.m16n8k8.row.col.f32.f16.f16.f32 {%f2855,%f2856,%f2857,%f2858}, {%r1,%r2}, {%r3}, {%f2855,%f2856,%f2857,%f2858};

	// end inline asm
	// begin inline asm
	mma.sync.aligned.m16n8k8.row.col.f32.f16.f16.f32 {%f2855,%f2856,%f2857,%f2858}, {%r1,%r2}, {%r3}, {%f2855,%f2856,%f2857,%f2858};

	// end inline asm
	// begin inline asm
	mma.sync.aligned.m16n8k8.row.col.f32.f16.f16.f32 {%f2855,%f2856,%f2857,%f2858}, {%r1,%r2}, {%r3}, {%f2855,%f2856,%f2857,%f2858};

	// end inline asm
	// begin inline asm
	mma.sync.aligned.m16n8k8.row.col.f32.f16.f16.f32 {%f2855,%f2856,%f2857,%f2858}, {%r1,%r2}, {%r3}, {%f2855,%f2856,%f2857,%f2858};

	// end inline asm
	// begin inline asm
	mma.sync.aligned.m16n8k8.row.col.f32.f16.f16.f32 {%f2855,%f2856,%f2857,%f2858}, {%r1,%r2}, {%r3}, {%f2855,%f2856,%f2857,%f2858};

	// end inline asm
	// begin inline asm
	mma.sync.aligned.m16n8k8.row.col.f32.f16.f16.f32 {%f2855,%f2856,%f2857,%f2858}, {%r1,%r2}, {%r3}, {%f2855,%f2856,%f2857,%f2858};

	// end inline asm
	// begin inline asm
	mma.sync.aligned.m16n8k8.row.col.f32.f16.f16.f32 {%f2855,%f2856,%f2857,%f2858}, {%r1,%r2}, {%r3}, {%f2855,%f2856,%f2857,%f2858};

	// end inline asm
	// begin inline asm
	mma.sync.aligned.m16n8k8.row.col.f32.f16.f16.f32 {%f2855,%f2856,%f2857,%f2858}, {%r1,%r2}, {%r3}, {%f2855,%f2856,%f2857,%f2858};

	// end inline asm
	// begin inline asm
	mma.sync.aligned.m16n8k8.row.col.f32.f16.f16.f32 {%f2855,%f2856,%f2857,%f2858}, {%r1,%r2}, {%r3}, {%f2855,%f2856,%f2857,%f2858};

	// end inline asm
	// begin inline asm
	mma.sync.aligned.m16n8k8.row.col.f32.f16.f16.f32 {%f2855,%f2856,%f2857,%f2858}, {%r1,%r2}, {%r3}, {%f2855,%f2856,%f2857,%f2858};

	// end inline asm
	// begin inline asm
	mma.sync.aligned.m16n8k8.row.col.f32.f16.f16.f32 {%f2855,%f2856,%f2857,%f2858}, {%r1,%r2}, {%r3}, {%f2855,%f2856,%f2857,%f2858};

	// end inline asm
	// begin inline asm
	mma.sync.aligned.m16n8k8.row.col.f32.f16.f16.f32 {%f2855,%f2856,%f2857,%f2858}, {%r1,%r2}, {%r3}, {%f2855,%f2856,%f2857,%f2858};

	// end inline asm
	// begin inline asm
	mma.sync.aligned.m16n8k8.row.col.f32.f16.f16.f32 {%f2855,%f2856,%f2857,%f2858}, {%r1,%r2}, {%r3}, {%f2855,%f2856,%f2857,%f2858};

	// end inline asm
	// begin inline asm
	mma.sync.aligned.m16n8k8.row.col.f32.f16.f16.f32 {%f2855,%f2856,%f2857,%f2858}, {%r1,%r2}, {%r3}, {%f2855,%f2856,%f2857,%f2858};

	// end inline asm
	// begin inline asm
	mma.sync.aligned.m16n8k8.row.col.f32.f16.f16.f32 {%f2855,%f2856,%f2857,%f2858}, {%r1,%r2}, {%r3}, {%f2855,%f2856,%f2857,%f2858};

	// end inline asm
	// begin inline asm
	mma.sync.aligned.m16n8k8.row.col.f32.f16.f16.f32 {%f2855,%f2856,%f2857,%f2858}, {%r1,%r2}, {%r3}, {%f2855,%f2856,%f2857,%f2858};

	// end inline asm
	// begin inline asm
	mma.sync.aligned.m16n8k8.row.col.f32.f16.f16.f32 {%f2855,%f2856,%f2857,%f2858}, {%r1,%r2}, {%r3}, {%f2855,%f2856,%f2857,%f2858};

	// end inline asm
	// begin inline asm
	mma.sync.aligned.m16n8k8.row.col.f32.f16.f16.f32 {%f2855,%f2856,%f2857,%f2858}, {%r1,%r2}, {%r3}, {%f2855,%f2856,%f2857,%f2858};

	// end inline asm
	// begin inline asm
	mma.sync.aligned.m16n8k8.row.col.f32.f16.f16.f32 {%f2855,%f2856,%f2857,%f2858}, {%r1,%r2}, {%r3}, {%f2855,%f2856,%f2857,%f2858};

	// end inline asm
	// begin inline asm
	mma.sync.aligned.m16n8k8.row.col.f32.f16.f16.f32 {%f2855,%f2856,%f2857,%f2858}, {%r1,%r2}, {%r3}, {%f2855,%f2856,%f2857,%f2858};

	// end inline asm
	// begin inline asm
	mma.sync.aligned.m16n8k8.row.col.f32.f16.f16.f32 {%f2855,%f2856,%f2857,%f2858}, {%r1,%r2}, {%r3}, {%f2855,%f2856,%f2857,%f2858};

	// end inline asm
	// begin inline asm
	mma.sync.aligned.m16n8k8.row.col.f32.f16.f16.f32 {%f2855,%f2856,%f2857,%f2858}, {%r1,%r2}, {%r3}, {%f2855,%f2856,%f2857,%f2858};

	// end inline asm
	// begin inline asm
	mma.sync.aligned.m16n8k8.row.col.f32.f16.f16.f32 {%f2855,%f2856,%f2857,%f2858}, {%r1,%r2}, {%r3}, {%f2855,%f2856,%f2857,%f2858};

	// end inline asm
	// begin inline asm
	mma.sync.aligned.m16n8k8.row.col.f32.f16.f16.f32 {%f2855,%f2856,%f2857,%f2858}, {%r1,%r2}, {%r3}, {%f2855,%f2856,%f2857,%f2858};

	// end inline asm
	// begin inline asm
	mma.sync.aligned.m16n8k8.row.col.f32.f16.f16.f32 {%f2855,%f2856,%f2857,%f2858}, {%r1,%r2}, {%r3}, {%f2855,%f2856,%f2857,%f2858};

	// end inline asm
	// begin inline asm
	mma.sync.aligned.m16n8k8.row.col.f32.f16.f16.f32 {%f2855,%f2856,%f2857,%f2858}, {%r1,%r2}, {%r3}, {%f2855,%f2856,%f2857,%f2858};

	// end inline asm
	// begin inline asm
	mma.sync.aligned.m16n8k8.row.col.f32.f16.f16.f32 {%f2855,%f2856,%f2857,%f2858}, {%r1,%r2}, {%r3}, {%f2855,%f2856,%f2857,%f2858};

	// end inline asm
	// begin inline asm
	mma.sync.aligned.m16n8k8.row.col.f32.f16.f16.f32 {%f2855,%f2856,%f2857,%f2858}, {%r1,%r2}, {%r3}, {%f2855,%f2856,%f2857,%f2858};

	// end inline asm
	// begin inline asm
	mma.sync.aligned.m16n8k8.row.col.f32.f16.f16.f32 {%f2855,%f2856,%f2857,%f2858}, {%r1,%r2}, {%r3}, {%f2855,%f2856,%f2857,%f2858};

	// end inline asm
	// begin inline asm
	mma.sync.aligned.m16n8k8.row.col.f32.f16.f16.f32 {%f2855,%f2856,%f2857,%f2858}, {%r1,%r2}, {%r3}, {%f2855,%f2856,%f2857,%f2858};

	// end inline asm
	// begin inline asm
	mma.sync.aligned.m16n8k8.row.col.f32.f16.f16.f32 {%f2855,%f2856,%f2857,%f2858}, {%r1,%r2}, {%r3}, {%f2855,%f2856,%f2857,%f2858};

	// end inline asm
	// begin inline asm
	mma.sync.aligned.m16n8k8.row.col.f32.f16.f16.f32 {%f2855,%f2856,%f2857,%f2858}, {%r1,%r2}, {%r3}, {%f2855,%f2856,%f2857,%f2858};

	// end inline asm
	// begin inline asm
	mma.sync.aligned.m16n8k8.row.col.f32.f16.f16.f32 {%f2855,%f2856,%f2857,%f2858}, {%r1,%r2}, {%r3}, {%f2855,%f2856,%f2857,%f2858};

	// end inline asm
	// begin inline asm
	mma.sync.aligned.m16n8k8.row.col.f32.f16.f16.f32 {%f2855,%f2856,%f2857,%f2858}, {%r1,%r2}, {%r3}, {%f2855,%f2856,%f2857,%f2858};

	// end inline asm
	// begin inline asm
	mma.sync.aligned.m16n8k8.row.col.f32.f16.f16.f32 {%f2855,%f2856,%f2857,%f2858}, {%r1,%r2}, {%r3}, {%f2855,%f2856,%f2857,%f2858};

	// end inline asm
	// begin inline asm
	mma.sync.aligned.m16n8k8.row.col.f32.f16.f16.f32 {%f2855,%f2856,%f2857,%f2858}, {%r1,%r2}, {%r3}, {%f2855,%f2856,%f2857,%f2858};

	// end inline asm
	// begin inline asm
	mma.sync.aligned.m16n8k8.row.col.f32.f16.f16.f32 {%f2855,%f2856,%f2857,%f2858}, {%r1,%r2}, {%r3}, {%f2855,%f2856,%f2857,%f2858};

	// end inline asm
	// begin inline asm
	mma.sync.aligned.m16n8k8.row.col.f32.f16.f16.f32 {%f2855,%f2856,%f2857,%f2858}, {%r1,%r2}, {%r3}, {%f2855,%f2856,%f2857,%f2858};

	// end inline asm
	// begin inline asm
	mma.sync.aligned.m16n8k8.row.col.f32.f16.f16.f32 {%f2855,%f2856,%f2857,%f2858}, {%r1,%r2}, {%r3}, {%f2855,%f2856,%f2857,%f2858};

	// end inline asm
	// begin inline asm
	mma.sync.aligned.m16n8k8.row.col.f32.f16.f16.f32 {%f2855,%f2856,%f2857,%f2858}, {%r1,%r2}, {%r3}, {%f2855,%f2856,%f2857,%f2858};

	// end inline asm
	// begin inline asm
	mma.sync.aligned.m16n8k8.row.col.f32.f16.f16.f32 {%f2855,%f2856,%f2857,%f2858}, {%r1,%r2}, {%r3}, {%f2855,%f2856,%f2857,%f2858};

	// end inline asm
	// begin inline asm
	mma.sync.aligned.m16n8k8.row.col.f32.f16.f16.f32 {%f2855,%f2856,%f2857,%f2858}, {%r1,%r2}, {%r3}, {%f2855,%f2856,%f2857,%f2858};

	// end inline asm
	// begin inline asm
	mma.sync.aligned.m16n8k8.row.col.f32.f16.f16.f32 {%f2855,%f2856,%f2857,%f2858}, {%r1,%r2}, {%r3}, {%f2855,%f2856,%f2857,%f2858};

	// end inline asm
	// begin inline asm
	mma.sync.aligned.m16n8k8.row.col.f32.f16.f16.f32 {%f2855,%f2856,%f2857,%f2858}, {%r1,%r2}, {%r3}, {%f2855,%f2856,%f2857,%f2858};

	// end inline asm
	// begin inline asm
	mma.sync.aligned.m16n8k8.row.col.f32.f16.f16.f32 {%f2855,%f2856,%f2857,%f2858}, {%r1,%r2}, {%r3}, {%f2855,%f2856,%f2857,%f2858};

	// end inline asm
	// begin inline asm
	mma.sync.aligned.m16n8k8.row.col.f32.f16.f16.f32 {%f2855,%f2856,%f2857,%f2858}, {%r1,%r2}, {%r3}, {%f2855,%f2856,%f2857,%f2858};

	// end inline asm
	// begin inline asm
	mma.sync.aligned.m16n8k8.row.col.f32.f16.f16.f32 {%f2855,%f2856,%f2857,%f2858}, {%r1,%r2}, {%r3}, {%f2855,%f2856,%f2857,%f2858};

	// end inline asm
	// begin inline asm
	mma.sync.aligned.m16n8k8.row.col.f32.f16.f16.f32 {%f2855,%f2856,%f2857,%f2858}, {%r1,%r2}, {%r3}, {%f2855,%f2856,%f2857,%f2858};

	// end inline asm
	// begin inline asm
	mma.sync.aligned.m16n8k8.row.col.f32.f16.f16.f32 {%f2855,%f2856,%f2857,%f2858}, {%r1,%r2}, {%r3}, {%f2855,%f2856,%f2857,%f2858};

	// end inline asm
	// begin inline asm
	mma.sync.aligned.m16n8k8.row.col.f32.f16.f16.f32 {%f2855,%f2856,%f2857,%f2858}, {%r1,%r2}, {%r3}, {%f2855,%f2856,%f2857,%f2858};

	// end inline asm
	// begin inline asm
	mma.sync.aligned.m16n8k8.row.col.f32.f16.f16.f32 {%f2855,%f2856,%f2857,%f2858}, {%r1,%r2}, {%r3}, {%f2855,%f2856,%f2857,%f2858};

	// end inline asm
	// begin inline asm
	mma.sync.aligned.m16n8k8.row.col.f32.f16.f16.f32 {%f2855,%f2856,%f2857,%f2858}, {%r1,%r2}, {%r3}, {%f2855,%f2856,%f2857,%f2858};

	// end inline asm
	// begin inline asm
	mma.sync.aligned.m16n8k8.row.col.f32.f16.f16.f32 {%f2855,%f2856,%f2857,%f2858}, {%r1,%r2}, {%r3}, {%f2855,%f2856,%f2857,%f2858};

	// end inline asm
	// begin inline asm
	mma.sync.aligned.m16n8k8.row.col.f32.f16.f16.f32 {%f2855,%f2856,%f2857,%f2858}, {%r1,%r2}, {%r3}, {%f2855,%f2856,%f2857,%f2858};

	// end inline asm
	// begin inline asm
	mma.sync.aligned.m16n8k8.row.col.f32.f16.f16.f32 {%f2855,%f2856,%f2857,%f2858}, {%r1,%r2}, {%r3}, {%f2855,%f2856,%f2857,%f2858};

	// end inline asm
	// begin inline asm
	mma.sync.aligned.m16n8k8.row.col.f32.f16.f16.f32 {%f2855,%f2856,%f2857,%f2858}, {%r1,%r2}, {%r3}, {%f2855,%f2856,%f2857,%f2858};

	// end inline asm
	// begin inline asm
	mma.sync.aligned.m16n8k8.row.col.f32.f16.f16.f32 {%f2855,%f2856,%f2857,%f2858}, {%r1,%r2}, {%r3}, {%f2855,%f2856,%f2857,%f2858};

	// end inline asm
	// begin inline asm
	mma.sync.aligned.m16n8k8.row.col.f32.f16.f16.f32 {%f2855,%f2856,%f2857,%f2858}, {%r1,%r2}, {%r3}, {%f2855,%f2856,%f2857,%f2858};

	// end inline asm
	// begin inline asm
	mma.sync.aligned.m16n8k8.row.col.f32.f16.f16.f32 {%f2855,%f2856,%f2857,%f2858}, {%r1,%r2}, {%r3}, {%f2855,%f2856,%f2857,%f2858};

	// end inline asm
	// begin inline asm
	mma.sync.aligned.m16n8k8.row.col.f32.f16.f16.f32 {%f2855,%f2856,%f2857,%f2858}, {%r1,%r2}, {%r3}, {%f2855,%f2856,%f2857,%f2858};

	// end inline asm
	// begin inline asm
	mma.sync.aligned.m16n8k8.row.col.f32.f16.f16.f32 {%f2855,%f2856,%f2857,%f2858}, {%r1,%r2}, {%r3}, {%f2855,%f2856,%f2857,%f2858};

	// end inline asm
	// begin inline asm
	mma.sync.aligned.m16n8k8.row.col.f32.f16.f16.f32 {%f2855,%f2856,%f2857,%f2858}, {%r1,%r2}, {%r3}, {%f2855,%f2856,%f2857,%f2858};

	// end inline asm
	// begin inline asm
	mma.sync.aligned.m16n8k8.row.col.f32.f16.f16.f32 {%f2855,%f2856,%f2857,%f2858}, {%r1,%r2}, {%r3}, {%f2855,%f2856,%f2857,%f2858};

	// end inline asm
	// begin inline asm
	mma.sync.aligned.m16n8k8.row.col.f32.f16.f16.f32 {%f2855,%f2856,%f2857,%f2858}, {%r1,%r2}, {%r3}, {%f2855,%f2856,%f2857,%f2858};

	// end inline asm
	// begin inline asm
	mma.sync.aligned.m16n8k8.row.col.f32.f16.f16.f32 {%f2855,%f2856,%f2857,%f2858}, {%r1,%r2}, {%r3}, {%f2855,%f2856,%f2857,%f2858};

	// end inline asm
	// begin inline asm
	mma.sync.aligned.m16n8k8.row.col.f32.f16.f16.f32 {%f2855,%f2856,%f2857,%f2858}, {%r1,%r2}, {%r3}, {%f2855,%f2856,%f2857,%f2858};

	// end inline asm
	// begin inline asm
	mma.sync.aligned.m16n8k8.row.col.f32.f16.f16.f32 {%f2855,%f2856,%f2857,%f2858}, {%r1,%r2}, {%r3}, {%f2855,%f2856,%f2857,%f2858};

	// end inline asm
	// begin inline asm
	mma.sync.aligned.m16n8k8.row.col.f32.f16.f16.f32 {%f2855,%f2856,%f2857,%f2858}, {%r1,%r2}, {%r3}, {%f2855,%f2856,%f2857,%f2858};

	// end inline asm
	// begin inline asm
	mma.sync.aligned.m16n8k8.row.col.f32.f16.f16.f32 {%f2855,%f2856,%f2857,%f2858}, {%r1,%r2}, {%r3}, {%f2855,%f2856,%f2857,%f2858};

	// end inline asm
	// begin inline asm
	mma.sync.aligned.m16n8k8.row.col.f32.f16.f16.f32 {%f2855,%f2856,%f2857,%f2858}, {%r1,%r2}, {%r3}, {%f2855,%f2856,%f2857,%f2858};

	// end inline asm
	// begin inline asm
	mma.sync.aligned.m16n8k8.row.col.f32.f16.f16.f32 {%f2855,%f2856,%f2857,%f2858}, {%r1,%r2}, {%r3}, {%f2855,%f2856,%f2857,%f2858};

	// end inline asm
	// begin inline asm
	mma.sync.aligned.m16n8k8.row.col.f32.f16.f16.f32 {%f2855,%f2856,%f2857,%f2858}, {%r1,%r2}, {%r3}, {%f2855,%f2856,%f2857,%f2858};

	// end inline asm
	// begin inline asm
	mma.sync.aligned.m16n8k8.row.col.f32.f16.f16.f32 {%f2855,%f2856,%f2857,%f2858}, {%r1,%r2}, {%r3}, {%f2855,%f2856,%f2857,%f2858};

	// end inline asm
	// begin inline asm
	mma.sync.aligned.m16n8k8.row.col.f32.f16.f16.f32 {%f2855,%f2856,%f2857,%f2858}, {%r1,%r2}, {%r3}, {%f2855,%f2856,%f2857,%f2858};

	// end inline asm
	// begin inline asm
	mma.sync.aligned.m16n8k8.row.col.f32.f16.f16.f32 {%f2855,%f2856,%f2857,%f2858}, {%r1,%r2}, {%r3}, {%f2855,%f2856,%f2857,%f2858};

	// end inline asm
	// begin inline asm
	mma.sync.aligned.m16n8k8.row.col.f32.f16.f16.f32 {%f2855,%f2856,%f2857,%f2858}, {%r1,%r2}, {%r3}, {%f2855,%f2856,%f2857,%f2858};

	// end inline asm
	// begin inline asm
	mma.sync.aligned.m16n8k8.row.col.f32.f16.f16.f32 {%f2855,%f2856,%f2857,%f2858}, {%r1,%r2}, {%r3}, {%f2855,%f2856,%f2857,%f2858};

	// end inline asm
	// begin inline asm
	mma.sync.aligned.m16n8k8.row.col.f32.f16.f16.f32 {%f2855,%f2856,%f2857,%f2858}, {%r1,%r2}, {%r3}, {%f2855,%f2856,%f2857,%f2858};

	// end inline asm
	// begin inline asm
	mma.sync.aligned.m16n8k8.row.col.f32.f16.f16.f32 {%f2855,%f2856,%f2857,%f2858}, {%r1,%r2}, {%r3}, {%f2855,%f2856,%f2857,%f2858};

	// end inline asm
	// begin inline asm
	mma.sync.aligned.m16n8k8.row.col.f32.f16.f16.f32 {%f2855,%f2856,%f2857,%f2858}, {%r1,%r2}, {%r3}, {%f2855,%f2856,%f2857,%f2858};

	// end inline asm
	// begin inline asm
	mma.sync.aligned.m16n8k8.row.col.f32.f16.f16.f32 {%f2855,%f2856,%f2857,%f2858}, {%r1,%r2}, {%r3}, {%f2855,%f2856,%f2857,%f2858};

	// end inline asm
	// begin inline asm
	mma.sync.aligned.m16n8k8.row.col.f32.f16.f16.f32 {%f2855,%f2856,%f2857,%f2858}, {%r1,%r2}, {%r3}, {%f2855,%f2856,%f2857,%f2858};

	// end inline asm
	// begin inline asm
	mma.sync.aligned.m16n8k8.row.col.f32.f16.f16.f32 {%f2855,%f2856,%f2857,%f2858}, {%r1,%r2}, {%r3}, {%f2855,%f2856,%f2857,%f2858};

	// end inline asm
	// begin inline asm
	mma.sync.aligned.m16n8k8.row.col.f32.f16.f16.f32 {%f2855,%f2856,%f2857,%f2858}, {%r1,%r2}, {%r3}, {%f2855,%f2856,%f2857,%f2858};

	// end inline asm
	// begin inline asm
	mma.sync.aligned.m16n8k8.row.col.f32.f16.f16.f32 {%f2855,%f2856,%f2857,%f2858}, {%r1,%r2}, {%r3}, {%f2855,%f2856,%f2857,%f2858};

	// end inline asm
	// begin inline asm
	mma.sync.aligned.m16n8k8.row.col.f32.f16.f16.f32 {%f2855,%f2856,%f2857,%f2858}, {%r1,%r2}, {%r3}, {%f2855,%f2856,%f2857,%f2858};

	// end inline asm
	// begin inline asm
	mma.sync.aligned.m16n8k8.row.col.f32.f16.f16.f32 {%f2855,%f2856,%f2857,%f2858}, {%r1,%r2}, {%r3}, {%f2855,%f2856,%f2857,%f2858};

	// end inline asm
	// begin inline asm
	mma.sync.aligned.m16n8k8.row.col.f32.f16.f16.f32 {%f2855,%f2856,%f2857,%f2858}, {%r1,%r2}, {%r3}, {%f2855,%f2856,%f2857,%f2858};

	// end inline asm
	// begin inline asm
	mma.sync.aligned.m16n8k8.row.col.f32.f16.f16.f32 {%f2855,%f2856,%f2857,%f2858}, {%r1,%r2}, {%r3}, {%f2855,%f2856,%f2857,%f2858};

	// end inline asm
	// begin inline asm
	mma.sync.aligned.m16n8k8.row.col.f32.f16.f16.f32 {%f2855,%f2856,%f2857,%f2858}, {%r1,%r2}, {%r3}, {%f2855,%f2856,%f2857,%f2858};

	// end inline asm
	// begin inline asm
	mma.sync.aligned.m16n8k8.row.col.f32.f16.f16.f32 {%f2855,%f2856,%f2857,%f2858}, {%r1,%r2}, {%r3}, {%f2855,%f2856,%f2857,%f2858};

	// end inline asm
	// begin inline asm
	mma.sync.aligned.m16n8k8.row.col.f32.f16.f16.f32 {%f2855,%f2856,%f2857,%f2858}, {%r1,%r2}, {%r3}, {%f2855,%f2856,%f2857,%f2858};

	// end inline asm
	// begin inline asm
	mma.sync.aligned.m16n8k8.row.col.f32.f16.f16.f32 {%f2855,%f2856,%f2857,%f2858}, {%r1,%r2}, {%r3}, {%f2855,%f2856,%f2857,%f2858};

	// end inline asm
	// begin inline asm
	mma.sync.aligned.m16n8k8.row.col.f32.f16.f16.f32 {%f2855,%f2856,%f2857,%f2858}, {%r1,%r2}, {%r3}, {%f2855,%f2856,%f2857,%f2858};

	// end inline asm
	// begin inline asm
	mma.sync.aligned.m16n8k8.row.col.f32.f16.f16.f32 {%f2855,%f2856,%f2857,%f2858}, {%r1,%r2}, {%r3}, {%f2855,%f2856,%f2857,%f2858};

	// end inline asm
	// begin inline asm
	mma.sync.aligned.m16n8k8.row.col.f32.f16.f16.f32 {%f2855,%f2856,%f2857,%f2858}, {%r1,%r2}, {%r3}, {%f2855,%f2856,%f2857,%f2858};

	// end inline asm
	// begin inline asm
	mma.sync.aligned.m16n8k8.row.col.f32.f16.f16.f32 {%f2855,%f2856,%f2857,%f2858}, {%r1,%r2}, {%r3}, {%f2855,%f2856,%f2857,%f2858};

	// end inline asm
	mov.f32 	%f5698, %f2858;
	mov.f32 	%f5695, %f2855;
	mov.f32 	%f5697, %f2857;
	mov.f32 	%f5696, %f2856;
	// begin inline asm
	mma.sync.aligned.m16n8k8.row.col.f32.f16.f16.f32 {%f5695,%f5696,%f5697,%f5698}, {%r1,%r2}, {%r3}, {%f5695,%f5696,%f5697,%f5698};

	// end inline asm
	// begin inline asm
	mma.sync.aligned.m16n8k8.row.col.f32.f16.f16.f32 {%f5695,%f5696,%f5697,%f5698}, {%r1,%r2}, {%r3}, {%f5695,%f5696,%f5697,%f5698};

	// end inline asm
	// begin inline asm
	mma.sync.aligned.m16n8k8.row.col.f32.f16.f16.f32 {%f5695,%f5696,%f5697,%f5698}, {%r1,%r2}, {%r3}, {%f5695,%f5696,%f5697,%f5698};

	// end inline asm
	// begin inline asm
	mma.sync.aligned.m16n8k8.row.col.f32.f16.f16.f32 {%f5695,%f5696,%f5697,%f5698}, {%r1,%r2}, {%r3}, {%f5695,%f5696,%f5697,%f5698};

	// end inline asm
	// begin inline asm
	mma.sync.aligned.m16n8k8.row.col.f32.f16.f16.f32 {%f5695,%f5696,%f5697,%f5698}, {%r1,%r2}, {%r3}, {%f5695,%f5696,%f5697,%f5698};

	// end inline asm
	// begin inline asm
	mma.sync.aligned.m16n8k8.row.col.f32.f16.f16.f32 {%f5695,%f5696,%f5697,%f5698}, {%r1,%r2}, {%r3}, {%f5695,%f5696,%f5697,%f5698};

	// end inline asm
	// begin inline asm
	mma.sync.aligned.m16n8k8.row.col.f32.f16.f16.f32 {%f5695,%f5696,%f5697,%f5698}, {%r1,%r2}, {%r3}, {%f5695,%f5696,%f5697,%f5698};

	// end inline asm
	// begin inline asm
	mma.sync.aligned.m16n8k8.row.col.f32.f16.f16.f32 {%f5695,%f5696,%f5697,%f5698}, {%r1,%r2}, {%r3}, {%f5695,%f5696,%f5697,%f5698};

	// end inline asm
	// begin inline asm
	mma.sync.aligned.m16n8k8.row.col.f32.f16.f16.f32 {%f5695,%f5696,%f5697,%f5698}, {%r1,%r2}, {%r3}, {%f5695,%f5696,%f5697,%f5698};

	// end inline asm
	// begin inline asm
	mma.sync.aligned.m16n8k8.row.col.f32.f16.f16.f32 {%f5695,%f5696,%f5697,%f5698}, {%r1,%r2}, {%r3}, {%f5695,%f5696,%f5697,%f5698};

	// end inline asm
	// begin inline asm
	mma.sync.aligned.m16n8k8.row.col.f32.f16.f16.f32 {%f5695,%f5696,%f5697,%f5698}, {%r1,%r2}, {%r3}, {%f5695,%f5696,%f5697,%f5698};

	// end inline asm
	// begin inline asm
	mma.sync.aligned.m16n8k8.row.col.f32.f16.f16.f32 {%f5695,%f5696,%f5697,%f5698}, {%r1,%r2}, {%r3}, {%f5695,%f5696,%f5697,%f5698};

	// end inline asm
	// begin inline asm
	mma.sync.aligned.m16n8k8.row.col.f32.f16.f16.f32 {%f5695,%f5696,%f5697,%f5698}, {%r1,%r2}, {%r3}, {%f5695,%f5696,%f5697,%f5698};

	// end inline asm
	// begin inline asm
	mma.sync.aligned.m16n8k8.row.col.f32.f16.f16.f32 {%f5695,%f5696,%f5697,%f5698}, {%r1,%r2}, {%r3}, {%f5695,%f5696,%f5697,%f5698};

	// end inline asm
	// begin inline asm
	mma.sync.aligned.m16n8k8.row.col.f32.f16.f16.f32 {%f5695,%f5696,%f5697,%f5698}, {%r1,%r2}, {%r3}, {%f5695,%f5696,%f5697,%f5698};

	// end inline asm
	// begin inline asm
	mma.sync.aligned.m16n8k8.row.col.f32.f16.f16.f32 {%f5695,%f5696,%f5697,%f5698}, {%r1,%r2}, {%r3}, {%f5695,%f5696,%f5697,%f5698};

	// end inline asm
	// begin inline asm
	mma.sync.aligned.m16n8k8.row.col.f32.f16.f16.f32 {%f5695,%f5696,%f5697,%f5698}, {%r1,%r2}, {%r3}, {%f5695,%f5696,%f5697,%f5698};

	// end inline asm
	// begin inline asm
	mma.sync.aligned.m16n8k8.row.col.f32.f16.f16.f32 {%f5695,%f5696,%f5697,%f5698}, {%r1,%r2}, {%r3}, {%f5695,%f5696,%f5697,%f5698};

	// end inline asm
	// begin inline asm
	mma.sync.aligned.m16n8k8.row.col.f32.f16.f16.f32 {%f5695,%f5696,%f5697,%f5698}, {%r1,%r2}, {%r3}, {%f5695,%f5696,%f5697,%f5698};

	// end inline asm
	// begin inline asm
	mma.sync.aligned.m16n8k8.row.col.f32.f16.f16.f32 {%f5695,%f5696,%f5697,%f5698}, {%r1,%r2}, {%r3}, {%f5695,%f5696,%f5697,%f5698};

	// end inline asm
	// begin inline asm
	mma.sync.aligned.m16n8k8.row.col.f32.f16.f16.f32 {%f5695,%f5696,%f5697,%f5698}, {%r1,%r2}, {%r3}, {%f5695,%f5696,%f5697,%f5698};

	// end inline asm
	// begin inline asm
	mma.sync.aligned.m16n8k8.row.col.f32.f16.f16.f32 {%f5695,%f5696,%f5697,%f5698}, {%r1,%r2}, {%r3}, {%f5695,%f5696,%f5697,%f5698};

	// end inline asm
	// begin inline asm
	mma.sync.aligned.m16n8k8.row.col.f32.f16.f16.f32 {%f5695,%f5696,%f5697,%f5698}, {%r1,%r2}, {%r3}, {%f5695,%f5696,%f5697,%f5698};

	// end inline asm
	// begin inline asm
	mma.sync.aligned.m16n8k8.row.col.f32.f16.f16.f32 {%f5695,%f5696,%f5697,%f5698}, {%r1,%r2}, {%r3}, {%f5695,%f5696,%f5697,%f5698};

	// end inline asm
	// begin inline asm
	mma.sync.aligned.m16n8k8.row.col.f32.f16.f16.f32 {%f5695,%f5696,%f5697,%f5698}, {%r1,%r2}, {%r3}, {%f5695,%f5696,%f5697,%f5698};

	// end inline asm
	// begin inline asm
	mma.sync.aligned.m16n8k8.row.col.f32.f16.f16.f32 {%f5695,%f5696,%f5697,%f5698}, {%r1,%r2}, {%r3}, {%f5695,%f5696,%f5697,%f5698};

	// end inline asm
	// begin inline asm
	mma.sync.aligned.m16n8k8.row.col.f32.f16.f16.f32 {%f5695,%f5696,%f5697,%f5698}, {%r1,%r2}, {%r3}, {%f5695,%f5696,%f5697,%f5698};

	// end inline asm
	// begin inline asm
	mma.sync.aligned.m16n8k8.row.col.f32.f16.f16.f32 {%f5695,%f5696,%f5697,%f5698}, {%r1,%r2}, {%r3}, {%f5695,%f5696,%f5697,%f5698};

	// end inline asm
	// begin inline asm
	mma.sync.aligned.m16n8k8.row.col.f32.f16.f16.f32 {%f5695,%f5696,%f5697,%f5698}, {%r1,%r2}, {%r3}, {%f5695,%f5696,%f5697,%f5698};

	// end inline asm
	// begin inline asm
	mma.sync.aligned.m16n8k8.row.col.f32.f16.f16.f32 {%f5695,%f5696,%f5697,%f5698}, {%r1,%r2}, {%r3}, {%f5695,%f5696,%f5697,%f5698};

	// end inline asm
	// begin inline asm
	mma.sync.aligned.m16n8k8.row.col.f32.f16.f16.f32 {%f5695,%f5696,%f5697,%f5698}, {%r1,%r2}, {%r3}, {%f5695,%f5696,%f5697,%f5698};

	// end inline asm
	// begin inline asm
	mma.sync.aligned.m16n8k8.row.col.f32.f16.f16.f32 {%f5695,%f5696,%f5697,%f5698}, {%r1,%r2}, {%r3}, {%f5695,%f5696,%f5697,%f5698};

	// end inline asm
	// begin inline asm
	mma.sync.aligned.m16n8k8.row.col.f32.f16.f16.f32 {%f5695,%f5696,%f5697,%f5698}, {%r1,%r2}, {%r3}, {%f5695,%f5696,%f5697,%f5698};

	// end inline asm
	// begin inline asm
	mma.sync.aligned.m16n8k8.row.col.f32.f16.f16.f32 {%f5695,%f5696,%f5697,%f5698}, {%r1,%r2}, {%r3}, {%f5695,%f5696,%f5697,%f5698};

	// end inline asm
	// begin inline asm
	mma.sync.aligned.m16n8k8.row.col.f32.f16.f16.f32 {%f5695,%f5696,%f5697,%f5698}, {%r1,%r2}, {%r3}, {%f5695,%f5696,%f5697,%f5698};

	// end inline asm
	// begin inline asm
	mma.sync.aligned.m16n8k8.row.col.f32.f16.f16.f32 {%f5695,%f5696,%f5697,%f5698}, {%r1,%r2}, {%r3}, {%f5695,%f5696,%f5697,%f5698};

	// end inline asm
	// begin inline asm
	mma.sync.aligned.m16n8k8.row.col.f32.f16.f16.f32 {%f5695,%f5696,%f5697,%f5698}, {%r1,%r2}, {%r3}, {%f5695,%f5696,%f5697,%f5698};

	// end inline asm
	// begin inline asm
	mma.sync.aligned.m16n8k8.row.col.f32.f16.f16.f32 {%f5695,%f5696,%f5697,%f5698}, {%r1,%r2}, {%r3}, {%f5695,%f5696,%f5697,%f5698};

	// end inline asm
	// begin inline asm
	mma.sync.aligned.m16n8k8.row.col.f32.f16.f16.f32 {%f5695,%f5696,%f5697,%f5698}, {%r1,%r2}, {%r3}, {%f5695,%f5696,%f5697,%f5698};

	// end inline asm
	// begin inline asm
	mma.sync.aligned.m16n8k8.row.col.f32.f16.f16.f32 {%f5695,%f5696,%f5697,%f5698}, {%r1,%r2}, {%r3}, {%f5695,%f5696,%f5697,%f5698};

	// end inline asm
	// begin inline asm
	mma.sync.aligned.m16n8k8.row.col.f32.f16.f16.f32 {%f5695,%f5696,%f5697,%f5698}, {%r1,%r2}, {%r3}, {%f5695,%f5696,%f5697,%f5698};

	// end inline asm
	// begin inline asm
	mma.sync.aligned.m16n8k8.row.col.f32.f16.f16.f32 {%f5695,%f5696,%f5697,%f5698}, {%r1,%r2}, {%r3}, {%f5695,%f5696,%f5697,%f5698};

	// end inline asm
	// begin inline asm
	mma.sync.aligned.m16n8k8.row.col.f32.f16.f16.f32 {%f5695,%f5696,%f5697,%f5698}, {%r1,%r2}, {%r3}, {%f5695,%f5696,%f5697,%f5698};

	// end inline asm
	// begin inline asm
	mma.sync.aligned.m16n8k8.row.col.f32.f16.f16.f32 {%f5695,%f5696,%f5697,%f5698}, {%r1,%r2}, {%r3}, {%f5695,%f5696,%f5697,%f5698};

	// end inline asm
	// begin inline asm
	mma.sync.aligned.m16n8k8.row.col.f32.f16.f16.f32 {%f5695,%f5696,%f5697,%f5698}, {%r1,%r2}, {%r3}, {%f5695,%f5696,%f5697,%f5698};

	// end inline asm
	// begin inline asm
	mma.sync.aligned.m16n8k8.row.col.f32.f16.f16.f32 {%f5695,%f5696,%f5697,%f5698}, {%r1,%r2}, {%r3}, {%f5695,%f5696,%f5697,%f5698};

	// end inline asm
	// begin inline asm
	mma.sync.aligned.m16n8k8.row.col.f32.f16.f16.f32 {%f5695,%f5696,%f5697,%f5698}, {%r1,%r2}, {%r3}, {%f5695,%f5696,%f5697,%f5698};

	// end inline asm
	// begin inline asm
	mma.sync.aligned.m16n8k8.row.col.f32.f16.f16.f32 {%f5695,%f5696,%f5697,%f5698}, {%r1,%r2}, {%r3}, {%f5695,%f5696,%f5697,%f5698};

	// end inline asm
	// begin inline asm
	mma.sync.aligned.m16n8k8.row.col.f32.f16.f16.f32 {%f5695,%f5696,%f5697,%f5698}, {%r1,%r2}, {%r3}, {%f5695,%f5696,%f5697,%f5698};

	// end inline asm
	// begin inline asm
	mma.sync.aligned.m16n8k8.row.col.f32.f16.f16.f32 {%f5695,%f5696,%f5697,%f5698}, {%r1,%r2}, {%r3}, {%f5695,%f5696,%f5697,%f5698};

	// end inline asm
	// begin inline asm
	mma.sync.aligned.m16n8k8.row.col.f32.f16.f16.f32 {%f5695,%f5696,%f5697,%f5698}, {%r1,%r2}, {%r3}, {%f5695,%f5696,%f5697,%f5698};

	// end inline asm
	// begin inline asm
	mma.sync.aligned.m16n8k8.row.col.f32.f16.f16.f32 {%f5695,%f5696,%f5697,%f5698}, {%r1,%r2}, {%r3}, {%f5695,%f5696,%f5697,%f5698};

	// end inline asm
	// begin inline asm
	mma.sync.aligned.m16n8k8.row.col.f32.f16.f16.f32 {%f5695,%f5696,%f5697,%f5698}, {%r1,%r2}, {%r3}, {%f5695,%f5696,%f5697,%f5698};

	// end inline asm
	// begin inline asm
	mma.sync.aligned.m16n8k8.row.col.f32.f16.f16.f32 {%f5695,%f5696,%f5697,%f5698}, {%r1,%r2}, {%r3}, {%f5695,%f5696,%f5697,%f5698};

	// end inline asm
	// begin inline asm
	mma.sync.aligned.m16n8k8.row.col.f32.f16.f16.f32 {%f5695,%f5696,%f5697,%f5698}, {%r1,%r2}, {%r3}, {%f5695,%f5696,%f5697,%f5698};

	// end inline asm
	// begin inline asm
	mma.sync.aligned.m16n8k8.row.col.f32.f16.f16.f32 {%f5695,%f5696,%f5697,%f5698}, {%r1,%r2}, {%r3}, {%f5695,%f5696,%f5697,%f5698};

	// end inline asm
	// begin inline asm
	mma.sync.aligned.m16n8k8.row.col.f32.f16.f16.f32 {%f5695,%f5696,%f5697,%f5698}, {%r1,%r2}, {%r3}, {%f5695,%f5696,%f5697,%f5698};

	// end inline asm
	// begin inline asm
	mma.sync.aligned.m16n8k8.row.col.f32.f16.f16.f32 {%f5695,%f5696,%f5697,%f5698}, {%r1,%r2}, {%r3}, {%f5695,%f5696,%f5697,%f5698};

	// end inline asm
	// begin inline asm
	mma.sync.aligned.m16n8k8.row.col.f32.f16.f16.f32 {%f5695,%f5696,%f5697,%f5698}, {%r1,%r2}, {%r3}, {%f5695,%f5696,%f5697,%f5698};

	// end inline asm
	// begin inline asm
	mma.sync.aligned.m16n8k8.row.col.f32.f16.f16.f32 {%f5695,%f5696,%f5697,%f5698}, {%r1,%r2}, {%r3}, {%f5695,%f5696,%f5697,%f5698};

	// end inline asm
	// begin inline asm
	mma.sync.aligned.m16n8k8.row.col.f32.f16.f16.f32 {%f5695,%f5696,%f5697,%f5698}, {%r1,%r2}, {%r3}, {%f5695,%f5696,%f5697,%f5698};

	// end inline asm
	// begin inline asm
	mma.sync.aligned.m16n8k8.row.col.f32.f16.f16.f32 {%f5695,%f5696,%f5697,%f5698}, {%r1,%r2}, {%r3}, {%f5695,%f5696,%f5697,%f5698};

	// end inline asm
	// begin inline asm
	mma.sync.aligned.m16n8k8.row.col.f32.f16.f16.f32 {%f5695,%f5696,%f5697,%f5698}, {%r1,%r2}, {%r3}, {%f5695,%f5696,%f5697,%f5698};

	// end inline asm
	// begin inline asm
	mma.sync.aligned.m16n8k8.row.col.f32.f16.f16.f32 {%f5695,%f5696,%f5697,%f5698}, {%r1,%r2}, {%r3}, {%f5695,%f5696,%f5697,%f5698};

	// end inline asm
	// begin inline asm
	mma.sync.aligned.m16n8k8.row.col.f32.f16.f16.f32 {%f5695,%f5696,%f5697,%f5698}, {%r1,%r2}, {%r3}, {%f5695,%f5696,%f5697,%f5698};

	// end inline asm
	// begin inline asm
	mma.sync.aligned.m16n8k8.row.col.f32.f16.f16.f32 {%f5695,%f5696,%f5697,%f5698}, {%r1,%r2}, {%r3}, {%f5695,%f5696,%f5697,%f5698};

	// end inline asm
	// begin inline asm
	mma.sync.aligned.m16n8k8.row.col.f32.f16.f16.f32 {%f5695,%f5696,%f5697,%f5698}, {%r1,%r2}, {%r3}, {%f5695,%f5696,%f5697,%f5698};

	// end inline asm
	// begin inline asm
	mma.sync.aligned.m16n8k8.row.col.f32.f16.f16.f32 {%f5695,%f5696,%f5697,%f5698}, {%r1,%r2}, {%r3}, {%f5695,%f5696,%f5697,%f5698};

	// end inline asm
	// begin inline asm
	mma.sync.aligned.m16n8k8.row.col.f32.f16.f16.f32 {%f5695,%f5696,%f5697,%f5698}, {%r1,%r2}, {%r3}, {%f5695,%f5696,%f5697,%f5698};

	// end inline asm
	// begin inline asm
	mma.sync.aligned.m16n8k8.row.col.f32.f16.f16.f32 {%f5695,%f5696,%f5697,%f5698}, {%r1,%r2}, {%r3}, {%f5695,%f5696,%f5697,%f5698};

	// end inline asm
	// begin inline asm
	mma.sync.aligned.m16n8k8.row.col.f32.f16.f16.f32 {%f5695,%f5696,%f5697,%f5698}, {%r1,%r2}, {%r3}, {%f5695,%f5696,%f5697,%f5698};

	// end inline asm
	// begin inline asm
	mma.sync.aligned.m16n8k8.row.col.f32.f16.f16.f32 {%f5695,%f5696,%f5697,%f5698}, {%r1,%r2}, {%r3}, {%f5695,%f5696,%f5697,%f5698};

	// end inline asm
	// begin inline asm
	mma.sync.aligned.m16n8k8.row.col.f32.f16.f16.f32 {%f5695,%f5696,%f5697,%f5698}, {%r1,%r2}, {%r3}, {%f5695,%f5696,%f5697,%f5698};

	// end inline asm
	// begin inline asm
	mma.sync.aligned.m16n8k8.row.col.f32.f16.f16.f32 {%f5695,%f5696,%f5697,%f5698}, {%r1,%r2}, {%r3}, {%f5695,%f5696,%f5697,%f5698};

	// end inline asm
	// begin inline asm
	mma.sync.aligned.m16n8k8.row.col.f32.f16.f16.f32 {%f5695,%f5696,%f5697,%f5698}, {%r1,%r2}, {%r3}, {%f5695,%f5696,%f5697,%f5698};

	// end inline asm
	// begin inline asm
	mma.sync.aligned.m16n8k8.row.col.f32.f16.f16.f32 {%f5695,%f5696,%f5697,%f5698}, {%r1,%r2}, {%r3}, {%f5695,%f5696,%f5697,%f5698};

	// end inline asm
	// begin inline asm
	mma.sync.aligned.m16n8k8.row.col.f32.f16.f16.f32 {%f5695,%f5696,%f5697,%f5698}, {%r1,%r2}, {%r3}, {%f5695,%f5696,%f5697,%f5698};

	// end inline asm
	// begin inline asm
	mma.sync.aligned.m16n8k8.row.col.f32.f16.f16.f32 {%f5695,%f5696,%f5697,%f5698}, {%r1,%r2}, {%r3}, {%f5695,%f5696,%f5697,%f5698};

	// end inline asm
	// begin inline asm
	mma.sync.aligned.m16n8k8.row.col.f32.f16.f16.f32 {%f5695,%f5696,%f5697,%f5698}, {%r1,%r2}, {%r3}, {%f5695,%f5696,%f5697,%f5698};

	// end inline asm
	// begin inline asm
	mma.sync.aligned.m16n8k8.row.col.f32.f16.f16.f32 {%f5695,%f5696,%f5697,%f5698}, {%r1,%r2}, {%r3}, {%f5695,%f5696,%f5697,%f5698};

	// end inline asm
	// begin inline asm
	mma.sync.aligned.m16n8k8.row.col.f32.f16.f16.f32 {%f5695,%f5696,%f5697,%f5698}, {%r1,%r2}, {%r3}, {%f5695,%f5696,%f5697,%f5698};

	// end inline asm
	// begin inline asm
	mma.sync.aligned.m16n8k8.row.col.f32.f16.f16.f32 {%f5695,%f5696,%f5697,%f5698}, {%r1,%r2}, {%r3}, {%f5695,%f5696,%f5697,%f5698};

	// end inline asm
	// begin inline asm
	mma.sync.aligned.m16n8k8.row.col.f32.f16.f16.f32 {%f5695,%f5696,%f5697,%f5698}, {%r1,%r2}, {%r3}, {%f5695,%f5696,%f5697,%f5698};

	// end inline asm
	// begin inline asm
	mma.sync.aligned.m16n8k8.row.col.f32.f16.f16.f32 {%f5695,%f5696,%f5697,%f5698}, {%r1,%r2}, {%r3}, {%f5695,%f5696,%f5697,%f5698};

	// end inline asm
	// begin inline asm
	mma.sync.aligned.m16n8k8.row.col.f32.f16.f16.f32 {%f5695,%f5696,%f5697,%f5698}, {%r1,%r2}, {%r3}, {%f5695,%f5696,%f5697,%f5698};

	// end inline asm
	// begin inline asm
	mma.sync.aligned.m16n8k8.row.col.f32.f16.f16.f32 {%f5695,%f5696,%f5697,%f5698}, {%r1,%r2}, {%r3}, {%f5695,%f5696,%f5697,%f5698};

	// end inline asm
	// begin inline asm
	mma.sync.aligned.m16n8k8.row.col.f32.f16.f16.f32 {%f5695,%f5696,%f5697,%f5698}, {%r1,%r2}, {%r3}, {%f5695,%f5696,%f5697,%f5698};

	// end inline asm
	// begin inline asm
	mma.sync.aligned.m16n8k8.row.col.f32.f16.f16.f32 {%f5695,%f5696,%f5697,%f5698}, {%r1,%r2}, {%r3}, {%f5695,%f5696,%f5697,%f5698};

	// end inline asm
	// begin inline asm
	mma.sync.aligned.m16n8k8.row.col.f32.f16.f16.f32 {%f5695,%f5696,%f5697,%f5698}, {%r1,%r2}, {%r3}, {%f5695,%f5696,%f5697,%f5698};

	// end inline asm
	// begin inline asm
	mma.sync.aligned.m16n8k8.row.col.f32.f16.f16.f32 {%f5695,%f5696,%f5697,%f5698}, {%r1,%r2}, {%r3}, {%f5695,%f5696,%f5697,%f5698};

	// end inline asm
	// begin inline asm
	mma.sync.aligned.m16n8k8.row.col.f32.f16.f16.f32 {%f5695,%f5696,%f5697,%f5698}, {%r1,%r2}, {%r3}, {%f5695,%f5696,%f5697,%f5698};

	// end inline asm
	// begin inline asm
	mma.sync.aligned.m16n8k8.row.col.f32.f16.f16.f32 {%f5695,%f5696,%f5697,%f5698}, {%r1,%r2}, {%r3}, {%f5695,%f5696,%f5697,%f5698};

	// end inline asm
	// begin inline asm
	mma.sync.aligned.m16n8k8.row.col.f32.f16.f16.f32 {%f5695,%f5696,%f5697,%f5698}, {%r1,%r2}, {%r3}, {%f5695,%f5696,%f5697,%f5698};

	// end inline asm
	// begin inline asm
	mma.sync.aligned.m16n8k8.row.col.f32.f16.f16.f32 {%f5695,%f5696,%f5697,%f5698}, {%r1,%r2}, {%r3}, {%f5695,%f5696,%f5697,%f5698};

	// end inline asm
	// begin inline asm
	mma.sync.aligned.m16n8k8.row.col.f32.f16.f16.f32 {%f5695,%f5696,%f5697,%f5698}, {%r1,%r2}, {%r3}, {%f5695,%f5696,%f5697,%f5698};

	// end inline asm
	// begin inline asm
	mma.sync.aligned.m16n8k8.row.col.f32.f16.f16.f32 {%f5695,%f5696,%f5697,%f5698}, {%r1,%r2}, {%r3}, {%f5695,%f5696,%f5697,%f5698};

	// end inline asm
	// begin inline asm
	mma.sync.aligned.m16n8k8.row.col.f32.f16.f16.f32 {%f5695,%f5696,%f5697,%f5698}, {%r1,%r2}, {%r3}, {%f5695,%f5696,%f5697,%f5698};

	// end inline asm
	// begin inline asm
	mma.sync.aligned.m16n8k8.row.col.f32.f16.f16.f32 {%f5695,%f5696,%f5697,%f5698}, {%r1,%r2}, {%r3}, {%f5695,%f5696,%f5697,%f5698};

	// end inline asm
	// begin inline asm
	mma.sync.aligned.m16n8k8.row.col.f32.f16.f16.f32 {%f5695,%f5696,%f5697,%f5698}, {%r1,%r2}, {%r3}, {%f5695,%f5696,%f5697,%f5698};

	// end inline asm
	// begin inline asm
	mma.sync.aligned.m16n8k8.row.col.f32.f16.f16.f32 {%f5695,%f5696,%f5697,%f5698}, {%r1,%r2}, {%r3}, {%f5695,%f5696,%f5697,%f5698};

	// end inline asm
	// begin inline asm
	mma.sync.aligned.m16n8k8.row.col.f32.f16.f16.f32 {%f5695,%f5696,%f5697,%f5698}, {%r1,%r2}, {%r3}, {%f5695,%f5696,%f5697,%f5698};

	// end inline asm
	// begin inline asm
	mma.sync.aligned.m16n8k8.row.col.f32.f16.f16.f32 {%f5695,%f5696,%f5697,%f5698}, {%r1,%r2}, {%r3}, {%f5695,%f5696,%f5697,%f5698};

	// end inline asm
	// begin inline asm
	mma.sync.aligned.m16n8k8.row.col.f32.f16.f16.f32 {%f5695,%f5696,%f5697,%f5698}, {%r1,%r2}, {%r3}, {%f5695,%f5696,%f5697,%f5698};

	// end inline asm
	// begin inline asm
	mma.sync.aligned.m16n8k8.row.col.f32.f16.f16.f32 {%f5695,%f5696,%f5697,%f5698}, {%r1,%r2}, {%r3}, {%f5695,%f5696,%f5697,%f5698};

	// end inline asm
	// begin inline asm
	mma.sync.aligned.m16n8k8.row.col.f32.f16.f16.f32 {%f5695,%f5696,%f5697,%f5698}, {%r1,%r2}, {%r3}, {%f5695,%f5696,%f5697,%f5698};

	// end inline asm
	// begin inline asm
	mma.sync.aligned.m16n8k8.row.col.f32.f16.f16.f32 {%f5695,%f5696,%f5697,%f5698}, {%r1,%r2}, {%r3}, {%f5695,%f5696,%f5697,%f5698};

	// end inline asm
	// begin inline asm
	mma.sync.aligned.m16n8k8.row.col.f32.f16.f16.f32 {%f5695,%f5696,%f5697,%f5698}, {%r1,%r2}, {%r3}, {%f5695,%f5696,%f5697,%f5698};

	// end inline asm
	// begin inline asm
	mma.sync.aligned.m16n8k8.row.col.f32.f16.f16.f32 {%f5695,%f5696,%f5697,%f5698}, {%r1,%r2}, {%r3}, {%f5695,%f5696,%f5697,%f5698};

	// end inline asm
	// begin inline asm
	mma.sync.aligned.m16n8k8.row.col.f32.f16.f16.f32 {%f5695,%f5696,%f5697,%f5698}, {%r1,%r2}, {%r3}, {%f5695,%f5696,%f5697,%f5698};

	// end inline asm
	// begin inline asm
	mma.sync.aligned.m16n8k8.row.col.f32.f16.f16.f32 {%f5695,%f5696,%f5697,%f5698}, {%r1,%r2}, {%r3}, {%f5695,%f5696,%f5697,%f5698};

	// end inline asm
	// begin inline asm
	mma.sync.aligned.m16n8k8.row.col.f32.f16.f16.f32 {%f5695,%f5696,%f5697,%f5698}, {%r1,%r2}, {%r3}, {%f5695,%f5696,%f5697,%f5698};

	// end inline asm
	// begin inline asm
	mma.sync.aligned.m16n8k8.row.col.f32.f16.f16.f32 {%f5695,%f5696,%f5697,%f5698}, {%r1,%r2}, {%r3}, {%f5695,%f5696,%f5697,%f5698};

	// end inline asm
	// begin inline asm
	mma.sync.aligned.m16n8k8.row.col.f32.f16.f16.f32 {%f5695,%f5696,%f5697,%f5698}, {%r1,%r2}, {%r3}, {%f5695,%f5696,%f5697,%f5698};

	// end inline asm
	// begin inline asm
	mma.sync.aligned.m16n8k8.row.col.f32.f16.f16.f32 {%f5695,%f5696,%f5697,%f5698}, {%r1,%r2}, {%r3}, {%f5695,%f5696,%f5697,%f5698};

	// end inline asm
	// begin inline asm
	mma.sync.aligned.m16n8k8.row.col.f32.f16.f16.f32 {%f5695,%f5696,%f5697,%f5698}, {%r1,%r2}, {%r3}, {%f5695,%f5696,%f5697,%f5698};

	// end inline asm
	// begin inline asm
	mma.sync.aligned.m16n8k8.row.col.f32.f16.f16.f32 {%f5695,%f5696,%f5697,%f5698}, {%r1,%r2}, {%r3}, {%f5695,%f5696,%f5697,%f5698};

	// end inline asm
	// begin inline asm
	mma.sync.aligned.m16n8k8.row.col.f32.f16.f16.f32 {%f5695,%f5696,%f5697,%f5698}, {%r1,%r2}, {%r3}, {%f5695,%f5696,%f5697,%f5698};

	// end inline asm
	// begin inline asm
	mma.sync.aligned.m16n8k8.row.col.f32.f16.f16.f32 {%f5695,%f5696,%f5697,%f5698}, {%r1,%r2}, {%r3}, {%f5695,%f5696,%f5697,%f5698};

	// end inline asm
	// begin inline asm
	mma.sync.aligned.m16n8k8.row.col.f32.f16.f16.f32 {%f5695,%f5696,%f5697,%f5698}, {%r1,%r2}, {%r3}, {%f5695,%f5696,%f5697,%f5698};

	// end inline asm
	// begin inline asm
	mma.sync.aligned.m16n8k8.row.col.f32.f16.f16.f32 {%f5695,%f5696,%f5697,%f5698}, {%r1,%r2}, {%r3}, {%f5695,%f5696,%f5697,%f5698};

	// end inline asm
	// begin inline asm
	mma.sync.aligned.m16n8k8.row.col.f32.f16.f16.f32 {%f5695,%f5696,%f5697,%f5698}, {%r1,%r2}, {%r3}, {%f5695,%f5696,%f5697,%f5698};

	// end inline asm
	// begin inline asm
	mma.sync.aligned.m16n8k8.row.col.f32.f16.f16.f32 {%f5695,%f5696,%f5697,%f5698}, {%r1,%r2}, {%r3}, {%f5695,%f5696,%f5697,%f5698};

	// end inline asm
	// begin inline asm
	mma.sync.aligned.m16n8k8.row.col.f32.f16.f16.f32 {%f5695,%f5696,%f5697,%f5698}, {%r1,%r2}, {%r3}, {%f5695,%f5696,%f5697,%f5698};

	// end inline asm
	// begin inline asm
	mma.sync.aligned.m16n8k8.row.col.f32.f16.f16.f32 {%f5695,%f5696,%f5697,%f5698}, {%r1,%r2}, {%r3}, {%f5695,%f5696,%f5697,%f5698};

	// end inline asm
	// begin inline asm
	mma.sync.aligned.m16n8k8.row.col.f32.f16.f16.f32 {%f5695,%f5696,%f5697,%f5698}, {%r1,%r2}, {%r3}, {%f5695,%f5696,%f5697,%f5698};

	// end inline asm
	// begin inline asm
	mma.sync.aligned.m16n8k8.row.col.f32.f16.f16.f32 {%f5695,%f5696,%f5697,%f5698}, {%r1,%r2}, {%r3}, {%f5695,%f5696,%f5697,%f5698};

	// end inline asm
	// begin inline asm
	mma.sync.aligned.m16n8k8.row.col.f32.f16.f16.f32 {%f5695,%f5696,%f5697,%f5698}, {%r1,%r2}, {%r3}, {%f5695,%f5696,%f5697,%f5698};

	// end inline asm
	// begin inline asm
	mma.sync.aligned.m16n8k8.row.col.f32.f16.f16.f32 {%f5695,%f5696,%f5697,%f5698}, {%r1,%r2}, {%r3}, {%f5695,%f5696,%f5697,%f5698};

	// end inline asm
	// begin inline asm
	mma.sync.aligned.m16n8k8.row.col.f32.f16.f16.f32 {%f5695,%f5696,%f5697,%f5698}, {%r1,%r2}, {%r3}, {%f5695,%f5696,%f5697,%f5698};

	// end inline asm
	// begin inline asm
	mma.sync.aligned.m16n8k8.row.col.f32.f16.f16.f32 {%f5695,%f5696,%f5697,%f5698}, {%r1,%r2}, {%r3}, {%f5695,%f5696,%f5697,%f5698};

	// end inline asm
	// begin inline asm
	mma.sync.aligned.m16n8k8.row.col.f32.f16.f16.f32 {%f5695,%f5696,%f5697,%f5698}, {%r1,%r2}, {%r3}, {%f5695,%f5696,%f5697,%f5698};

	// end inline asm
	// begin inline asm
	mma.sync.aligned.m16n8k8.row.col.f32.f16.f16.f32 {%f5695,%f5696,%f5697,%f5698}, {%r1,%r2}, {%r3}, {%f5695,%f5696,%f5697,%f5698};

	// end inline asm
	// begin inline asm
	mma.sync.aligned.m16n8k8.row.col.f32.f16.f16.f32 {%f5695,%f5696,%f5697,%f5698}, {%r1,%r2}, {%r3}, {%f5695,%f5696,%f5697,%f5698};

	// end inline asm
	// begin inline asm
	mma.sync.aligned.m16n8k8.row.col.f32.f16.f16.f32 {%f5695,%f5696,%f5697,%f5698}, {%r1,%r2}, {%r3}, {%f5695,%f5696,%f5697,%f5698};

	// end inline asm
	// begin inline asm
	mma.sync.aligned.m16n8k8.row.col.f32.f16.f16.f32 {%f5695,%f5696,%f5697,%f5698}, {%r1,%r2}, {%r3}, {%f5695,%f5696,%f5697,%f5698};

	// end inline asm
	// begin inline asm
	mma.sync.aligned.m16n8k8.row.col.f32.f16.f16.f32 {%f5695,%f5696,%f5697,%f5698}, {%r1,%r2}, {%r3}, {%f5695,%f5696,%f5697,%f5698};

	// end inline asm
	// begin inline asm
	mma.sync.aligned.m16n8k8.row.col.f32.f16.f16.f32 {%f5695,%f5696,%f5697,%f5698}, {%r1,%r2}, {%r3}, {%f5695,%f5696,%f5697,%f5698};

	// end inline asm
	// begin inline asm
	mma.sync.aligned.m16n8k8.row.col.f32.f16.f16.f32 {%f5695,%f5696,%f5697,%f5698}, {%r1,%r2}, {%r3}, {%f5695,%f5696,%f5697,%f5698};

	// end inline asm
	// begin inline asm
	mma.sync.aligned.m16n8k8.row.col.f32.f16.f16.f32 {%f5695,%f5696,%f5697,%f5698}, {%r1,%r2}, {%r3}, {%f5695,%f5696,%f5697,%f5698};

	// end inline asm
	// begin inline asm
	mma.sync.aligned.m16n8k8.row.col.f32.f16.f16.f32 {%f5695,%f5696,%f5697,%f5698}, {%r1,%r2}, {%r3}, {%f5695,%f5696,%f5697,%f5698};

	// end inline asm
	// begin inline asm
	mma.sync.aligned.m16n8k8.row.col.f32.f16.f16.f32 {%f5695,%f5696,%f5697,%f5698}, {%r1,%r2}, {%r3}, {%f5695,%f5696,%f5697,%f5698};

	// end inline asm
	// begin inline asm
	mma.sync.aligned.m16n8k8.row.col.f32.f16.f16.f32 {%f5695,%f5696,%f5697,%f5698}, {%r1,%r2}, {%r3}, {%f5695,%f5696,%f5697,%f5698};

	// end inline asm
	// begin inline asm
	mma.sync.aligned.m16n8k8.row.col.f32.f16.f16.f32 {%f5695,%f5696,%f5697,%f5698}, {%r1,%r2}, {%r3}, {%f5695,%f5696,%f5697,%f5698};

	// end inline asm
	// begin inline asm
	mma.sync.aligned.m16n8k8.row.col.f32.f16.f16.f32 {%f5695,%f5696,%f5697,%f5698}, {%r1,%r2}, {%r3}, {%f5695,%f5696,%f5697,%f5698};

	// end inline asm
	// begin inline asm
	mma.sync.aligned.m16n8k8.row.col.f32.f16.f16.f32 {%f5695,%f5696,%f5697,%f5698}, {%r1,%r2}, {%r3}, {%f5695,%f5696,%f5697,%f5698};

	// end inline asm
	// begin inline asm
	mma.sync.aligned.m16n8k8.row.col.f32.f16.f16.f32 {%f5695,%f5696,%f5697,%f5698}, {%r1,%r2}, {%r3}, {%f5695,%f5696,%f5697,%f5698};

	// end inline asm
	// begin inline asm
	mma.sync.aligned.m16n8k8.row.col.f32.f16.f16.f32 {%f5695,%f5696,%f5697,%f5698}, {%r1,%r2}, {%r3}, {%f5695,%f5696,%f5697,%f5698};

	// end inline asm
	// begin inline asm
	mma.sync.aligned.m16n8k8.row.col.f32.f16.f16.f32 {%f5695,%f5696,%f5697,%f5698}, {%r1,%r2}, {%r3}, {%f5695,%f5696,%f5697,%f5698};

	// end inline asm
	// begin inline asm
	mma.sync.aligned.m16n8k8.row.col.f32.f16.f16.f32 {%f5695,%f5696,%f5697,%f5698}, {%r1,%r2}, {%r3}, {%f5695,%f5696,%f5697,%f5698};

	// end inline asm
	// begin inline asm
	mma.sync.aligned.m16n8k8.row.col.f32.f16.f16.f32 {%f5695,%f5696,%f5697,%f5698}, {%r1,%r2}, {%r3}, {%f5695,%f5696,%f5697,%f5698};

	// end inline asm
	// begin inline asm
	mma.sync.aligned.m16n8k8.row.col.f32.f16.f16.f32 {%f5695,%f5696,%f5697,%f5698}, {%r1,%r2}, {%r3}, {%f5695,%f5696,%f5697,%f5698};

	// end inline asm
	// begin inline asm
	mma.sync.aligned.m16n8k8.row.col.f32.f16.f16.f32 {%f5695,%f5696,%f5697,%f5698}, {%r1,%r2}, {%r3}, {%f5695,%f5696,%f5697,%f5698};

	// end inline asm
	// begin inline asm
	mma.sync.aligned.m16n8k8.row.col.f32.f16.f16.f32 {%f5695,%f5696,%f5697,%f5698}, {%r1,%r2}, {%r3}, {%f5695,%f5696,%f5697,%f5698};

	// end inline asm
	// begin inline asm
	mma.sync.aligned.m16n8k8.row.col.f32.f16.f16.f32 {%f5695,%f5696,%f5697,%f5698}, {%r1,%r2}, {%r3}, {%f5695,%f5696,%f5697,%f5698};

	// end inline asm
	// begin inline asm
	mma.sync.aligned.m16n8k8.row.col.f32.f16.f16.f32 {%f5695,%f5696,%f5697,%f5698}, {%r1,%r2}, {%r3}, {%f5695,%f5696,%f5697,%f5698};

	// end inline asm
	// begin inline asm
	mma.sync.aligned.m16n8k8.row.col.f32.f16.f16.f32 {%f5695,%f5696,%f5697,%f5698}, {%r1,%r2}, {%r3}, {%f5695,%f5696,%f5697,%f5698};

	// end inline asm
	// begin inline asm
	mma.sync.aligned.m16n8k8.row.col.f32.f16.f16.f32 {%f5695,%f5696,%f5697,%f5698}, {%r1,%r2}, {%r3}, {%f5695,%f5696,%f5697,%f5698};

	// end inline asm
	// begin inline asm
	mma.sync.aligned.m16n8k8.row.col.f32.f16.f16.f32 {%f5695,%f5696,%f5697,%f5698}, {%r1,%r2}, {%r3}, {%f5695,%f5696,%f5697,%f5698};

	// end inline asm
	// begin inline asm
	mma.sync.aligned.m16n8k8.row.col.f32.f16.f16.f32 {%f5695,%f5696,%f5697,%f5698}, {%r1,%r2}, {%r3}, {%f5695,%f5696,%f5697,%f5698};

	// end inline asm
	// begin inline asm
	mma.sync.aligned.m16n8k8.row.col.f32.f16.f16.f32 {%f5695,%f5696,%f5697,%f5698}, {%r1,%r2}, {%r3}, {%f5695,%f5696,%f5697,%f5698};

	// end inline asm
	// begin inline asm
	mma.sync.aligned.m16n8k8.row.col.f32.f16.f16.f32 {%f5695,%f5696,%f5697,%f5698}, {%r1,%r2}, {%r3}, {%f5695,%f5696,%f5697,%f5698};

	// end inline asm
	// begin inline asm
	mma.sync.aligned.m16n8k8.row.col.f32.f16.f16.f32 {%f5695,%f5696,%f5697,%f5698}, {%r1,%r2}, {%r3}, {%f5695,%f5696,%f5697,%f5698};

	// end inline asm
	// begin inline asm
	mma.sync.aligned.m16n8k8.row.col.f32.f16.f16.f32 {%f5695,%f5696,%f5697,%f5698}, {%r1,%r2}, {%r3}, {%f5695,%f5696,%f5697,%f5698};

	// end inline asm
	// begin inline asm
	mma.sync.aligned.m16n8k8.row.col.f32.f16.f16.f32 {%f5695,%f5696,%f5697,%f5698}, {%r1,%r2}, {%r3}, {%f5695,%f5696,%f5697,%f5698};

	// end inline asm
	// begin inline asm
	mma.sync.aligned.m16n8k8.row.col.f32.f16.f16.f32 {%f5695,%f5696,%f5697,%f5698}, {%r1,%r2}, {%r3}, {%f5695,%f5696,%f5697,%f5698};

	// end inline asm
	// begin inline asm
	mma.sync.aligned.m16n8k8.row.col.f32.f16.f16.f32 {%f5695,%f5696,%f5697,%f5698}, {%r1,%r2}, {%r3}, {%f5695,%f5696,%f5697,%f5698};

	// end inline asm
	// begin inline asm
	mma.sync.aligned.m16n8k8.row.col.f32.f16.f16.f32 {%f5695,%f5696,%f5697,%f5698}, {%r1,%r2}, {%r3}, {%f5695,%f5696,%f5697,%f5698};

	// end inline asm
	// begin inline asm
	mma.sync.aligned.m16n8k8.row.col.f32.f16.f16.f32 {%f5695,%f5696,%f5697,%f5698}, {%r1,%r2}, {%r3}, {%f5695,%f5696,%f5697,%f5698};

	// end inline asm
	// begin inline asm
	mma.sync.aligned.m16n8k8.row.col.f32.f16.f16.f32 {%f5695,%f5696,%f5697,%f5698}, {%r1,%r2}, {%r3}, {%f5695,%f5696,%f5697,%f5698};

	// end inline asm
	// begin inline asm
	mma.sync.aligned.m16n8k8.row.col.f32.f16.f16.f32 {%f5695,%f5696,%f5697,%f5698}, {%r1,%r2}, {%r3}, {%f5695,%f5696,%f5697,%f5698};

	// end inline asm
	// begin inline asm
	mma.sync.aligned.m16n8k8.row.col.f32.f16.f16.f32 {%f5695,%f5696,%f5697,%f5698}, {%r1,%r2}, {%r3}, {%f5695,%f5696,%f5697,%f5698};

	// end inline asm
	// begin inline asm
	mma.sync.aligned.m16n8k8.row.col.f32.f16.f16.f32 {%f5695,%f5696,%f5697,%f5698}, {%r1,%r2}, {%r3}, {%f5695,%f5696,%f5697,%f5698};

	// end inline asm
	// begin inline asm
	mma.sync.aligned.m16n8k8.row.col.f32.f16.f16.f32 {%f5695,%f5696,%f5697,%f5698}, {%r1,%r2}, {%r3}, {%f5695,%f5696,%f5697,%f5698};

	// end inline asm
	// begin inline asm
	mma.sync.aligned.m16n8k8.row.col.f32.f16.f16.f32 {%f5695,%f5696,%f5697,%f5698}, {%r1,%r2}, {%r3}, {%f5695,%f5696,%f5697,%f5698};

	// end inline asm
	// begin inline asm
	mma.sync.aligned.m16n8k8.row.col.f32.f16.f16.f32 {%f5695,%f5696,%f5697,%f5698}, {%r1,%r2}, {%r3}, {%f5695,%f5696,%f5697,%f5698};

	// end inline asm
	// begin inline asm
	mma.sync.aligned.m16n8k8.row.col.f32.f16.f16.f32 {%f5695,%f5696,%f5697,%f5698}, {%r1,%r2}, {%r3}, {%f5695,%f5696,%f5697,%f5698};

	// end inline asm
	// begin inline asm
	mma.sync.aligned.m16n8k8.row.col.f32.f16.f16.f32 {%f5695,%f5696,%f5697,%f5698}, {%r1,%r2}, {%r3}, {%f5695,%f5696,%f5697,%f5698};

	// end inline asm
	// begin inline asm
	mma.sync.aligned.m16n8k8.row.col.f32.f16.f16.f32 {%f5695,%f5696,%f5697,%f5698}, {%r1,%r2}, {%r3}, {%f5695,%f5696,%f5697,%f5698};

	// end inline asm
	// begin inline asm
	mma.sync.aligned.m16n8k8.row.col.f32.f16.f16.f32 {%f5695,%f5696,%f5697,%f5698}, {%r1,%r2}, {%r3}, {%f5695,%f5696,%f5697,%f5698};

	// end inline asm
	// begin inline asm
	mma.sync.aligned.m16n8k8.row.col.f32.f16.f16.f32 {%f5695,%f5696,%f5697,%f5698}, {%r1,%r2}, {%r3}, {%f5695,%f5696,%f5697,%f5698};

	// end inline asm
	// begin inline asm
	mma.sync.aligned.m16n8k8.row.col.f32.f16.f16.f32 {%f5695,%f5696,%f5697,%f5698}, {%r1,%r2}, {%r3}, {%f5695,%f5696,%f5697,%f5698};

	// end inline asm
	// begin inline asm
	mma.sync.aligned.m16n8k8.row.col.f32.f16.f16.f32 {%f5695,%f5696,%f5697,%f5698}, {%r1,%r2}, {%r3}, {%f5695,%f5696,%f5697,%f5698};

	// end inline asm
	// begin inline asm
	mma.sync.aligned.m16n8k8.row.col.f32.f16.f16.f32 {%f5695,%f5696,%f5697,%f5698}, {%r1,%r2}, {%r3}, {%f5695,%f5696,%f5697,%f5698};

	// end inline asm
	// begin inline asm
	mma.sync.aligned.m16n8k8.row.col.f32.f16.f16.f32 {%f5695,%f5696,%f5697,%f5698}, {%r1,%r2}, {%r3}, {%f5695,%f5696,%f5697,%f5698};

	// end inline asm
	// begin inline asm
	mma.sync.aligned.m16n8k8.row.col.f32.f16.f16.f32 {%f5695,%f5696,%f5697,%f5698}, {%r1,%r2}, {%r3}, {%f5695,%f5696,%f5697,%f5698};

	// end inline asm
	// begin inline asm
	mma.sync.aligned.m16n8k8.row.col.f32.f16.f16.f32 {%f5695,%f5696,%f5697,%f5698}, {%r1,%r2}, {%r3}, {%f5695,%f5696,%f5697,%f5698};

	// end inline asm
	// begin inline asm
	mma.sync.aligned.m16n8k8.row.col.f32.f16.f16.f32 {%f5695,%f5696,%f5697,%f5698}, {%r1,%r2}, {%r3}, {%f5695,%f5696,%f5697,%f5698};

	// end inline asm
	// begin inline asm
	mma.sync.aligned.m16n8k8.row.col.f32.f16.f16.f32 {%f5695,%f5696,%f5697,%f5698}, {%r1,%r2}, {%r3}, {%f5695,%f5696,%f5697,%f5698};

	// end inline asm
	// begin inline asm
	mma.sync.aligned.m16n8k8.row.col.f32.f16.f16.f32 {%f5695,%f5696,%f5697,%f5698}, {%r1,%r2}, {%r3}, {%f5695,%f5696,%f5697,%f5698};

	// end inline asm
	// begin inline asm
	mma.sync.aligned.m16n8k8.row.col.f32.f16.f16.f32 {%f5695,%f5696,%f5697,%f5698}, {%r1,%r2}, {%r3}, {%f5695,%f5696,%f5697,%f5698};

	// end inline asm
	// begin inline asm
	mma.sync.aligned.m16n8k8.row.col.f32.f16.f16.f32 {%f5695,%f5696,%f5697,%f5698}, {%r1,%r2}, {%r3}, {%f5695,%f5696,%f5697,%f5698};

	// end inline asm
	// begin inline asm
	mma.sync.aligned.m16n8k8.row.col.f32.f16.f16.f32 {%f5695,%f5696,%f5697,%f5698}, {%r1,%r2}, {%r3}, {%f5695,%f5696,%f5697,%f5698};

	// end inline asm
	// begin inline asm
	mma.sync.aligned.m16n8k8.row.col.f32.f16.f16.f32 {%f5695,%f5696,%f5697,%f5698}, {%r1,%r2}, {%r3}, {%f5695,%f5696,%f5697,%f5698};

	// end inline asm
	// begin inline asm
	mma.sync.aligned.m16n8k8.row.col.f32.f16.f16.f32 {%f5695,%f5696,%f5697,%f5698}, {%r1,%r2}, {%r3}, {%f5695,%f5696,%f5697,%f5698};

	// end inline asm
	// begin inline asm
	mma.sync.aligned.m16n8k8.row.col.f32.f16.f16.f32 {%f5695,%f5696,%f5697,%f5698}, {%r1,%r2}, {%r3}, {%f5695,%f5696,%f5697,%f5698};

	// end inline asm
	// begin inline asm
	mma.sync.aligned.m16n8k8.row.col.f32.f16.f16.f32 {%f5695,%f5696,%f5697,%f5698}, {%r1,%r2}, {%r3}, {%f5695,%f5696,%f5697,%f5698};

	// end inline asm
	// begin inline asm
	mma.sync.aligned.m16n8k8.row.col.f32.f16.f16.f32 {%f5695,%f5696,%f5697,%f5698}, {%r1,%r2}, {%r3}, {%f5695,%f5696,%f5697,%f5698};

	// end inline asm
	// begin inline asm
	mma.sync.aligned.m16n8k8.row.col.f32.f16.f16.f32 {%f5695,%f5696,%f5697,%f5698}, {%r1,%r2}, {%r3}, {%f5695,%f5696,%f5697,%f5698};

	// end inline asm
	// begin inline asm
	mma.sync.aligned.m16n8k8.row.col.f32.f16.f16.f32 {%f5695,%f5696,%f5697,%f5698}, {%r1,%r2}, {%r3}, {%f5695,%f5696,%f5697,%f5698};

	// end inline asm
	// begin inline asm
	mma.sync.aligned.m16n8k8.row.col.f32.f16.f16.f32 {%f5695,%f5696,%f5697,%f5698}, {%r1,%r2}, {%r3}, {%f5695,%f5696,%f5697,%f5698};

	// end inline asm
	// begin inline asm
	mma.sync.aligned.m16n8k8.row.col.f32.f16.f16.f32 {%f5695,%f5696,%f5697,%f5698}, {%r1,%r2}, {%r3}, {%f5695,%f5696,%f5697,%f5698};

	// end inline asm
	// begin inline asm
	mma.sync.aligned.m16n8k8.row.col.f32.f16.f16.f32 {%f5695,%f5696,%f5697,%f5698}, {%r1,%r2}, {%r3}, {%f5695,%f5696,%f5697,%f5698};

	// end inline asm
	// begin inline asm
	mma.sync.aligned.m16n8k8.row.col.f32.f16.f16.f32 {%f5695,%f5696,%f5697,%f5698}, {%r1,%r2}, {%r3}, {%f5695,%f5696,%f5697,%f5698};

	// end inline asm
	// begin inline asm
	mma.sync.aligned.m16n8k8.row.col.f32.f16.f16.f32 {%f5695,%f5696,%f5697,%f5698}, {%r1,%r2}, {%r3}, {%f5695,%f5696,%f5697,%f5698};

	// end inline asm
	// begin inline asm
	mma.sync.aligned.m16n8k8.row.col.f32.f16.f16.f32 {%f5695,%f5696,%f5697,%f5698}, {%r1,%r2}, {%r3}, {%f5695,%f5696,%f5697,%f5698};

	// end inline asm
	// begin inline asm
	mma.sync.aligned.m16n8k8.row.col.f32.f16.f16.f32 {%f5695,%f5696,%f5697,%f5698}, {%r1,%r2}, {%r3}, {%f5695,%f5696,%f5697,%f5698};

	// end inline asm
	// begin inline asm
	mma.sync.aligned.m16n8k8.row.col.f32.f16.f16.f32 {%f5695,%f5696,%f5697,%f5698}, {%r1,%r2}, {%r3}, {%f5695,%f5696,%f5697,%f5698};

	// end inline asm
	// begin inline asm
	mma.sync.aligned.m16n8k8.row.col.f32.f16.f16.f32 {%f5695,%f5696,%f5697,%f5698}, {%r1,%r2}, {%r3}, {%f5695,%f5696,%f5697,%f5698};

	// end inline asm
	// begin inline asm
	mma.sync.aligned.m16n8k8.row.col.f32.f16.f16.f32 {%f5695,%f5696,%f5697,%f5698}, {%r1,%r2}, {%r3}, {%f5695,%f5696,%f5697,%f5698};

	// end inline asm
	// begin inline asm
	mma.sync.aligned.m16n8k8.row.col.f32.f16.f16.f32 {%f5695,%f5696,%f5697,%f5698}, {%r1,%r2}, {%r3}, {%f5695,%f5696,%f5697,%f5698};

	// end inline asm
	// begin inline asm
	mma.sync.aligned.m16n8k8.row.col.f32.f16.f16.f32 {%f5695,%f5696,%f5697,%f5698}, {%r1,%r2}, {%r3}, {%f5695,%f5696,%f5697,%f5698};

	// end inline asm
	// begin inline asm
	mma.sync.aligned.m16n8k8.row.col.f32.f16.f16.f32 {%f5695,%f5696,%f5697,%f5698}, {%r1,%r2}, {%r3}, {%f5695,%f5696,%f5697,%f5698};

	// end inline asm
	// begin inline asm
	mma.sync.aligned.m16n8k8.row.col.f32.f16.f16.f32 {%f5695,%f5696,%f5697,%f5698}, {%r1,%r2}, {%r3}, {%f5695,%f5696,%f5697,%f5698};

	// end inline asm
	// begin inline asm
	mma.sync.aligned.m16n8k8.row.col.f32.f16.f16.f32 {%f5695,%f5696,%f5697,%f5698}, {%r1,%r2}, {%r3}, {%f5695,%f5696,%f5697,%f5698};

	// end inline asm
	// begin inline asm
	mma.sync.aligned.m16n8k8.row.col.f32.f16.f16.f32 {%f5695,%f5696,%f5697,%f5698}, {%r1,%r2}, {%r3}, {%f5695,%f5696,%f5697,%f5698};

	// end inline asm
	// begin inline asm
	mma.sync.aligned.m16n8k8.row.col.f32.f16.f16.f32 {%f5695,%f5696,%f5697,%f5698}, {%r1,%r2}, {%r3}, {%f5695,%f5696,%f5697,%f5698};

	// end inline asm
	// begin inline asm
	mma.sync.aligned.m16n8k8.row.col.f32.f16.f16.f32 {%f5695,%f5696,%f5697,%f5698}, {%r1,%r2}, {%r3}, {%f5695,%f5696,%f5697,%f5698};

	// end inline asm
	// begin inline asm
	mma.sync.aligned.m16n8k8.row.col.f32.f16.f16.f32 {%f5695,%f5696,%f5697,%f5698}, {%r1,%r2}, {%r3}, {%f5695,%f5696,%f5697,%f5698};

	// end inline asm
	// begin inline asm
	mma.sync.aligned.m16n8k8.row.col.f32.f16.f16.f32 {%f5695,%f5696,%f5697,%f5698}, {%r1,%r2}, {%r3}, {%f5695,%f5696,%f5697,%f5698};

	// end inline asm
	// begin inline asm
	mma.sync.aligned.m16n8k8.row.col.f32.f16.f16.f32 {%f5695,%f5696,%f5697,%f5698}, {%r1,%r2}, {%r3}, {%f5695,%f5696,%f5697,%f5698};

	// end inline asm
	// begin inline asm
	mma.sync.aligned.m16n8k8.row.col.f32.f16.f16.f32 {%f5695,%f5696,%f5697,%f5698}, {%r1,%r2}, {%r3}, {%f5695,%f5696,%f5697,%f5698};

	// end inline asm
	// begin inline asm
	mma.sync.aligned.m16n8k8.row.col.f32.f16.f16.f32 {%f5695,%f5696,%f5697,%f5698}, {%r1,%r2}, {%r3}, {%f5695,%f5696,%f5697,%f5698};

	// end inline asm
	// begin inline asm
	mma.sync.aligned.m16n8k8.row.col.f32.f16.f16.f32 {%f5695,%f5696,%f5697,%f5698}, {%r1,%r2}, {%r3}, {%f5695,%f5696,%f5697,%f5698};

	// end inline asm
	// begin inline asm
	mma.sync.aligned.m16n8k8.row.col.f32.f16.f16.f32 {%f5695,%f5696,%f5697,%f5698}, {%r1,%r2}, {%r3}, {%f5695,%f5696,%f5697,%f5698};

	// end inline asm
	// begin inline asm
	mma.sync.aligned.m16n8k8.row.col.f32.f16.f16.f32 {%f5695,%f5696,%f5697,%f5698}, {%r1,%r2}, {%r3}, {%f5695,%f5696,%f5697,%f5698};

	// end inline asm
	// begin inline asm
	mma.sync.aligned.m16n8k8.row.col.f32.f16.f16.f32 {%f5695,%f5696,%f5697,%f5698}, {%r1,%r2}, {%r3}, {%f5695,%f5696,%f5697,%f5698};

	// end inline asm
	// begin inline asm
	mma.sync.aligned.m16n8k8.row.col.f32.f16.f16.f32 {%f5695,%f5696,%f5697,%f5698}, {%r1,%r2}, {%r3}, {%f5695,%f5696,%f5697,%f5698};

	// end inline asm
	// begin inline asm
	mma.sync.aligned.m16n8k8.row.col.f32.f16.f16.f32 {%f5695,%f5696,%f5697,%f5698}, {%r1,%r2}, {%r3}, {%f5695,%f5696,%f5697,%f5698};

	// end inline asm
	// begin inline asm
	mma.sync.aligned.m16n8k8.row.col.f32.f16.f16.f32 {%f5695,%f5696,%f5697,%f5698}, {%r1,%r2}, {%r3}, {%f5695,%f5696,%f5697,%f5698};

	// end inline asm
	// begin inline asm
	mma.sync.aligned.m16n8k8.row.col.f32.f16.f16.f32 {%f5695,%f5696,%f5697,%f5698}, {%r1,%r2}, {%r3}, {%f5695,%f5696,%f5697,%f5698};

	// end inline asm
	// begin inline asm
	mma.sync.aligned.m16n8k8.row.col.f32.f16.f16.f32 {%f5695,%f5696,%f5697,%f5698}, {%r1,%r2}, {%r3}, {%f5695,%f5696,%f5697,%f5698};

	// end inline asm
	// begin inline asm
	mma.sync.aligned.m16n8k8.row.col.f32.f16.f16.f32 {%f5695,%f5696,%f5697,%f5698}, {%r1,%r2}, {%r3}, {%f5695,%f5696,%f5697,%f5698};

	// end inline asm
	// begin inline asm
	mma.sync.aligned.m16n8k8.row.col.f32.f16.f16.f32 {%f5695,%f5696,%f5697,%f5698}, {%r1,%r2}, {%r3}, {%f5695,%f5696,%f5697,%f5698};

	// end inline asm
	// begin inline asm
	mma.sync.aligned.m16n8k8.row.col.f32.f16.f16.f32 {%f5695,%f5696,%f5697,%f5698}, {%r1,%r2}, {%r3}, {%f5695,%f5696,%f5697,%f5698};

	// end inline asm
	// begin inline asm
	mma.sync.aligned.m16n8k8.row.col.f32.f16.f16.f32 {%f5695,%f5696,%f5697,%f5698}, {%r1,%r2}, {%r3}, {%f5695,%f5696,%f5697,%f5698};

	// end inline asm
	// begin inline asm
	mma.sync.aligned.m16n8k8.row.col.f32.f16.f16.f32 {%f5695,%f5696,%f5697,%f5698}, {%r1,%r2}, {%r3}, {%f5695,%f5696,%f5697,%f5698};

	// end inline asm
	// begin inline asm
	mma.sync.aligned.m16n8k8.row.col.f32.f16.f16.f32 {%f5695,%f5696,%f5697,%f5698}, {%r1,%r2}, {%r3}, {%f5695,%f5696,%f5697,%f5698};

	// end inline asm
	// begin inline asm
	mma.sync.aligned.m16n8k8.row.col.f32.f16.f16.f32 {%f5695,%f5696,%f5697,%f5698}, {%r1,%r2}, {%r3}, {%f5695,%f5696,%f5697,%f5698};

	// end inline asm
	// begin inline asm
	mma.sync.aligned.m16n8k8.row.col.f32.f16.f16.f32 {%f5695,%f5696,%f5697,%f5698}, {%r1,%r2}, {%r3}, {%f5695,%f5696,%f5697,%f5698};

	// end inline asm
	// begin inline asm
	mma.sync.aligned.m16n8k8.row.col.f32.f16.f16.f32 {%f5695,%f5696,%f5697,%f5698}, {%r1,%r2}, {%r3}, {%f5695,%f5696,%f5697,%f5698};

	// end inline asm
	// begin inline asm
	mma.sync.aligned.m16n8k8.row.col.f32.f16.f16.f32 {%f5695,%f5696,%f5697,%f5698}, {%r1,%r2}, {%r3}, {%f5695,%f5696,%f5697,%f5698};

	// end inline asm
	// begin inline asm
	mma.sync.aligned.m16n8k8.row.col.f32.f16.f16.f32 {%f5695,%f5696,%f5697,%f5698}, {%r1,%r2}, {%r3}, {%f5695,%f5696,%f5697,%f5698};

	// end inline asm
	// begin inline asm
	mma.sync.aligned.m16n8k8.row.col.f32.f16.f16.f32 {%f5695,%f5696,%f5697,%f5698}, {%r1,%r2}, {%r3}, {%f5695,%f5696,%f5697,%f5698};

	// end inline asm
	// begin inline asm
	mma.sync.aligned.m16n8k8.row.col.f32.f16.f16.f32 {%f5695,%f5696,%f5697,%f5698}, {%r1,%r2}, {%r3}, {%f5695,%f5696,%f5697,%f5698};

	// end inline asm
	// begin inline asm
	mma.sync.aligned.m16n8k8.row.col.f32.f16.f16.f32 {%f5695,%f5696,%f5697,%f5698}, {%r1,%r2}, {%r3}, {%f5695,%f5696,%f5697,%f5698};

	// end inline asm
	// begin inline asm
	mma.sync.aligned.m16n8k8.row.col.f32.f16.f16.f32 {%f5695,%f5696,%f5697,%f5698}, {%r1,%r2}, {%r3}, {%f5695,%f5696,%f5697,%f5698};

	// end inline asm
	// begin inline asm
	mma.sync.aligned.m16n8k8.row.col.f32.f16.f16.f32 {%f5695,%f5696,%f5697,%f5698}, {%r1,%r2}, {%r3}, {%f5695,%f5696,%f5697,%f5698};

	// end inline asm
	// begin inline asm
	mma.sync.aligned.m16n8k8.row.col.f32.f16.f16.f32 {%f5695,%f5696,%f5697,%f5698}, {%r1,%r2}, {%r3}, {%f5695,%f5696,%f5697,%f5698};

	// end inline asm
	// begin inline asm
	mma.sync.aligned.m16n8k8.row.col.f32.f16.f16.f32 {%f5695,%f5696,%f5697,%f5698}, {%r1,%r2}, {%r3}, {%f5695,%f5696,%f5697,%f5698};

	// end inline asm
	// begin inline asm
	mma.sync.aligned.m16n8k8.row.col.f32.f16.f16.f32 {%f5695,%f5696,%f5697,%f5698}, {%r1,%r2}, {%r3}, {%f5695,%f5696,%f5697,%f5698};

	// end inline asm
	// begin inline asm
	mma.sync.aligned.m16n8k8.row.col.f32.f16.f16.f32 {%f5695,%f5696,%f5697,%f5698}, {%r1,%r2}, {%r3}, {%f5695,%f5696,%f5697,%f5698};

	// end inline asm
	// begin inline asm
	mma.sync.aligned.m16n8k8.row.col.f32.f16.f16.f32 {%f5695,%f5696,%f5697,%f5698}, {%r1,%r2}, {%r3}, {%f5695,%f5696,%f5697,%f5698};

	// end inline asm
	// begin inline asm
	mma.sync.aligned.m16n8k8.row.col.f32.f16.f16.f32 {%f5695,%f5696,%f5697,%f5698}, {%r1,%r2}, {%r3}, {%f5695,%f5696,%f5697,%f5698};

	// end inline asm
	// begin inline asm
	mma.sync.aligned.m16n8k8.row.col.f32.f16.f16.f32 {%f5695,%f5696,%f5697,%f5698}, {%r1,%r2}, {%r3}, {%f5695,%f5696,%f5697,%f5698};

	// end inline asm
	// begin inline asm
	mma.sync.aligned.m16n8k8.row.col.f32.f16.f16.f32 {%f5695,%f5696,%f5697,%f5698}, {%r1,%r2}, {%r3}, {%f5695,%f5696,%f5697,%f5698};

	// end inline asm
	// begin inline asm
	mma.sync.aligned.m16n8k8.row.col.f32.f16.f16.f32 {%f5695,%f5696,%f5697,%f5698}, {%r1,%r2}, {%r3}, {%f5695,%f5696,%f5697,%f5698};

	// end inline asm
	// begin inline asm
	mma.sync.aligned.m16n8k8.row.col.f32.f16.f16.f32 {%f5695,%f5696,%f5697,%f5698}, {%r1,%r2}, {%r3}, {%f5695,%f5696,%f5697,%f5698};

	// end inline asm
	// begin inline asm
	mma.sync.aligned.m16n8k8.row.col.f32.f16.f16.f32 {%f5695,%f5696,%f5697,%f5698}, {%r1,%r2}, {%r3}, {%f5695,%f5696,%f5697,%f5698};

	// end inline asm
	// begin inline asm
	mma.sync.aligned.m16n8k8.row.col.f32.f16.f16.f32 {%f5695,%f5696,%f5697,%f5698}, {%r1,%r2}, {%r3}, {%f5695,%f5696,%f5697,%f5698};

	// end inline asm
	// begin inline asm
	mma.sync.aligned.m16n8k8.row.col.f32.f16.f16.f32 {%f5695,%f5696,%f5697,%f5698}, {%r1,%r2}, {%r3}, {%f5695,%f5696,%f5697,%f5698};

	// end inline asm
	// begin inline asm
	mma.sync.aligned.m16n8k8.row.col.f32.f16.f16.f32 {%f5695,%f5696,%f5697,%f5698}, {%r1,%r2}, {%r3}, {%f5695,%f5696,%f5697,%f5698};

	// end inline asm
	// begin inline asm
	mma.sync.aligned.m16n8k8.row.col.f32.f16.f16.f32 {%f5695,%f5696,%f5697,%f5698}, {%r1,%r2}, {%r3}, {%f5695,%f5696,%f5697,%f5698};

	// end inline asm
	// begin inline asm
	mma.sync.aligned.m16n8k8.row.col.f32.f16.f16.f32 {%f5695,%f5696,%f5697,%f5698}, {%r1,%r2}, {%r3}, {%f5695,%f5696,%f5697,%f5698};

	// end inline asm
	// begin inline asm
	mma.sync.aligned.m16n8k8.row.col.f32.f16.f16.f32 {%f5695,%f5696,%f5697,%f5698}, {%r1,%r2}, {%r3}, {%f5695,%f5696,%f5697,%f5698};

	// end inline asm
	// begin inline asm
	mma.sync.aligned.m16n8k8.row.col.f32.f16.f16.f32 {%f5695,%f5696,%f5697,%f5698}, {%r1,%r2}, {%r3}, {%f5695,%f5696,%f5697,%f5698};

	// end inline asm
	// begin inline asm
	mma.sync.aligned.m16n8k8.row.col.f32.f16.f16.f32 {%f5695,%f5696,%f5697,%f5698}, {%r1,%r2}, {%r3}, {%f5695,%f5696,%f5697,%f5698};

	// end inline asm
	// begin inline asm
	mma.sync.aligned.m16n8k8.row.col.f32.f16.f16.f32 {%f5695,%f5696,%f5697,%f5698}, {%r1,%r2}, {%r3}, {%f5695,%f5696,%f5697,%f5698};

	// end inline asm
	// begin inline asm
	mma.sync.aligned.m16n8k8.row.col.f32.f16.f16.f32 {%f5695,%f5696,%f5697,%f5698}, {%r1,%r2}, {%r3}, {%f5695,%f5696,%f5697,%f5698};

	// end inline asm
	// begin inline asm
	mma.sync.aligned.m16n8k8.row.col.f32.f16.f16.f32 {%f5695,%f5696,%f5697,%f5698}, {%r1,%r2}, {%r3}, {%f5695,%f5696,%f5697,%f5698};

	// end inline asm
	// begin inline asm
	mma.sync.aligned.m16n8k8.row.col.f32.f16.f16.f32 {%f5695,%f5696,%f5697,%f5698}, {%r1,%r2}, {%r3}, {%f5695,%f5696,%f5697,%f5698};

	// end inline asm
	// begin inline asm
	mma.sync.aligned.m16n8k8.row.col.f32.f16.f16.f32 {%f5695,%f5696,%f5697,%f5698}, {%r1,%r2}, {%r3}, {%f5695,%f5696,%f5697,%f5698};

	// end inline asm
	// begin inline asm
	mma.sync.aligned.m16n8k8.row.col.f32.f16.f16.f32 {%f5695,%f5696,%f5697,%f5698}, {%r1,%r2}, {%r3}, {%f5695,%f5696,%f5697,%f5698};

	// end inline asm
	// begin inline asm
	mma.sync.aligned.m16n8k8.row.col.f32.f16.f16.f32 {%f5695,%f5696,%f5697,%f5698}, {%r1,%r2}, {%r3}, {%f5695,%f5696,%f5697,%f5698};

	// end inline asm
	// begin inline asm
	mma.sync.aligned.m16n8k8.row.col.f32.f16.f16.f32 {%f5695,%f5696,%f5697,%f5698}, {%r1,%r2}, {%r3}, {%f5695,%f5696,%f5697,%f5698};

	// end inline asm
	// begin inline asm
	mma.sync.aligned.m16n8k8.row.col.f32.f16.f16.f32 {%f5695,%f5696,%f5697,%f5698}, {%r1,%r2}, {%r3}, {%f5695,%f5696,%f5697,%f5698};

	// end inline asm
	// begin inline asm
	mma.sync.aligned.m16n8k8.row.col.f32.f16.f16.f32 {%f5695,%f5696,%f5697,%f5698}, {%r1,%r2}, {%r3}, {%f5695,%f5696,%f5697,%f5698};

	// end inline asm
	// begin inline asm
	mma.sync.aligned.m16n8k8.row.col.f32.f16.f16.f32 {%f5695,%f5696,%f5697,%f5698}, {%r1,%r2}, {%r3}, {%f5695,%f5696,%f5697,%f5698};

	// end inline asm
	// begin inline asm
	mma.sync.aligned.m16n8k8.row.col.f32.f16.f16.f32 {%f5695,%f5696,%f5697,%f5698}, {%r1,%r2}, {%r3}, {%f5695,%f5696,%f5697,%f5698};

	// end inline asm
	// begin inline asm
	mma.sync.aligned.m16n8k8.row.col.f32.f16.f16.f32 {%f5695,%f5696,%f5697,%f5698}, {%r1,%r2}, {%r3}, {%f5695,%f5696,%f5697,%f5698};

	// end inline asm
	// begin inline asm
	mma.sync.aligned.m16n8k8.row.col.f32.f16.f16.f32 {%f5695,%f5696,%f5697,%f5698}, {%r1,%r2}, {%r3}, {%f5695,%f5696,%f5697,%f5698};

	// end inline asm
	// begin inline asm
	mma.sync.aligned.m16n8k8.row.col.f32.f16.f16.f32 {%f5695,%f5696,%f5697,%f5698}, {%r1,%r2}, {%r3}, {%f5695,%f5696,%f5697,%f5698};

	// end inline asm
	// begin inline asm
	mma.sync.aligned.m16n8k8.row.col.f32.f16.f16.f32 {%f5695,%f5696,%f5697,%f5698}, {%r1,%r2}, {%r3}, {%f5695,%f5696,%f5697,%f5698};

	// end inline asm
	// begin inline asm
	mma.sync.aligned.m16n8k8.row.col.f32.f16.f16.f32 {%f5695,%f5696,%f5697,%f5698}, {%r1,%r2}, {%r3}, {%f5695,%f5696,%f5697,%f5698};

	// end inline asm
	// begin inline asm
	mma.sync.aligned.m16n8k8.row.col.f32.f16.f16.f32 {%f5695,%f5696,%f5697,%f5698}, {%r1,%r2}, {%r3}, {%f5695,%f5696,%f5697,%f5698};

	// end inline asm
	// begin inline asm
	mma.sync.aligned.m16n8k8.row.col.f32.f16.f16.f32 {%f5695,%f5696,%f5697,%f5698}, {%r1,%r2}, {%r3}, {%f5695,%f5696,%f5697,%f5698};

	// end inline asm
	// begin inline asm
	mma.sync.aligned.m16n8k8.row.col.f32.f16.f16.f32 {%f5695,%f5696,%f5697,%f5698}, {%r1,%r2}, {%r3}, {%f5695,%f5696,%f5697,%f5698};

	// end inline asm
	// begin inline asm
	mma.sync.aligned.m16n8k8.row.col.f32.f16.f16.f32 {%f5695,%f5696,%f5697,%f5698}, {%r1,%r2}, {%r3}, {%f5695,%f5696,%f5697,%f5698};

	// end inline asm
	// begin inline asm
	mma.sync.aligned.m16n8k8.row.col.f32.f16.f16.f32 {%f5695,%f5696,%f5697,%f5698}, {%r1,%r2}, {%r3}, {%f5695,%f5696,%f5697,%f5698};

	// end inline asm
	// begin inline asm
	mma.sync.aligned.m16n8k8.row.col.f32.f16.f16.f32 {%f5695,%f5696,%f5697,%f5698}, {%r1,%r2}, {%r3}, {%f5695,%f5696,%f5697,%f5698};

	// end inline asm
	// begin inline asm
	mma.sync.aligned.m16n8k8.row.col.f32.f16.f16.f32 {%f5695,%f5696,%f5697,%f5698}, {%r1,%r2}, {%r3}, {%f5695,%f5696,%f5697,%f5698};

	// end inline asm
	// begin inline asm
	mma.sync.aligned.m16n8k8.row.col.f32.f16.f16.f32 {%f5695,%f5696,%f5697,%f5698}, {%r1,%r2}, {%r3}, {%f5695,%f5696,%f5697,%f5698};

	// end inline asm
	// begin inline asm
	mma.sync.aligned.m16n8k8.row.col.f32.f16.f16.f32 {%f5695,%f5696,%f5697,%f5698}, {%r1,%r2}, {%r3}, {%f5695,%f5696,%f5697,%f5698};

	// end inline asm
	// begin inline asm
	mma.sync.aligned.m16n8k8.row.col.f32.f16.f16.f32 {%f5695,%f5696,%f5697,%f5698}, {%r1,%r2}, {%r3}, {%f5695,%f5696,%f5697,%f5698};

	// end inline asm
	// begin inline asm
	mma.sync.aligned.m16n8k8.row.col.f32.f16.f16.f32 {%f5695,%f5696,%f5697,%f5698}, {%r1,%r2}, {%r3}, {%f5695,%f5696,%f5697,%f5698};

	// end inline asm
	// begin inline asm
	mma.sync.aligned.m16n8k8.row.col.f32.f16.f16.f32 {%f5695,%f5696,%f5697,%f5698}, {%r1,%r2}, {%r3}, {%f5695,%f5696,%f5697,%f5698};

	// end inline asm
	// begin inline asm
	mma.sync.aligned.m16n8k8.row.col.f32.f16.f16.f32 {%f5695,%f5696,%f5697,%f5698}, {%r1,%r2}, {%r3}, {%f5695,%f5696,%f5697,%f5698};

	// end inline asm
	// begin inline asm
	mma.sync.aligned.m16n8k8.row.col.f32.f16.f16.f32 {%f5695,%f5696,%f5697,%f5698}, {%r1,%r2}, {%r3}, {%f5695,%f5696,%f5697,%f5698};

	// end inline asm
	// begin inline asm
	mma.sync.aligned.m16n8k8.row.col.f32.f16.f16.f32 {%f5695,%f5696,%f5697,%f5698}, {%r1,%r2}, {%r3}, {%f5695,%f5696,%f5697,%f5698};

	// end inline asm
	// begin inline asm
	mma.sync.aligned.m16n8k8.row.col.f32.f16.f16.f32 {%f5695,%f5696,%f5697,%f5698}, {%r1,%r2}, {%r3}, {%f5695,%f5696,%f5697,%f5698};

	// end inline asm
	// begin inline asm
	mma.sync.aligned.m16n8k8.row.col.f32.f16.f16.f32 {%f5695,%f5696,%f5697,%f5698}, {%r1,%r2}, {%r3}, {%f5695,%f5696,%f5697,%f5698};

	// end inline asm
	// begin inline asm
	mma.sync.aligned.m16n8k8.row.col.f32.f16.f16.f32 {%f5695,%f5696,%f5697,%f5698}, {%r1,%r2}, {%r3}, {%f5695,%f5696,%f5697,%f5698};

	// end inline asm
	// begin inline asm
	mma.sync.aligned.m16n8k8.row.col.f32.f16.f16.f32 {%f5695,%f5696,%f5697,%f5698}, {%r1,%r2}, {%r3}, {%f5695,%f5696,%f5697,%f5698};

	// end inline asm
	// begin inline asm
	mma.sync.aligned.m16n8k8.row.col.f32.f16.f16.f32 {%f5695,%f5696,%f5697,%f5698}, {%r1,%r2}, {%r3}, {%f5695,%f5696,%f5697,%f5698};

	// end inline asm
	// begin inline asm
	mma.sync.aligned.m16n8k8.row.col.f32.f16.f16.f32 {%f5695,%f5696,%f5697,%f5698}, {%r1,%r2}, {%r3}, {%f5695,%f5696,%f5697,%f5698};

	// end inline asm
	// begin inline asm
	mma.sync.aligned.m16n8k8.row.col.f32.f16.f16.f32 {%f5695,%f5696,%f5697,%f5698}, {%r1,%r2}, {%r3}, {%f5695,%f5696,%f5697,%f5698};

	// end inline asm
	// begin inline asm
	mma.sync.aligned.m16n8k8.row.col.f32.f16.f16.f32 {%f5695,%f5696,%f5697,%f5698}, {%r1,%r2}, {%r3}, {%f5695,%f5696,%f5697,%f5698};

	// end inline asm
	// begin inline asm
	mma.sync.aligned.m16n8k8.row.col.f32.f16.f16.f32 {%f5695,%f5696,%f5697,%f5698}, {%r1,%r2}, {%r3}, {%f5695,%f5696,%f5697,%f5698};

	// end inline asm
	// begin inline asm
	mma.sync.aligned.m16n8k8.row.col.f32.f16.f16.f32 {%f5695,%f5696,%f5697,%f5698}, {%r1,%r2}, {%r3}, {%f5695,%f5696,%f5697,%f5698};

	// end inline asm
	// begin inline asm
	mma.sync.aligned.m16n8k8.row.col.f32.f16.f16.f32 {%f5695,%f5696,%f5697,%f5698}, {%r1,%r2}, {%r3}, {%f5695,%f5696,%f5697,%f5698};

	// end inline asm
	// begin inline asm
	mma.sync.aligned.m16n8k8.row.col.f32.f16.f16.f32 {%f5695,%f5696,%f5697,%f5698}, {%r1,%r2}, {%r3}, {%f5695,%f5696,%f5697,%f5698};

	// end inline asm
	// begin inline asm
	mma.sync.aligned.m16n8k8.row.col.f32.f16.f16.f32 {%f5695,%f5696,%f5697,%f5698}, {%r1,%r2}, {%r3}, {%f5695,%f5696,%f5697,%f5698};

	// end inline asm
	// begin inline asm
	mma.sync.aligned.m16n8k8.row.col.f32.f16.f16.f32 {%f5695,%f5696,%f5697,%f5698}, {%r1,%r2}, {%r3}, {%f5695,%f5696,%f5697,%f5698};

	// end inline asm
	// begin inline asm
	mma.sync.aligned.m16n8k8.row.col.f32.f16.f16.f32 {%f5695,%f5696,%f5697,%f5698}, {%r1,%r2}, {%r3}, {%f5695,%f5696,%f5697,%f5698};

	// end inline asm
	// begin inline asm
	mma.sync.aligned.m16n8k8.row.col.f32.f16.f16.f32 {%f5695,%f5696,%f5697,%f5698}, {%r1,%r2}, {%r3}, {%f5695,%f5696,%f5697,%f5698};

	// end inline asm
	// begin inline asm
	mma.sync.aligned.m16n8k8.row.col.f32.f16.f16.f32 {%f5695,%f5696,%f5697,%f5698}, {%r1,%r2}, {%r3}, {%f5695,%f5696,%f5697,%f5698};

	// end inline asm
	// begin inline asm
	mma.sync.aligned.m16n8k8.row.col.f32.f16.f16.f32 {%f5695,%f5696,%f5697,%f5698}, {%r1,%r2}, {%r3}, {%f5695,%f5696,%f5697,%f5698};

	// end inline asm
	// begin inline asm
	mma.sync.aligned.m16n8k8.row.col.f32.f16.f16.f32 {%f5695,%f5696,%f5697,%f5698}, {%r1,%r2}, {%r3}, {%f5695,%f5696,%f5697,%f5698};

	// end inline asm
	// begin inline asm
	mma.sync.aligned.m16n8k8.row.col.f32.f16.f16.f32 {%f5695,%f5696,%f5697,%f5698}, {%r1,%r2}, {%r3}, {%f5695,%f5696,%f5697,%f5698};

	// end inline asm
	// begin inline asm
	mma.sync.aligned.m16n8k8.row.col.f32.f16.f16.f32 {%f5695,%f5696,%f5697,%f5698}, {%r1,%r2}, {%r3}, {%f5695,%f5696,%f5697,%f5698};

	// end inline asm
	// begin inline asm
	mma.sync.aligned.m16n8k8.row.col.f32.f16.f16.f32 {%f5695,%f5696,%f5697,%f5698}, {%r1,%r2}, {%r3}, {%f5695,%f5696,%f5697,%f5698};

	// end inline asm
	// begin inline asm
	mma.sync.aligned.m16n8k8.row.col.f32.f16.f16.f32 {%f5695,%f5696,%f5697,%f5698}, {%r1,%r2}, {%r3}, {%f5695,%f5696,%f5697,%f5698};

	// end inline asm
	// begin inline asm
	mma.sync.aligned.m16n8k8.row.col.f32.f16.f16.f32 {%f5695,%f5696,%f5697,%f5698}, {%r1,%r2}, {%r3}, {%f5695,%f5696,%f5697,%f5698};

	// end inline asm
	// begin inline asm
	mma.sync.aligned.m16n8k8.row.col.f32.f16.f16.f32 {%f5695,%f5696,%f5697,%f5698}, {%r1,%r2}, {%r3}, {%f5695,%f5696,%f5697,%f5698};

	// end inline asm
	// begin inline asm
	mma.sync.aligned.m16n8k8.row.col.f32.f16.f16.f32 {%f5695,%f5696,%f5697,%f5698}, {%r1,%r2}, {%r3}, {%f5695,%f5696,%f5697,%f5698};

	// end inline asm
	// begin inline asm
	mma.sync.aligned.m16n8k8.row.col.f32.f16.f16.f32 {%f5695,%f5696,%f5697,%f5698}, {%r1,%r2}, {%r3}, {%f5695,%f5696,%f5697,%f5698};

	// end inline asm
	// begin inline asm
	mma.sync.aligned.m16n8k8.row.col.f32.f16.f16.f32 {%f5695,%f5696,%f5697,%f5698}, {%r1,%r2}, {%r3}, {%f5695,%f5696,%f5697,%f5698};

	// end inline asm
	// begin inline asm
	mma.sync.aligned.m16n8k8.row.col.f32.f16.f16.f32 {%f5695,%f5696,%f5697,%f5698}, {%r1,%r2}, {%r3}, {%f5695,%f5696,%f5697,%f5698};

	// end inline asm
	// begin inline asm
	mma.sync.aligned.m16n8k8.row.col.f32.f16.f16.f32 {%f5695,%f5696,%f5697,%f5698}, {%r1,%r2}, {%r3}, {%f5695,%f5696,%f5697,%f5698};

	// end inline asm
	// begin inline asm
	mma.sync.aligned.m16n8k8.row.col.f32.f16.f16.f32 {%f5695,%f5696,%f5697,%f5698}, {%r1,%r2}, {%r3}, {%f5695,%f5696,%f5697,%f5698};

	// end inline asm
	// begin inline asm
	mma.sync.aligned.m16n8k8.row.col.f32.f16.f16.f32 {%f5695,%f5696,%f5697,%f5698}, {%r1,%r2}, {%r3}, {%f5695,%f5696,%f5697,%f5698};

	// end inline asm
	// begin inline asm
	mma.sync.aligned.m16n8k8.row.col.f32.f16.f16.f32 {%f5695,%f5696,%f5697,%f5698}, {%r1,%r2}, {%r3}, {%f5695,%f5696,%f5697,%f5698};

	// end inline asm
	// begin inline asm
	mma.sync.aligned.m16n8k8.row.col.f32.f16.f16.f32 {%f5695,%f5696,%f5697,%f5698}, {%r1,%r2}, {%r3}, {%f5695,%f5696,%f5697,%f5698};

	// end inline asm
	// begin inline asm
	mma.sync.aligned.m16n8k8.row.col.f32.f16.f16.f32 {%f5695,%f5696,%f5697,%f5698}, {%r1,%r2}, {%r3}, {%f5695,%f5696,%f5697,%f5698};

	// end inline asm
	// begin inline asm
	mma.sync.aligned.m16n8k8.row.col.f32.f16.f16.f32 {%f5695,%f5696,%f5697,%f5698}, {%r1,%r2}, {%r3}, {%f5695,%f5696,%f5697,%f5698};

	// end inline asm
	// begin inline asm
	mma.sync.aligned.m16n8k8.row.col.f32.f16.f16.f32 {%f5695,%f5696,%f5697,%f5698}, {%r1,%r2}, {%r3}, {%f5695,%f5696,%f5697,%f5698};

	// end inline asm
	// begin inline asm
	mma.sync.aligned.m16n8k8.row.col.f32.f16.f16.f32 {%f5695,%f5696,%f5697,%f5698}, {%r1,%r2}, {%r3}, {%f5695,%f5696,%f5697,%f5698};

	// end inline asm
	// begin inline asm
	mma.sync.aligned.m16n8k8.row.col.f32.f16.f16.f32 {%f5695,%f5696,%f5697,%f5698}, {%r1,%r2}, {%r3}, {%f5695,%f5696,%f5697,%f5698};

	// end inline asm
	// begin inline asm
	mma.sync.aligned.m16n8k8.row.col.f32.f16.f16.f32 {%f5695,%f5696,%f5697,%f5698}, {%r1,%r2}, {%r3}, {%f5695,%f5696,%f5697,%f5698};

	// end inline asm
	// begin inline asm
	mma.sync.aligned.m16n8k8.row.col.f32.f16.f16.f32 {%f5695,%f5696,%f5697,%f5698}, {%r1,%r2}, {%r3}, {%f5695,%f5696,%f5697,%f5698};

	// end inline asm
	// begin inline asm
	mma.sync.aligned.m16n8k8.row.col.f32.f16.f16.f32 {%f5695,%f5696,%f5697,%f5698}, {%r1,%r2}, {%r3}, {%f5695,%f5696,%f5697,%f5698};

	// end inline asm
	// begin inline asm
	mma.sync.aligned.m16n8k8.row.col.f32.f16.f16.f32 {%f5695,%f5696,%f5697,%f5698}, {%r1,%r2}, {%r3}, {%f5695,%f5696,%f5697,%f5698};

	// end inline asm
	// begin inline asm
	mma.sync.aligned.m16n8k8.row.col.f32.f16.f16.f32 {%f5695,%f5696,%f5697,%f5698}, {%r1,%r2}, {%r3}, {%f5695,%f5696,%f5697,%f5698};

	// end inline asm
	// begin inline asm
	mma.sync.aligned.m16n8k8.row.col.f32.f16.f16.f32 {%f5695,%f5696,%f5697,%f5698}, {%r1,%r2}, {%r3}, {%f5695,%f5696,%f5697,%f5698};

	// end inline asm
	// begin inline asm
	mma.sync.aligned.m16n8k8.row.col.f32.f16.f16.f32 {%f5695,%f5696,%f5697,%f5698}, {%r1,%r2}, {%r3}, {%f5695,%f5696,%f5697,%f5698};

	// end inline asm
	// begin inline asm
	mma.sync.aligned.m16n8k8.row.col.f32.f16.f16.f32 {%f5695,%f5696,%f5697,%f5698}, {%r1,%r2}, {%r3}, {%f5695,%f5696,%f5697,%f5698};

	// end inline asm
	// begin inline asm
	mma.sync.aligned.m16n8k8.row.col.f32.f16.f16.f32 {%f5695,%f5696,%f5697,%f5698}, {%r1,%r2}, {%r3}, {%f5695,%f5696,%f5697,%f5698};

	// end inline asm
	// begin inline asm
	mma.sync.aligned.m16n8k8.row.col.f32.f16.f16.f32 {%f5695,%f5696,%f5697,%f5698}, {%r1,%r2}, {%r3}, {%f5695,%f5696,%f5697,%f5698};

	// end inline asm
	// begin inline asm
	mma.sync.aligned.m16n8k8.row.col.f32.f16.f16.f32 {%f5695,%f5696,%f5697,%f5698}, {%r1,%r2}, {%r3}, {%f5695,%f5696,%f5697,%f5698};

	// end inline asm
	// begin inline asm
	mma.sync.aligned.m16n8k8.row.col.f32.f16.f16.f32 {%f5695,%f5696,%f5697,%f5698}, {%r1,%r2}, {%r3}, {%f5695,%f5696,%f5697,%f5698};

	// end inline asm
	// begin inline asm
	mma.sync.aligned.m16n8k8.row.col.f32.f16.f16.f32 {%f5695,%f5696,%f5697,%f5698}, {%r1,%r2}, {%r3}, {%f5695,%f5696,%f5697,%f5698};

	// end inline asm
	// begin inline asm
	mma.sync.aligned.m16n8k8.row.col.f32.f16.f16.f32 {%f5695,%f5696,%f5697,%f5698}, {%r1,%r2}, {%r3}, {%f5695,%f5696,%f5697,%f5698};

	// end inline asm
	// begin inline asm
	mma.sync.aligned.m16n8k8.row.col.f32.f16.f16.f32 {%f5695,%f5696,%f5697,%f5698}, {%r1,%r2}, {%r3}, {%f5695,%f5696,%f5697,%f5698};

	// end inline asm
	// begin inline asm
	mma.sync.aligned.m16n8k8.row.col.f32.f16.f16.f32 {%f5695,%f5696,%f5697,%f5698}, {%r1,%r2}, {%r3}, {%f5695,%f5696,%f5697,%f5698};

	// end inline asm
	// begin inline asm
	mma.sync.aligned.m16n8k8.row.col.f32.f16.f16.f32 {%f5695,%f5696,%f5697,%f5698}, {%r1,%r2}, {%r3}, {%f5695,%f5696,%f5697,%f5698};

	// end inline asm
	// begin inline asm
	mma.sync.aligned.m16n8k8.row.col.f32.f16.f16.f32 {%f5695,%f5696,%f5697,%f5698}, {%r1,%r2}, {%r3}, {%f5695,%f5696,%f5697,%f5698};

	// end inline asm
	mov.f32 	%f8537, %f5697;
	mov.f32 	%f8536, %f5696;
	mov.f32 	%f8538, %f5698;
	mov.f32 	%f8535, %f5695;
	// begin inline asm
	mma.sync.aligned.m16n8k8.row.col.f32.f16.f16.f32 {%f8535,%f8536,%f8537,%f8538}, {%r1,%r2}, {%r3}, {%f8535,%f8536,%f8537,%f8538};

	// end inline asm
	// begin inline asm
	mma.sync.aligned.m16n8k8.row.col.f32.f16.f16.f32 {%f8535,%f8536,%f8537,%f8538}, {%r1,%r2}, {%r3}, {%f8535,%f8536,%f8537,%f8538};

	// end inline asm
	// begin inline asm
	mma.sync.aligned.m16n8k8.row.col.f32.f16.f16.f32 {%f8535,%f8536,%f8537,%f8538}, {%r1,%r2}, {%r3}, {%f8535,%f8536,%f8537,%f8538};

	// end inline asm
	// begin inline asm
	mma.sync.aligned.m16n8k8.row.col.f32.f16.f16.f32 {%f8535,%f8536,%f8537,%f8538}, {%r1,%r2}, {%r3}, {%f8535,%f8536,%f8537,%f8538};

	// end inline asm
	// begin inline asm
	mma.sync.aligned.m16n8k8.row.col.f32.f16.f16.f32 {%f8535,%f8536,%f8537,%f8538}, {%r1,%r2}, {%r3}, {%f8535,%f8536,%f8537,%f8538};

	// end inline asm
	// begin inline asm
	mma.sync.aligned.m16n8k8.row.col.f32.f16.f16.f32 {%f8535,%f8536,%f8537,%f8538}, {%r1,%r2}, {%r3}, {%f8535,%f8536,%f8537,%f8538};

	// end inline asm
	// begin inline asm
	mma.sync.aligned.m16n8k8.row.col.f32.f16.f16.f32 {%f8535,%f8536,%f8537,%f8538}, {%r1,%r2}, {%r3}, {%f8535,%f8536,%f8537,%f8538};

	// end inline asm
	// begin inline asm
	mma.sync.aligned.m16n8k8.row.col.f32.f16.f16.f32 {%f8535,%f8536,%f8537,%f8538}, {%r1,%r2}, {%r3}, {%f8535,%f8536,%f8537,%f8538};

	// end inline asm
	// begin inline asm
	mma.sync.aligned.m16n8k8.row.col.f32.f16.f16.f32 {%f8535,%f8536,%f8537,%f8538}, {%r1,%r2}, {%r3}, {%f8535,%f8536,%f8537,%f8538};

	// end inline asm
	// begin inline asm
	mma.sync.aligned.m16n8k8.row.col.f32.f16.f16.f32 {%f8535,%f8536,%f8537,%f8538}, {%r1,%r2}, {%r3}, {%f8535,%f8536,%f8537,%f8538};

	// end inline asm
	// begin inline asm
	mma.sync.aligned.m16n8k8.row.col.f32.f16.f16.f32 {%f8535,%f8536,%f8537,%f8538}, {%r1,%r2}, {%r3}, {%f8535,%f8536,%f8537,%f8538};

	// end inline asm
	// begin inline asm
	mma.sync.aligned.m16n8k8.row.col.f32.f16.f16.f32 {%f8535,%f8536,%f8537,%f8538}, {%r1,%r2}, {%r3}, {%f8535,%f8536,%f8537,%f8538};

	// end inline asm
	// begin inline asm
	mma.sync.aligned.m16n8k8.row.col.f32.f16.f16.f32 {%f8535,%f8536,%f8537,%f8538}, {%r1,%r2}, {%r3}, {%f8535,%f8536,%f8537,%f8538};

	// end inline asm
	// begin inline asm
	mma.sync.aligned.m16n8k8.row.col.f32.f16.f16.f32 {%f8535,%f8536,%f8537,%f8538}, {%r1,%r2}, {%r3}, {%f8535,%f8536,%f8537,%f8538};

	// end inline asm
	// begin inline asm
	mma.sync.aligned.m16n8k8.row.col.f32.f16.f16.f32 {%f8535,%f8536,%f8537,%f8538}, {%r1,%r2}, {%r3}, {%f8535,%f8536,%f8537,%f8538};

	// end inline asm
	// begin inline asm
	mma.sync.aligned.m16n8k8.row.col.f32.f16.f16.f32 {%f8535,%f8536,%f8537,%f8538}, {%r1,%r2}, {%r3}, {%f8535,%f8536,%f8537,%f8538};

	// end inline asm
	// begin inline asm
	mma.sync.aligned.m16n8k8.row.col.f32.f16.f16.f32 {%f8535,%f8536,%f8537,%f8538}, {%r1,%r2}, {%r3}, {%f8535,%f8536,%f8537,%f8538};

	// end inline asm
	// begin inline asm
	mma.sync.aligned.m16n8k8.row.col.f32.f16.f16.f32 {%f8535,%f8536,%f8537,%f8538}, {%r1,%r2}, {%r3}, {%f8535,%f8536,%f8537,%f8538};

	// end inline asm
	// begin inline asm
	mma.sync.aligned.m16n8k8.row.col.f32.f16.f16.f32 {%f8535,%f8536,%f8537,%f8538}, {%r1,%r2}, {%r3}, {%f8535,%f8536,%f8537,%f8538};

	// end inline asm
	// begin inline asm
	mma.sync.aligned.m16n8k8.row.col.f32.f16.f16.f32 {%f8535,%f8536,%f8537,%f8538}, {%r1,%r2}, {%r3}, {%f8535,%f8536,%f8537,%f8538};

	// end inline asm
	// begin inline asm
	mma.sync.aligned.m16n8k8.row.col.f32.f16.f16.f32 {%f8535,%f8536,%f8537,%f8538}, {%r1,%r2}, {%r3}, {%f8535,%f8536,%f8537,%f8538};

	// end inline asm
	// begin inline asm
	mma.sync.aligned.m16n8k8.row.col.f32.f16.f16.f32 {%f8535,%f8536,%f8537,%f8538}, {%r1,%r2}, {%r3}, {%f8535,%f8536,%f8537,%f8538};

	// end inline asm
	// begin inline asm
	mma.sync.aligned.m16n8k8.row.col.f32.f16.f16.f32 {%f8535,%f8536,%f8537,%f8538}, {%r1,%r2}, {%r3}, {%f8535,%f8536,%f8537,%f8538};

	// end inline asm
	// begin inline asm
	mma.sync.aligned.m16n8k8.row.col.f32.f16.f16.f32 {%f8535,%f8536,%f8537,%f8538}, {%r1,%r2}, {%r3}, {%f8535,%f8536,%f8537,%f8538};

	// end inline asm
	// begin inline asm
	mma.sync.aligned.m16n8k8.row.col.f32.f16.f16.f32 {%f8535,%f8536,%f8537,%f8538}, {%r1,%r2}, {%r3}, {%f8535,%f8536,%f8537,%f8538};

	// end inline asm
	// begin inline asm
	mma.sync.aligned.m16n8k8.row.col.f32.f16.f16.f32 {%f8535,%f8536,%f8537,%f8538}, {%r1,%r2}, {%r3}, {%f8535,%f8536,%f8537,%f8538};

	// end inline asm
	// begin inline asm
	mma.sync.aligned.m16n8k8.row.col.f32.f16.f16.f32 {%f8535,%f8536,%f8537,%f8538}, {%r1,%r2}, {%r3}, {%f8535,%f8536,%f8537,%f8538};

	// end inline asm
	// begin inline asm
	mma.sync.aligned.m16n8k8.row.col.f32.f16.f16.f32 {%f8535,%f8536,%f8537,%f8538}, {%r1,%r2}, {%r3}, {%f8535,%f8536,%f8537,%f8538};

	// end inline asm
	// begin inline asm
	mma.sync.aligned.m16n8k8.row.col.f32.f16.f16.f32 {%f8535,%f8536,%f8537,%f8538}, {%r1,%r2}, {%r3}, {%f8535,%f8536,%f8537,%f8538};

	// end inline asm
	// begin inline asm
	mma.sync.aligned.m16n8k8.row.col.f32.f16.f16.f32 {%f8535,%f8536,%f8537,%f8538}, {%r1,%r2}, {%r3}, {%f8535,%f8536,%f8537,%f8538};

	// end inline asm
	// begin inline asm
	mma.sync.aligned.m16n8k8.row.col.f32.f16.f16.f32 {%f8535,%f8536,%f8537,%f8538}, {%r1,%r2}, {%r3}, {%f8535,%f8536,%f8537,%f8538};

	// end inline asm
	// begin inline asm
	mma.sync.aligned.m16n8k8.row.col.f32.f16.f16.f32 {%f8535,%f8536,%f8537,%f8538}, {%r1,%r2}, {%r3}, {%f8535,%f8536,%f8537,%f8538};

	// end inline asm
	// begin inline asm
	mma.sync.aligned.m16n8k8.row.col.f32.f16.f16.f32 {%f8535,%f8536,%f8537,%f8538}, {%r1,%r2}, {%r3}, {%f8535,%f8536,%f8537,%f8538};

	// end inline asm
	// begin inline asm
	mma.sync.aligned.m16n8k8.row.col.f32.f16.f16.f32 {%f8535,%f8536,%f8537,%f8538}, {%r1,%r2}, {%r3}, {%f8535,%f8536,%f8537,%f8538};

	// end inline asm
	// begin inline asm
	mma.sync.aligned.m16n8k8.row.col.f32.f16.f16.f32 {%f8535,%f8536,%f8537,%f8538}, {%r1,%r2}, {%r3}, {%f8535,%f8536,%f8537,%f8538};

	// end inline asm
	// begin inline asm
	mma.sync.aligned.m16n8k8.row.col.f32.f16.f16.f32 {%f8535,%f8536,%f8537,%f8538}, {%r1,%r2}, {%r3}, {%f8535,%f8536,%f8537,%f8538};

	// end inline asm
	// begin inline asm
	mma.sync.aligned.m16n8k8.row.col.f32.f16.f16.f32 {%f8535,%f8536,%f8537,%f8538}, {%r1,%r2}, {%r3}, {%f8535,%f8536,%f8537,%f8538};

	// end inline asm
	// begin inline asm
	mma.sync.aligned.m16n8k8.row.col.f32.f16.f16.f32 {%f8535,%f8536,%f8537,%f8538}, {%r1,%r2}, {%r3}, {%f8535,%f8536,%f8537,%f8538};

	// end inline asm
	// begin inline asm
	mma.sync.aligned.m16n8k8.row.col.f32.f16.f16.f32 {%f8535,%f8536,%f8537,%f8538}, {%r1,%r2}, {%r3}, {%f8535,%f8536,%f8537,%f8538};

	// end inline asm
	// begin inline asm
	mma.sync.aligned.m16n8k8.row.col.f32.f16.f16.f32 {%f8535,%f8536,%f8537,%f8538}, {%r1,%r2}, {%r3}, {%f8535,%f8536,%f8537,%f8538};

	// end inline asm
	// begin inline asm
	mma.sync.aligned.m16n8k8.row.col.f32.f16.f16.f32 {%f8535,%f8536,%f8537,%f8538}, {%r1,%r2}, {%r3}, {%f8535,%f8536,%f8537,%f8538};

	// end inline asm
	// begin inline asm
	mma.sync.aligned.m16n8k8.row.col.f32.f16.f16.f32 {%f8535,%f8536,%f8537,%f8538}, {%r1,%r2}, {%r3}, {%f8535,%f8536,%f8537,%f8538};

	// end inline asm
	// begin inline asm
	mma.sync.aligned.m16n8k8.row.col.f32.f16.f16.f32 {%f8535,%f8536,%f8537,%f8538}, {%r1,%r2}, {%r3}, {%f8535,%f8536,%f8537,%f8538};

	// end inline asm
	// begin inline asm
	mma.sync.aligned.m16n8k8.row.col.f32.f16.f16.f32 {%f8535,%f8536,%f8537,%f8538}, {%r1,%r2}, {%r3}, {%f8535,%f8536,%f8537,%f8538};

	// end inline asm
	// begin inline asm
	mma.sync.aligned.m16n8k8.row.col.f32.f16.f16.f32 {%f8535,%f8536,%f8537,%f8538}, {%r1,%r2}, {%r3}, {%f8535,%f8536,%f8537,%f8538};

	// end inline asm
	// begin inline asm
	mma.sync.aligned.m16n8k8.row.col.f32.f16.f16.f32 {%f8535,%f8536,%f8537,%f8538}, {%r1,%r2}, {%r3}, {%f8535,%f8536,%f8537,%f8538};

	// end inline asm
	// begin inline asm
	mma.sync.aligned.m16n8k8.row.col.f32.f16.f16.f32 {%f8535,%f8536,%f8537,%f8538}, {%r1,%r2}, {%r3}, {%f8535,%f8536,%f8537,%f8538};

	// end inline asm
	// begin inline asm
	mma.sync.aligned.m16n8k8.row.col.f32.f16.f16.f32 {%f8535,%f8536,%f8537,%f8538}, {%r1,%r2}, {%r3}, {%f8535,%f8536,%f8537,%f8538};

	// end inline asm
	// begin inline asm
	mma.sync.aligned.m16n8k8.row.col.f32.f16.f16.f32 {%f8535,%f8536,%f8537,%f8538}, {%r1,%r2}, {%r3}, {%f8535,%f8536,%f8537,%f8538};

	// end inline asm
	// begin inline asm
	mma.sync.aligned.m16n8k8.row.col.f32.f16.f16.f32 {%f8535,%f8536,%f8537,%f8538}, {%r1,%r2}, {%r3}, {%f8535,%f8536,%f8537,%f8538};

	// end inline asm
	// begin inline asm
	mma.sync.aligned.m16n8k8.row.col.f32.f16.f16.f32 {%f8535,%f8536,%f8537,%f8538}, {%r1,%r2}, {%r3}, {%f8535,%f8536,%f8537,%f8538};

	// end inline asm
	// begin inline asm
	mma.sync.aligned.m16n8k8.row.col.f32.f16.f16.f32 {%f8535,%f8536,%f8537,%f8538}, {%r1,%r2}, {%r3}, {%f8535,%f8536,%f8537,%f8538};

	// end inline asm
	// begin inline asm
	mma.sync.aligned.m16n8k8.row.col.f32.f16.f16.f32 {%f8535,%f8536,%f8537,%f8538}, {%r1,%r2}, {%r3}, {%f8535,%f8536,%f8537,%f8538};

	// end inline asm
	// begin inline asm
	mma.sync.aligned.m16n8k8.row.col.f32.f16.f16.f32 {%f8535,%f8536,%f8537,%f8538}, {%r1,%r2}, {%r3}, {%f8535,%f8536,%f8537,%f8538};

	// end inline asm
	// begin inline asm
	mma.sync.aligned.m16n8k8.row.col.f32.f16.f16.f32 {%f8535,%f8536,%f8537,%f8538}, {%r1,%r2}, {%r3}, {%f8535,%f8536,%f8537,%f8538};

	// end inline asm
	// begin inline asm
	mma.sync.aligned.m16n8k8.row.col.f32.f16.f16.f32 {%f8535,%f8536,%f8537,%f8538}, {%r1,%r2}, {%r3}, {%f8535,%f8536,%f8537,%f8538};

	// end inline asm
	// begin inline asm
	mma.sync.aligned.m16n8k8.row.col.f32.f16.f16.f32 {%f8535,%f8536,%f8537,%f8538}, {%r1,%r2}, {%r3}, {%f8535,%f8536,%f8537,%f8538};

	// end inline asm
	// begin inline asm
	mma.sync.aligned.m16n8k8.row.col.f32.f16.f16.f32 {%f8535,%f8536,%f8537,%f8538}, {%r1,%r2}, {%r3}, {%f8535,%f8536,%f8537,%f8538};

	// end inline asm
	// begin inline asm
	mma.sync.aligned.m16n8k8.row.col.f32.f16.f16.f32 {%f8535,%f8536,%f8537,%f8538}, {%r1,%r2}, {%r3}, {%f8535,%f8536,%f8537,%f8538};

	// end inline asm
	// begin inline asm
	mma.sync.aligned.m16n8k8.row.col.f32.f16.f16.f32 {%f8535,%f8536,%f8537,%f8538}, {%r1,%r2}, {%r3}, {%f8535,%f8536,%f8537,%f8538};

	// end inline asm
	// begin inline asm
	mma.sync.aligned.m16n8k8.row.col.f32.f16.f16.f32 {%f8535,%f8536,%f8537,%f8538}, {%r1,%r2}, {%r3}, {%f8535,%f8536,%f8537,%f8538};

	// end inline asm
	// begin inline asm
	mma.sync.aligned.m16n8k8.row.col.f32.f16.f16.f32 {%f8535,%f8536,%f8537,%f8538}, {%r1,%r2}, {%r3}, {%f8535,%f8536,%f8537,%f8538};

	// end inline asm
	// begin inline asm
	mma.sync.aligned.m16n8k8.row.col.f32.f16.f16.f32 {%f8535,%f8536,%f8537,%f8538}, {%r1,%r2}, {%r3}, {%f8535,%f8536,%f8537,%f8538};

	// end inline asm
	// begin inline asm
	mma.sync.aligned.m16n8k8.row.col.f32.f16.f16.f32 {%f8535,%f8536,%f8537,%f8538}, {%r1,%r2}, {%r3}, {%f8535,%f8536,%f8537,%f8538};

	// end inline asm
	// begin inline asm
	mma.sync.aligned.m16n8k8.row.col.f32.f16.f16.f32 {%f8535,%f8536,%f8537,%f8538}, {%r1,%r2}, {%r3}, {%f8535,%f8536,%f8537,%f8538};

	// end inline asm
	// begin inline asm
	mma.sync.aligned.m16n8k8.row.col.f32.f16.f16.f32 {%f8535,%f8536,%f8537,%f8538}, {%r1,%r2}, {%r3}, {%f8535,%f8536,%f8537,%f8538};

	// end inline asm
	// begin inline asm
	mma.sync.aligned.m16n8k8.row.col.f32.f16.f16.f32 {%f8535,%f8536,%f8537,%f8538}, {%r1,%r2}, {%r3}, {%f8535,%f8536,%f8537,%f8538};

	// end inline asm
	// begin inline asm
	mma.sync.aligned.m16n8k8.row.col.f32.f16.f16.f32 {%f8535,%f8536,%f8537,%f8538}, {%r1,%r2}, {%r3}, {%f8535,%f8536,%f8537,%f8538};

	// end inline asm
	// begin inline asm
	mma.sync.aligned.m16n8k8.row.col.f32.f16.f16.f32 {%f8535,%f8536,%f8537,%f8538}, {%r1,%r2}, {%r3}, {%f8535,%f8536,%f8537,%f8538};

	// end inline asm
	// begin inline asm
	mma.sync.aligned.m16n8k8.row.col.f32.f16.f16.f32 {%f8535,%f8536,%f8537,%f8538}, {%r1,%r2}, {%r3}, {%f8535,%f8536,%f8537,%f8538};

	// end inline asm
	// begin inline asm
	mma.sync.aligned.m16n8k8.row.col.f32.f16.f16.f32 {%f8535,%f8536,%f8537,%f8538}, {%r1,%r2}, {%r3}, {%f8535,%f8536,%f8537,%f8538};

	// end inline asm
	// begin inline asm
	mma.sync.aligned.m16n8k8.row.col.f32.f16.f16.f32 {%f8535,%f8536,%f8537,%f8538}, {%r1,%r2}, {%r3}, {%f8535,%f8536,%f8537,%f8538};

	// end inline asm
	// begin inline asm
	mma.sync.aligned.m16n8k8.row.col.f32.f16.f16.f32 {%f8535,%f8536,%f8537,%f8538}, {%r1,%r2}, {%r3}, {%f8535,%f8536,%f8537,%f8538};

	// end inline asm
	// begin inline asm
	mma.sync.aligned.m16n8k8.row.col.f32.f16.f16.f32 {%f8535,%f8536,%f8537,%f8538}, {%r1,%r2}, {%r3}, {%f8535,%f8536,%f8537,%f8538};

	// end inline asm
	// begin inline asm
	mma.sync.aligned.m16n8k8.row.col.f32.f16.f16.f32 {%f8535,%f8536,%f8537,%f8538}, {%r1,%r2}, {%r3}, {%f8535,%f8536,%f8537,%f8538};

	// end inline asm
	// begin inline asm
	mma.sync.aligned.m16n8k8.row.col.f32.f16.f16.f32 {%f8535,%f8536,%f8537,%f8538}, {%r1,%r2}, {%r3}, {%f8535,%f8536,%f8537,%f8538};

	// end inline asm
	// begin inline asm
	mma.sync.aligned.m16n8k8.row.col.f32.f16.f16.f32 {%f8535,%f8536,%f8537,%f8538}, {%r1,%r2}, {%r3}, {%f8535,%f8536,%f8537,%f8538};

	// end inline asm
	// begin inline asm
	mma.sync.aligned.m16n8k8.row.col.f32.f16.f16.f32 {%f8535,%f8536,%f8537,%f8538}, {%r1,%r2}, {%r3}, {%f8535,%f8536,%f8537,%f8538};

	// end inline asm
	// begin inline asm
	mma.sync.aligned.m16n8k8.row.col.f32.f16.f16.f32 {%f8535,%f8536,%f8537,%f8538}, {%r1,%r2}, {%r3}, {%f8535,%f8536,%f8537,%f8538};

	// end inline asm
	// begin inline asm
	mma.sync.aligned.m16n8k8.row.col.f32.f16.f16.f32 {%f8535,%f8536,%f8537,%f8538}, {%r1,%r2}, {%r3}, {%f8535,%f8536,%f8537,%f8538};

	// end inline asm
	// begin inline asm
	mma.sync.aligned.m16n8k8.row.col.f32.f16.f16.f32 {%f8535,%f8536,%f8537,%f8538}, {%r1,%r2}, {%r3}, {%f8535,%f8536,%f8537,%f8538};

	// end inline asm
	// begin inline asm
	mma.sync.aligned.m16n8k8.row.col.f32.f16.f16.f32 {%f8535,%f8536,%f8537,%f8538}, {%r1,%r2}, {%r3}, {%f8535,%f8536,%f8537,%f8538};

	// end inline asm
	// begin inline asm
	mma.sync.aligned.m16n8k8.row.col.f32.f16.f16.f32 {%f8535,%f8536,%f8537,%f8538}, {%r1,%r2}, {%r3}, {%f8535,%f8536,%f8537,%f8538};

	// end inline asm
	// begin inline asm
	mma.sync.aligned.m16n8k8.row.col.f32.f16.f16.f32 {%f8535,%f8536,%f8537,%f8538}, {%r1,%r2}, {%r3}, {%f8535,%f8536,%f8537,%f8538};

	// end inline asm
	// begin inline asm
	mma.sync.aligned.m16n8k8.row.col.f32.f16.f16.f32 {%f8535,%f8536,%f8537,%f8538}, {%r1,%r2}, {%r3}, {%f8535,%f8536,%f8537,%f8538};

	// end inline asm
	// begin inline asm
	mma.sync.aligned.m16n8k8.row.col.f32.f16.f16.f32 {%f8535,%f8536,%f8537,%f8538}, {%r1,%r2}, {%r3}, {%f8535,%f8536,%f8537,%f8538};

	// end inline asm
	// begin inline asm
	mma.sync.aligned.m16n8k8.row.col.f32.f16.f16.f32 {%f8535,%f8536,%f8537,%f8538}, {%r1,%r2}, {%r3}, {%f8535,%f8536,%f8537,%f8538};

	// end inline asm
	// begin inline asm
	mma.sync.aligned.m16n8k8.row.col.f32.f16.f16.f32 {%f8535,%f8536,%f8537,%f8538}, {%r1,%r2}, {%r3}, {%f8535,%f8536,%f8537,%f8538};

	// end inline asm
	// begin inline asm
	mma.sync.aligned.m16n8k8.row.col.f32.f16.f16.f32 {%f8535,%f8536,%f8537,%f8538}, {%r1,%r2}, {%r3}, {%f8535,%f8536,%f8537,%f8538};

	// end inline asm
	// begin inline asm
	mma.sync.aligned.m16n8k8.row.col.f32.f16.f16.f32 {%f8535,%f8536,%f8537,%f8538}, {%r1,%r2}, {%r3}, {%f8535,%f8536,%f8537,%f8538};

	// end inline asm
	// begin inline asm
	mma.sync.aligned.m16n8k8.row.col.f32.f16.f16.f32 {%f8535,%f8536,%f8537,%f8538}, {%r1,%r2}, {%r3}, {%f8535,%f8536,%f8537,%f8538};

	// end inline asm
	// begin inline asm
	mma.sync.aligned.m16n8k8.row.col.f32.f16.f16.f32 {%f8535,%f8536,%f8537,%f8538}, {%r1,%r2}, {%r3}, {%f8535,%f8536,%f8537,%f8538};

	// end inline asm
	// begin inline asm
	mma.sync.aligned.m16n8k8.row.col.f32.f16.f16.f32 {%f8535,%f8536,%f8537,%f8538}, {%r1,%r2}, {%r3}, {%f8535,%f8536,%f8537,%f8538};

	// end inline asm
	// begin inline asm
	mma.sync.aligned.m16n8k8.row.col.f32.f16.f16.f32 {%f8535,%f8536,%f8537,%f8538}, {%r1,%r2}, {%r3}, {%f8535,%f8536,%f8537,%f8538};

	// end inline asm
	// begin inline asm
	mma.sync.aligned.m16n8k8.row.col.f32.f16.f16.f32 {%f8535,%f8536,%f8537,%f8538}, {%r1,%r2}, {%r3}, {%f8535,%f8536,%f8537,%f8538};

	// end inline asm
	// begin inline asm
	mma.sync.aligned.m16n8k8.row.col.f32.f16.f16.f32 {%f8535,%f8536,%f8537,%f8538}, {%r1,%r2}, {%r3}, {%f8535,%f8536,%f8537,%f8538};

	// end inline asm
	// begin inline asm
	mma.sync.aligned.m16n8k8.row.col.f32.f16.f16.f32 {%f8535,%f8536,%f8537,%f8538}, {%r1,%r2}, {%r3}, {%f8535,%f8536,%f8537,%f8538};

	// end inline asm
	// begin inline asm
	mma.sync.aligned.m16n8k8.row.col.f32.f16.f16.f32 {%f8535,%f8536,%f8537,%f8538}, {%r1,%r2}, {%r3}, {%f8535,%f8536,%f8537,%f8538};

	// end inline asm
	// begin inline asm
	mma.sync.aligned.m16n8k8.row.col.f32.f16.f16.f32 {%f8535,%f8536,%f8537,%f8538}, {%r1,%r2}, {%r3}, {%f8535,%f8536,%f8537,%f8538};

	// end inline asm
	// begin inline asm
	mma.sync.aligned.m16n8k8.row.col.f32.f16.f16.f32 {%f8535,%f8536,%f8537,%f8538}, {%r1,%r2}, {%r3}, {%f8535,%f8536,%f8537,%f8538};

	// end inline asm
	// begin inline asm
	mma.sync.aligned.m16n8k8.row.col.f32.f16.f16.f32 {%f8535,%f8536,%f8537,%f8538}, {%r1,%r2}, {%r3}, {%f8535,%f8536,%f8537,%f8538};

	// end inline asm
	// begin inline asm
	mma.sync.aligned.m16n8k8.row.col.f32.f16.f16.f32 {%f8535,%f8536,%f8537,%f8538}, {%r1,%r2}, {%r3}, {%f8535,%f8536,%f8537,%f8538};

	// end inline asm
	// begin inline asm
	mma.sync.aligned.m16n8k8.row.col.f32.f16.f16.f32 {%f8535,%f8536,%f8537,%f8538}, {%r1,%r2}, {%r3}, {%f8535,%f8536,%f8537,%f8538};

	// end inline asm
	// begin inline asm
	mma.sync.aligned.m16n8k8.row.col.f32.f16.f16.f32 {%f8535,%f8536,%f8537,%f8538}, {%r1,%r2}, {%r3}, {%f8535,%f8536,%f8537,%f8538};

	// end inline asm
	// begin inline asm
	mma.sync.aligned.m16n8k8.row.col.f32.f16.f16.f32 {%f8535,%f8536,%f8537,%f8538}, {%r1,%r2}, {%r3}, {%f8535,%f8536,%f8537,%f8538};

	// end inline asm
	// begin inline asm
	mma.sync.aligned.m16n8k8.row.col.f32.f16.f16.f32 {%f8535,%f8536,%f8537,%f8538}, {%r1,%r2}, {%r3}, {%f8535,%f8536,%f8537,%f8538};

	// end inline asm
	// begin inline asm
	mma.sync.aligned.m16n8k8.row.col.f32.f16.f16.f32 {%f8535,%f8536,%f8537,%f8538}, {%r1,%r2}, {%r3}, {%f8535,%f8536,%f8537,%f8538};

	// end inline asm
	// begin inline asm
	mma.sync.aligned.m16n8k8.row.col.f32.f16.f16.f32 {%f8535,%f8536,%f8537,%f8538}, {%r1,%r2}, {%r3}, {%f8535,%f8536,%f8537,%f8538};

	// end inline asm
	// begin inline asm
	mma.sync.aligned.m16n8k8.row.col.f32.f16.f16.f32 {%f8535,%f8536,%f8537,%f8538}, {%r1,%r2}, {%r3}, {%f8535,%f8536,%f8537,%f8538};

	// end inline asm
	// begin inline asm
	mma.sync.aligned.m16n8k8.row.col.f32.f16.f16.f32 {%f8535,%f8536,%f8537,%f8538}, {%r1,%r2}, {%r3}, {%f8535,%f8536,%f8537,%f8538};

	// end inline asm
	// begin inline asm
	mma.sync.aligned.m16n8k8.row.col.f32.f16.f16.f32 {%f8535,%f8536,%f8537,%f8538}, {%r1,%r2}, {%r3}, {%f8535,%f8536,%f8537,%f8538};

	// end inline asm
	// begin inline asm
	mma.sync.aligned.m16n8k8.row.col.f32.f16.f16.f32 {%f8535,%f8536,%f8537,%f8538}, {%r1,%r2}, {%r3}, {%f8535,%f8536,%f8537,%f8538};

	// end inline asm
	// begin inline asm
	mma.sync.aligned.m16n8k8.row.col.f32.f16.f16.f32 {%f8535,%f8536,%f8537,%f8538}, {%r1,%r2}, {%r3}, {%f8535,%f8536,%f8537,%f8538};

	// end inline asm
	// begin inline asm
	mma.sync.aligned.m16n8k8.row.col.f32.f16.f16.f32 {%f8535,%f8536,%f8537,%f8538}, {%r1,%r2}, {%r3}, {%f8535,%f8536,%f8537,%f8538};

	// end inline asm
	// begin inline asm
	mma.sync.aligned.m16n8k8.row.col.f32.f16.f16.f32 {%f8535,%f8536,%f8537,%f8538}, {%r1,%r2}, {%r3}, {%f8535,%f8536,%f8537,%f8538};

	// end inline asm
	// begin inline asm
	mma.sync.aligned.m16n8k8.row.col.f32.f16.f16.f32 {%f8535,%f8536,%f8537,%f8538}, {%r1,%r2}, {%r3}, {%f8535,%f8536,%f8537,%f8538};

	// end inline asm
	// begin inline asm
	mma.sync.aligned.m16n8k8.row.col.f32.f16.f16.f32 {%f8535,%f8536,%f8537,%f8538}, {%r1,%r2}, {%r3}, {%f8535,%f8536,%f8537,%f8538};

	// end inline asm
	// begin inline asm
	mma.sync.aligned.m16n8k8.row.col.f32.f16.f16.f32 {%f8535,%f8536,%f8537,%f8538}, {%r1,%r2}, {%r3}, {%f8535,%f8536,%f8537,%f8538};

	// end inline asm
	// begin inline asm
	mma.sync.aligned.m16n8k8.row.col.f32.f16.f16.f32 {%f8535,%f8536,%f8537,%f8538}, {%r1,%r2}, {%r3}, {%f8535,%f8536,%f8537,%f8538};

	// end inline asm
	// begin inline asm
	mma.sync.aligned.m16n8k8.row.col.f32.f16.f16.f32 {%f8535,%f8536,%f8537,%f8538}, {%r1,%r2}, {%r3}, {%f8535,%f8536,%f8537,%f8538};

	// end inline asm
	// begin inline asm
	mma.sync.aligned.m16n8k8.row.col.f32.f16.f16.f32 {%f8535,%f8536,%f8537,%f8538}, {%r1,%r2}, {%r3}, {%f8535,%f8536,%f8537,%f8538};

	// end inline asm
	// begin inline asm
	mma.sync.aligned.m16n8k8.row.col.f32.f16.f16.f32 {%f8535,%f8536,%f8537,%f8538}, {%r1,%r2}, {%r3}, {%f8535,%f8536,%f8537,%f8538};

	// end inline asm
	// begin inline asm
	mma.sync.aligned.m16n8k8.row.col.f32.f16.f16.f32 {%f8535,%f8536,%f8537,%f8538}, {%r1,%r2}, {%r3}, {%f8535,%f8536,%f8537,%f8538};

	// end inline asm
	// begin inline asm
	mma.sync.aligned.m16n8k8.row.col.f32.f16.f16.f32 {%f8535,%f8536,%f8537,%f8538}, {%r1,%r2}, {%r3}, {%f8535,%f8536,%f8537,%f8538};

	// end inline asm
	// begin inline asm
	mma.sync.aligned.m16n8k8.row.col.f32.f16.f16.f32 {%f8535,%f8536,%f8537,%f8538}, {%r1,%r2}, {%r3}, {%f8535,%f8536,%f8537,%f8538};

	// end inline asm
	// begin inline asm
	mma.sync.aligned.m16n8k8.row.col.f32.f16.f16.f32 {%f8535,%f8536,%f8537,%f8538}, {%r1,%r2}, {%r3}, {%f8535,%f8536,%f8537,%f8538};

	// end inline asm
	// begin inline asm
	mma.sync.aligned.m16n8k8.row.col.f32.f16.f16.f32 {%f8535,%f8536,%f8537,%f8538}, {%r1,%r2}, {%r3}, {%f8535,%f8536,%f8537,%f8538};

	// end inline asm
	// begin inline asm
	mma.sync.aligned.m16n8k8.row.col.f32.f16.f16.f32 {%f8535,%f8536,%f8537,%f8538}, {%r1,%r2}, {%r3}, {%f8535,%f8536,%f8537,%f8538};

	// end inline asm
	// begin inline asm
	mma.sync.aligned.m16n8k8.row.col.f32.f16.f16.f32 {%f8535,%f8536,%f8537,%f8538}, {%r1,%r2}, {%r3}, {%f8535,%f8536,%f8537,%f8538};

	// end inline asm
	// begin inline asm
	mma.sync.aligned.m16n8k8.row.col.f32.f16.f16.f32 {%f8535,%f8536,%f8537,%f8538}, {%r1,%r2}, {%r3}, {%f8535,%f8536,%f8537,%f8538};

	// end inline asm
	// begin inline asm
	mma.sync.aligned.m16n8k8.row.col.f32.f16.f16.f32 {%f8535,%f8536,%f8537,%f8538}, {%r1,%r2}, {%r3}, {%f8535,%f8536,%f8537,%f8538};

	// end inline asm
	// begin inline asm
	mma.sync.aligned.m16n8k8.row.col.f32.f16.f16.f32 {%f8535,%f8536,%f8537,%f8538}, {%r1,%r2}, {%r3}, {%f8535,%f8536,%f8537,%f8538};

	// end inline asm
	// begin inline asm
	mma.sync.aligned.m16n8k8.row.col.f32.f16.f16.f32 {%f8535,%f8536,%f8537,%f8538}, {%r1,%r2}, {%r3}, {%f8535,%f8536,%f8537,%f8538};

	// end inline asm
	// begin inline asm
	mma.sync.aligned.m16n8k8.row.col.f32.f16.f16.f32 {%f8535,%f8536,%f8537,%f8538}, {%r1,%r2}, {%r3}, {%f8535,%f8536,%f8537,%f8538};

	// end inline asm
	// begin inline asm
	mma.sync.aligned.m16n8k8.row.col.f32.f16.f16.f32 {%f8535,%f8536,%f8537,%f8538}, {%r1,%r2}, {%r3}, {%f8535,%f8536,%f8537,%f8538};

	// end inline asm
	// begin inline asm
	mma.sync.aligned.m16n8k8.row.col.f32.f16.f16.f32 {%f8535,%f8536,%f8537,%f8538}, {%r1,%r2}, {%r3}, {%f8535,%f8536,%f8537,%f8538};

	// end inline asm
	// begin inline asm
	mma.sync.aligned.m16n8k8.row.col.f32.f16.f16.f32 {%f8535,%f8536,%f8537,%f8538}, {%r1,%r2}, {%r3}, {%f8535,%f8536,%f8537,%f8538};

	// end inline asm
	// begin inline asm
	mma.sync.aligned.m16n8k8.row.col.f32.f16.f16.f32 {%f8535,%f8536,%f8537,%f8538}, {%r1,%r2}, {%r3}, {%f8535,%f8536,%f8537,%f8538};

	// end inline asm
	// begin inline asm
	mma.sync.aligned.m16n8k8.row.col.f32.f16.f16.f32 {%f8535,%f8536,%f8537,%f8538}, {%r1,%r2}, {%r3}, {%f8535,%f8536,%f8537,%f8538};

	// end inline asm
	// begin inline asm
	mma.sync.aligned.m16n8k8.row.col.f32.f16.f16.f32 {%f8535,%f8536,%f8537,%f8538}, {%r1,%r2}, {%r3}, {%f8535,%f8536,%f8537,%f8538};

	// end inline asm
	// begin inline asm
	mma.sync.aligned.m16n8k8.row.col.f32.f16.f16.f32 {%f8535,%f8536,%f8537,%f8538}, {%r1,%r2}, {%r3}, {%f8535,%f8536,%f8537,%f8538};

	// end inline asm
	// begin inline asm
	mma.sync.aligned.m16n8k8.row.col.f32.f16.f16.f32 {%f8535,%f8536,%f8537,%f8538}, {%r1,%r2}, {%r3}, {%f8535,%f8536,%f8537,%f8538};

	// end inline asm
	// begin inline asm
	mma.sync.aligned.m16n8k8.row.col.f32.f16.f16.f32 {%f8535,%f8536,%f8537,%f8538}, {%r1,%r2}, {%r3}, {%f8535,%f8536,%f8537,%f8538};

	// end inline asm
	// begin inline asm
	mma.sync.aligned.m16n8k8.row.col.f32.f16.f16.f32 {%f8535,%f8536,%f8537,%f8538}, {%r1,%r2}, {%r3}, {%f8535,%f8536,%f8537,%f8538};

	// end inline asm
	// begin inline asm
	mma.sync.aligned.m16n8k8.row.col.f32.f16.f16.f32 {%f8535,%f8536,%f8537,%f8538}, {%r1,%r2}, {%r3}, {%f8535,%f8536,%f8537,%f8538};

	// end inline asm
	// begin inline asm
	mma.sync.aligned.m16n8k8.row.col.f32.f16.f16.f32 {%f8535,%f8536,%f8537,%f8538}, {%r1,%r2}, {%r3}, {%f8535,%f8536,%f8537,%f8538};

	// end inline asm
	// begin inline asm
	mma.sync.aligned.m16n8k8.row.col.f32.f16.f16.f32 {%f8535,%f8536,%f8537,%f8538}, {%r1,%r2}, {%r3}, {%f8535,%f8536,%f8537,%f8538};

	// end inline asm
	// begin inline asm
	mma.sync.aligned.m16n8k8.row.col.f32.f16.f16.f32 {%f8535,%f8536,%f8537,%f8538}, {%r1,%r2}, {%r3}, {%f8535,%f8536,%f8537,%f8538};

	// end inline asm
	// begin inline asm
	mma.sync.aligned.m16n8k8.row.col.f32.f16.f16.f32 {%f8535,%f8536,%f8537,%f8538}, {%r1,%r2}, {%r3}, {%f8535,%f8536,%f8537,%f8538};

	// end inline asm
	// begin inline asm
	mma.sync.aligned.m16n8k8.row.col.f32.f16.f16.f32 {%f8535,%f8536,%f8537,%f8538}, {%r1,%r2}, {%r3}, {%f8535,%f8536,%f8537,%f8538};

	// end inline asm
	// begin inline asm
	mma.sync.aligned.m16n8k8.row.col.f32.f16.f16.f32 {%f8535,%f8536,%f8537,%f8538}, {%r1,%r2}, {%r3}, {%f8535,%f8536,%f8537,%f8538};

	// end inline asm
	// begin inline asm
	mma.sync.aligned.m16n8k8.row.col.f32.f16.f16.f32 {%f8535,%f8536,%f8537,%f8538}, {%r1,%r2}, {%r3}, {%f8535,%f8536,%f8537,%f8538};

	// end inline asm
	// begin inline asm
	mma.sync.aligned.m16n8k8.row.col.f32.f16.f16.f32 {%f8535,%f8536,%f8537,%f8538}, {%r1,%r2}, {%r3}, {%f8535,%f8536,%f8537,%f8538};

	// end inline asm
	// begin inline asm
	mma.sync.aligned.m16n8k8.row.col.f32.f16.f16.f32 {%f8535,%f8536,%f8537,%f8538}, {%r1,%r2}, {%r3}, {%f8535,%f8536,%f8537,%f8538};

	// end inline asm
	// begin inline asm
	mma.sync.aligned.m16n8k8.row.col.f32.f16.f16.f32 {%f8535,%f8536,%f8537,%f8538}, {%r1,%r2}, {%r3}, {%f8535,%f8536,%f8537,%f8538};

	// end inline asm
	// begin inline asm
	mma.sync.aligned.m16n8k8.row.col.f32.f16.f16.f32 {%f8535,%f8536,%f8537,%f8538}, {%r1,%r2}, {%r3}, {%f8535,%f8536,%f8537,%f8538};

	// end inline asm
	// begin inline asm
	mma.sync.aligned.m16n8k8.row.col.f32.f16.f16.f32 {%f8535,%f8536,%f8537,%f8538}, {%r1,%r2}, {%r3}, {%f8535,%f8536,%f8537,%f8538};

	// end inline asm
	// begin inline asm
	mma.sync.aligned.m16n8k8.row.col.f32.f16.f16.f32 {%f8535,%f8536,%f8537,%f8538}, {%r1,%r2}, {%r3}, {%f8535,%f8536,%f8537,%f8538};

	// end inline asm
	// begin inline asm
	mma.sync.aligned.m16n8k8.row.col.f32.f16.f16.f32 {%f8535,%f8536,%f8537,%f8538}, {%r1,%r2}, {%r3}, {%f8535,%f8536,%f8537,%f8538};

	// end inline asm
	// begin inline asm
	mma.sync.aligned.m16n8k8.row.col.f32.f16.f16.f32 {%f8535,%f8536,%f8537,%f8538}, {%r1,%r2}, {%r3}, {%f8535,%f8536,%f8537,%f8538};

	// end inline asm
	// begin inline asm
	mma.sync.aligned.m16n8k8.row.col.f32.f16.f16.f32 {%f8535,%f8536,%f8537,%f8538}, {%r1,%r2}, {%r3}, {%f8535,%f8536,%f8537,%f8538};

	// end inline asm
	// begin inline asm
	mma.sync.aligned.m16n8k8.row.col.f32.f16.f16.f32 {%f8535,%f8536,%f8537,%f8538}, {%r1,%r2}, {%r3}, {%f8535,%f8536,%f8537,%f8538};

	// end inline asm
	// begin inline asm
	mma.sync.aligned.m16n8k8.row.col.f32.f16.f16.f32 {%f8535,%f8536,%f8537,%f8538}, {%r1,%r2}, {%r3}, {%f8535,%f8536,%f8537,%f8538};

	// end inline asm
	// begin inline asm
	mma.sync.aligned.m16n8k8.row.col.f32.f16.f16.f32 {%f8535,%f8536,%f8537,%f8538}, {%r1,%r2}, {%r3}, {%f8535,%f8536,%f8537,%f8538};

	// end inline asm
	// begin inline asm
	mma.sync.aligned.m16n8k8.row.col.f32.f16.f16.f32 {%f8535,%f8536,%f8537,%f8538}, {%r1,%r2}, {%r3}, {%f8535,%f8536,%f8537,%f8538};

	// end inline asm
	// begin inline asm
	mma.sync.aligned.m16n8k8.row.col.f32.f16.f16.f32 {%f8535,%f8536,%f8537,%f8538}, {%r1,%r2}, {%r3}, {%f8535,%f8536,%f8537,%f8538};

	// end inline asm
	// begin inline asm
	mma.sync.aligned.m16n8k8.row.col.f32.f16.f16.f32 {%f8535,%f8536,%f8537,%f8538}, {%r1,%r2}, {%r3}, {%f8535,%f8536,%f8537,%f8538};

	// end inline asm
	// begin inline asm
	mma.sync.aligned.m16n8k8.row.col.f32.f16.f16.f32 {%f8535,%f8536,%f8537,%f8538}, {%r1,%r2}, {%r3}, {%f8535,%f8536,%f8537,%f8538};

	// end inline asm
	// begin inline asm
	mma.sync.aligned.m16n8k8.row.col.f32.f16.f16.f32 {%f8535,%f8536,%f8537,%f8538}, {%r1,%r2}, {%r3}, {%f8535,%f8536,%f8537,%f8538};

	// end inline asm
	// begin inline asm
	mma.sync.aligned.m16n8k8.row.col.f32.f16.f16.f32 {%f8535,%f8536,%f8537,%f8538}, {%r1,%r2}, {%r3}, {%f8535,%f8536,%f8537,%f8538};

	// end inline asm
	// begin inline asm
	mma.sync.aligned.m16n8k8.row.col.f32.f16.f16.f32 {%f8535,%f8536,%f8537,%f8538}, {%r1,%r2}, {%r3}, {%f8535,%f8536,%f8537,%f8538};

	// end inline asm
	// begin inline asm
	mma.sync.aligned.m16n8k8.row.col.f32.f16.f16.f32 {%f8535,%f8536,%f8537,%f8538}, {%r1,%r2}, {%r3}, {%f8535,%f8536,%f8537,%f8538};

	// end inline asm
	// begin inline asm
	mma.sync.aligned.m16n8k8.row.col.f32.f16.f16.f32 {%f8535,%f8536,%f8537,%f8538}, {%r1,%r2}, {%r3}, {%f8535,%f8536,%f8537,%f8538};

	// end inline asm
	// begin inline asm
	mma.sync.aligned.m16n8k8.row.col.f32.f16.f16.f32 {%f8535,%f8536,%f8537,%f8538}, {%r1,%r2}, {%r3}, {%f8535,%f8536,%f8537,%f8538};

	// end inline asm
	// begin inline asm
	mma.sync.aligned.m16n8k8.row.col.f32.f16.f16.f32 {%f8535,%f8536,%f8537,%f8538}, {%r1,%r2}, {%r3}, {%f8535,%f8536,%f8537,%f8538};

	// end inline asm
	// begin inline asm
	mma.sync.aligned.m16n8k8.row.col.f32.f16.f16.f32 {%f8535,%f8536,%f8537,%f8538}, {%r1,%r2}, {%r3}, {%f8535,%f8536,%f8537,%f8538};

	// end inline asm
	// begin inline asm
	mma.sync.aligned.m16n8k8.row.col.f32.f16.f16.f32 {%f8535,%f8536,%f8537,%f8538}, {%r1,%r2}, {%r3}, {%f8535,%f8536,%f8537,%f8538};

	// end inline asm
	// begin inline asm
	mma.sync.aligned.m16n8k8.row.col.f32.f16.f16.f32 {%f8535,%f8536,%f8537,%f8538}, {%r1,%r2}, {%r3}, {%f8535,%f8536,%f8537,%f8538};

	// end inline asm
	// begin inline asm
	mma.sync.aligned.m16n8k8.row.col.f32.f16.f16.f32 {%f8535,%f8536,%f8537,%f8538}, {%r1,%r2}, {%r3}, {%f8535,%f8536,%f8537,%f8538};

	// end inline asm
	// begin inline asm
	mma.sync.aligned.m16n8k8.row.col.f32.f16.f16.f32 {%f8535,%f8536,%f8537,%f8538}, {%r1,%r2}, {%r3}, {%f8535,%f8536,%f8537,%f8538};

	// end inline asm
	// begin inline asm
	mma.sync.aligned.m16n8k8.row.col.f32.f16.f16.f32 {%f8535,%f8536,%f8537,%f8538}, {%r1,%r2}, {%r3}, {%f8535,%f8536,%f8537,%f8538};

	// end inline asm
	// begin inline asm
	mma.sync.aligned.m16n8k8.row.col.f32.f16.f16.f32 {%f8535,%f8536,%f8537,%f8538}, {%r1,%r2}, {%r3}, {%f8535,%f8536,%f8537,%f8538};

	// end inline asm
	// begin inline asm
	mma.sync.aligned.m16n8k8.row.col.f32.f16.f16.f32 {%f8535,%f8536,%f8537,%f8538}, {%r1,%r2}, {%r3}, {%f8535,%f8536,%f8537,%f8538};

	// end inline asm
	// begin inline asm
	mma.sync.aligned.m16n8k8.row.col.f32.f16.f16.f32 {%f8535,%f8536,%f8537,%f8538}, {%r1,%r2}, {%r3}, {%f8535,%f8536,%f8537,%f8538};

	// end inline asm
	// begin inline asm
	mma.sync.aligned.m16n8k8.row.col.f32.f16.f16.f32 {%f8535,%f8536,%f8537,%f8538}, {%r1,%r2}, {%r3}, {%f8535,%f8536,%f8537,%f8538};

	// end inline asm
	// begin inline asm
	mma.sync.aligned.m16n8k8.row.col.f32.f16.f16.f32 {%f8535,%f8536,%f8537,%f8538}, {%r1,%r2}, {%r3}, {%f8535,%f8536,%f8537,%f8538};

	// end inline asm
	// begin inline asm
	mma.sync.aligned.m16n8k8.row.col.f32.f16.f16.f32 {%f8535,%f8536,%f8537,%f8538}, {%r1,%r2}, {%r3}, {%f8535,%f8536,%f8537,%f8538};

	// end inline asm
	// begin inline asm
	mma.sync.aligned.m16n8k8.row.col.f32.f16.f16.f32 {%f8535,%f8536,%f8537,%f8538}, {%r1,%r2}, {%r3}, {%f8535,%f8536,%f8537,%f8538};

	// end inline asm
	// begin inline asm
	mma.sync.aligned.m16n8k8.row.col.f32.f16.f16.f32 {%f8535,%f8536,%f8537,%f8538}, {%r1,%r2}, {%r3}, {%f8535,%f8536,%f8537,%f8538};

	// end inline asm
	// begin inline asm
	mma.sync.aligned.m16n8k8.row.col.f32.f16.f16.f32 {%f8535,%f8536,%f8537,%f8538}, {%r1,%r2}, {%r3}, {%f8535,%f8536,%f8537,%f8538};

	// end inline asm
	// begin inline asm
	mma.sync.aligned.m16n8k8.row.col.f32.f16.f16.f32 {%f8535,%f8536,%f8537,%f8538}, {%r1,%r2}, {%r3}, {%f8535,%f8536,%f8537,%f8538};

	// end inline asm
	// begin inline asm
	mma.sync.aligned.m16n8k8.row.col.f32.f16.f16.f32 {%f8535,%f8536,%f8537,%f8538}, {%r1,%r2}, {%r3}, {%f8535,%f8536,%f8537,%f8538};

	// end inline asm
	// begin inline asm
	mma.sync.aligned.m16n8k8.row.col.f32.f16.f16.f32 {%f8535,%f8536,%f8537,%f8538}, {%r1,%r2}, {%r3}, {%f8535,%f8536,%f8537,%f8538};

	// end inline asm
	// begin inline asm
	mma.sync.aligned.m16n8k8.row.col.f32.f16.f16.f32 {%f8535,%f8536,%f8537,%f8538}, {%r1,%r2}, {%r3}, {%f8535,%f8536,%f8537,%f8538};

	// end inline asm
	// begin inline asm
	mma.sync.aligned.m16n8k8.row.col.f32.f16.f16.f32 {%f8535,%f8536,%f8537,%f8538}, {%r1,%r2}, {%r3}, {%f8535,%f8536,%f8537,%f8538};

	// end inline asm
	// begin inline asm
	mma.sync.aligned.m16n8k8.row.col.f32.f16.f16.f32 {%f8535,%f8536,%f8537,%f8538}, {%r1,%r2}, {%r3}, {%f8535,%f8536,%f8537,%f8538};

	// end inline asm
	// begin inline asm
	mma.sync.aligned.m16n8k8.row.col.f32.f16.f16.f32 {%f8535,%f8536,%f8537,%f8538}, {%r1,%r2}, {%r3}, {%f8535,%f8536,%f8537,%f8538};

	// end inline asm
	// begin inline asm
	mma.sync.aligned.m16n8k8.row.col.f32.f16.f16.f32 {%f8535,%f8536,%f8537,%f8538}, {%r1,%r2}, {%r3}, {%f8535,%f8536,%f8537,%f8538};

	// end inline asm
	// begin inline asm
	mma.sync.aligned.m16n8k8.row.col.f32.f16.f16.f32 {%f8535,%f8536,%f8537,%f8538}, {%r1,%r2}, {%r3}, {%f8535,%f8536,%f8537,%f8538};

	// end inline asm
	// begin inline asm
	mma.sync.aligned.m16n8k8.row.col.f32.f16.f16.f32 {%f8535,%f8536,%f8537,%f8538}, {%r1,%r2}, {%r3}, {%f8535,%f8536,%f8537,%f8538};

	// end inline asm
	// begin inline asm
	mma.sync.aligned.m16n8k8.row.col.f32.f16.f16.f32 {%f8535,%f8536,%f8537,%f8538}, {%r1,%r2}, {%r3}, {%f8535,%f8536,%f8537,%f8538};

	// end inline asm
	// begin inline asm
	mma.sync.aligned.m16n8k8.row.col.f32.f16.f16.f32 {%f8535,%f8536,%f8537,%f8538}, {%r1,%r2}, {%r3}, {%f8535,%f8536,%f8537,%f8538};

	// end inline asm
	// begin inline asm
	mma.sync.aligned.m16n8k8.row.col.f32.f16.f16.f32 {%f8535,%f8536,%f8537,%f8538}, {%r1,%r2}, {%r3}, {%f8535,%f8536,%f8537,%f8538};

	// end inline asm
	// begin inline asm
	mma.sync.aligned.m16n8k8.row.col.f32.f16.f16.f32 {%f8535,%f8536,%f8537,%f8538}, {%r1,%r2}, {%r3}, {%f8535,%f8536,%f8537,%f8538};

	// end inline asm
	// begin inline asm
	mma.sync.aligned.m16n8k8.row.col.f32.f16.f16.f32 {%f8535,%f8536,%f8537,%f8538}, {%r1,%r2}, {%r3}, {%f8535,%f8536,%f8537,%f8538};

	// end inline asm
	// begin inline asm
	mma.sync.aligned.m16n8k8.row.col.f32.f16.f16.f32 {%f8535,%f8536,%f8537,%f8538}, {%r1,%r2}, {%r3}, {%f8535,%f8536,%f8537,%f8538};

	// end inline asm
	// begin inline asm
	mma.sync.aligned.m16n8k8.row.col.f32.f16.f16.f32 {%f8535,%f8536,%f8537,%f8538}, {%r1,%r2}, {%r3}, {%f8535,%f8536,%f8537,%f8538};

	// end inline asm
	// begin inline asm
	mma.sync.aligned.m16n8k8.row.col.f32.f16.f16.f32 {%f8535,%f8536,%f8537,%f8538}, {%r1,%r2}, {%r3}, {%f8535,%f8536,%f8537,%f8538};

	// end inline asm
	// begin inline asm
	mma.sync.aligned.m16n8k8.row.col.f32.f16.f16.f32 {%f8535,%f8536,%f8537,%f8538}, {%r1,%r2}, {%r3}, {%f8535,%f8536,%f8537,%f8538};

	// end inline asm
	// begin inline asm
	mma.sync.aligned.m16n8k8.row.col.f32.f16.f16.f32 {%f8535,%f8536,%f8537,%f8538}, {%r1,%r2}, {%r3}, {%f8535,%f8536,%f8537,%f8538};

	// end inline asm
	// begin inline asm
	mma.sync.aligned.m16n8k8.row.col.f32.f16.f16.f32 {%f8535,%f8536,%f8537,%f8538}, {%r1,%r2}, {%r3}, {%f8535,%f8536,%f8537,%f8538};

	// end inline asm
	// begin inline asm
	mma.sync.aligned.m16n8k8.row.col.f32.f16.f16.f32 {%f8535,%f8536,%f8537,%f8538}, {%r1,%r2}, {%r3}, {%f8535,%f8536,%f8537,%f8538};

	// end inline asm
	// begin inline asm
	mma.sync.aligned.m16n8k8.row.col.f32.f16.f16.f32 {%f8535,%f8536,%f8537,%f8538}, {%r1,%r2}, {%r3}, {%f8535,%f8536,%f8537,%f8538};

	// end inline asm
	// begin inline asm
	mma.sync.aligned.m16n8k8.row.col.f32.f16.f16.f32 {%f8535,%f8536,%f8537,%f8538}, {%r1,%r2}, {%r3}, {%f8535,%f8536,%f8537,%f8538};

	// end inline asm
	// begin inline asm
	mma.sync.aligned.m16n8k8.row.col.f32.f16.f16.f32 {%f8535,%f8536,%f8537,%f8538}, {%r1,%r2}, {%r3}, {%f8535,%f8536,%f8537,%f8538};

	// end inline asm
	// begin inline asm
	mma.sync.aligned.m16n8k8.row.col.f32.f16.f16.f32 {%f8535,%f8536,%f8537,%f8538}, {%r1,%r2}, {%r3}, {%f8535,%f8536,%f8537,%f8538};

	// end inline asm
	// begin inline asm
	mma.sync.aligned.m16n8k8.row.col.f32.f16.f16.f32 {%f8535,%f8536,%f8537,%f8538}, {%r1,%r2}, {%r3}, {%f8535,%f8536,%f8537,%f8538};

	// end inline asm
	// begin inline asm
	mma.sync.aligned.m16n8k8.row.col.f32.f16.f16.f32 {%f8535,%f8536,%f8537,%f8538}, {%r1,%r2}, {%r3}, {%f8535,%f8536,%f8537,%f8538};

	// end inline asm
	// begin inline asm
	mma.sync.aligned.m16n8k8.row.col.f32.f16.f16.f32 {%f8535,%f8536,%f8537,%f8538}, {%r1,%r2}, {%r3}, {%f8535,%f8536,%f8537,%f8538};

	// end inline asm
	// begin inline asm
	mma.sync.aligned.m16n8k8.row.col.f32.f16.f16.f32 {%f8535,%f8536,%f8537,%f8538}, {%r1,%r2}, {%r3}, {%f8535,%f8536,%f8537,%f8538};

	// end inline asm
	// begin inline asm
	mma.sync.aligned.m16n8k8.row.col.f32.f16.f16.f32 {%f8535,%f8536,%f8537,%f8538}, {%r1,%r2}, {%r3}, {%f8535,%f8536,%f8537,%f8538};

	// end inline asm
	// begin inline asm
	mma.sync.aligned.m16n8k8.row.col.f32.f16.f16.f32 {%f8535,%f8536,%f8537,%f8538}, {%r1,%r2}, {%r3}, {%f8535,%f8536,%f8537,%f8538};

	// end inline asm
	// begin inline asm
	mma.sync.aligned.m16n8k8.row.col.f32.f16.f16.f32 {%f8535,%f8536,%f8537,%f8538}, {%r1,%r2}, {%r3}, {%f8535,%f8536,%f8537,%f8538};

	// end inline asm
	// begin inline asm
	mma.sync.aligned.m16n8k8.row.col.f32.f16.f16.f32 {%f8535,%f8536,%f8537,%f8538}, {%r1,%r2}, {%r3}, {%f8535,%f8536,%f8537,%f8538};

	// end inline asm
	// begin inline asm
	mma.sync.aligned.m16n8k8.row.col.f32.f16.f16.f32 {%f8535,%f8536,%f8537,%f8538}, {%r1,%r2}, {%r3}, {%f8535,%f8536,%f8537,%f8538};

	// end inline asm
	// begin inline asm
	mma.sync.aligned.m16n8k8.row.col.f32.f16.f16.f32 {%f8535,%f8536,%f8537,%f8538}, {%r1,%r2}, {%r3}, {%f8535,%f8536,%f8537,%f8538};

	// end inline asm
	// begin inline asm
	mma.sync.aligned.m16n8k8.row.col.f32.f16.f16.f32 {%f8535,%f8536,%f8537,%f8538}, {%r1,%r2}, {%r3}, {%f8535,%f8536,%f8537,%f8538};

	// end inline asm
	// begin inline asm
	mma.sync.aligned.m16n8k8.row.col.f32.f16.f16.f32 {%f8535,%f8536,%f8537,%f8538}, {%r1,%r2}, {%r3}, {%f8535,%f8536,%f8537,%f8538};

	// end inline asm
	// begin inline asm
	mma.sync.aligned.m16n8k8.row.col.f32.f16.f16.f32 {%f8535,%f8536,%f8537,%f8538}, {%r1,%r2}, {%r3}, {%f8535,%f8536,%f8537,%f8538};

	// end inline asm
	// begin inline asm
	mma.sync.aligned.m16n8k8.row.col.f32.f16.f16.f32 {%f8535,%f8536,%f8537,%f8538}, {%r1,%r2}, {%r3}, {%f8535,%f8536,%f8537,%f8538};

	// end inline asm
	// begin inline asm
	mma.sync.aligned.m16n8k8.row.col.f32.f16.f16.f32 {%f8535,%f8536,%f8537,%f8538}, {%r1,%r2}, {%r3}, {%f8535,%f8536,%f8537,%f8538};

	// end inline asm
	// begin inline asm
	mma.sync.aligned.m16n8k8.row.col.f32.f16.f16.f32 {%f8535,%f8536,%f8537,%f8538}, {%r1,%r2}, {%r3}, {%f8535,%f8536,%f8537,%f8538};

	// end inline asm
	// begin inline asm
	mma.sync.aligned.m16n8k8.row.col.f32.f16.f16.f32 {%f8535,%f8536,%f8537,%f8538}, {%r1,%r2}, {%r3}, {%f8535,%f8536,%f8537,%f8538};

	// end inline asm
	// begin inline asm
	mma.sync.aligned.m16n8k8.row.col.f32.f16.f16.f32 {%f8535,%f8536,%f8537,%f8538}, {%r1,%r2}, {%r3}, {%f8535,%f8536,%f8537,%f8538};

	// end inline asm
	// begin inline asm
	mma.sync.aligned.m16n8k8.row.col.f32.f16.f16.f32 {%f8535,%f8536,%f8537,%f8538}, {%r1,%r2}, {%r3}, {%f8535,%f8536,%f8537,%f8538};

	// end inline asm
	// begin inline asm
	mma.sync.aligned.m16n8k8.row.col.f32.f16.f16.f32 {%f8535,%f8536,%f8537,%f8538}, {%r1,%r2}, {%r3}, {%f8535,%f8536,%f8537,%f8538};

	// end inline asm
	// begin inline asm
	mma.sync.aligned.m16n8k8.row.col.f32.f16.f16.f32 {%f8535,%f8536,%f8537,%f8538}, {%r1,%r2}, {%r3}, {%f8535,%f8536,%f8537,%f8538};

	// end inline asm
	// begin inline asm
	mma.sync.aligned.m16n8k8.row.col.f32.f16.f16.f32 {%f8535,%f8536,%f8537,%f8538}, {%r1,%r2}, {%r3}, {%f8535,%f8536,%f8537,%f8538};

	// end inline asm
	// begin inline asm
	mma.sync.aligned.m16n8k8.row.col.f32.f16.f16.f32 {%f8535,%f8536,%f8537,%f8538}, {%r1,%r2}, {%r3}, {%f8535,%f8536,%f8537,%f8538};

	// end inline asm
	// begin inline asm
	mma.sync.aligned.m16n8k8.row.col.f32.f16.f16.f32 {%f8535,%f8536,%f8537,%f8538}, {%r1,%r2}, {%r3}, {%f8535,%f8536,%f8537,%f8538};

	// end inline asm
	// begin inline asm
	mma.sync.aligned.m16n8k8.row.col.f32.f16.f16.f32 {%f8535,%f8536,%f8537,%f8538}, {%r1,%r2}, {%r3}, {%f8535,%f8536,%f8537,%f8538};

	// end inline asm
	// begin inline asm
	mma.sync.aligned.m16n8k8.row.col.f32.f16.f16.f32 {%f8535,%f8536,%f8537,%f8538}, {%r1,%r2}, {%r3}, {%f8535,%f8536,%f8537,%f8538};

	// end inline asm
	// begin inline asm
	mma.sync.aligned.m16n8k8.row.col.f32.f16.f16.f32 {%f8535,%f8536,%f8537,%f8538}, {%r1,%r2}, {%r3}, {%f8535,%f8536,%f8537,%f8538};

	// end inline asm
	// begin inline asm
	mma.sync.aligned.m16n8k8.row.col.f32.f16.f16.f32 {%f8535,%f8536,%f8537,%f8538}, {%r1,%r2}, {%r3}, {%f8535,%f8536,%f8537,%f8538};

	// end inline asm
	// begin inline asm
	mma.sync.aligned.m16n8k8.row.col.f32.f16.f16.f32 {%f8535,%f8536,%f8537,%f8538}, {%r1,%r2}, {%r3}, {%f8535,%f8536,%f8537,%f8538};

	// end inline asm
	// begin inline asm
	mma.sync.aligned.m16n8k8.row.col.f32.f16.f16.f32 {%f8535,%f8536,%f8537,%f8538}, {%r1,%r2}, {%r3}, {%f8535,%f8536,%f8537,%f8538};

	// end inline asm
	// begin inline asm
	mma.sync.aligned.m16n8k8.row.col.f32.f16.f16.f32 {%f8535,%f8536,%f8537,%f8538}, {%r1,%r2}, {%r3}, {%f8535,%f8536,%f8537,%f8538};

	// end inline asm
	// begin inline asm
	mma.sync.aligned.m16n8k8.row.col.f32.f16.f16.f32 {%f8535,%f8536,%f8537,%f8538}, {%r1,%r2}, {%r3}, {%f8535,%f8536,%f8537,%f8538};

	// end inline asm
	// begin inline asm
	mma.sync.aligned.m16n8k8.row.col.f32.f16.f16.f32 {%f8535,%f8536,%f8537,%f8538}, {%r1,%r2}, {%r3}, {%f8535,%f8536,%f8537,%f8538};

	// end inline asm
	// begin inline asm
	mma.sync.aligned.m16n8k8.row.col.f32.f16.f16.f32 {%f8535,%f8536,%f8537,%f8538}, {%r1,%r2}, {%r3}, {%f8535,%f8536,%f8537,%f8538};

	// end inline asm
	// begin inline asm
	mma.sync.aligned.m16n8k8.row.col.f32.f16.f16.f32 {%f8535,%f8536,%f8537,%f8538}, {%r1,%r2}, {%r3}, {%f8535,%f8536,%f8537,%f8538};

	// end inline asm
	// begin inline asm
	mma.sync.aligned.m16n8k8.row.col.f32.f16.f16.f32 {%f8535,%f8536,%f8537,%f8538}, {%r1,%r2}, {%r3}, {%f8535,%f8536,%f8537,%f8538};

	// end inline asm
	// begin inline asm
	mma.sync.aligned.m16n8k8.row.col.f32.f16.f16.f32 {%f8535,%f8536,%f8537,%f8538}, {%r1,%r2}, {%r3}, {%f8535,%f8536,%f8537,%f8538};

	// end inline asm
	// begin inline asm
	mma.sync.aligned.m16n8k8.row.col.f32.f16.f16.f32 {%f8535,%f8536,%f8537,%f8538}, {%r1,%r2}, {%r3}, {%f8535,%f8536,%f8537,%f8538};

	// end inline asm
	// begin inline asm
	mma.sync.aligned.m16n8k8.row.col.f32.f16.f16.f32 {%f8535,%f8536,%f8537,%f8538}, {%r1,%r2}, {%r3}, {%f8535,%f8536,%f8537,%f8538};

	// end inline asm
	// begin inline asm
	mma.sync.aligned.m16n8k8.row.col.f32.f16.f16.f32 {%f8535,%f8536,%f8537,%f8538}, {%r1,%r2}, {%r3}, {%f8535,%f8536,%f8537,%f8538};

	// end inline asm
	// begin inline asm
	mma.sync.aligned.m16n8k8.row.col.f32.f16.f16.f32 {%f8535,%f8536,%f8537,%f8538}, {%r1,%r2}, {%r3}, {%f8535,%f8536,%f8537,%f8538};

	// end inline asm
	// begin inline asm
	mma.sync.aligned.m16n8k8.row.col.f32.f16.f16.f32 {%f8535,%f8536,%f8537,%f8538}, {%r1,%r2}, {%r3}, {%f8535,%f8536,%f8537,%f8538};

	// end inline asm
	// begin inline asm
	mma.sync.aligned.m16n8k8.row.col.f32.f16.f16.f32 {%f8535,%f8536,%f8537,%f8538}, {%r1,%r2}, {%r3}, {%f8535,%f8536,%f8537,%f8538};

	// end inline asm
	// begin inline asm
	mma.sync.aligned.m16n8k8.row.col.f32.f16.f16.f32 {%f8535,%f8536,%f8537,%f8538}, {%r1,%r2}, {%r3}, {%f8535,%f8536,%f8537,%f8538};

	// end inline asm
	// begin inline asm
	mma.sync.aligned.m16n8k8.row.col.f32.f16.f16.f32 {%f8535,%f8536,%f8537,%f8538}, {%r1,%r2}, {%r3}, {%f8535,%f8536,%f8537,%f8538};

	// end inline asm
	// begin inline asm
	mma.sync.aligned.m16n8k8.row.col.f32.f16.f16.f32 {%f8535,%f8536,%f8537,%f8538}, {%r1,%r2}, {%r3}, {%f8535,%f8536,%f8537,%f8538};

	// end inline asm
	// begin inline asm
	mma.sync.aligned.m16n8k8.row.col.f32.f16.f16.f32 {%f8535,%f8536,%f8537,%f8538}, {%r1,%r2}, {%r3}, {%f8535,%f8536,%f8537,%f8538};

	// end inline asm
	// begin inline asm
	mma.sync.aligned.m16n8k8.row.col.f32.f16.f16.f32 {%f8535,%f8536,%f8537,%f8538}, {%r1,%r2}, {%r3}, {%f8535,%f8536,%f8537,%f8538};

	// end inline asm
	// begin inline asm
	mma.sync.aligned.m16n8k8.row.col.f32.f16.f16.f32 {%f8535,%f8536,%f8537,%f8538}, {%r1,%r2}, {%r3}, {%f8535,%f8536,%f8537,%f8538};

	// end inline asm
	// begin inline asm
	mma.sync.aligned.m16n8k8.row.col.f32.f16.f16.f32 {%f8535,%f8536,%f8537,%f8538}, {%r1,%r2}, {%r3}, {%f8535,%f8536,%f8537,%f8538};

	// end inline asm
	// begin inline asm
	mma.sync.aligned.m16n8k8.row.col.f32.f16.f16.f32 {%f8535,%f8536,%f8537,%f8538}, {%r1,%r2}, {%r3}, {%f8535,%f8536,%f8537,%f8538};

	// end inline asm
	// begin inline asm
	mma.sync.aligned.m16n8k8.row.col.f32.f16.f16.f32 {%f8535,%f8536,%f8537,%f8538}, {%r1,%r2}, {%r3}, {%f8535,%f8536,%f8537,%f8538};

	// end inline asm
	// begin inline asm
	mma.sync.aligned.m16n8k8.row.col.f32.f16.f16.f32 {%f8535,%f8536,%f8537,%f8538}, {%r1,%r2}, {%r3}, {%f8535,%f8536,%f8537,%f8538};

	// end inline asm
	// begin inline asm
	mma.sync.aligned.m16n8k8.row.col.f32.f16.f16.f32 {%f8535,%f8536,%f8537,%f8538}, {%r1,%r2}, {%r3}, {%f8535,%f8536,%f8537,%f8538};

	// end inline asm
	// begin inline asm
	mma.sync.aligned.m16n8k8.row.col.f32.f16.f16.f32 {%f8535,%f8536,%f8537,%f8538}, {%r1,%r2}, {%r3}, {%f8535,%f8536,%f8537,%f8538};

	// end inline asm
	// begin inline asm
	mma.sync.aligned.m16n8k8.row.col.f32.f16.f16.f32 {%f8535,%f8536,%f8537,%f8538}, {%r1,%r2}, {%r3}, {%f8535,%f8536,%f8537,%f8538};

	// end inline asm
	// begin inline asm
	mma.sync.aligned.m16n8k8.row.col.f32.f16.f16.f32 {%f8535,%f8536,%f8537,%f8538}, {%r1,%r2}, {%r3}, {%f8535,%f8536,%f8537,%f8538};

	// end inline asm
	// begin inline asm
	mma.sync.aligned.m16n8k8.row.col.f32.f16.f16.f32 {%f8535,%f8536,%f8537,%f8538}, {%r1,%r2}, {%r3}, {%f8535,%f8536,%f8537,%f8538};

	// end inline asm
	// begin inline asm
	mma.sync.aligned.m16n8k8.row.col.f32.f16.f16.f32 {%f8535,%f8536,%f8537,%f8538}, {%r1,%r2}, {%r3}, {%f8535,%f8536,%f8537,%f8538};

	// end inline asm
	// begin inline asm
	mma.sync.aligned.m16n8k8.row.col.f32.f16.f16.f32 {%f8535,%f8536,%f8537,%f8538}, {%r1,%r2}, {%r3}, {%f8535,%f8536,%f8537,%f8538};

	// end inline asm
	// begin inline asm
	mma.sync.aligned.m16n8k8.row.col.f32.f16.f16.f32 {%f8535,%f8536,%f8537,%f8538}, {%r1,%r2}, {%r3}, {%f8535,%f8536,%f8537,%f8538};

	// end inline asm
	// begin inline asm
	mma.sync.aligned.m16n8k8.row.col.f32.f16.f16.f32 {%f8535,%f8536,%f8537,%f8538}, {%r1,%r2}, {%r3}, {%f8535,%f8536,%f8537,%f8538};

	// end inline asm
	// begin inline asm
	mma.sync.aligned.m16n8k8.row.col.f32.f16.f16.f32 {%f8535,%f8536,%f8537,%f8538}, {%r1,%r2}, {%r3}, {%f8535,%f8536,%f8537,%f8538};

	// end inline asm
	// begin inline asm
	mma.sync.aligned.m16n8k8.row.col.f32.f16.f16.f32 {%f8535,%f8536,%f8537,%f8538}, {%r1,%r2}, {%r3}, {%f8535,%f8536,%f8537,%f8538};

	// end inline asm
	// begin inline asm
	mma.sync.aligned.m16n8k8.row.col.f32.f16.f16.f32 {%f8535,%f8536,%f8537,%f8538}, {%r1,%r2}, {%r3}, {%f8535,%f8536,%f8537,%f8538};

	// end inline asm
	// begin inline asm
	mma.sync.aligned.m16n8k8.row.col.f32.f16.f16.f32 {%f8535,%f8536,%f8537,%f8538}, {%r1,%r2}, {%r3}, {%f8535,%f8536,%f8537,%f8538};

	// end inline asm
	// begin inline asm
	mma.sync.aligned.m16n8k8.row.col.f32.f16.f16.f32 {%f8535,%f8536,%f8537,%f8538}, {%r1,%r2}, {%r3}, {%f8535,%f8536,%f8537,%f8538};

	// end inline asm
	// begin inline asm
	mma.sync.aligned.m16n8k8.row.col.f32.f16.f16.f32 {%f8535,%f8536,%f8537,%f8538}, {%r1,%r2}, {%r3}, {%f8535,%f8536,%f8537,%f8538};

	// end inline asm
	// begin inline asm
	mma.sync.aligned.m16n8k8.row.col.f32.f16.f16.f32 {%f8535,%f8536,%f8537,%f8538}, {%r1,%r2}, {%r3}, {%f8535,%f8536,%f8537,%f8538};

	// end inline asm
	// begin inline asm
	mma.sync.aligned.m16n8k8.row.col.f32.f16.f16.f32 {%f8535,%f8536,%f8537,%f8538}, {%r1,%r2}, {%r3}, {%f8535,%f8536,%f8537,%f8538};

	// end inline asm
	// begin inline asm
	mma.sync.aligned.m16n8k8.row.col.f32.f16.f16.f32 {%f8535,%f8536,%f8537,%f8538}, {%r1,%r2}, {%r3}, {%f8535,%f8536,%f8537,%f8538};

	// end inline asm
	// begin inline asm
	mma.sync.aligned.m16n8k8.row.col.f32.f16.f16.f32 {%f8535,%f8536,%f8537,%f8538}, {%r1,%r2}, {%r3}, {%f8535,%f8536,%f8537,%f8538};

	// end inline asm
	// begin inline asm
	mma.sync.aligned.m16n8k8.row.col.f32.f16.f16.f32 {%f8535,%f8536,%f8537,%f8538}, {%r1,%r2}, {%r3}, {%f8535,%f8536,%f8537,%f8538};

	// end inline asm
	// begin inline asm
	mma.sync.aligned.m16n8k8.row.col.f32.f16.f16.f32 {%f8535,%f8536,%f8537,%f8538}, {%r1,%r2}, {%r3}, {%f8535,%f8536,%f8537,%f8538};

	// end inline asm
	// begin inline asm
	mma.sync.aligned.m16n8k8.row.col.f32.f16.f16.f32 {%f8535,%f8536,%f8537,%f8538}, {%r1,%r2}, {%r3}, {%f8535,%f8536,%f8537,%f8538};

	// end inline asm
	// begin inline asm
	mma.sync.aligned.m16n8k8.row.col.f32.f16.f16.f32 {%f8535,%f8536,%f8537,%f8538}, {%r1,%r2}, {%r3}, {%f8535,%f8536,%f8537,%f8538};

	// end inline asm
	// begin inline asm
	mma.sync.aligned.m16n8k8.row.col.f32.f16.f16.f32 {%f8535,%f8536,%f8537,%f8538}, {%r1,%r2}, {%r3}, {%f8535,%f8536,%f8537,%f8538};

	// end inline asm
	// begin inline asm
	mma.sync.aligned.m16n8k8.row.col.f32.f16.f16.f32 {%f8535,%f8536,%f8537,%f8538}, {%r1,%r2}, {%r3}, {%f8535,%f8536,%f8537,%f8538};

	// end inline asm
	// begin inline asm
	mma.sync.aligned.m16n8k8.row.col.f32.f16.f16.f32 {%f8535,%f8536,%f8537,%f8538}, {%r1,%r2}, {%r3}, {%f8535,%f8536,%f8537,%f8538};

	// end inline asm
	// begin inline asm
	mma.sync.aligned.m16n8k8.row.col.f32.f16.f16.f32 {%f8535,%f8536,%f8537,%f8538}, {%r1,%r2}, {%r3}, {%f8535,%f8536,%f8537,%f8538};

	// end inline asm
	// begin inline asm
	mma.sync.aligned.m16n8k8.row.col.f32.f16.f16.f32 {%f8535,%f8536,%f8537,%f8538}, {%r1,%r2}, {%r3}, {%f8535,%f8536,%f8537,%f8538};

	// end inline asm
	// begin inline asm
	mma.sync.aligned.m16n8k8.row.col.f32.f16.f16.f32 {%f8535,%f8536,%f8537,%f8538}, {%r1,%r2}, {%r3}, {%f8535,%f8536,%f8537,%f8538};

	// end inline asm
	// begin inline asm
	mma.sync.aligned.m16n8k8.row.col.f32.f16.f16.f32 {%f8535,%f8536,%f8537,%f8538}, {%r1,%r2}, {%r3}, {%f8535,%f8536,%f8537,%f8538};

	// end inline asm
	// begin inline asm
	mma.sync.aligned.m16n8k8.row.col.f32.f16.f16.f32 {%f8535,%f8536,%f8537,%f8538}, {%r1,%r2}, {%r3}, {%f8535,%f8536,%f8537,%f8538};

	// end inline asm
	// begin inline asm
	mma.sync.aligned.m16n8k8.row.col.f32.f16.f16.f32 {%f8535,%f8536,%f8537,%f8538}, {%r1,%r2}, {%r3}, {%f8535,%f8536,%f8537,%f8538};

	// end inline asm
	// begin inline asm
	mma.sync.aligned.m16n8k8.row.col.f32.f16.f16.f32 {%f8535,%f8536,%f8537,%f8538}, {%r1,%r2}, {%r3}, {%f8535,%f8536,%f8537,%f8538};

	// end inline asm
	// begin inline asm
	mma.sync.aligned.m16n8k8.row.col.f32.f16.f16.f32 {%f8535,%f8536,%f8537,%f8538}, {%r1,%r2}, {%r3}, {%f8535,%f8536,%f8537,%f8538};

	// end inline asm
	// begin inline asm
	mma.sync.aligned.m16n8k8.row.col.f32.f16.f16.f32 {%f8535,%f8536,%f8537,%f8538}, {%r1,%r2}, {%r3}, {%f8535,%f8536,%f8537,%f8538};

	// end inline asm
	// begin inline asm
	mma.sync.aligned.m16n8k8.row.col.f32.f16.f16.f32 {%f8535,%f8536,%f8537,%f8538}, {%r1,%r2}, {%r3}, {%f8535,%f8536,%f8537,%f8538};

	// end inline asm
	// begin inline asm
	mma.sync.aligned.m16n8k8.row.col.f32.f16.f16.f32 {%f8535,%f8536,%f8537,%f8538}, {%r1,%r2}, {%r3}, {%f8535,%f8536,%f8537,%f8538};

	// end inline asm
	// begin inline asm
	mma.sync.aligned.m16n8k8.row.col.f32.f16.f16.f32 {%f8535,%f8536,%f8537,%f8538}, {%r1,%r2}, {%r3}, {%f8535,%f8536,%f8537,%f8538};

	// end inline asm
	// begin inline asm
	mma.sync.aligned.m16n8k8.row.col.f32.f16.f16.f32 {%f8535,%f8536,%f8537,%f8538}, {%r1,%r2}, {%r3}, {%f8535,%f8536,%f8537,%f8538};

	// end inline asm
	// begin inline asm
	mma.sync.aligned.m16n8k8.row.col.f32.f16.f16.f32 {%f8535,%f8536,%f8537,%f8538}, {%r1,%r2}, {%r3}, {%f8535,%f8536,%f8537,%f8538};

	// end inline asm
	// begin inline asm
	mma.sync.aligned.m16n8k8.row.col.f32.f16.f16.f32 {%f8535,%f8536,%f8537,%f8538}, {%r1,%r2}, {%r3}, {%f8535,%f8536,%f8537,%f8538};

	// end inline asm
	// begin inline asm
	mma.sync.aligned.m16n8k8.row.col.f32.f16.f16.f32 {%f8535,%f8536,%f8537,%f8538}, {%r1,%r2}, {%r3}, {%f8535,%f8536,%f8537,%f8538};

	// end inline asm
	// begin inline asm
	mma.sync.aligned.m16n8k8.row.col.f32.f16.f16.f32 {%f8535,%f8536,%f8537,%f8538}, {%r1,%r2}, {%r3}, {%f8535,%f8536,%f8537,%f8538};

	// end inline asm
	// begin inline asm
	mma.sync.aligned.m16n8k8.row.col.f32.f16.f16.f32 {%f8535,%f8536,%f8537,%f8538}, {%r1,%r2}, {%r3}, {%f8535,%f8536,%f8537,%f8538};

	// end inline asm
	// begin inline asm
	mma.sync.aligned.m16n8k8.row.col.f32.f16.f16.f32 {%f8535,%f8536,%f8537,%f8538}, {%r1,%r2}, {%r3}, {%f8535,%f8536,%f8537,%f8538};

	// end inline asm
	// begin inline asm
	mma.sync.aligned.m16n8k8.row.col.f32.f16.f16.f32 {%f8535,%f8536,%f8537,%f8538}, {%r1,%r2}, {%r3}, {%f8535,%f8536,%f8537,%f8538};

	// end inline asm
	// begin inline asm
	mma.sync.aligned.m16n8k8.row.col.f32.f16.f16.f32 {%f8535,%f8536,%f8537,%f8538}, {%r1,%r2}, {%r3}, {%f8535,%f8536,%f8537,%f8538};

	// end inline asm
	// begin inline asm
	mma.sync.aligned.m16n8k8.row.col.f32.f16.f16.f32 {%f8535,%f8536,%f8537,%f8538}, {%r1,%r2}, {%r3}, {%f8535,%f8536,%f8537,%f8538};

	// end inline asm
	// begin inline asm
	mma.sync.aligned.m16n8k8.row.col.f32.f16.f16.f32 {%f8535,%f8536,%f8537,%f8538}, {%r1,%r2}, {%r3}, {%f8535,%f8536,%f8537,%f8538};

	// end inline asm
	// begin inline asm
	mma.sync.aligned.m16n8k8.row.col.f32.f16.f16.f32 {%f8535,%f8536,%f8537,%f8538}, {%r1,%r2}, {%r3}, {%f8535,%f8536,%f8537,%f8538};

	// end inline asm
	// begin inline asm
	mma.sync.aligned.m16n8k8.row.col.f32.f16.f16.f32 {%f8535,%f8536,%f8537,%f8538}, {%r1,%r2}, {%r3}, {%f8535,%f8536,%f8537,%f8538};

	// end inline asm
	// begin inline asm
	mma.sync.aligned.m16n8k8.row.col.f32.f16.f16.f32 {%f8535,%f8536,%f8537,%f8538}, {%r1,%r2}, {%r3}, {%f8535,%f8536,%f8537,%f8538};

	// end inline asm
	// begin inline asm
	mma.sync.aligned.m16n8k8.row.col.f32.f16.f16.f32 {%f8535,%f8536,%f8537,%f8538}, {%r1,%r2}, {%r3}, {%f8535,%f8536,%f8537,%f8538};

	// end inline asm
	// begin inline asm
	mma.sync.aligned.m16n8k8.row.col.f32.f16.f16.f32 {%f8535,%f8536,%f8537,%f8538}, {%r1,%r2}, {%r3}, {%f8535,%f8536,%f8537,%f8538};

	// end inline asm
	// begin inline asm
	mma.sync.aligned.m16n8k8.row.col.f32.f16.f16.f32 {%f8535,%f8536,%f8537,%f8538}, {%r1,%r2}, {%r3}, {%f8535,%f8536,%f8537,%f8538};

	// end inline asm
	// begin inline asm
	mma.sync.aligned.m16n8k8.row.col.f32.f16.f16.f32 {%f8535,%f8536,%f8537,%f8538}, {%r1,%r2}, {%r3}, {%f8535,%f8536,%f8537,%f8538};

	// end inline asm
	// begin inline asm
	mma.sync.aligned.m16n8k8.row.col.f32.f16.f16.f32 {%f8535,%f8536,%f8537,%f8538}, {%r1,%r2}, {%r3}, {%f8535,%f8536,%f8537,%f8538};

	// end inline asm
	// begin inline asm
	mma.sync.aligned.m16n8k8.row.col.f32.f16.f16.f32 {%f8535,%f8536,%f8537,%f8538}, {%r1,%r2}, {%r3}, {%f8535,%f8536,%f8537,%f8538};

	// end inline asm
	// begin inline asm
	mma.sync.aligned.m16n8k8.row.col.f32.f16.f16.f32 {%f8535,%f8536,%f8537,%f8538}, {%r1,%r2}, {%r3}, {%f8535,%f8536,%f8537,%f8538};

	// end inline asm
	// begin inline asm
	mma.sync.aligned.m16n8k8.row.col.f32.f16.f16.f32 {%f8535,%f8536,%f8537,%f8538}, {%r1,%r2}, {%r3}, {%f8535,%f8536,%f8537,%f8538};

	// end inline asm
	// begin inline asm
	mma.sync.aligned.m16n8k8.row.col.f32.f16.f16.f32 {%f8535,%f8536,%f8537,%f8538}, {%r1,%r2}, {%r3}, {%f8535,%f8536,%f8537,%f8538};

	// end inline asm
	// begin inline asm
	mma.sync.aligned.m16n8k8.row.col.f32.f16.f16.f32 {%f8535,%f8536,%f8537,%f8538}, {%r1,%r2}, {%r3}, {%f8535,%f8536,%f8537,%f8538};

	// end inline asm
	// begin inline asm
	mma.sync.aligned.m16n8k8.row.col.f32.f16.f16.f32 {%f8535,%f8536,%f8537,%f8538}, {%r1,%r2}, {%r3}, {%f8535,%f8536,%f8537,%f8538};

	// end inline asm
	// begin inline asm
	mma.sync.aligned.m16n8k8.row.col.f32.f16.f16.f32 {%f8535,%f8536,%f8537,%f8538}, {%r1,%r2}, {%r3}, {%f8535,%f8536,%f8537,%f8538};

	// end inline asm
	// begin inline asm
	mma.sync.aligned.m16n8k8.row.col.f32.f16.f16.f32 {%f8535,%f8536,%f8537,%f8538}, {%r1,%r2}, {%r3}, {%f8535,%f8536,%f8537,%f8538};

	// end inline asm
	// begin inline asm
	mma.sync.aligned.m16n8k8.row.col.f32.f16.f16.f32 {%f8535,%f8536,%f8537,%f8538}, {%r1,%r2}, {%r3}, {%f8535,%f8536,%f8537,%f8538};

	// end inline asm
	// begin inline asm
	mma.sync.aligned.m16n8k8.row.col.f32.f16.f16.f32 {%f8535,%f8536,%f8537,%f8538}, {%r1,%r2}, {%r3}, {%f8535,%f8536,%f8537,%f8538};

	// end inline asm
	// begin inline asm
	mma.sync.aligned.m16n8k8.row.col.f32.f16.f16.f32 {%f8535,%f8536,%f8537,%f8538}, {%r1,%r2}, {%r3}, {%f8535,%f8536,%f8537,%f8538};

	// end inline asm
	// begin inline asm
	mma.sync.aligned.m16n8k8.row.col.f32.f16.f16.f32 {%f8535,%f8536,%f8537,%f8538}, {%r1,%r2}, {%r3}, {%f8535,%f8536,%f8537,%f8538};

	// end inline asm
	// begin inline asm
	mma.sync.aligned.m16n8k8.row.col.f32.f16.f16.f32 {%f8535,%f8536,%f8537,%f8538}, {%r1,%r2}, {%r3}, {%f8535,%f8536,%f8537,%f8538};

	// end inline asm
	// begin inline asm
	mma.sync.aligned.m16n8k8.row.col.f32.f16.f16.f32 {%f8535,%f8536,%f8537,%f8538}, {%r1,%r2}, {%r3}, {%f8535,%f8536,%f8537,%f8538};

	// end inline asm
	// begin inline asm
	mma.sync.aligned.m16n8k8.row.col.f32.f16.f16.f32 {%f8535,%f8536,%f8537,%f8538}, {%r1,%r2}, {%r3}, {%f8535,%f8536,%f8537,%f8538};

	// end inline asm
	// begin inline asm
	mma.sync.aligned.m16n8k8.row.col.f32.f16.f16.f32 {%f8535,%f8536,%f8537,%f8538}, {%r1,%r2}, {%r3}, {%f8535,%f8536,%f8537,%f8538};

	// end inline asm
	// begin inline asm
	mma.sync.aligned.m16n8k8.row.col.f32.f16.f16.f32 {%f8535,%f8536,%f8537,%f8538}, {%r1,%r2}, {%r3}, {%f8535,%f8536,%f8537,%f8538};

	// end inline asm
	// begin inline asm
	mma.sync.aligned.m16n8k8.row.col.f32.f16.f16.f32 {%f8535,%f8536,%f8537,%f8538}, {%r1,%r2}, {%r3}, {%f8535,%f8536,%f8537,%f8538};

	// end inline asm
	// begin inline asm
	mma.sync.aligned.m16n8k8.row.col.f32.f16.f16.f32 {%f8535,%f8536,%f8537,%f8538}, {%r1,%r2}, {%r3}, {%f8535,%f8536,%f8537,%f8538};

	// end inline asm
	// begin inline asm
	mma.sync.aligned.m16n8k8.row.col.f32.f16.f16.f32 {%f8535,%f8536,%f8537,%f8538}, {%r1,%r2}, {%r3}, {%f8535,%f8536,%f8537,%f8538};

	// end inline asm
	// begin inline asm
	mma.sync.aligned.m16n8k8.row.col.f32.f16.f16.f32 {%f8535,%f8536,%f8537,%f8538}, {%r1,%r2}, {%r3}, {%f8535,%f8536,%f8537,%f8538};

	// end inline asm
	// begin inline asm
	mma.sync.aligned.m16n8k8.row.col.f32.f16.f16.f32 {%f8535,%f8536,%f8537,%f8538}, {%r1,%r2}, {%r3}, {%f8535,%f8536,%f8537,%f8538};

	// end inline asm
	// begin inline asm
	mma.sync.aligned.m16n8k8.row.col.f32.f16.f16.f32 {%f8535,%f8536,%f8537,%f8538}, {%r1,%r2}, {%r3}, {%f8535,%f8536,%f8537,%f8538};

	// end inline asm
	// begin inline asm
	mma.sync.aligned.m16n8k8.row.col.f32.f16.f16.f32 {%f8535,%f8536,%f8537,%f8538}, {%r1,%r2}, {%r3}, {%f8535,%f8536,%f8537,%f8538};

	// end inline asm
	// begin inline asm
	mma.sync.aligned.m16n8k8.row.col.f32.f16.f16.f32 {%f8535,%f8536,%f8537,%f8538}, {%r1,%r2}, {%r3}, {%f8535,%f8536,%f8537,%f8538};

	// end inline asm
	// begin inline asm
	mma.sync.aligned.m16n8k8.row.col.f32.f16.f16.f32 {%f8535,%f8536,%f8537,%f8538}, {%r1,%r2}, {%r3}, {%f8535,%f8536,%f8537,%f8538};

	// end inline asm
	// begin inline asm
	mma.sync.aligned.m16n8k8.row.col.f32.f16.f16.f32 {%f8535,%f8536,%f8537,%f8538}, {%r1,%r2}, {%r3}, {%f8535,%f8536,%f8537,%f8538};

	// end inline asm
	// begin inline asm
	mma.sync.aligned.m16n8k8.row.col.f32.f16.f16.f32 {%f8535,%f8536,%f8537,%f8538}, {%r1,%r2}, {%r3}, {%f8535,%f8536,%f8537,%f8538};

	// end inline asm
	// begin inline asm
	mma.sync.aligned.m16n8k8.row.col.f32.f16.f16.f32 {%f8535,%f8536,%f8537,%f8538}, {%r1,%r2}, {%r3}, {%f8535,%f8536,%f8537,%f8538};

	// end inline asm
	mov.f32 	%f11376, %f8536;
	mov.f32 	%f11378, %f8538;
	mov.f32 	%f11375, %f8535;
	mov.f32 	%f11377, %f8537;
	// begin inline asm
	mma.sync.aligned.m16n8k8.row.col.f32.f16.f16.f32 {%f11375,%f11376,%f11377,%f11378}, {%r1,%r2}, {%r3}, {%f11375,%f11376,%f11377,%f11378};

	// end inline asm
	// begin inline asm
	mma.sync.aligned.m16n8k8.row.col.f32.f16.f16.f32 {%f11375,%f11376,%f11377,%f11378}, {%r1,%r2}, {%r3}, {%f11375,%f11376,%f11377,%f11378};

	// end inline asm
	// begin inline asm
	mma.sync.aligned.m16n8k8.row.col.f32.f16.f16.f32 {%f11375,%f11376,%f11377,%f11378}, {%r1,%r2}, {%r3}, {%f11375,%f11376,%f11377,%f11378};

	// end inline asm
	// begin inline asm
	mma.sync.aligned.m16n8k8.row.col.f32.f16.f16.f32 {%f11375,%f11376,%f11377,%f11378}, {%r1,%r2}, {%r3}, {%f11375,%f11376,%f11377,%f11378};

	// end inline asm
	// begin inline asm
	mma.sync.aligned.m16n8k8.row.col.f32.f16.f16.f32 {%f11375,%f11376,%f11377,%f11378}, {%r1,%r2}, {%r3}, {%f11375,%f11376,%f11377,%f11378};

	// end inline asm
	// begin inline asm
	mma.sync.aligned.m16n8k8.row.col.f32.f16.f16.f32 {%f11375,%f11376,%f11377,%f11378}, {%r1,%r2}, {%r3}, {%f11375,%f11376,%f11377,%f11378};

	// end inline asm
	// begin inline asm
	mma.sync.aligned.m16n8k8.row.col.f32.f16.f16.f32 {%f11375,%f11376,%f11377,%f11378}, {%r1,%r2}, {%r3}, {%f11375,%f11376,%f11377,%f11378};

	// end inline asm
	// begin inline asm
	mma.sync.aligned.m16n8k8.row.col.f32.f16.f16.f32 {%f11375,%f11376,%f11377,%f11378}, {%r1,%r2}, {%r3}, {%f11375,%f11376,%f11377,%f11378};

	// end inline asm
	// begin inline asm
	mma.sync.aligned.m16n8k8.row.col.f32.f16.f16.f32 {%f11375,%f11376,%f11377,%f11378}, {%r1,%r2}, {%r3}, {%f11375,%f11376,%f11377,%f11378};

	// end inline asm
	// begin inline asm
	mma.sync.aligned.m16n8k8.row.col.f32.f16.f16.f32 {%f11375,%f11376,%f11377,%f11378}, {%r1,%r2}, {%r3}, {%f11375,%f11376,%f11377,%f11378};

	// end inline asm
	// begin inline asm
	mma.sync.aligned.m16n8k8.row.col.f32.f16.f16.f32 {%f11375,%f11376,%f11377,%f11378}, {%r1,%r2}, {%r3}, {%f11375,%f11376,%f11377,%f11378};

	// end inline asm
	// begin inline asm
	mma.sync.aligned.m16n8k8.row.col.f32.f16.f16.f32 {%f11375,%f11376,%f11377,%f11378}, {%r1,%r2}, {%r3}, {%f11375,%f11376,%f11377,%f11378};

	// end inline asm
	// begin inline asm
	mma.sync.aligned.m16n8k8.row.col.f32.f16.f16.f32 {%f11375,%f11376,%f11377,%f11378}, {%r1,%r2}, {%r3}, {%f11375,%f11376,%f11377,%f11378};

	// end inline asm
	// begin inline asm
	mma.sync.aligned.m16n8k8.row.col.f32.f16.f16.f32 {%f11375,%f11376,%f11377,%f11378}, {%r1,%r2}, {%r3}, {%f11375,%f11376,%f11377,%f11378};

	// end inline asm
	// begin inline asm
	mma.sync.aligned.m16n8k8.row.col.f32.f16.f16.f32 {%f11375,%f11376,%f11377,%f11378}, {%r1,%r2}, {%r3}, {%f11375,%f11376,%f11377,%f11378};

	// end inline asm
	// begin inline asm
	mma.sync.aligned.m16n8k8.row.col.f32.f16.f16.f32 {%f11375,%f11376,%f11377,%f11378}, {%r1,%r2}, {%r3}, {%f11375,%f11376,%f11377,%f11378};

	// end inline asm
	// begin inline asm
	mma.sync.aligned.m16n8k8.row.col.f32.f16.f16.f32 {%f11375,%f11376,%f11377,%f11378}, {%r1,%r2}, {%r3}, {%f11375,%f11376,%f11377,%f11378};

	// end inline asm
	// begin inline asm
	mma.sync.aligned.m16n8k8.row.col.f32.f16.f16.f32 {%f11375,%f11376,%f11377,%f11378}, {%r1,%r2}, {%r3}, {%f11375,%f11376,%f11377,%f11378};

	// end inline asm
	// begin inline asm
	mma.sync.aligned.m16n8k8.row.col.f32.f16.f16.f32 {%f11375,%f11376,%f11377,%f11378}, {%r1,%r2}, {%r3}, {%f11375,%f11376,%f11377,%f11378};

	// end inline asm
	// begin inline asm
	mma.sync.aligned.m16n8k8.row.col.f32.f16.f16.f32 {%f11375,%f11376,%f11377,%f11378}, {%r1,%r2}, {%r3}, {%f11375,%f11376,%f11377,%f11378};

	// end inline asm
	// begin inline asm
	mma.sync.aligned.m16n8k8.row.col.f32.f16.f16.f32 {%f11375,%f11376,%f11377,%f11378}, {%r1,%r2}, {%r3}, {%f11375,%f11376,%f11377,%f11378};

	// end inline asm
	// begin inline asm
	mma.sync.aligned.m16n8k8.row.col.f32.f16.f16.f32 {%f11375,%f11376,%f11377,%f11378}, {%r1,%r2}, {%r3}, {%f11375,%f11376,%f11377,%f11378};

	// end inline asm
	// begin inline asm
	mma.sync.aligned.m16n8k8.row.col.f32.f16.f16.f32 {%f11375,%f11376,%f11377,%f11378}, {%r1,%r2}, {%r3}, {%f11375,%f11376,%f11377,%f11378};

	// end inline asm
	// begin inline asm
	mma.sync.aligned.m16n8k8.row.col.f32.f16.f16.f32 {%f11375,%f11376,%f11377,%f11378}, {%r1,%r2}, {%r3}, {%f11375,%f11376,%f11377,%f11378};

	// end inline asm
	// begin inline asm
	mma.sync.aligned.m16n8k8.row.col.f32.f16.f16.f32 {%f11375,%f11376,%f11377,%f11378}, {%r1,%r2}, {%r3}, {%f11375,%f11376,%f11377,%f11378};

	// end inline asm
	// begin inline asm
	mma.sync.aligned.m16n8k8.row.col.f32.f16.f16.f32 {%f11375,%f11376,%f11377,%f11378}, {%r1,%r2}, {%r3}, {%f11375,%f11376,%f11377,%f11378};

	// end inline asm
	// begin inline asm
	mma.sync.aligned.m16n8k8.row.col.f32.f16.f16.f32 {%f11375,%f11376,%f11377,%f11378}, {%r1,%r2}, {%r3}, {%f11375,%f11376,%f11377,%f11378};

	// end inline asm
	// begin inline asm
	mma.sync.aligned.m16n8k8.row.col.f32.f16.f16.f32 {%f11375,%f11376,%f11377,%f11378}, {%r1,%r2}, {%r3}, {%f11375,%f11376,%f11377,%f11378};

	// end inline asm
	// begin inline asm
	mma.sync.aligned.m16n8k8.row.col.f32.f16.f16.f32 {%f11375,%f11376,%f11377,%f11378}, {%r1,%r2}, {%r3}, {%f11375,%f11376,%f11377,%f11378};

	// end inline asm
	// begin inline asm
	mma.sync.aligned.m16n8k8.row.col.f32.f16.f16.f32 {%f11375,%f11376,%f11377,%f11378}, {%r1,%r2}, {%r3}, {%f11375,%f11376,%f11377,%f11378};

	// end inline asm
	// begin inline asm
	mma.sync.aligned.m16n8k8.row.col.f32.f16.f16.f32 {%f11375,%f11376,%f11377,%f11378}, {%r1,%r2}, {%r3}, {%f11375,%f11376,%f11377,%f11378};

	// end inline asm
	// begin inline asm
	mma.sync.aligned.m16n8k8.row.col.f32.f16.f16.f32 {%f11375,%f11376,%f11377,%f11378}, {%r1,%r2}, {%r3}, {%f11375,%f11376,%f11377,%f11378};

	// end inline asm
	// begin inline asm
	mma.sync.aligned.m16n8k8.row.col.f32.f16.f16.f32 {%f11375,%f11376,%f11377,%f11378}, {%r1,%r2}, {%r3}, {%f11375,%f11376,%f11377,%f11378};

	// end inline asm
	// begin inline asm
	mma.sync.aligned.m16n8k8.row.col.f32.f16.f16.f32 {%f11375,%f11376,%f11377,%f11378}, {%r1,%r2}, {%r3}, {%f11375,%f11376,%f11377,%f11378};

	// end inline asm
	// begin inline asm
	mma.sync.aligned.m16n8k8.row.col.f32.f16.f16.f32 {%f11375,%f11376,%f11377,%f11378}, {%r1,%r2}, {%r3}, {%f11375,%f11376,%f11377,%f11378};

	// end inline asm
	// begin inline asm
	mma.sync.aligned.m16n8k8.row.col.f32.f16.f16.f32 {%f11375,%f11376,%f11377,%f11378}, {%r1,%r2}, {%r3}, {%f11375,%f11376,%f11377,%f11378};

	// end inline asm
	// begin inline asm
	mma.sync.aligned.m16n8k8.row.col.f32.f16.f16.f32 {%f11375,%f11376,%f11377,%f11378}, {%r1,%r2}, {%r3}, {%f11375,%f11376,%f11377,%f11378};

	// end inline asm
	// begin inline asm
	mma.sync.aligned.m16n8k8.row.col.f32.f16.f16.f32 {%f11375,%f11376,%f11377,%f11378}, {%r1,%r2}, {%r3}, {%f11375,%f11376,%f11377,%f11378};

	// end inline asm
	// begin inline asm
	mma.sync.aligned.m16n8k8.row.col.f32.f16.f16.f32 {%f11375,%f11376,%f11377,%f11378}, {%r1,%r2}, {%r3}, {%f11375,%f11376,%f11377,%f11378};

	// end inline asm
	// begin inline asm
	mma.sync.aligned.m16n8k8.row.col.f32.f16.f16.f32 {%f11375,%f11376,%f11377,%f11378}, {%r1,%r2}, {%r3}, {%f11375,%f11376,%f11377,%f11378};

	// end inline asm
	// begin inline asm
	mma.sync.aligned.m16n8k8.row.col.f32.f16.f16.f32 {%f11375,%f11376,%f11377,%f11378}, {%r1,%r2}, {%r3}, {%f11375,%f11376,%f11377,%f11378};

	// end inline asm
	// begin inline asm
	mma.sync.aligned.m16n8k8.row.col.f32.f16.f16.f32 {%f11375,%f11376,%f11377,%f11378}, {%r1,%r2}, {%r3}, {%f11375,%f11376,%f11377,%f11378};

	// end inline asm
	// begin inline asm
	mma.sync.aligned.m16n8k8.row.col.f32.f16.f16.f32 {%f11375,%f11376,%f11377,%f11378}, {%r1,%r2}, {%r3}, {%f11375,%f11376,%f11377,%f11378};

	// end inline asm
	// begin inline asm
	mma.sync.aligned.m16n8k8.row.col.f32.f16.f16.f32 {%f11375,%f11376,%f11377,%f11378}, {%r1,%r2}, {%r3}, {%f11375,%f11376,%f11377,%f11378};

	// end inline asm
	// begin inline asm
	mma.sync.aligned.m16n8k8.row.col.f32.f16.f16.f32 {%f11375,%f11376,%f11377,%f11378}, {%r1,%r2}, {%r3}, {%f11375,%f11376,%f11377,%f11378};

	// end inline asm
	// begin inline asm
	mma.sync.aligned.m16n8k8.row.col.f32.f16.f16.f32 {%f11375,%f11376,%f11377,%f11378}, {%r1,%r2}, {%r3}, {%f11375,%f11376,%f11377,%f11378};

	// end inline asm
	// begin inline asm
	mma.sync.aligned.m16n8k8.row.col.f32.f16.f16.f32 {%f11375,%f11376,%f11377,%f11378}, {%r1,%r2}, {%r3}, {%f11375,%f11376,%f11377,%f11378};

	// end inline asm
	// begin inline asm
	mma.sync.aligned.m16n8k8.row.col.f32.f16.f16.f32 {%f11375,%f11376,%f11377,%f11378}, {%r1,%r2}, {%r3}, {%f11375,%f11376,%f11377,%f11378};

	// end inline asm
	// begin inline asm
	mma.sync.aligned.m16n8k8.row.col.f32.f16.f16.f32 {%f11375,%f11376,%f11377,%f11378}, {%r1,%r2}, {%r3}, {%f11375,%f11376,%f11377,%f11378};

	// end inline asm
	// begin inline asm
	mma.sync.aligned.m16n8k8.row.col.f32.f16.f16.f32 {%f11375,%f11376,%f11377,%f11378}, {%r1,%r2}, {%r3}, {%f11375,%f11376,%f11377,%f11378};

	// end inline asm
	// begin inline asm
	mma.sync.aligned.m16n8k8.row.col.f32.f16.f16.f32 {%f11375,%f11376,%f11377,%f11378}, {%r1,%r2}, {%r3}, {%f11375,%f11376,%f11377,%f11378};

	// end inline asm
	// begin inline asm
	mma.sync.aligned.m16n8k8.row.col.f32.f16.f16.f32 {%f11375,%f11376,%f11377,%f11378}, {%r1,%r2}, {%r3}, {%f11375,%f11376,%f11377,%f11378};

	// end inline asm
	// begin inline asm
	mma.sync.aligned.m16n8k8.row.col.f32.f16.f16.f32 {%f11375,%f11376,%f11377,%f11378}, {%r1,%r2}, {%r3}, {%f11375,%f11376,%f11377,%f11378};

	// end inline asm
	// begin inline asm
	mma.sync.aligned.m16n8k8.row.col.f32.f16.f16.f32 {%f11375,%f11376,%f11377,%f11378}, {%r1,%r2}, {%r3}, {%f11375,%f11376,%f11377,%f11378};

	// end inline asm
	// begin inline asm
	mma.sync.aligned.m16n8k8.row.col.f32.f16.f16.f32 {%f11375,%f11376,%f11377,%f11378}, {%r1,%r2}, {%r3}, {%f11375,%f11376,%f11377,%f11378};

	// end inline asm
	// begin inline asm
	mma.sync.aligned.m16n8k8.row.col.f32.f16.f16.f32 {%f11375,%f11376,%f11377,%f11378}, {%r1,%r2}, {%r3}, {%f11375,%f11376,%f11377,%f11378};

	// end inline asm
	// begin inline asm
	mma.sync.aligned.m16n8k8.row.col.f32.f16.f16.f32 {%f11375,%f11376,%f11377,%f11378}, {%r1,%r2}, {%r3}, {%f11375,%f11376,%f11377,%f11378};

	// end inline asm
	// begin inline asm
	mma.sync.aligned.m16n8k8.row.col.f32.f16.f16.f32 {%f11375,%f11376,%f11377,%f11378}, {%r1,%r2}, {%r3}, {%f11375,%f11376,%f11377,%f11378};

	// end inline asm
	// begin inline asm
	mma.sync.aligned.m16n8k8.row.col.f32.f16.f16.f32 {%f11375,%f11376,%f11377,%f11378}, {%r1,%r2}, {%r3}, {%f11375,%f11376,%f11377,%f11378};

	// end inline asm
	// begin inline asm
	mma.sync.aligned.m16n8k8.row.col.f32.f16.f16.f32 {%f11375,%f11376,%f11377,%f11378}, {%r1,%r2}, {%r3}, {%f11375,%f11376,%f11377,%f11378};

	// end inline asm
	// begin inline asm
	mma.sync.aligned.m16n8k8.row.col.f32.f16.f16.f32 {%f11375,%f11376,%f11377,%f11378}, {%r1,%r2}, {%r3}, {%f11375,%f11376,%f11377,%f11378};

	// end inline asm
	// begin inline asm
	mma.sync.aligned.m16n8k8.row.col.f32.f16.f16.f32 {%f11375,%f11376,%f11377,%f11378}, {%r1,%r2}, {%r3}, {%f11375,%f11376,%f11377,%f11378};

	// end inline asm
	// begin inline asm
	mma.sync.aligned.m16n8k8.row.col.f32.f16.f16.f32 {%f11375,%f11376,%f11377,%f11378}, {%r1,%r2}, {%r3}, {%f11375,%f11376,%f11377,%f11378};

	// end inline asm
	// begin inline asm
	mma.sync.aligned.m16n8k8.row.col.f32.f16.f16.f32 {%f11375,%f11376,%f11377,%f11378}, {%r1,%r2}, {%r3}, {%f11375,%f11376,%f11377,%f11378};

	// end inline asm
	// begin inline asm
	mma.sync.aligned.m16n8k8.row.col.f32.f16.f16.f32 {%f11375,%f11376,%f11377,%f11378}, {%r1,%r2}, {%r3}, {%f11375,%f11376,%f11377,%f11378};

	// end inline asm
	// begin inline asm
	mma.sync.aligned.m16n8k8.row.col.f32.f16.f16.f32 {%f11375,%f11376,%f11377,%f11378}, {%r1,%r2}, {%r3}, {%f11375,%f11376,%f11377,%f11378};

	// end inline asm
	// begin inline asm
	mma.sync.aligned.m16n8k8.row.col.f32.f16.f16.f32 {%f11375,%f11376,%f11377,%f11378}, {%r1,%r2}, {%r3}, {%f11375,%f11376,%f11377,%f11378};

	// end inline asm
	// begin inline asm
	mma.sync.aligned.m16n8k8.row.col.f32.f16.f16.f32 {%f11375,%f11376,%f11377,%f11378}, {%r1,%r2}, {%r3}, {%f11375,%f11376,%f11377,%f11378};

	// end inline asm
	// begin inline asm
	mma.sync.aligned.m16n8k8.row.col.f32.f16.f16.f32 {%f11375,%f11376,%f11377,%f11378}, {%r1,%r2}, {%r3}, {%f11375,%f11376,%f11377,%f11378};

	// end inline asm
	// begin inline asm
	mma.sync.aligned.m16n8k8.row.col.f32.f16.f16.f32 {%f11375,%f11376,%f11377,%f11378}, {%r1,%r2}, {%r3}, {%f11375,%f11376,%f11377,%f11378};

	// end inline asm
	// begin inline asm
	mma.sync.aligned.m16n8k8.row.col.f32.f16.f16.f32 {%f11375,%f11376,%f11377,%f11378}, {%r1,%r2}, {%r3}, {%f11375,%f11376,%f11377,%f11378};

	// end inline asm
	// begin inline asm
	mma.sync.aligned.m16n8k8.row.col.f32.f16.f16.f32 {%f11375,%f11376,%f11377,%f11378}, {%r1,%r2}, {%r3}, {%f11375,%f11376,%f11377,%f11378};

	// end inline asm
	// begin inline asm
	mma.sync.aligned.m16n8k8.row.col.f32.f16.f16.f32 {%f11375,%f11376,%f11377,%f11378}, {%r1,%r2}, {%r3}, {%f11375,%f11376,%f11377,%f11378};

	// end inline asm
	// begin inline asm
	mma.sync.aligned.m16n8k8.row.col.f32.f16.f16.f32 {%f11375,%f11376,%f11377,%f11378}, {%r1,%r2}, {%r3}, {%f11375,%f11376,%f11377,%f11378};

	// end inline asm
	// begin inline asm
	mma.sync.aligned.m16n8k8.row.col.f32.f16.f16.f32 {%f11375,%f11376,%f11377,%f11378}, {%r1,%r2}, {%r3}, {%f11375,%f11376,%f11377,%f11378};

	// end inline asm
	// begin inline asm
	mma.sync.aligned.m16n8k8.row.col.f32.f16.f16.f32 {%f11375,%f11376,%f11377,%f11378}, {%r1,%r2}, {%r3}, {%f11375,%f11376,%f11377,%f11378};

	// end inline asm
	// begin inline asm
	mma.sync.aligned.m16n8k8.row.col.f32.f16.f16.f32 {%f11375,%f11376,%f11377,%f11378}, {%r1,%r2}, {%r3}, {%f11375,%f11376,%f11377,%f11378};

	// end inline asm
	// begin inline asm
	mma.sync.aligned.m16n8k8.row.col.f32.f16.f16.f32 {%f11375,%f11376,%f11377,%f11378}, {%r1,%r2}, {%r3}, {%f11375,%f11376,%f11377,%f11378};

	// end inline asm
	// begin inline asm
	mma.sync.aligned.m16n8k8.row.col.f32.f16.f16.f32 {%f11375,%f11376,%f11377,%f11378}, {%r1,%r2}, {%r3}, {%f11375,%f11376,%f11377,%f11378};

	// end inline asm
	// begin inline asm
	mma.sync.aligned.m16n8k8.row.col.f32.f16.f16.f32 {%f11375,%f11376,%f11377,%f11378}, {%r1,%r2}, {%r3}, {%f11375,%f11376,%f11377,%f11378};

	// end inline asm
	// begin inline asm
	mma.sync.aligned.m16n8k8.row.col.f32.f16.f16.f32 {%f11375,%f11376,%f11377,%f11378}, {%r1,%r2}, {%r3}, {%f11375,%f11376,%f11377,%f11378};

	// end inline asm
	// begin inline asm
	mma.sync.aligned.m16n8k8.row.col.f32.f16.f16.f32 {%f11375,%f11376,%f11377,%f11378}, {%r1,%r2}, {%r3}, {%f11375,%f11376,%f11377,%f11378};

	// end inline asm
	// begin inline asm
	mma.sync.aligned.m16n8k8.row.col.f32.f16.f16.f32 {%f11375,%f11376,%f11377,%f11378}, {%r1,%r2}, {%r3}, {%f11375,%f11376,%f11377,%f11378};

	// end inline asm
	// begin inline asm
	mma.sync.aligned.m16n8k8.row.col.f32.f16.f16.f32 {%f11375,%f11376,%f11377,%f11378}, {%r1,%r2}, {%r3}, {%f11375,%f11376,%f11377,%f11378};

	// end inline asm
	// begin inline asm
	mma.sync.aligned.m16n8k8.row.col.f32.f16.f16.f32 {%f11375,%f11376,%f11377,%f11378}, {%r1,%r2}, {%r3}, {%f11375,%f11376,%f11377,%f11378};

	// end inline asm
	// begin inline asm
	mma.sync.aligned.m16n8k8.row.col.f32.f16.f16.f32 {%f11375,%f11376,%f11377,%f11378}, {%r1,%r2}, {%r3}, {%f11375,%f11376,%f11377,%f11378};

	// end inline asm
	// begin inline asm
	mma.sync.aligned.m16n8k8.row.col.f32.f16.f16.f32 {%f11375,%f11376,%f11377,%f11378}, {%r1,%r2}, {%r3}, {%f11375,%f11376,%f11377,%f11378};

	// end inline asm
	// begin inline asm
	mma.sync.aligned.m16n8k8.row.col.f32.f16.f16.f32 {%f11375,%f11376,%f11377,%f11378}, {%r1,%r2}, {%r3}, {%f11375,%f11376,%f11377,%f11378};

	// end inline asm
	// begin inline asm
	mma.sync.aligned.m16n8k8.row.col.f32.f16.f16.f32 {%f11375,%f11376,%f11377,%f11378}, {%r1,%r2}, {%r3}, {%f11375,%f11376,%f11377,%f11378};

	// end inline asm
	// begin inline asm
	mma.sync.aligned.m16n8k8.row.col.f32.f16.f16.f32 {%f11375,%f11376,%f11377,%f11378}, {%r1,%r2}, {%r3}, {%f11375,%f11376,%f11377,%f11378};

	// end inline asm
	// begin inline asm
	mma.sync.aligned.m16n8k8.row.col.f32.f16.f16.f32 {%f11375,%f11376,%f11377,%f11378}, {%r1,%r2}, {%r3}, {%f11375,%f11376,%f11377,%f11378};

	// end inline asm
	// begin inline asm
	mma.sync.aligned.m16n8k8.row.col.f32.f16.f16.f32 {%f11375,%f11376,%f11377,%f11378}, {%r1,%r2}, {%r3}, {%f11375,%f11376,%f11377,%f11378};

	// end inline asm
	// begin inline asm
	mma.sync.aligned.m16n8k8.row.col.f32.f16.f16.f32 {%f11375,%f11376,%f11377,%f11378}, {%r1,%r2}, {%r3}, {%f11375,%f11376,%f11377,%f11378};

	// end inline asm
	// begin inline asm
	mma.sync.aligned.m16n8k8.row.col.f32.f16.f16.f32 {%f11375,%f11376,%f11377,%f11378}, {%r1,%r2}, {%r3}, {%f11375,%f11376,%f11377,%f11378};

	// end inline asm
	// begin inline asm
	mma.sync.aligned.m16n8k8.row.col.f32.f16.f16.f32 {%f11375,%f11376,%f11377,%f11378}, {%r1,%r2}, {%r3}, {%f11375,%f11376,%f11377,%f11378};

	// end inline asm
	// begin inline asm
	mma.sync.aligned.m16n8k8.row.col.f32.f16.f16.f32 {%f11375,%f11376,%f11377,%f11378}, {%r1,%r2}, {%r3}, {%f11375,%f11376,%f11377,%f11378};

	// end inline asm
	// begin inline asm
	mma.sync.aligned.m16n8k8.row.col.f32.f16.f16.f32 {%f11375,%f11376,%f11377,%f11378}, {%r1,%r2}, {%r3}, {%f11375,%f11376,%f11377,%f11378};

	// end inline asm
	// begin inline asm
	mma.sync.aligned.m16n8k8.row.col.f32.f16.f16.f32 {%f11375,%f11376,%f11377,%f11378}, {%r1,%r2}, {%r3}, {%f11375,%f11376,%f11377,%f11378};

	// end inline asm
	// begin inline asm
	mma.sync.aligned.m16n8k8.row.col.f32.f16.f16.f32 {%f11375,%f11376,%f11377,%f11378}, {%r1,%r2}, {%r3}, {%f11375,%f11376,%f11377,%f11378};

	// end inline asm
	// begin inline asm
	mma.sync.aligned.m16n8k8.row.col.f32.f16.f16.f32 {%f11375,%f11376,%f11377,%f11378}, {%r1,%r2}, {%r3}, {%f11375,%f11376,%f11377,%f11378};

	// end inline asm
	// begin inline asm
	mma.sync.aligned.m16n8k8.row.col.f32.f16.f16.f32 {%f11375,%f11376,%f11377,%f11378}, {%r1,%r2}, {%r3}, {%f11375,%f11376,%f11377,%f11378};

	// end inline asm
	// begin inline asm
	mma.sync.aligned.m16n8k8.row.col.f32.f16.f16.f32 {%f11375,%f11376,%f11377,%f11378}, {%r1,%r2}, {%r3}, {%f11375,%f11376,%f11377,%f11378};

	// end inline asm
	// begin inline asm
	mma.sync.aligned.m16n8k8.row.col.f32.f16.f16.f32 {%f11375,%f11376,%f11377,%f11378}, {%r1,%r2}, {%r3}, {%f11375,%f11376,%f11377,%f11378};

	// end inline asm
	// begin inline asm
	mma.sync.aligned.m16n8k8.row.col.f32.f16.f16.f32 {%f11375,%f11376,%f11377,%f11378}, {%r1,%r2}, {%r3}, {%f11375,%f11376,%f11377,%f11378};

	// end inline asm
	// begin inline asm
	mma.sync.aligned.m16n8k8.row.col.f32.f16.f16.f32 {%f11375,%f11376,%f11377,%f11378}, {%r1,%r2}, {%r3}, {%f11375,%f11376,%f11377,%f11378};

	// end inline asm
	// begin inline asm
	mma.sync.aligned.m16n8k8.row.col.f32.f16.f16.f32 {%f11375,%f11376,%f11377,%f11378}, {%r1,%r2}, {%r3}, {%f11375,%f11376,%f11377,%f11378};

	// end inline asm
	// begin inline asm
	mma.sync.aligned.m16n8k8.row.col.f32.f16.f16.f32 {%f11375,%f11376,%f11377,%f11378}, {%r1,%r2}, {%r3}, {%f11375,%f11376,%f11377,%f11378};

	// end inline asm
	// begin inline asm
	mma.sync.aligned.m16n8k8.row.col.f32.f16.f16.f32 {%f11375,%f11376,%f11377,%f11378}, {%r1,%r2}, {%r3}, {%f11375,%f11376,%f11377,%f11378};

	// end inline asm
	// begin inline asm
	mma.sync.aligned.m16n8k8.row.col.f32.f16.f16.f32 {%f11375,%f11376,%f11377,%f11378}, {%r1,%r2}, {%r3}, {%f11375,%f11376,%f11377,%f11378};

	// end inline asm
	// begin inline asm
	mma.sync.aligned.m16n8k8.row.col.f32.f16.f16.f32 {%f11375,%f11376,%f11377,%f11378}, {%r1,%r2}, {%r3}, {%f11375,%f11376,%f11377,%f11378};

	// end inline asm
	// begin inline asm
	mma.sync.aligned.m16n8k8.row.col.f32.f16.f16.f32 {%f11375,%f11376,%f11377,%f11378}, {%r1,%r2}, {%r3}, {%f11375,%f11376,%f11377,%f11378};

	// end inline asm
	// begin inline asm
	mma.sync.aligned.m16n8k8.row.col.f32.f16.f16.f32 {%f11375,%f11376,%f11377,%f11378}, {%r1,%r2}, {%r3}, {%f11375,%f11376,%f11377,%f11378};

	// end inline asm
	// begin inline asm
	mma.sync.aligned.m16n8k8.row.col.f32.f16.f16.f32 {%f11375,%f11376,%f11377,%f11378}, {%r1,%r2}, {%r3}, {%f11375,%f11376,%f11377,%f11378};

	// end inline asm
	// begin inline asm
	mma.sync.aligned.m16n8k8.row.col.f32.f16.f16.f32 {%f11375,%f11376,%f11377,%f11378}, {%r1,%r2}, {%r3}, {%f11375,%f11376,%f11377,%f11378};

	// end inline asm
	// begin inline asm
	mma.sync.aligned.m16n8k8.row.col.f32.f16.f16.f32 {%f11375,%f11376,%f11377,%f11378}, {%r1,%r2}, {%r3}, {%f11375,%f11376,%f11377,%f11378};

	// end inline asm
	// begin inline asm
	mma.sync.aligned.m16n8k8.row.col.f32.f16.f16.f32 {%f11375,%f11376,%f11377,%f11378}, {%r1,%r2}, {%r3}, {%f11375,%f11376,%f11377,%f11378};

	// end inline asm
	// begin inline asm
	mma.sync.aligned.m16n8k8.row.col.f32.f16.f16.f32 {%f11375,%f11376,%f11377,%f11378}, {%r1,%r2}, {%r3}, {%f11375,%f11376,%f11377,%f11378};

	// end inline asm
	// begin inline asm
	mma.sync.aligned.m16n8k8.row.col.f32.f16.f16.f32 {%f11375,%f11376,%f11377,%f11378}, {%r1,%r2}, {%r3}, {%f11375,%f11376,%f11377,%f11378};

	// end inline asm
	// begin inline asm
	mma.sync.aligned.m16n8k8.row.col.f32.f16.f16.f32 {%f11375,%f11376,%f11377,%f11378}, {%r1,%r2}, {%r3}, {%f11375,%f11376,%f11377,%f11378};

	// end inline asm
	// begin inline asm
	mma.sync.aligned.m16n8k8.row.col.f32.f16.f16.f32 {%f11375,%f11376,%f11377,%f11378}, {%r1,%r2}, {%r3}, {%f11375,%f11376,%f11377,%f11378};

	// end inline asm
	// begin inline asm
	mma.sync.aligned.m16n8k8.row.col.f32.f16.f16.f32 {%f11375,%f11376,%f11377,%f11378}, {%r1,%r2}, {%r3}, {%f11375,%f11376,%f11377,%f11378};

	// end inline asm
	// begin inline asm
	mma.sync.aligned.m16n8k8.row.col.f32.f16.f16.f32 {%f11375,%f11376,%f11377,%f11378}, {%r1,%r2}, {%r3}, {%f11375,%f11376,%f11377,%f11378};

	// end inline asm
	// begin inline asm
	mma.sync.aligned.m16n8k8.row.col.f32.f16.f16.f32 {%f11375,%f11376,%f11377,%f11378}, {%r1,%r2}, {%r3}, {%f11375,%f11376,%f11377,%f11378};

	// end inline asm
	// begin inline asm
	mma.sync.aligned.m16n8k8.row.col.f32.f16.f16.f32 {%f11375,%f11376,%f11377,%f11378}, {%r1,%r2}, {%r3}, {%f11375,%f11376,%f11377,%f11378};

	// end inline asm
	// begin inline asm
	mma.sync.aligned.m16n8k8.row.col.f32.f16.f16.f32 {%f11375,%f11376,%f11377,%f11378}, {%r1,%r2}, {%r3}, {%f11375,%f11376,%f11377,%f11378};

	// end inline asm
	// begin inline asm
	mma.sync.aligned.m16n8k8.row.col.f32.f16.f16.f32 {%f11375,%f11376,%f11377,%f11378}, {%r1,%r2}, {%r3}, {%f11375,%f11376,%f11377,%f11378};

	// end inline asm
	// begin inline asm
	mma.sync.aligned.m16n8k8.row.col.f32.f16.f16.f32 {%f11375,%f11376,%f11377,%f11378}, {%r1,%r2}, {%r3}, {%f11375,%f11376,%f11377,%f11378};

	// end inline asm
	// begin inline asm
	mma.sync.aligned.m16n8k8.row.col.f32.f16.f16.f32 {%f11375,%f11376,%f11377,%f11378}, {%r1,%r2}, {%r3}, {%f11375,%f11376,%f11377,%f11378};

	// end inline asm
	// begin inline asm
	mma.sync.aligned.m16n8k8.row.col.f32.f16.f16.f32 {%f11375,%f11376,%f11377,%f11378}, {%r1,%r2}, {%r3}, {%f11375,%f11376,%f11377,%f11378};

	// end inline asm
	// begin inline asm
	mma.sync.aligned.m16n8k8.row.col.f32.f16.f16.f32 {%f11375,%f11376,%f11377,%f11378}, {%r1,%r2}, {%r3}, {%f11375,%f11376,%f11377,%f11378};

	// end inline asm
	// begin inline asm
	mma.sync.aligned.m16n8k8.row.col.f32.f16.f16.f32 {%f11375,%f11376,%f11377,%f11378}, {%r1,%r2}, {%r3}, {%f11375,%f11376,%f11377,%f11378};

	// end inline asm
	// begin inline asm
	mma.sync.aligned.m16n8k8.row.col.f32.f16.f16.f32 {%f11375,%f11376,%f11377,%f11378}, {%r1,%r2}, {%r3}, {%f11375,%f11376,%f11377,%f11378};

	// end inline asm
	// begin inline asm
	mma.sync.aligned.m16n8k8.row.col.f32.f16.f16.f32 {%f11375,%f11376,%f11377,%f11378}, {%r1,%r2}, {%r3}, {%f11375,%f11376,%f11377,%f11378};

	// end inline asm
	// begin inline asm
	mma.sync.aligned.m16n8k8.row.col.f32.f16.f16.f32 {%f11375,%f11376,%f11377,%f11378}, {%r1,%r2}, {%r3}, {%f11375,%f11376,%f11377,%f11378};

	// end inline asm
	// begin inline asm
	mma.sync.aligned.m16n8k8.row.col.f32.f16.f16.f32 {%f11375,%f11376,%f11377,%f11378}, {%r1,%r2}, {%r3}, {%f11375,%f11376,%f11377,%f11378};

	// end inline asm
	// begin inline asm
	mma.sync.aligned.m16n8k8.row.col.f32.f16.f16.f32 {%f11375,%f11376,%f11377,%f11378}, {%r1,%r2}, {%r3}, {%f11375,%f11376,%f11377,%f11378};

	// end inline asm
	// begin inline asm
	mma.sync.aligned.m16n8k8.row.col.f32.f16.f16.f32 {%f11375,%f11376,%f11377,%f11378}, {%r1,%r2}, {%r3}, {%f11375,%f11376,%f11377,%f11378};

	// end inline asm
	// begin inline asm
	mma.sync.aligned.m16n8k8.row.col.f32.f16.f16.f32 {%f11375,%f11376,%f11377,%f11378}, {%r1,%r2}, {%r3}, {%f11375,%f11376,%f11377,%f11378};

	// end inline asm
	// begin inline asm
	mma.sync.aligned.m16n8k8.row.col.f32.f16.f16.f32 {%f11375,%f11376,%f11377,%f11378}, {%r1,%r2}, {%r3}, {%f11375,%f11376,%f11377,%f11378};

	// end inline asm
	// begin inline asm
	mma.sync.aligned.m16n8k8.row.col.f32.f16.f16.f32 {%f11375,%f11376,%f11377,%f11378}, {%r1,%r2}, {%r3}, {%f11375,%f11376,%f11377,%f11378};

	// end inline asm
	// begin inline asm
	mma.sync.aligned.m16n8k8.row.col.f32.f16.f16.f32 {%f11375,%f11376,%f11377,%f11378}, {%r1,%r2}, {%r3}, {%f11375,%f11376,%f11377,%f11378};

	// end inline asm
	// begin inline asm
	mma.sync.aligned.m16n8k8.row.col.f32.f16.f16.f32 {%f11375,%f11376,%f11377,%f11378}, {%r1,%r2}, {%r3}, {%f11375,%f11376,%f11377,%f11378};

	// end inline asm
	// begin inline asm
	mma.sync.aligned.m16n8k8.row.col.f32.f16.f16.f32 {%f11375,%f11376,%f11377,%f11378}, {%r1,%r2}, {%r3}, {%f11375,%f11376,%f11377,%f11378};

	// end inline asm
	// begin inline asm
	mma.sync.aligned.m16n8k8.row.col.f32.f16.f16.f32 {%f11375,%f11376,%f11377,%f11378}, {%r1,%r2}, {%r3}, {%f11375,%f11376,%f11377,%f11378};

	// end inline asm
	// begin inline asm
	mma.sync.aligned.m16n8k8.row.col.f32.f16.f16.f32 {%f11375,%f11376,%f11377,%f11378}, {%r1,%r2}, {%r3}, {%f11375,%f11376,%f11377,%f11378};

	// end inline asm
	// begin inline asm
	mma.sync.aligned.m16n8k8.row.col.f32.f16.f16.f32 {%f11375,%f11376,%f11377,%f11378}, {%r1,%r2}, {%r3}, {%f11375,%f11376,%f11377,%f11378};

	// end inline asm
	// begin inline asm
	mma.sync.aligned.m16n8k8.row.col.f32.f16.f16.f32 {%f11375,%f11376,%f11377,%f11378}, {%r1,%r2}, {%r3}, {%f11375,%f11376,%f11377,%f11378};

	// end inline asm
	// begin inline asm
	mma.sync.aligned.m16n8k8.row.col.f32.f16.f16.f32 {%f11375,%f11376,%f11377,%f11378}, {%r1,%r2}, {%r3}, {%f11375,%f11376,%f11377,%f11378};

	// end inline asm
	// begin inline asm
	mma.sync.aligned.m16n8k8.row.col.f32.f16.f16.f32 {%f11375,%f11376,%f11377,%f11378}, {%r1,%r2}, {%r3}, {%f11375,%f11376,%f11377,%f11378};

	// end inline asm
	// begin inline asm
	mma.sync.aligned.m16n8k8.row.col.f32.f16.f16.f32 {%f11375,%f11376,%f11377,%f11378}, {%r1,%r2}, {%r3}, {%f11375,%f11376,%f11377,%f11378};

	// end inline asm
	// begin inline asm
	mma.sync.aligned.m16n8k8.row.col.f32.f16.f16.f32 {%f11375,%f11376,%f11377,%f11378}, {%r1,%r2}, {%r3}, {%f11375,%f11376,%f11377,%f11378};

	// end inline asm
	// begin inline asm
	mma.sync.aligned.m16n8k8.row.col.f32.f16.f16.f32 {%f11375,%f11376,%f11377,%f11378}, {%r1,%r2}, {%r3}, {%f11375,%f11376,%f11377,%f11378};

	// end inline asm
	// begin inline asm
	mma.sync.aligned.m16n8k8.row.col.f32.f16.f16.f32 {%f11375,%f11376,%f11377,%f11378}, {%r1,%r2}, {%r3}, {%f11375,%f11376,%f11377,%f11378};

	// end inline asm
	// begin inline asm
	mma.sync.aligned.m16n8k8.row.col.f32.f16.f16.f32 {%f11375,%f11376,%f11377,%f11378}, {%r1,%r2}, {%r3}, {%f11375,%f11376,%f11377,%f11378};

	// end inline asm
	// begin inline asm
	mma.sync.aligned.m16n8k8.row.col.f32.f16.f16.f32 {%f11375,%f11376,%f11377,%f11378}, {%r1,%r2}, {%r3}, {%f11375,%f11376,%f11377,%f11378};

	// end inline asm
	// begin inline asm
	mma.sync.aligned.m16n8k8.row.col.f32.f16.f16.f32 {%f11375,%f11376,%f11377,%f11378}, {%r1,%r2}, {%r3}, {%f11375,%f11376,%f11377,%f11378};

	// end inline asm
	// begin inline asm
	mma.sync.aligned.m16n8k8.row.col.f32.f16.f16.f32 {%f11375,%f11376,%f11377,%f11378}, {%r1,%r2}, {%r3}, {%f11375,%f11376,%f11377,%f11378};

	// end inline asm
	// begin inline asm
	mma.sync.aligned.m16n8k8.row.col.f32.f16.f16.f32 {%f11375,%f11376,%f11377,%f11378}, {%r1,%r2}, {%r3}, {%f11375,%f11376,%f11377,%f11378};

	// end inline asm
	// begin inline asm
	mma.sync.aligned.m16n8k8.row.col.f32.f16.f16.f32 {%f11375,%f11376,%f11377,%f11378}, {%r1,%r2}, {%r3}, {%f11375,%f11376,%f11377,%f11378};

	// end inline asm
	// begin inline asm
	mma.sync.aligned.m16n8k8.row.col.f32.f16.f16.f32 {%f11375,%f11376,%f11377,%f11378}, {%r1,%r2}, {%r3}, {%f11375,%f11376,%f11377,%f11378};

	// end inline asm
	// begin inline asm
	mma.sync.aligned.m16n8k8.row.col.f32.f16.f16.f32 {%f11375,%f11376,%f11377,%f11378}, {%r1,%r2}, {%r3}, {%f11375,%f11376,%f11377,%f11378};

	// end inline asm
	// begin inline asm
	mma.sync.aligned.m16n8k8.row.col.f32.f16.f16.f32 {%f11375,%f11376,%f11377,%f11378}, {%r1,%r2}, {%r3}, {%f11375,%f11376,%f11377,%f11378};

	// end inline asm
	// begin inline asm
	mma.sync.aligned.m16n8k8.row.col.f32.f16.f16.f32 {%f11375,%f11376,%f11377,%f11378}, {%r1,%r2}, {%r3}, {%f11375,%f11376,%f11377,%f11378};

	// end inline asm
	// begin inline asm
	mma.sync.aligned.m16n8k8.row.col.f32.f16.f16.f32 {%f11375,%f11376,%f11377,%f11378}, {%r1,%r2}, {%r3}, {%f11375,%f11376,%f11377,%f11378};

	// end inline asm
	// begin inline asm
	mma.sync.aligned.m16n8k8.row.col.f32.f16.f16.f32 {%f11375,%f11376,%f11377,%f11378}, {%r1,%r2}, {%r3}, {%f11375,%f11376,%f11377,%f11378};

	// end inline asm
	// begin inline asm
	mma.sync.aligned.m16n8k8.row.col.f32.f16.f16.f32 {%f11375,%f11376,%f11377,%f11378}, {%r1,%r2}, {%r3}, {%f11375,%f11376,%f11377,%f11378};

	// end inline asm
	// begin inline asm
	mma.sync.aligned.m16n8k8.row.col.f32.f16.f16.f32 {%f11375,%f11376,%f11377,%f11378}, {%r1,%r2}, {%r3}, {%f11375,%f11376,%f11377,%f11378};

	// end inline asm
	// begin inline asm
	mma.sync.aligned.m16n8k8.row.col.f32.f16.f16.f32 {%f11375,%f11376,%f11377,%f11378}, {%r1,%r2}, {%r3}, {%f11375,%f11376,%f11377,%f11378};

	// end inline asm
	// begin inline asm
	mma.sync.aligned.m16n8k8.row.col.f32.f16.f16.f32 {%f11375,%f11376,%f11377,%f11378}, {%r1,%r2}, {%r3}, {%f11375,%f11376,%f11377,%f11378};

	// end inline asm
	// begin inline asm
	mma.sync.aligned.m16n8k8.row.col.f32.f16.f16.f32 {%f11375,%f11376,%f11377,%f11378}, {%r1,%r2}, {%r3}, {%f11375,%f11376,%f11377,%f11378};

	// end inline asm
	// begin inline asm
	mma.sync.aligned.m16n8k8.row.col.f32.f16.f16.f32 {%f11375,%f11376,%f11377,%f11378}, {%r1,%r2}, {%r3}, {%f11375,%f11376,%f11377,%f11378};

	// end inline asm
	// begin inline asm
	mma.sync.aligned.m16n8k8.row.col.f32.f16.f16.f32 {%f11375,%f11376,%f11377,%f11378}, {%r1,%r2}, {%r3}, {%f11375,%f11376,%f11377,%f11378};

	// end inline asm
	// begin inline asm
	mma.sync.aligned.m16n8k8.row.col.f32.f16.f16.f32 {%f11375,%f11376,%f11377,%f11378}, {%r1,%r2}, {%r3}, {%f11375,%f11376,%f11377,%f11378};

	// end inline asm
	// begin inline asm
	mma.sync.aligned.m16n8k8.row.col.f32.f16.f16.f32 {%f11375,%f11376,%f11377,%f11378}, {%r1,%r2}, {%r3}, {%f11375,%f11376,%f11377,%f11378};

	// end inline asm
	// begin inline asm
	mma.sync.aligned.m16n8k8.row.col.f32.f16.f16.f32 {%f11375,%f11376,%f11377,%f11378}, {%r1,%r2}, {%r3}, {%f11375,%f11376,%f11377,%f11378};

	// end inline asm
	// begin inline asm
	mma.sync.aligned.m16n8k8.row.col.f32.f16.f16.f32 {%f11375,%f11376,%f11377,%f11378}, {%r1,%r2}, {%r3}, {%f11375,%f11376,%f11377,%f11378};

	// end inline asm
	// begin inline asm
	mma.sync.aligned.m16n8k8.row.col.f32.f16.f16.f32 {%f11375,%f11376,%f11377,%f11378}, {%r1,%r2}, {%r3}, {%f11375,%f11376,%f11377,%f11378};

	// end inline asm
	// begin inline asm
	mma.sync.aligned.m16n8k8.row.col.f32.f16.f16.f32 {%f11375,%f11376,%f11377,%f11378}, {%r1,%r2}, {%r3}, {%f11375,%f11376,%f11377,%f11378};

	// end inline asm
	// begin inline asm
	mma.sync.aligned.m16n8k8.row.col.f32.f16.f16.f32 {%f11375,%f11376,%f11377,%f11378}, {%r1,%r2}, {%r3}, {%f11375,%f11376,%f11377,%f11378};

	// end inline asm
	// begin inline asm
	mma.sync.aligned.m16n8k8.row.col.f32.f16.f16.f32 {%f11375,%f11376,%f11377,%f11378}, {%r1,%r2}, {%r3}, {%f11375,%f11376,%f11377,%f11378};

	// end inline asm
	// begin inline asm
	mma.sync.aligned.m16n8k8.row.col.f32.f16.f16.f32 {%f11375,%f11376,%f11377,%f11378}, {%r1,%r2}, {%r3}, {%f11375,%f11376,%f11377,%f11378};

	// end inline asm
	// begin inline asm
	mma.sync.aligned.m16n8k8.row.col.f32.f16.f16.f32 {%f11375,%f11376,%f11377,%f11378}, {%r1,%r2}, {%r3}, {%f11375,%f11376,%f11377,%f11378};

	// end inline asm
	// begin inline asm
	mma.sync.aligned.m16n8k8.row.col.f32.f16.f16.f32 {%f11375,%f11376,%f11377,%f11378}, {%r1,%r2}, {%r3}, {%f11375,%f11376,%f11377,%f11378};

	// end inline asm
	// begin inline asm
	mma.sync.aligned.m16n8k8.row.col.f32.f16.f16.f32 {%f11375,%f11376,%f11377,%f11378}, {%r1,%r2}, {%r3}, {%f11375,%f11376,%f11377,%f11378};

	// end inline asm
	// begin inline asm
	mma.sync.aligned.m16n8k8.row.col.f32.f16.f16.f32 {%f11375,%f11376,%f11377,%f11378}, {%r1,%r2}, {%r3}, {%f11375,%f11376,%f11377,%f11378};

	// end inline asm
	// begin inline asm
	mma.sync.aligned.m16n8k8.row.col.f32.f16.f16.f32 {%f11375,%f11376,%f11377,%f11378}, {%r1,%r2}, {%r3}, {%f11375,%f11376,%f11377,%f11378};

	// end inline asm
	// begin inline asm
	mma.sync.aligned.m16n8k8.row.col.f32.f16.f16.f32 {%f11375,%f11376,%f11377,%f11378}, {%r1,%r2}, {%r3}, {%f11375,%f11376,%f11377,%f11378};

	// end inline asm
	// begin inline asm
	mma.sync.aligned.m16n8k8.row.col.f32.f16.f16.f32 {%f11375,%f11376,%f11377,%f11378}, {%r1,%r2}, {%r3}, {%f11375,%f11376,%f11377,%f11378};

	// end inline asm
	// begin inline asm
	mma.sync.aligned.m16n8k8.row.col.f32.f16.f16.f32 {%f11375,%f11376,%f11377,%f11378}, {%r1,%r2}, {%r3}, {%f11375,%f11376,%f11377,%f11378};

	// end inline asm
	// begin inline asm
	mma.sync.aligned.m16n8k8.row.col.f32.f16.f16.f32 {%f11375,%f11376,%f11377,%f11378}, {%r1,%r2}, {%r3}, {%f11375,%f11376,%f11377,%f11378};

	// end inline asm
	// begin inline asm
	mma.sync.aligned.m16n8k8.row.col.f32.f16.f16.f32 {%f11375,%f11376,%f11377,%f11378}, {%r1,%r2}, {%r3}, {%f11375,%f11376,%f11377,%f11378};

	// end inline asm
	// begin inline asm
	mma.sync.aligned.m16n8k8.row.col.f32.f16.f16.f32 {%f11375,%f11376,%f11377,%f11378}, {%r1,%r2}, {%r3}, {%f11375,%f11376,%f11377,%f11378};

	// end inline asm
	// begin inline asm
	mma.sync.aligned.m16n8k8.row.col.f32.f16.f16.f32 {%f11375,%f11376,%f11377,%f11378}, {%r1,%r2}, {%r3}, {%f11375,%f11376,%f11377,%f11378};

	// end inline asm
	// begin inline asm
	mma.sync.aligned.m16n8k8.row.col.f32.f16.f16.f32 {%f11375,%f11376,%f11377,%f11378}, {%r1,%r2}, {%r3}, {%f11375,%f11376,%f11377,%f11378};

	// end inline asm
	// begin inline asm
	mma.sync.aligned.m16n8k8.row.col.f32.f16.f16.f32 {%f11375,%f11376,%f11377,%f11378}, {%r1,%r2}, {%r3}, {%f11375,%f11376,%f11377,%f11378};

	// end inline asm
	// begin inline asm
	mma.sync.aligned.m16n8k8.row.col.f32.f16.f16.f32 {%f11375,%f11376,%f11377,%f11378}, {%r1,%r2}, {%r3}, {%f11375,%f11376,%f11377,%f11378};

	// end inline asm
	// begin inline asm
	mma.sync.aligned.m16n8k8.row.col.f32.f16.f16.f32 {%f11375,%f11376,%f11377,%f11378}, {%r1,%r2}, {%r3}, {%f11375,%f11376,%f11377,%f11378};

	// end inline asm
	// begin inline asm
	mma.sync.aligned.m16n8k8.row.col.f32.f16.f16.f32 {%f11375,%f11376,%f11377,%f11378}, {%r1,%r2}, {%r3}, {%f11375,%f11376,%f11377,%f11378};

	// end inline asm
	// begin inline asm
	mma.sync.aligned.m16n8k8.row.col.f32.f16.f16.f32 {%f11375,%f11376,%f11377,%f11378}, {%r1,%r2}, {%r3}, {%f11375,%f11376,%f11377,%f11378};

	// end inline asm
	// begin inline asm
	mma.sync.aligned.m16n8k8.row.col.f32.f16.f16.f32 {%f11375,%f11376,%f11377,%f11378}, {%r1,%r2}, {%r3}, {%f11375,%f11376,%f11377,%f11378};

	// end inline asm
	// begin inline asm
	mma.sync.aligned.m16n8k8.row.col.f32.f16.f16.f32 {%f11375,%f11376,%f11377,%f11378}, {%r1,%r2}, {%r3}, {%f11375,%f11376,%f11377,%f11378};

	// end inline asm
	// begin inline asm
	mma.sync.aligned.m16n8k8.row.col.f32.f16.f16.f32 {%f11375,%f11376,%f11377,%f11378}, {%r1,%r2}, {%r3}, {%f11375,%f11376,%f11377,%f11378};

	// end inline asm
	// begin inline asm
	mma.sync.aligned.m16n8k8.row.col.f32.f16.f16.f32 {%f11375,%f11376,%f11377,%f11378}, {%r1,%r2}, {%r3}, {%f11375,%f11376,%f11377,%f11378};

	// end inline asm
	// begin inline asm
	mma.sync.aligned.m16n8k8.row.col.f32.f16.f16.f32 {%f11375,%f11376,%f11377,%f11378}, {%r1,%r2}, {%r3}, {%f11375,%f11376,%f11377,%f11378};

	// end inline asm
	// begin inline asm
	mma.sync.aligned.m16n8k8.row.col.f32.f16.f16.f32 {%f11375,%f11376,%f11377,%f11378}, {%r1,%r2}, {%r3}, {%f11375,%f11376,%f11377,%f11378};

	// end inline asm
	// begin inline asm
	mma.sync.aligned.m16n8k8.row.col.f32.f16.f16.f32 {%f11375,%f11376,%f11377,%f11378}, {%r1,%r2}, {%r3}, {%f11375,%f11376,%f11377,%f11378};

	// end inline asm
	// begin inline asm
	mma.sync.aligned.m16n8k8.row.col.f32.f16.f16.f32 {%f11375,%f11376,%f11377,%f11378}, {%r1,%r2}, {%r3}, {%f11375,%f11376,%f11377,%f11378};

	// end inline asm
	// begin inline asm
	mma.sync.aligned.m16n8k8.row.col.f32.f16.f16.f32 {%f11375,%f11376,%f11377,%f11378}, {%r1,%r2}, {%r3}, {%f11375,%f11376,%f11377,%f11378};

	// end inline asm
	// begin inline asm
	mma.sync.aligned.m16n8k8.row.col.f32.f16.f16.f32 {%f11375,%f11376,%f11377,%f11378}, {%r1,%r2}, {%r3}, {%f11375,%f11376,%f11377,%f11378};

	// end inline asm
	// begin inline asm
	mma.sync.aligned.m16n8k8.row.col.f32.f16.f16.f32 {%f11375,%f11376,%f11377,%f11378}, {%r1,%r2}, {%r3}, {%f11375,%f11376,%f11377,%f11378};

	// end inline asm
	// begin inline asm
	mma.sync.aligned.m16n8k8.row.col.f32.f16.f16.f32 {%f11375,%f11376,%f11377,%f11378}, {%r1,%r2}, {%r3}, {%f11375,%f11376,%f11377,%f11378};

	// end inline asm
	// begin inline asm
	mma.sync.aligned.m16n8k8.row.col.f32.f16.f16.f32 {%f11375,%f11376,%f11377,%f11378}, {%r1,%r2}, {%r3}, {%f11375,%f11376,%f11377,%f11378};

	// end inline asm
	// begin inline asm
	mma.sync.aligned.m16n8k8.row.col.f32.f16.f16.f32 {%f11375,%f11376,%f11377,%f11378}, {%r1,%r2}, {%r3}, {%f11375,%f11376,%f11377,%f11378};

	// end inline asm
	// begin inline asm
	mma.sync.aligned.m16n8k8.row.col.f32.f16.f16.f32 {%f11375,%f11376,%f11377,%f11378}, {%r1,%r2}, {%r3}, {%f11375,%f11376,%f11377,%f11378};

	// end inline asm
	// begin inline asm
	mma.sync.aligned.m16n8k8.row.col.f32.f16.f16.f32 {%f11375,%f11376,%f11377,%f11378}, {%r1,%r2}, {%r3}, {%f11375,%f11376,%f11377,%f11378};

	// end inline asm
	// begin inline asm
	mma.sync.aligned.m16n8k8.row.col.f32.f16.f16.f32 {%f11375,%f11376,%f11377,%f11378}, {%r1,%r2}, {%r3}, {%f11375,%f11376,%f11377,%f11378};

	// end inline asm
	// begin inline asm
	mma.sync.aligned.m16n8k8.row.col.f32.f16.f16.f32 {%f11375,%f11376,%f11377,%f11378}, {%r1,%r2}, {%r3}, {%f11375,%f11376,%f11377,%f11378};

	// end inline asm
	// begin inline asm
	mma.sync.aligned.m16n8k8.row.col.f32.f16.f16.f32 {%f11375,%f11376,%f11377,%f11378}, {%r1,%r2}, {%r3}, {%f11375,%f11376,%f11377,%f11378};

	// end inline asm
	// begin inline asm
	mma.sync.aligned.m16n8k8.row.col.f32.f16.f16.f32 {%f11375,%f11376,%f11377,%f11378}, {%r1,%r2}, {%r3}, {%f11375,%f11376,%f11377,%f11378};

	// end inline asm
	// begin inline asm
	mma.sync.aligned.m16n8k8.row.col.f32.f16.f16.f32 {%f11375,%f11376,%f11377,%f11378}, {%r1,%r2}, {%r3}, {%f11375,%f11376,%f11377,%f11378};

	// end inline asm
	// begin inline asm
	mma.sync.aligned.m16n8k8.row.col.f32.f16.f16.f32 {%f11375,%f11376,%f11377,%f11378}, {%r1,%r2}, {%r3}, {%f11375,%f11376,%f11377,%f11378};

	// end inline asm
	// begin inline asm
	mma.sync.aligned.m16n8k8.row.col.f32.f16.f16.f32 {%f11375,%f11376,%f11377,%f11378}, {%r1,%r2}, {%r3}, {%f11375,%f11376,%f11377,%f11378};

	// end inline asm
	// begin inline asm
	mma.sync.aligned.m16n8k8.row.col.f32.f16.f16.f32 {%f11375,%f11376,%f11377,%f11378}, {%r1,%r2}, {%r3}, {%f11375,%f11376,%f11377,%f11378};

	// end inline asm
	// begin inline asm
	mma.sync.aligned.m16n8k8.row.col.f32.f16.f16.f32 {%f11375,%f11376,%f11377,%f11378}, {%r1,%r2}, {%r3}, {%f11375,%f11376,%f11377,%f11378};

	// end inline asm
	// begin inline asm
	mma.sync.aligned.m16n8k8.row.col.f32.f16.f16.f32 {%f11375,%f11376,%f11377,%f11378}, {%r1,%r2}, {%r3}, {%f11375,%f11376,%f11377,%f11378};

	// end inline asm
	// begin inline asm
	mma.sync.aligned.m16n8k8.row.col.f32.f16.f16.f32 {%f11375,%f11376,%f11377,%f11378}, {%r1,%r2}, {%r3}, {%f11375,%f11376,%f11377,%f11378};

	// end inline asm
	// begin inline asm
	mma.sync.aligned.m16n8k8.row.col.f32.f16.f16.f32 {%f11375,%f11376,%f11377,%f11378}, {%r1,%r2}, {%r3}, {%f11375,%f11376,%f11377,%f11378};

	// end inline asm
	// begin inline asm
	mma.sync.aligned.m16n8k8.row.col.f32.f16.f16.f32 {%f11375,%f11376,%f11377,%f11378}, {%r1,%r2}, {%r3}, {%f11375,%f11376,%f11377,%f11378};

	// end inline asm
	// begin inline asm
	mma.sync.aligned.m16n8k8.row.col.f32.f16.f16.f32 {%f11375,%f11376,%f11377,%f11378}, {%r1,%r2}, {%r3}, {%f11375,%f11376,%f11377,%f11378};

	// end inline asm
	// begin inline asm
	mma.sync.aligned.m16n8k8.row.col.f32.f16.f16.f32 {%f11375,%f11376,%f11377,%f11378}, {%r1,%r2}, {%r3}, {%f11375,%f11376,%f11377,%f11378};

	// end inline asm
	// begin inline asm
	mma.sync.aligned.m16n8k8.row.col.f32.f16.f16.f32 {%f11375,%f11376,%f11377,%f11378}, {%r1,%r2}, {%r3}, {%f11375,%f11376,%f11377,%f11378};

	// end inline asm
	// begin inline asm
	mma.sync.aligned.m16n8k8.row.col.f32.f16.f16.f32 {%f11375,%f11376,%f11377,%f11378}, {%r1,%r2}, {%r3}, {%f11375,%f11376,%f11377,%f11378};

	// end inline asm
	// begin inline asm
	mma.sync.aligned.m16n8k8.row.col.f32.f16.f16.f32 {%f11375,%f11376,%f11377,%f11378}, {%r1,%r2}, {%r3}, {%f11375,%f11376,%f11377,%f11378};

	// end inline asm
	// begin inline asm
	mma.sync.aligned.m16n8k8.row.col.f32.f16.f16.f32 {%f11375,%f11376,%f11377,%f11378}, {%r1,%r2}, {%r3}, {%f11375,%f11376,%f11377,%f11378};

	// end inline asm
	// begin inline asm
	mma.sync.aligned.m16n8k8.row.col.f32.f16.f16.f32 {%f11375,%f11376,%f11377,%f11378}, {%r1,%r2}, {%r3}, {%f11375,%f11376,%f11377,%f11378};

	// end inline asm
	// begin inline asm
	mma.sync.aligned.m16n8k8.row.col.f32.f16.f16.f32 {%f11375,%f11376,%f11377,%f11378}, {%r1,%r2}, {%r3}, {%f11375,%f11376,%f11377,%f11378};

	// end inline asm
	// begin inline asm
	mma.sync.aligned.m16n8k8.row.col.f32.f16.f16.f32 {%f11375,%f11376,%f11377,%f11378}, {%r1,%r2}, {%r3}, {%f11375,%f11376,%f11377,%f11378};

	// end inline asm
	// begin inline asm
	mma.sync.aligned.m16n8k8.row.col.f32.f16.f16.f32 {%f11375,%f11376,%f11377,%f11378}, {%r1,%r2}, {%r3}, {%f11375,%f11376,%f11377,%f11378};

	// end inline asm
	// begin inline asm
	mma.sync.aligned.m16n8k8.row.col.f32.f16.f16.f32 {%f11375,%f11376,%f11377,%f11378}, {%r1,%r2}, {%r3}, {%f11375,%f11376,%f11377,%f11378};

	// end inline asm
	// begin inline asm
	mma.sync.aligned.m16n8k8.row.col.f32.f16.f16.f32 {%f11375,%f11376,%f11377,%f11378}, {%r1,%r2}, {%r3}, {%f11375,%f11376,%f11377,%f11378};

	// end inline asm
	// begin inline asm
	mma.sync.aligned.m16n8k8.row.col.f32.f16.f16.f32 {%f11375,%f11376,%f11377,%f11378}, {%r1,%r2}, {%r3}, {%f11375,%f11376,%f11377,%f11378};

	// end inline asm
	// begin inline asm
	mma.sync.aligned.m16n8k8.row.col.f32.f16.f16.f32 {%f11375,%f11376,%f11377,%f11378}, {%r1,%r2}, {%r3}, {%f11375,%f11376,%f11377,%f11378};

	// end inline asm
	// begin inline asm
	mma.sync.aligned.m16n8k8.row.col.f32.f16.f16.f32 {%f11375,%f11376,%f11377,%f11378}, {%r1,%r2}, {%r3}, {%f11375,%f11376,%f11377,%f11378};

	// end inline asm
	// begin inline asm
	mma.sync.aligned.m16n8k8.row.col.f32.f16.f16.f32 {%f11375,%f11376,%f11377,%f11378}, {%r1,%r2}, {%r3}, {%f11375,%f11376,%f11377,%f11378};

	// end inline asm
	// begin inline asm
	mma.sync.aligned.m16n8k8.row.col.f32.f16.f16.f32 {%f11375,%f11376,%f11377,%f11378}, {%r1,%r2}, {%r3}, {%f11375,%f11376,%f11377,%f11378};

	// end inline asm
	// begin inline asm
	mma.sync.aligned.m16n8k8.row.col.f32.f16.f16.f32 {%f11375,%f11376,%f11377,%f11378}, {%r1,%r2}, {%r3}, {%f11375,%f11376,%f11377,%f11378};

	// end inline asm
	// begin inline asm
	mma.sync.aligned.m16n8k8.row.col.f32.f16.f16.f32 {%f11375,%f11376,%f11377,%f11378}, {%r1,%r2}, {%r3}, {%f11375,%f11376,%f11377,%f11378};

	// end inline asm
	// begin inline asm
	mma.sync.aligned.m16n8k8.row.col.f32.f16.f16.f32 {%f11375,%f11376,%f11377,%f11378}, {%r1,%r2}, {%r3}, {%f11375,%f11376,%f11377,%f11378};

	// end inline asm
	// begin inline asm
	mma.sync.aligned.m16n8k8.row.col.f32.f16.f16.f32 {%f11375,%f11376,%f11377,%f11378}, {%r1,%r2}, {%r3}, {%f11375,%f11376,%f11377,%f11378};

	// end inline asm
	// begin inline asm
	mma.sync.aligned.m16n8k8.row.col.f32.f16.f16.f32 {%f11375,%f11376,%f11377,%f11378}, {%r1,%r2}, {%r3}, {%f11375,%f11376,%f11377,%f11378};

	// end inline asm
	// begin inline asm
	mma.sync.aligned.m16n8k8.row.col.f32.f16.f16.f32 {%f11375,%f11376,%f11377,%f11378}, {%r1,%r2}, {%r3}, {%f11375,%f11376,%f11377,%f11378};

	// end inline asm
	// begin inline asm
	mma.sync.aligned.m16n8k8.row.col.f32.f16.f16.f32 {%f11375,%f11376,%f11377,%f11378}, {%r1,%r2}, {%r3}, {%f11375,%f11376,%f11377,%f11378};

	// end inline asm
	// begin inline asm
	mma.sync.aligned.m16n8k8.row.col.f32.f16.f16.f32 {%f11375,%f11376,%f11377,%f11378}, {%r1,%r2}, {%r3}, {%f11375,%f11376,%f11377,%f11378};

	// end inline asm
	// begin inline asm
	mma.sync.aligned.m16n8k8.row.col.f32.f16.f16.f32 {%f11375,%f11376,%f11377,%f11378}, {%r1,%r2}, {%r3}, {%f11375,%f11376,%f11377,%f11378};

	// end inline asm
	// begin inline asm
	mma.sync.aligned.m16n8k8.row.col.f32.f16.f16.f32 {%f11375,%f11376,%f11377,%f11378}, {%r1,%r2}, {%r3}, {%f11375,%f11376,%f11377,%f11378};

	// end inline asm
	// begin inline asm
	mma.sync.aligned.m16n8k8.row.col.f32.f16.f16.f32 {%f11375,%f11376,%f11377,%f11378}, {%r1,%r2}, {%r3}, {%f11375,%f11376,%f11377,%f11378};

	// end inline asm
	// begin inline asm
	mma.sync.aligned.m16n8k8.row.col.f32.f16.f16.f32 {%f11375,%f11376,%f11377,%f11378}, {%r1,%r2}, {%r3}, {%f11375,%f11376,%f11377,%f11378};

	// end inline asm
	// begin inline asm
	mma.sync.aligned.m16n8k8.row.col.f32.f16.f16.f32 {%f11375,%f11376,%f11377,%f11378}, {%r1,%r2}, {%r3}, {%f11375,%f11376,%f11377,%f11378};

	// end inline asm
	// begin inline asm
	mma.sync.aligned.m16n8k8.row.col.f32.f16.f16.f32 {%f11375,%f11376,%f11377,%f11378}, {%r1,%r2}, {%r3}, {%f11375,%f11376,%f11377,%f11378};

	// end inline asm
	// begin inline asm
	mma.sync.aligned.m16n8k8.row.col.f32.f16.f16.f32 {%f11375,%f11376,%f11377,%f11378}, {%r1,%r2}, {%r3}, {%f11375,%f11376,%f11377,%f11378};

	// end inline asm
	// begin inline asm
	mma.sync.aligned.m16n8k8.row.col.f32.f16.f16.f32 {%f11375,%f11376,%f11377,%f11378}, {%r1,%r2}, {%r3}, {%f11375,%f11376,%f11377,%f11378};

	// end inline asm
	// begin inline asm
	mma.sync.aligned.m16n8k8.row.col.f32.f16.f16.f32 {%f11375,%f11376,%f11377,%f11378}, {%r1,%r2}, {%r3}, {%f11375,%f11376,%f11377,%f11378};

	// end inline asm
	// begin inline asm
	mma.sync.aligned.m16n8k8.row.col.f32.f16.f16.f32 {%f11375,%f11376,%f11377,%f11378}, {%r1,%r2}, {%r3}, {%f11375,%f11376,%f11377,%f11378};

	// end inline asm
	// begin inline asm
	mma.sync.aligned.m16n8k8.row.col.f32.f16.f16.f32 {%f11375,%f11376,%f11377,%f11378}, {%r1,%r2}, {%r3}, {%f11375,%f11376,%f11377,%f11378};

	// end inline asm
	// begin inline asm
	mma.sync.aligned.m16n8k8.row.col.f32.f16.f16.f32 {%f11375,%f11376,%f11377,%f11378}, {%r1,%r2}, {%r3}, {%f11375,%f11376,%f11377,%f11378};

	// end inline asm
	// begin inline asm
	mma.sync.aligned.m16n8k8.row.col.f32.f16.f16.f32 {%f11375,%f11376,%f11377,%f11378}, {%r1,%r2}, {%r3}, {%f11375,%f11376,%f11377,%f11378};

	// end inline asm
	// begin inline asm
	mma.sync.aligned.m16n8k8.row.col.f32.f16.f16.f32 {%f11375,%f11376,%f11377,%f11378}, {%r1,%r2}, {%r3}, {%f11375,%f11376,%f11377,%f11378};

	// end inline asm
	// begin inline asm
	mma.sync.aligned.m16n8k8.row.col.f32.f16.f16.f32 {%f11375,%f11376,%f11377,%f11378}, {%r1,%r2}, {%r3}, {%f11375,%f11376,%f11377,%f11378};

	// end inline asm
	// begin inline asm
	mma.sync.aligned.m16n8k8.row.col.f32.f16.f16.f32 {%f11375,%f11376,%f11377,%f11378}, {%r1,%r2}, {%r3}, {%f11375,%f11376,%f11377,%f11378};

	// end inline asm
	// begin inline asm
	mma.sync.aligned.m16n8k8.row.col.f32.f16.f16.f32 {%f11375,%f11376,%f11377,%f11378}, {%r1,%r2}, {%r3}, {%f11375,%f11376,%f11377,%f11378};

	// end inline asm
	// begin inline asm
	mma.sync.aligned.m16n8k8.row.col.f32.f16.f16.f32 {%f11375,%f11376,%f11377,%f11378}, {%r1,%r2}, {%r3}, {%f11375,%f11376,%f11377,%f11378};

	// end inline asm
	// begin inline asm
	mma.sync.aligned.m16n8k8.row.col.f32.f16.f16.f32 {%f11375,%f11376,%f11377,%f11378}, {%r1,%r2}, {%r3}, {%f11375,%f11376,%f11377,%f11378};

	// end inline asm
	// begin inline asm
	mma.sync.aligned.m16n8k8.row.col.f32.f16.f16.f32 {%f11375,%f11376,%f11377,%f11378}, {%r1,%r2}, {%r3}, {%f11375,%f11376,%f11377,%f11378};

	// end inline asm
	// begin inline asm
	mma.sync.aligned.m16n8k8.row.col.f32.f16.f16.f32 {%f11375,%f11376,%f11377,%f11378}, {%r1,%r2}, {%r3}, {%f11375,%f11376,%f11377,%f11378};

	// end inline asm
	// begin inline asm
	mma.sync.aligned.m16n8k8.row.col.f32.f16.f16.f32 {%f11375,%f11376,%f11377,%f11378}, {%r1,%r2}, {%r3}, {%f11375,%f11376,%f11377,%f11378};

	// end inline asm
	// begin inline asm
	mma.sync.aligned.m16n8k8.row.col.f32.f16.f16.f32 {%f11375,%f11376,%f11377,%f11378}, {%r1,%r2}, {%r3}, {%f11375,%f11376,%f11377,%f11378};

	// end inline asm
	// begin inline asm
	mma.sync.aligned.m16n8k8.row.col.f32.f16.f16.f32 {%f11375,%f11376,%f11377,%f11378}, {%r1,%r2}, {%r3}, {%f11375,%f11376,%f11377,%f11378};

	// end inline asm
	// begin inline asm
	mma.sync.aligned.m16n8k8.row.col.f32.f16.f16.f32 {%f11375,%f11376,%f11377,%f11378}, {%r1,%r2}, {%r3}, {%f11375,%f11376,%f11377,%f11378};

	// end inline asm
	// begin inline asm
	mma.sync.aligned.m16n8k8.row.col.f32.f16.f16.f32 {%f11375,%f11376,%f11377,%f11378}, {%r1,%r2}, {%r3}, {%f11375,%f11376,%f11377,%f11378};

	// end inline asm
	// begin inline asm
	mma.sync.aligned.m16n8k8.row.col.f32.f16.f16.f32 {%f11375,%f11376,%f11377,%f11378}, {%r1,%r2}, {%r3}, {%f11375,%f11376,%f11377,%f11378};

	// end inline asm
	// begin inline asm
	mma.sync.aligned.m16n8k8.row.col.f32.f16.f16.f32 {%f11375,%f11376,%f11377,%f11378}, {%r1,%r2}, {%r3}, {%f11375,%f11376,%f11377,%f11378};

	// end inline asm
	// begin inline asm
	mma.sync.aligned.m16n8k8.row.col.f32.f16.f16.f32 {%f11375,%f11376,%f11377,%f11378}, {%r1,%r2}, {%r3}, {%f11375,%f11376,%f11377,%f11378};

	// end inline asm
	// begin inline asm
	mma.sync.aligned.m16n8k8.row.col.f32.f16.f16.f32 {%f11375,%f11376,%f11377,%f11378}, {%r1,%r2}, {%r3}, {%f11375,%f11376,%f11377,%f11378};

	// end inline asm
	// begin inline asm
	mma.sync.aligned.m16n8k8.row.col.f32.f16.f16.f32 {%f11375,%f11376,%f11377,%f11378}, {%r1,%r2}, {%r3}, {%f11375,%f11376,%f11377,%f11378};

	// end inline asm
	// begin inline asm
	mma.sync.aligned.m16n8k8.row.col.f32.f16.f16.f32 {%f11375,%f11376,%f11377,%f11378}, {%r1,%r2}, {%r3}, {%f11375,%f11376,%f11377,%f11378};

	// end inline asm
	// begin inline asm
	mma.sync.aligned.m16n8k8.row.col.f32.f16.f16.f32 {%f11375,%f11376,%f11377,%f11378}, {%r1,%r2}, {%r3}, {%f11375,%f11376,%f11377,%f11378};

	// end inline asm
	// begin inline asm
	mma.sync.aligned.m16n8k8.row.col.f32.f16.f16.f32 {%f11375,%f11376,%f11377,%f11378}, {%r1,%r2}, {%r3}, {%f11375,%f11376,%f11377,%f11378};

	// end inline asm
	// begin inline asm
	mma.sync.aligned.m16n8k8.row.col.f32.f16.f16.f32 {%f11375,%f11376,%f11377,%f11378}, {%r1,%r2}, {%r3}, {%f11375,%f11376,%f11377,%f11378};

	// end inline asm
	// begin inline asm
	mma.sync.aligned.m16n8k8.row.col.f32.f16.f16.f32 {%f11375,%f11376,%f11377,%f11378}, {%r1,%r2}, {%r3}, {%f11375,%f11376,%f11377,%f11378};

	// end inline asm
	// begin inline asm
	mma.sync.aligned.m16n8k8.row.col.f32.f16.f16.f32 {%f11375,%f11376,%f11377,%f11378}, {%r1,%r2}, {%r3}, {%f11375,%f11376,%f11377,%f11378};

	// end inline asm
	// begin inline asm
	mma.sync.aligned.m16n8k8.row.col.f32.f16.f16.f32 {%f11375,%f11376,%f11377,%f11378}, {%r1,%r2}, {%r3}, {%f11375,%f11376,%f11377,%f11378};

	// end inline asm
	// begin inline asm
	mma.sync.aligned.m16n8k8.row.col.f32.f16.f16.f32 {%f11375,%f11376,%f11377,%f11378}, {%r1,%r2}, {%r3}, {%f11375,%f11376,%f11377,%f11378};

	// end inline asm
	// begin inline asm
	mma.sync.aligned.m16n8k8.row.col.f32.f16.f16.f32 {%f11375,%f11376,%f11377,%f11378}, {%r1,%r2}, {%r3}, {%f11375,%f11376,%f11377,%f11378};

	// end inline asm
	// begin inline asm
	mma.sync.aligned.m16n8k8.row.col.f32.f16.f16.f32 {%f11375,%f11376,%f11377,%f11378}, {%r1,%r2}, {%r3}, {%f11375,%f11376,%f11377,%f11378};

	// end inline asm
	// begin inline asm
	mma.sync.aligned.m16n8k8.row.col.f32.f16.f16.f32 {%f11375,%f11376,%f11377,%f11378}, {%r1,%r2}, {%r3}, {%f11375,%f11376,%f11377,%f11378};

	// end inline asm
	// begin inline asm
	mma.sync.aligned.m16n8k8.row.col.f32.f16.f16.f32 {%f11375,%f11376,%f11377,%f11378}, {%r1,%r2}, {%r3}, {%f11375,%f11376,%f11377,%f11378};

	// end inline asm
	// begin inline asm
	mma.sync.aligned.m16n8k8.row.col.f32.f16.f16.f32 {%f11375,%f11376,%f11377,%f11378}, {%r1,%r2}, {%r3}, {%f11375,%f11376,%f11377,%f11378};

	// end inline asm
	// begin inline asm
	mma.sync.aligned.m16n8k8.row.col.f32.f16.f16.f32 {%f11375,%f11376,%f11377,%f11378}, {%r1,%r2}, {%r3}, {%f11375,%f11376,%f11377,%f11378};

	// end inline asm
	// begin inline asm
	mma.sync.aligned.m16n8k8.row.col.f32.f16.f16.f32 {%f11375,%f11376,%f11377,%f11378}, {%r1,%r2}, {%r3}, {%f11375,%f11376,%f11377,%f11378};

	// end inline asm
	// begin inline asm
	mma.sync.aligned.m16n8k8.row.col.f32.f16.f16.f32 {%f11375,%f11376,%f11377,%f11378}, {%r1,%r2}, {%r3}, {%f11375,%f11376,%f11377,%f11378};

	// end inline asm
	// begin inline asm
	mma.sync.aligned.m16n8k8.row.col.f32.f16.f16.f32 {%f11375,%f11376,%f11377,%f11378}, {%r1,%r2}, {%r3}, {%f11375,%f11376,%f11377,%f11378};

	// end inline asm
	// begin inline asm
	mma.sync.aligned.m16n8k8.row.col.f32.f16.f16.f32 {%f11375,%f11376,%f11377,%f11378}, {%r1,%r2}, {%r3}, {%f11375,%f11376,%f11377,%f11378};

	// end inline asm
	// begin inline asm
	mma.sync.aligned.m16n8k8.row.col.f32.f16.f16.f32 {%f11375,%f11376,%f11377,%f11378}, {%r1,%r2}, {%r3}, {%f11375,%f11376,%f11377,%f11378};

	// end inline asm
	// begin inline asm
	mma.sync.aligned.m16n8k8.row.col.f32.f16.f16.f32 {%f11375,%f11376,%f11377,%f11378}, {%r1,%r2}, {%r3}, {%f11375,%f11376,%f11377,%f11378};

	// end inline asm
	// begin inline asm
	mma.sync.aligned.m16n8k8.row.col.f32.f16.f16.f32 {%f11375,%f11376,%f11377,%f11378}, {%r1,%r2}, {%r3}, {%f11375,%f11376,%f11377,%f11378};

	// end inline asm
	// begin inline asm
	mma.sync.aligned.m16n8k8.row.col.f32.f16.f16.f32 {%f11375,%f11376,%f11377,%f11378}, {%r1,%r2}, {%r3}, {%f11375,%f11376,%f11377,%f11378};

	// end inline asm
	// begin inline asm
	mma.sync.aligned.m16n8k8.row.col.f32.f16.f16.f32 {%f11375,%f11376,%f11377,%f11378}, {%r1,%r2}, {%r3}, {%f11375,%f11376,%f11377,%f11378};

	// end inline asm
	// begin inline asm
	mma.sync.aligned.m16n8k8.row.col.f32.f16.f16.f32 {%f11375,%f11376,%f11377,%f11378}, {%r1,%r2}, {%r3}, {%f11375,%f11376,%f11377,%f11378};

	// end inline asm
	// begin inline asm
	mma.sync.aligned.m16n8k8.row.col.f32.f16.f16.f32 {%f11375,%f11376,%f11377,%f11378}, {%r1,%r2}, {%r3}, {%f11375,%f11376,%f11377,%f11378};

	// end inline asm
	// begin inline asm
	mma.sync.aligned.m16n8k8.row.col.f32.f16.f16.f32 {%f11375,%f11376,%f11377,%f11378}, {%r1,%r2}, {%r3}, {%f11375,%f11376,%f11377,%f11378};

	// end inline asm
	// begin inline asm
	mma.sync.aligned.m16n8k8.row.col.f32.f16.f16.f32 {%f11375,%f11376,%f11377,%f11378}, {%r1,%r2}, {%r3}, {%f11375,%f11376,%f11377,%f11378};

	// end inline asm
	// begin inline asm
	mma.sync.aligned.m16n8k8.row.col.f32.f16.f16.f32 {%f11375,%f11376,%f11377,%f11378}, {%r1,%r2}, {%r3}, {%f11375,%f11376,%f11377,%f11378};

	// end inline asm
	// begin inline asm
	mma.sync.aligned.m16n8k8.row.col.f32.f16.f16.f32 {%f11375,%f11376,%f11377,%f11378}, {%r1,%r2}, {%r3}, {%f11375,%f11376,%f11377,%f11378};

	// end inline asm
	// begin inline asm
	mma.sync.aligned.m16n8k8.row.col.f32.f16.f16.f32 {%f11375,%f11376,%f11377,%f11378}, {%r1,%r2}, {%r3}, {%f11375,%f11376,%f11377,%f11378};

	// end inline asm
	// begin inline asm
	mma.sync.aligned.m16n8k8.row.col.f32.f16.f16.f32 {%f11375,%f11376,%f11377,%f11378}, {%r1,%r2}, {%r3}, {%f11375,%f11376,%f11377,%f11378};

	// end inline asm
	// begin inline asm
	mma.sync.aligned.m16n8k8.row.col.f32.f16.f16.f32 {%f11375,%f11376,%f11377,%f11378}, {%r1,%r2}, {%r3}, {%f11375,%f11376,%f11377,%f11378};

	// end inline asm
	// begin inline asm
	mma.sync.aligned.m16n8k8.row.col.f32.f16.f16.f32 {%f11375,%f11376,%f11377,%f11378}, {%r1,%r2}, {%r3}, {%f11375,%f11376,%f11377,%f11378};

	// end inline asm
	// begin inline asm
	mma.sync.aligned.m16n8k8.row.col.f32.f16.f16.f32 {%f11375,%f11376,%f11377,%f11378}, {%r1,%r2}, {%r3}, {%f11375,%f11376,%f11377,%f11378};

	// end inline asm
	// begin inline asm
	mma.sync.aligned.m16n8k8.row.col.f32.f16.f16.f32 {%f11375,%f11376,%f11377,%f11378}, {%r1,%r2}, {%r3}, {%f11375,%f11376,%f11377,%f11378};

	// end inline asm
	// begin inline asm
	mma.sync.aligned.m16n8k8.row.col.f32.f16.f16.f32 {%f11375,%f11376,%f11377,%f11378}, {%r1,%r2}, {%r3}, {%f11375,%f11376,%f11377,%f11378};

	// end inline asm
	// begin inline asm
	mma.sync.aligned.m16n8k8.row.col.f32.f16.f16.f32 {%f11375,%f11376,%f11377,%f11378}, {%r1,%r2}, {%r3}, {%f11375,%f11376,%f11377,%f11378};

	// end inline asm
	// begin inline asm
	mma.sync.aligned.m16n8k8.row.col.f32.f16.f16.f32 {%f11375,%f11376,%f11377,%f11378}, {%r1,%r2}, {%r3}, {%f11375,%f11376,%f11377,%f11378};

	// end inline asm
	// begin inline asm
	mma.sync.aligned.m16n8k8.row.col.f32.f16.f16.f32 {%f11375,%f11376,%f11377,%f11378}, {%r1,%r2}, {%r3}, {%f11375,%f11376,%f11377,%f11378};

	// end inline asm
	// begin inline asm
	mma.sync.aligned.m16n8k8.row.col.f32.f16.f16.f32 {%f11375,%f11376,%f11377,%f11378}, {%r1,%r2}, {%r3}, {%f11375,%f11376,%f11377,%f11378};

	// end inline asm
	// begin inline asm
	mma.sync.aligned.m16n8k8.row.col.f32.f16.f16.f32 {%f11375,%f11376,%f11377,%f11378}, {%r1,%r2}, {%r3}, {%f11375,%f11376,%f11377,%f11378};

	// end inline asm
	// begin inline asm
	mma.sync.aligned.m16n8k8.row.col.f32.f16.f16.f32 {%f11375,%f11376,%f11377,%f11378}, {%r1,%r2}, {%r3}, {%f11375,%f11376,%f11377,%f11378};

	// end inline asm
	// begin inline asm
	mma.sync.aligned.m16n8k8.row.col.f32.f16.f16.f32 {%f11375,%f11376,%f11377,%f11378}, {%r1,%r2}, {%r3}, {%f11375,%f11376,%f11377,%f11378};

	// end inline asm
	// begin inline asm
	mma.sync.aligned.m16n8k8.row.col.f32.f16.f16.f32 {%f11375,%f11376,%f11377,%f11378}, {%r1,%r2}, {%r3}, {%f11375,%f11376,%f11377,%f11378};

	// end inline asm
	// begin inline asm
	mma.sync.aligned.m16n8k8.row.col.f32.f16.f16.f32 {%f11375,%f11376,%f11377,%f11378}, {%r1,%r2}, {%r3}, {%f11375,%f11376,%f11377,%f11378};

	// end inline asm
	// begin inline asm
	mma.sync.aligned.m16n8k8.row.col.f32.f16.f16.f32 {%f11375,%f11376,%f11377,%f11378}, {%r1,%r2}, {%r3}, {%f11375,%f11376,%f11377,%f11378};

	// end inline asm
	// begin inline asm
	mma.sync.aligned.m16n8k8.row.col.f32.f16.f16.f32 {%f11375,%f11376,%f11377,%f11378}, {%r1,%r2}, {%r3}, {%f11375,%f11376,%f11377,%f11378};

	// end inline asm
	// begin inline asm
	mma.sync.aligned.m16n8k8.row.col.f32.f16.f16.f32 {%f11375,%f11376,%f11377,%f11378}, {%r1,%r2}, {%r3}, {%f11375,%f11376,%f11377,%f11378};

	// end inline asm
	// begin inline asm
	mma.sync.aligned.m16n8k8.row.col.f32.f16.f16.f32 {%f11375,%f11376,%f11377,%f11378}, {%r1,%r2}, {%r3}, {%f11375,%f11376,%f11377,%f11378};

	// end inline asm
	// begin inline asm
	mma.sync.aligned.m16n8k8.row.col.f32.f16.f16.f32 {%f11375,%f11376,%f11377,%f11378}, {%r1,%r2}, {%r3}, {%f11375,%f11376,%f11377,%f11378};

	// end inline asm
	// begin inline asm
	mma.sync.aligned.m16n8k8.row.col.f32.f16.f16.f32 {%f11375,%f11376,%f11377,%f11378}, {%r1,%r2}, {%r3}, {%f11375,%f11376,%f11377,%f11378};

	// end inline asm
	// begin inline asm
	mma.sync.aligned.m16n8k8.row.col.f32.f16.f16.f32 {%f11375,%f11376,%f11377,%f11378}, {%r1,%r2}, {%r3}, {%f11375,%f11376,%f11377,%f11378};

	// end inline asm
	// begin inline asm
	mma.sync.aligned.m16n8k8.row.col.f32.f16.f16.f32 {%f11375,%f11376,%f11377,%f11378}, {%r1,%r2}, {%r3}, {%f11375,%f11376,%f11377,%f11378};

	// end inline asm
	// begin inline asm
	mma.sync.aligned.m16n8k8.row.col.f32.f16.f16.f32 {%f11375,%f11376,%f11377,%f11378}, {%r1,%r2}, {%r3}, {%f11375,%f11376,%f11377,%f11378};

	// end inline asm
	// begin inline asm
	mma.sync.aligned.m16n8k8.row.col.f32.f16.f16.f32 {%f11375,%f11376,%f11377,%f11378}, {%r1,%r2}, {%r3}, {%f11375,%f11376,%f11377,%f11378};

	// end inline asm
	// begin inline asm
	mma.sync.aligned.m16n8k8.row.col.f32.f16.f16.f32 {%f11375,%f11376,%f11377,%f11378}, {%r1,%r2}, {%r3}, {%f11375,%f11376,%f11377,%f11378};

	// end inline asm
	// begin inline asm
	mma.sync.aligned.m16n8k8.row.col.f32.f16.f16.f32 {%f11375,%f11376,%f11377,%f11378}, {%r1,%r2}, {%r3}, {%f11375,%f11376,%f11377,%f11378};

	// end inline asm
	// begin inline asm
	mma.sync.aligned.m16n8k8.row.col.f32.f16.f16.f32 {%f11375,%f11376,%f11377,%f11378}, {%r1,%r2}, {%r3}, {%f11375,%f11376,%f11377,%f11378};

	// end inline asm
	// begin inline asm
	mma.sync.aligned.m16n8k8.row.col.f32.f16.f16.f32 {%f11375,%f11376,%f11377,%f11378}, {%r1,%r2}, {%r3}, {%f11375,%f11376,%f11377,%f11378};

	// end inline asm
	// begin inline asm
	mma.sync.aligned.m16n8k8.row.col.f32.f16.f16.f32 {%f11375,%f11376,%f11377,%f11378}, {%r1,%r2}, {%r3}, {%f11375,%f11376,%f11377,%f11378};

	// end inline asm
	// begin inline asm
	mma.sync.aligned.m16n8k8.row.col.f32.f16.f16.f32 {%f11375,%f11376,%f11377,%f11378}, {%r1,%r2}, {%r3}, {%f11375,%f11376,%f11377,%f11378};

	// end inline asm
	// begin inline asm
	mma.sync.aligned.m16n8k8.row.col.f32.f16.f16.f32 {%f11375,%f11376,%f11377,%f11378}, {%r1,%r2}, {%r3}, {%f11375,%f11376,%f11377,%f11378};

	// end inline asm
	// begin inline asm
	mma.sync.aligned.m16n8k8.row.col.f32.f16.f16.f32 {%f11375,%f11376,%f11377,%f11378}, {%r1,%r2}, {%r3}, {%f11375,%f11376,%f11377,%f11378};

	// end inline asm
	// begin inline asm
	mma.sync.aligned.m16n8k8.row.col.f32.f16.f16.f32 {%f11375,%f11376,%f11377,%f11378}, {%r1,%r2}, {%r3}, {%f11375,%f11376,%f11377,%f11378};

	// end inline asm
	// begin inline asm
	mma.sync.aligned.m16n8k8.row.col.f32.f16.f16.f32 {%f11375,%f11376,%f11377,%f11378}, {%r1,%r2}, {%r3}, {%f11375,%f11376,%f11377,%f11378};

	// end inline asm
	// begin inline asm
	mma.sync.aligned.m16n8k8.row.col.f32.f16.f16.f32 {%f11375,%f11376,%f11377,%f11378}, {%r1,%r2}, {%r3}, {%f11375,%f11376,%f11377,%f11378};

	// end inline asm
	// begin inline asm
	mma.sync.aligned.m16n8k8.row.col.f32.f16.f16.f32 {%f11375,%f11376,%f11377,%f11378}, {%r1,%r2}, {%r3}, {%f11375,%f11376,%f11377,%f11378};

	// end inline asm
	// begin inline asm
	mma.sync.aligned.m16n8k8.row.col.f32.f16.f16.f32 {%f11375,%f11376,%f11377,%f11378}, {%r1,%r2}, {%r3}, {%f11375,%f11376,%f11377,%f11378};

	// end inline asm
	// begin inline asm
	mma.sync.aligned.m16n8k8.row.col.f32.f16.f16.f32 {%f11375,%f11376,%f11377,%f11378}, {%r1,%r2}, {%r3}, {%f11375,%f11376,%f11377,%f11378};

	// end inline asm
	// begin inline asm
	mma.sync.aligned.m16n8k8.row.col.f32.f16.f16.f32 {%f11375,%f11376,%f11377,%f11378}, {%r1,%r2}, {%r3}, {%f11375,%f11376,%f11377,%f11378};

	// end inline asm
	// begin inline asm
	mma.sync.aligned.m16n8k8.row.col.f32.f16.f16.f32 {%f11375,%f11376,%f11377,%f11378}, {%r1,%r2}, {%r3}, {%f11375,%f11376,%f11377,%f11378};

	// end inline asm
	mov.f32 	%f14215, %f11375;
	mov.f32 	%f14217, %f11377;
	mov.f32 	%f14216, %f11376;
	mov.f32 	%f14218, %f11378;
	// begin inline asm
	mma.sync.aligned.m16n8k8.row.col.f32.f16.f16.f32 {%f14215,%f14216,%f14217,%f14218}, {%r1,%r2}, {%r3}, {%f14215,%f14216,%f14217,%f14218};

	// end inline asm
	// begin inline asm
	mma.sync.aligned.m16n8k8.row.col.f32.f16.f16.f32 {%f14215,%f14216,%f14217,%f14218}, {%r1,%r2}, {%r3}, {%f14215,%f14216,%f14217,%f14218};

	// end inline asm
	// begin inline asm
	mma.sync.aligned.m16n8k8.row.col.f32.f16.f16.f32 {%f14215,%f14216,%f14217,%f14218}, {%r1,%r2}, {%r3}, {%f14215,%f14216,%f14217,%f14218};

	// end inline asm
	// begin inline asm
	mma.sync.aligned.m16n8k8.row.col.f32.f16.f16.f32 {%f14215,%f14216,%f14217,%f14218}, {%r1,%r2}, {%r3}, {%f14215,%f14216,%f14217,%f14218};

	// end inline asm
	// begin inline asm
	mma.sync.aligned.m16n8k8.row.col.f32.f16.f16.f32 {%f14215,%f14216,%f14217,%f14218}, {%r1,%r2}, {%r3}, {%f14215,%f14216,%f14217,%f14218};

	// end inline asm
	// begin inline asm
	mma.sync.aligned.m16n8k8.row.col.f32.f16.f16.f32 {%f14215,%f14216,%f14217,%f14218}, {%r1,%r2}, {%r3}, {%f14215,%f14216,%f14217,%f14218};

	// end inline asm
	// begin inline asm
	mma.sync.aligned.m16n8k8.row.col.f32.f16.f16.f32 {%f14215,%f14216,%f14217,%f14218}, {%r1,%r2}, {%r3}, {%f14215,%f14216,%f14217,%f14218};

	// end inline asm
	// begin inline asm
	mma.sync.aligned.m16n8k8.row.col.f32.f16.f16.f32 {%f14215,%f14216,%f14217,%f14218}, {%r1,%r2}, {%r3}, {%f14215,%f14216,%f14217,%f14218};

	// end inline asm
	// begin inline asm
	mma.sync.aligned.m16n8k8.row.col.f32.f16.f16.f32 {%f14215,%f14216,%f14217,%f14218}, {%r1,%r2}, {%r3}, {%f14215,%f14216,%f14217,%f14218};

	// end inline asm
	// begin inline asm
	mma.sync.aligned.m16n8k8.row.col.f32.f16.f16.f32 {%f14215,%f14216,%f14217,%f14218}, {%r1,%r2}, {%r3}, {%f14215,%f14216,%f14217,%f14218};

	// end inline asm
	// begin inline asm
	mma.sync.aligned.m16n8k8.row.col.f32.f16.f16.f32 {%f14215,%f14216,%f14217,%f14218}, {%r1,%r2}, {%r3}, {%f14215,%f14216,%f14217,%f14218};

	// end inline asm
	// begin inline asm
	mma.sync.aligned.m16n8k8.row.col.f32.f16.f16.f32 {%f14215,%f14216,%f14217,%f14218}, {%r1,%r2}, {%r3}, {%f14215,%f14216,%f14217,%f14218};

	// end inline asm
	// begin inline asm
	mma.sync.aligned.m16n8k8.row.col.f32.f16.f16.f32 {%f14215,%f14216,%f14217,%f14218}, {%r1,%r2}, {%r3}, {%f14215,%f14216,%f14217,%f14218};

	// end inline asm
	// begin inline asm
	mma.sync.aligned.m16n8k8.row.col.f32.f16.f16.f32 {%f14215,%f14216,%f14217,%f14218}, {%r1,%r2}, {%r3}, {%f14215,%f14216,%f14217,%f14218};

	// end inline asm
	// begin inline asm
	mma.sync.aligned.m16n8k8.row.col.f32.f16.f16.f32 {%f14215,%f14216,%f14217,%f14218}, {%r1,%r2}, {%r3}, {%f14215,%f14216,%f14217,%f14218};

	// end inline asm
	// begin inline asm
	mma.sync.aligned.m16n8k8.row.col.f32.f16.f16.f32 {%f14215,%f14216,%f14217,%f14218}, {%r1,%r2}, {%r3}, {%f14215,%f14216,%f14217,%f14218};

	// end inline asm
	// begin inline asm
	mma.sync.aligned.m16n8k8.row.col.f32.f16.f16.f32 {%f14215,%f14216,%f14217,%f14218}, {%r1,%r2}, {%r3}, {%f14215,%f14216,%f14217,%f14218};

	// end inline asm
	// begin inline asm
	mma.sync.aligned.m16n8k8.row.col.f32.f16.f16.f32 {%f14215,%f14216,%f14217,%f14218}, {%r1,%r2}, {%r3}, {%f14215,%f14216,%f14217,%f14218};

	// end inline asm
	// begin inline asm
	mma.sync.aligned.m16n8k8.row.col.f32.f16.f16.f32 {%f14215,%f14216,%f14217,%f14218}, {%r1,%r2}, {%r3}, {%f14215,%f14216,%f14217,%f14218};

	// end inline asm
	// begin inline asm
	mma.sync.aligned.m16n8k8.row.col.f32.f16.f16.f32 {%f14215,%f14216,%f14217,%f14218}, {%r1,%r2}, {%r3}, {%f14215,%f14216,%f14217,%f14218};

	// end inline asm
	// begin inline asm
	mma.sync.aligned.m16n8k8.row.col.f32.f16.f16.f32 {%f14215,%f14216,%f14217,%f14218}, {%r1,%r2}, {%r3}, {%f14215,%f14216,%f14217,%f14218};

	// end inline asm
	// begin inline asm
	mma.sync.aligned.m16n8k8.row.col.f32.f16.f16.f32 {%f14215,%f14216,%f14217,%f14218}, {%r1,%r2}, {%r3}, {%f14215,%f14216,%f14217,%f14218};

	// end inline asm
	// begin inline asm
	mma.sync.aligned.m16n8k8.row.col.f32.f16.f16.f32 {%f14215,%f14216,%f14217,%f14218}, {%r1,%r2}, {%r3}, {%f14215,%f14216,%f14217,%f14218};

	// end inline asm
	// begin inline asm
	mma.sync.aligned.m16n8k8.row.col.f32.f16.f16.f32 {%f14215,%f14216,%f14217,%f14218}, {%r1,%r2}, {%r3}, {%f14215,%f14216,%f14217,%f14218};

	// end inline asm
	// begin inline asm
	mma.sync.aligned.m16n8k8.row.col.f32.f16.f16.f32 {%f14215,%f14216,%f14217,%f14218}, {%r1,%r2}, {%r3}, {%f14215,%f14216,%f14217,%f14218};

	// end inline asm
	// begin inline asm
	mma.sync.aligned.m16n8k8.row.col.f32.f16.f16.f32 {%f14215,%f14216,%f14217,%f14218}, {%r1,%r2}, {%r3}, {%f14215,%f14216,%f14217,%f14218};

	// end inline asm
	// begin inline asm
	mma.sync.aligned.m16n8k8.row.col.f32.f16.f16.f32 {%f14215,%f14216,%f14217,%f14218}, {%r1,%r2}, {%r3}, {%f14215,%f14216,%f14217,%f14218};

	// end inline asm
	// begin inline asm
	mma.sync.aligned.m16n8k8.row.col.f32.f16.f16.f32 {%f14215,%f14216,%f14217,%f14218}, {%r1,%r2}, {%r3}, {%f14215,%f14216,%f14217,%f14218};

	// end inline asm
	// begin inline asm
	mma.sync.aligned.m16n8k8.row.col.f32.f16.f16.f32 {%f14215,%f14216,%f14217,%f14218}, {%r1,%r2}, {%r3}, {%f14215,%f14216,%f14217,%f14218};

	// end inline asm
	// begin inline asm
	mma.sync.aligned.m16n8k8.row.col.f32.f16.f16.f32 {%f14215,%f14216,%f14217,%f14218}, {%r1,%r2}, {%r3}, {%f14215,%f14216,%f14217,%f14218};

	// end inline asm
	// begin inline asm
	mma.sync.aligned.m16n8k8.row.col.f32.f16.f16.f32 {%f14215,%f14216,%f14217,%f14218}, {%r1,%r2}, {%r3}, {%f14215,%f14216,%f14217,%f14218};

	// end inline asm
	// begin inline asm
	mma.sync.aligned.m16n8k8.row.col.f32.f16.f16.f32 {%f14215,%f14216,%f14217,%f14218}, {%r1,%r2}, {%r3}, {%f14215,%f14216,%f14217,%f14218};

	// end inline asm
	// begin inline asm
	mma.sync.aligned.m16n8k8.row.col.f32.f16.f16.f32 {%f14215,%f14216,%f14217,%f14218}, {%r1,%r2}, {%r3}, {%f14215,%f14216,%f14217,%f14218};

	// end inline asm
	// begin inline asm
	mma.sync.aligned.m16n8k8.row.col.f32.f16.f16.f32 {%f14215,%f14216,%f14217,%f14218}, {%r1,%r2}, {%r3}, {%f14215,%f14216,%f14217,%f14218};

	// end inline asm
	// begin inline asm
	mma.sync.aligned.m16n8k8.row.col.f32.f16.f16.f32 {%f14215,%f14216,%f14217,%f14218}, {%r1,%r2}, {%r3}, {%f14215,%f14216,%f14217,%f14218};

	// end inline asm
	// begin inline asm
	mma.sync.aligned.m16n8k8.row.col.f32.f16.f16.f32 {%f14215,%f14216,%f14217,%f14218}, {%r1,%r2}, {%r3}, {%f14215,%f14216,%f14217,%f14218};

	// end inline asm
	// begin inline asm
	mma.sync.aligned.m16n8k8.row.col.f32.f16.f16.f32 {%f14215,%f14216,%f14217,%f14218}, {%r1,%r2}, {%r3}, {%f14215,%f14216,%f14217,%f14218};

	// end inline asm
	// begin inline asm
	mma.sync.aligned.m16n8k8.row.col.f32.f16.f16.f32 {%f14215,%f14216,%f14217,%f14218}, {%r1,%r2}, {%r3}, {%f14215,%f14216,%f14217,%f14218};

	// end inline asm
	// begin inline asm
	mma.sync.aligned.m16n8k8.row.col.f32.f16.f16.f32 {%f14215,%f14216,%f14217,%f14218}, {%r1,%r2}, {%r3}, {%f14215,%f14216,%f14217,%f14218};

	// end inline asm
	// begin inline asm
	mma.sync.aligned.m16n8k8.row.col.f32.f16.f16.f32 {%f14215,%f14216,%f14217,%f14218}, {%r1,%r2}, {%r3}, {%f14215,%f14216,%f14217,%f14218};

	// end inline asm
	// begin inline asm
	mma.sync.aligned.m16n8k8.row.col.f32.f16.f16.f32 {%f14215,%f14216,%f14217,%f14218}, {%r1,%r2}, {%r3}, {%f14215,%f14216,%f14217,%f14218};

	// end inline asm
	// begin inline asm
	mma.sync.aligned.m16n8k8.row.col.f32.f16.f16.f32 {%f14215,%f14216,%f14217,%f14218}, {%r1,%r2}, {%r3}, {%f14215,%f14216,%f14217,%f14218};

	// end inline asm
	// begin inline asm
	mma.sync.aligned.m16n8k8.row.col.f32.f16.f16.f32 {%f14215,%f14216,%f14217,%f14218}, {%r1,%r2}, {%r3}, {%f14215,%f14216,%f14217,%f14218};

	// end inline asm
	// begin inline asm
	mma.sync.aligned.m16n8k8.row.col.f32.f16.f16.f32 {%f14215,%f14216,%f14217,%f14218}, {%r1,%r2}, {%r3}, {%f14215,%f14216,%f14217,%f14218};

	// end inline asm
	// begin inline asm
	mma.sync.aligned.m16n8k8.row.col.f32.f16.f16.f32 {%f14215,%f14216,%f14217,%f14218}, {%r1,%r2}, {%r3}, {%f14215,%f14216,%f14217,%f14218};

	// end inline asm
	// begin inline asm
	mma.sync.aligned.m16n8k8.row.col.f32.f16.f16.f32 {%f14215,%f14216,%f14217,%f14218}, {%r1,%r2}, {%r3}, {%f14215,%f14216,%f14217,%f14218};

	// end inline asm
	// begin inline asm
	mma.sync.aligned.m16n8k8.row.col.f32.f16.f16.f32 {%f14215,%f14216,%f14217,%f14218}, {%r1,%r2}, {%r3}, {%f14215,%f14216,%f14217,%f14218};

	// end inline asm
	// begin inline asm
	mma.sync.aligned.m16n8k8.row.col.f32.f16.f16.f32 {%f14215,%f14216,%f14217,%f14218}, {%r1,%r2}, {%r3}, {%f14215,%f14216,%f14217,%f14218};

	// end inline asm
	// begin inline asm
	mma.sync.aligned.m16n8k8.row.col.f32.f16.f16.f32 {%f14215,%f14216,%f14217,%f14218}, {%r1,%r2}, {%r3}, {%f14215,%f14216,%f14217,%f14218};

	// end inline asm
	// begin inline asm
	mma.sync.aligned.m16n8k8.row.col.f32.f16.f16.f32 {%f14215,%f14216,%f14217,%f14218}, {%r1,%r2}, {%r3}, {%f14215,%f14216,%f14217,%f14218};

	// end inline asm
	// begin inline asm
	mma.sync.aligned.m16n8k8.row.col.f32.f16.f16.f32 {%f14215,%f14216,%f14217,%f14218}, {%r1,%r2}, {%r3}, {%f14215,%f14216,%f14217,%f14218};

	// end inline asm
	// begin inline asm
	mma.sync.aligned.m16n8k8.row.col.f32.f16.f16.f32 {%f14215,%f14216,%f14217,%f14218}, {%r1,%r2}, {%r3}, {%f14215,%f14216,%f14217,%f14218};

	// end inline asm
	// begin inline asm
	mma.sync.aligned.m16n8k8.row.col.f32.f16.f16.f32 {%f14215,%f14216,%f14217,%f14218}, {%r1,%r2}, {%r3}, {%f14215,%f14216,%f14217,%f14218};

	// end inline asm
	// begin inline asm
	mma.sync.aligned.m16n8k8.row.col.f32.f16.f16.f32 {%f14215,%f14216,%f14217,%f14218}, {%r1,%r2}, {%r3}, {%f14215,%f14216,%f14217,%f14218};

	// end inline asm
	// begin inline asm
	mma.sync.aligned.m16n8k8.row.col.f32.f16.f16.f32 {%f14215,%f14216,%f14217,%f14218}, {%r1,%r2}, {%r3}, {%f14215,%f14216,%f14217,%f14218};

	// end inline asm
	// begin inline asm
	mma.sync.aligned.m16n8k8.row.col.f32.f16.f16.f32 {%f14215,%f14216,%f14217,%f14218}, {%r1,%r2}, {%r3}, {%f14215,%f14216,%f14217,%f14218};

	// end inline asm
	// begin inline asm
	mma.sync.aligned.m16n8k8.row.col.f32.f16.f16.f32 {%f14215,%f14216,%f14217,%f14218}, {%r1,%r2}, {%r3}, {%f14215,%f14216,%f14217,%f14218};

	// end inline asm
	// begin inline asm
	mma.sync.aligned.m16n8k8.row.col.f32.f16.f16.f32 {%f14215,%f14216,%f14217,%f14218}, {%r1,%r2}, {%r3}, {%f14215,%f14216,%f14217,%f14218};

	// end inline asm
	// begin inline asm
	mma.sync.aligned.m16n8k8.row.col.f32.f16.f16.f32 {%f14215,%f14216,%f14217,%f14218}, {%r1,%r2}, {%r3}, {%f14215,%f14216,%f14217,%f14218};

	// end inline asm
	// begin inline asm
	mma.sync.aligned.m16n8k8.row.col.f32.f16.f16.f32 {%f14215,%f14216,%f14217,%f14218}, {%r1,%r2}, {%r3}, {%f14215,%f14216,%f14217,%f14218};

	// end inline asm
	// begin inline asm
	mma.sync.aligned.m16n8k8.row.col.f32.f16.f16.f32 {%f14215,%f14216,%f14217,%f14218}, {%r1,%r2}, {%r3}, {%f14215,%f14216,%f14217,%f14218};

	// end inline asm
	// begin inline asm
	mma.sync.aligned.m16n8k8.row.col.f32.f16.f16.f32 {%f14215,%f14216,%f14217,%f14218}, {%r1,%r2}, {%r3}, {%f14215,%f14216,%f14217,%f14218};

	// end inline asm
	// begin inline asm
	mma.sync.aligned.m16n8k8.row.col.f32.f16.f16.f32 {%f14215,%f14216,%f14217,%f14218}, {%r1,%r2}, {%r3}, {%f14215,%f14216,%f14217,%f14218};

	// end inline asm
	// begin inline asm
	mma.sync.aligned.m16n8k8.row.col.f32.f16.f16.f32 {%f14215,%f14216,%f14217,%f14218}, {%r1,%r2}, {%r3}, {%f14215,%f14216,%f14217,%f14218};

	// end inline asm
	// begin inline asm
	mma.sync.aligned.m16n8k8.row.col.f32.f16.f16.f32 {%f14215,%f14216,%f14217,%f14218}, {%r1,%r2}, {%r3}, {%f14215,%f14216,%f14217,%f14218};

	// end inline asm
	// begin inline asm
	mma.sync.aligned.m16n8k8.row.col.f32.f16.f16.f32 {%f14215,%f14216,%f14217,%f14218}, {%r1,%r2}, {%r3}, {%f14215,%f14216,%f14217,%f14218};

	// end inline asm
	// begin inline asm
	mma.sync.aligned.m16n8k8.row.col.f32.f16.f16.f32 {%f14215,%f14216,%f14217,%f14218}, {%r1,%r2}, {%r3}, {%f14215,%f14216,%f14217,%f14218};

	// end inline asm
	// begin inline asm
	mma.sync.aligned.m16n8k8.row.col.f32.f16.f16.f32 {%f14215,%f14216,%f14217,%f14218}, {%r1,%r2}, {%r3}, {%f14215,%f14216,%f14217,%f14218};

	// end inline asm
	// begin inline asm
	mma.sync.aligned.m16n8k8.row.col.f32.f16.f16.f32 {%f14215,%f14216,%f14217,%f14218}, {%r1,%r2}, {%r3}, {%f14215,%f14216,%f14217,%f14218};

	// end inline asm
	// begin inline asm
	mma.sync.aligned.m16n8k8.row.col.f32.f16.f16.f32 {%f14215,%f14216,%f14217,%f14218}, {%r1,%r2}, {%r3}, {%f14215,%f14216,%f14217,%f14218};

	// end inline asm
	// begin inline asm
	mma.sync.aligned.m16n8k8.row.col.f32.f16.f16.f32 {%f14215,%f14216,%f14217,%f14218}, {%r1,%r2}, {%r3}, {%f14215,%f14216,%f14217,%f14218};

	// end inline asm
	// begin inline asm
	mma.sync.aligned.m16n8k8.row.col.f32.f16.f16.f32 {%f14215,%f14216,%f14217,%f14218}, {%r1,%r2}, {%r3}, {%f14215,%f14216,%f14217,%f14218};

	// end inline asm
	// begin inline asm
	mma.sync.aligned.m16n8k8.row.col.f32.f16.f16.f32 {%f14215,%f14216,%f14217,%f14218}, {%r1,%r2}, {%r3}, {%f14215,%f14216,%f14217,%f14218};

	// end inline asm
	// begin inline asm
	mma.sync.aligned.m16n8k8.row.col.f32.f16.f16.f32 {%f14215,%f14216,%f14217,%f14218}, {%r1,%r2}, {%r3}, {%f14215,%f14216,%f14217,%f14218};

	// end inline asm
	// begin inline asm
	mma.sync.aligned.m16n8k8.row.col.f32.f16.f16.f32 {%f14215,%f14216,%f14217,%f14218}, {%r1,%r2}, {%r3}, {%f14215,%f14216,%f14217,%f14218};

	// end inline asm
	// begin inline asm
	mma.sync.aligned.m16n8k8.row.col.f32.f16.f16.f32 {%f14215,%f14216,%f14217,%f14218}, {%r1,%r2}, {%r3}, {%f14215,%f14216,%f14217,%f14218};

	// end inline asm
	// begin inline asm
	mma.sync.aligned.m16n8k8.row.col.f32.f16.f16.f32 {%f14215,%f14216,%f14217,%f14218}, {%r1,%r2}, {%r3}, {%f14215,%f14216,%f14217,%f14218};

	// end inline asm
	// begin inline asm
	mma.sync.aligned.m16n8k8.row.col.f32.f16.f16.f32 {%f14215,%f14216,%f14217,%f14218}, {%r1,%r2}, {%r3}, {%f14215,%f14216,%f14217,%f14218};

	// end inline asm
	// begin inline asm
	mma.sync.aligned.m16n8k8.row.col.f32.f16.f16.f32 {%f14215,%f14216,%f14217,%f14218}, {%r1,%r2}, {%r3}, {%f14215,%f14216,%f14217,%f14218};

	// end inline asm
	// begin inline asm
	mma.sync.aligned.m16n8k8.row.col.f32.f16.f16.f32 {%f14215,%f14216,%f14217,%f14218}, {%r1,%r2}, {%r3}, {%f14215,%f14216,%f14217,%f14218};

	// end inline asm
	// begin inline asm
	mma.sync.aligned.m16n8k8.row.col.f32.f16.f16.f32 {%f14215,%f14216,%f14217,%f14218}, {%r1,%r2}, {%r3}, {%f14215,%f14216,%f14217,%f14218};

	// end inline asm
	// begin inline asm
	mma.sync.aligned.m16n8k8.row.col.f32.f16.f16.f32 {%f14215,%f14216,%f14217,%f14218}, {%r1,%r2}, {%r3}, {%f14215,%f14216,%f14217,%f14218};

	// end inline asm
	// begin inline asm
	mma.sync.aligned.m16n8k8.row.col.f32.f16.f16.f32 {%f14215,%f14216,%f14217,%f14218}, {%r1,%r2}, {%r3}, {%f14215,%f14216,%f14217,%f14218};

	// end inline asm
	// begin inline asm
	mma.sync.aligned.m16n8k8.row.col.f32.f16.f16.f32 {%f14215,%f14216,%f14217,%f14218}, {%r1,%r2}, {%r3}, {%f14215,%f14216,%f14217,%f14218};

	// end inline asm
	// begin inline asm
	mma.sync.aligned.m16n8k8.row.col.f32.f16.f16.f32 {%f14215,%f14216,%f14217,%f14218}, {%r1,%r2}, {%r3}, {%f14215,%f14216,%f14217,%f14218};

	// end inline asm
	// begin inline asm
	mma.sync.aligned.m16n8k8.row.col.f32.f16.f16.f32 {%f14215,%f14216,%f14217,%f14218}, {%r1,%r2}, {%r3}, {%f14215,%f14216,%f14217,%f14218};

	// end inline asm
	// begin inline asm
	mma.sync.aligned.m16n8k8.row.col.f32.f16.f16.f32 {%f14215,%f14216,%f14217,%f14218}, {%r1,%r2}, {%r3}, {%f14215,%f14216,%f14217,%f14218};

	// end inline asm
	// begin inline asm
	mma.sync.aligned.m16n8k8.row.col.f32.f16.f16.f32 {%f14215,%f14216,%f14217,%f14218}, {%r1,%r2}, {%r3}, {%f14215,%f14216,%f14217,%f14218};

	// end inline asm
	// begin inline asm
	mma.sync.aligned.m16n8k8.row.col.f32.f16.f16.f32 {%f14215,%f14216,%f14217,%f14218}, {%r1,%r2}, {%r3}, {%f14215,%f14216,%f14217,%f14218};

	// end inline asm
	// begin inline asm
	mma.sync.aligned.m16n8k8.row.col.f32.f16.f16.f32 {%f14215,%f14216,%f14217,%f14218}, {%r1,%r2}, {%r3}, {%f14215,%f14216,%f14217,%f14218};

	// end inline asm
	// begin inline asm
	mma.sync.aligned.m16n8k8.row.col.f32.f16.f16.f32 {%f14215,%f14216,%f14217,%f14218}, {%r1,%r2}, {%r3}, {%f14215,%f14216,%f14217,%f14218};

	// end inline asm
	// begin inline asm
	mma.sync.aligned.m16n8k8.row.col.f32.f16.f16.f32 {%f14215,%f14216,%f14217,%f14218}, {%r1,%r2}, {%r3}, {%f14215,%f14216,%f14217,%f14218};

	// end inline asm
	// begin inline asm
	mma.sync.aligned.m16n8k8.row.col.f32.f16.f16.f32 {%f14215,%f14216,%f14217,%f14218}, {%r1,%r2}, {%r3}, {%f14215,%f14216,%f14217,%f14218};

	// end inline asm
	// begin inline asm
	mma.sync.aligned.m16n8k8.row.col.f32.f16.f16.f32 {%f14215,%f14216,%f14217,%f14218}, {%r1,%r2}, {%r3}, {%f14215,%f14216,%f14217,%f14218};

	// end inline asm
	// begin inline asm
	mma.sync.aligned.m16n8k8.row.col.f32.f16.f16.f32 {%f14215,%f14216,%f14217,%f14218}, {%r1,%r2}, {%r3}, {%f14215,%f14216,%f14217,%f14218};

	// end inline asm
	// begin inline asm
	mma.sync.aligned.m16n8k8.row.col.f32.f16.f16.f32 {%f14215,%f14216,%f14217,%f14218}, {%r1,%r2}, {%r3}, {%f14215,%f14216,%f14217,%f14218};

	// end inline asm
	// begin inline asm
	mma.sync.aligned.m16n8k8.row.col.f32.f16.f16.f32 {%f14215,%f14216,%f14217,%f14218}, {%r1,%r2}, {%r3}, {%f14215,%f14216,%f14217,%f14218};

	// end inline asm
	// begin inline asm
	mma.sync.aligned.m16n8k8.row.col.f32.f16.f16.f32 {%f14215,%f14216,%f14217,%f14218}, {%r1,%r2}, {%r3}, {%f14215,%f14216,%f14217,%f14218};

	// end inline asm
	// begin inline asm
	mma.sync.aligned.m16n8k8.row.col.f32.f16.f16.f32 {%f14215,%f14216,%f14217,%f14218}, {%r1,%r2}, {%r3}, {%f14215,%f14216,%f14217,%f14218};

	// end inline asm
	// begin inline asm
	mma.sync.aligned.m16n8k8.row.col.f32.f16.f16.f32 {%f14215,%f14216,%f14217,%f14218}, {%r1,%r2}, {%r3}, {%f14215,%f14216,%f14217,%f14218};

	// end inline asm
	// begin inline asm
	mma.sync.aligned.m16n8k8.row.col.f32.f16.f16.f32 {%f14215,%f14216,%f14217,%f14218}, {%r1,%r2}, {%r3}, {%f14215,%f14216,%f14217,%f14218};

	// end inline asm
	// begin inline asm
	mma.sync.aligned.m16n8k8.row.col.f32.f16.f16.f32 {%f14215,%f14216,%f14217,%f14218}, {%r1,%r2}, {%r3}, {%f14215,%f14216,%f14217,%f14218};

	// end inline asm
	// begin inline asm
	mma.sync.aligned.m16n8k8.row.col.f32.f16.f16.f32 {%f14215,%f14216,%f14217,%f14218}, {%r1,%r2}, {%r3}, {%f14215,%f14216,%f14217,%f14218};

	// end inline asm
	// begin inline asm
	mma.sync.aligned.m16n8k8.row.col.f32.f16.f16.f32 {%f14215,%f14216,%f14217,%f14218}, {%r1,%r2}, {%r3}, {%f14215,%f14216,%f14217,%f14218};

	// end inline asm
	// begin inline asm
	mma.sync.aligned.m16n8k8.row.col.f32.f16.f16.f32 {%f14215,%f14216,%f14217,%f14218}, {%r1,%r2}, {%r3}, {%f14215,%f14216,%f14217,%f14218};

	// end inline asm
	// begin inline asm
	mma.sync.aligned.m16n8k8.row.col.f32.f16.f16.f32 {%f14215,%f14216,%f14217,%f14218}, {%r1,%r2}, {%r3}, {%f14215,%f14216,%f14217,%f14218};

	// end inline asm
	// begin inline asm
	mma.sync.aligned.m16n8k8.row.col.f32.f16.f16.f32 {%f14215,%f14216,%f14217,%f14218}, {%r1,%r2}, {%r3}, {%f14215,%f14216,%f14217,%f14218};

	// end inline asm
	// begin inline asm
	mma.sync.aligned.m16n8k8.row.col.f32.f16.f16.f32 {%f14215,%f14216,%f14217,%f14218}, {%r1,%r2}, {%r3}, {%f14215,%f14216,%f14217,%f14218};

	// end inline asm
	// begin inline asm
	mma.sync.aligned.m16n8k8.row.col.f32.f16.f16.f32 {%f14215,%f14216,%f14217,%f14218}, {%r1,%r2}, {%r3}, {%f14215,%f14216,%f14217,%f14218};

	// end inline asm
	// begin inline asm
	mma.sync.aligned.m16n8k8.row.col.f32.f16.f16.f32 {%f14215,%f14216,%f14217,%f14218}, {%r1,%r2}, {%r3}, {%f14215,%f14216,%f14217,%f14218};

	// end inline asm
	// begin inline asm
	mma.sync.aligned.m16n8k8.row.col.f32.f16.f16.f32 {%f14215,%f14216,%f14217,%f14218}, {%r1,%r2}, {%r3}, {%f14215,%f14216,%f14217,%f14218};

	// end inline asm
	// begin inline asm
	mma.sync.aligned.m16n8k8.row.col.f32.f16.f16.f32 {%f14215,%f14216,%f14217,%f14218}, {%r1,%r2}, {%r3}, {%f14215,%f14216,%f14217,%f14218};

	// end inline asm
	// begin inline asm
	mma.sync.aligned.m16n8k8.row.col.f32.f16.f16.f32 {%f14215,%f14216,%f14217,%f14218}, {%r1,%r2}, {%r3}, {%f14215,%f14216,%f14217,%f14218};

	// end inline asm
	// begin inline asm
	mma.sync.aligned.m16n8k8.row.col.f32.f16.f16.f32 {%f14215,%f14216,%f14217,%f14218}, {%r1,%r2}, {%r3}, {%f14215,%f14216,%f14217,%f14218};

	// end inline asm
	// begin inline asm
	mma.sync.aligned.m16n8k8.row.col.f32.f16.f16.f32 {%f14215,%f14216,%f14217,%f14218}, {%r1,%r2}, {%r3}, {%f14215,%f14216,%f14217,%f14218};

	// end inline asm
	// begin inline asm
	mma.sync.aligned.m16n8k8.row.col.f32.f16.f16.f32 {%f14215,%f14216,%f14217,%f14218}, {%r1,%r2}, {%r3}, {%f14215,%f14216,%f14217,%f14218};

	// end inline asm
	// begin inline asm
	mma.sync.aligned.m16n8k8.row.col.f32.f16.f16.f32 {%f14215,%f14216,%f14217,%f14218}, {%r1,%r2}, {%r3}, {%f14215,%f14216,%f14217,%f14218};

	// end inline asm
	// begin inline asm
	mma.sync.aligned.m16n8k8.row.col.f32.f16.f16.f32 {%f14215,%f14216,%f14217,%f14218}, {%r1,%r2}, {%r3}, {%f14215,%f14216,%f14217,%f14218};

	// end inline asm
	// begin inline asm
	mma.sync.aligned.m16n8k8.row.col.f32.f16.f16.f32 {%f14215,%f14216,%f14217,%f14218}, {%r1,%r2}, {%r3}, {%f14215,%f14216,%f14217,%f14218};

	// end inline asm
	// begin inline asm
	mma.sync.aligned.m16n8k8.row.col.f32.f16.f16.f32 {%f14215,%f14216,%f14217,%f14218}, {%r1,%r2}, {%r3}, {%f14215,%f14216,%f14217,%f14218};

	// end inline asm
	// begin inline asm
	mma.sync.aligned.m16n8k8.row.col.f32.f16.f16.f32 {%f14215,%f14216,%f14217,%f14218}, {%r1,%r2}, {%r3}, {%f14215,%f14216,%f14217,%f14218};

	// end inline asm
	// begin inline asm
	mma.sync.aligned.m16n8k8.row.col.f32.f16.f16.f32 {%f14215,%f14216,%f14217,%f14218}, {%r1,%r2}, {%r3}, {%f14215,%f14216,%f14217,%f14218};

	// end inline asm
	// begin inline asm
	mma.sync.aligned.m16n8k8.row.col.f32.f16.f16.f32 {%f14215,%f14216,%f14217,%f14218}, {%r1,%r2}, {%r3}, {%f14215,%f14216,%f14217,%f14218};

	// end inline asm
	// begin inline asm
	mma.sync.aligned.m16n8k8.row.col.f32.f16.f16.f32 {%f14215,%f14216,%f14217,%f14218}, {%r1,%r2}, {%r3}, {%f14215,%f14216,%f14217,%f14218};

	// end inline asm
	// begin inline asm
	mma.sync.aligned.m16n8k8.row.col.f32.f16.f16.f32 {%f14215,%f14216,%f14217,%f14218}, {%r1,%r2}, {%r3}, {%f14215,%f14216,%f14217,%f14218};

	// end inline asm
	// begin inline asm
	mma.sync.aligned.m16n8k8.row.col.f32.f16.f16.f32 {%f14215,%f14216,%f14217,%f14218}, {%r1,%r2}, {%r3}, {%f14215,%f14216,%f14217,%f14218};

	// end inline asm
	// begin inline asm
	mma.sync.aligned.m16n8k8.row.col.f32.f16.f16.f32 {%f14215,%f14216,%f14217,%f14218}, {%r1,%r2}, {%r3}, {%f14215,%f14216,%f14217,%f14218};

	// end inline asm
	// begin inline asm
	mma.sync.aligned.m16n8k8.row.col.f32.f16.f16.f32 {%f14215,%f14216,%f14217,%f14218}, {%r1,%r2}, {%r3}, {%f14215,%f14216,%f14217,%f14218};

	// end inline asm
	// begin inline asm
	mma.sync.aligned.m16n8k8.row.col.f32.f16.f16.f32 {%f14215,%f14216,%f14217,%f14218}, {%r1,%r2}, {%r3}, {%f14215,%f14216,%f14217,%f14218};

	// end inline asm
	// begin inline asm
	mma.sync.aligned.m16n8k8.row.col.f32.f16.f16.f32 {%f14215,%f14216,%f14217,%f14218}, {%r1,%r2}, {%r3}, {%f14215,%f14216,%f14217,%f14218};

	// end inline asm
	// begin inline asm
	mma.sync.aligned.m16n8k8.row.col.f32.f16.f16.f32 {%f14215,%f14216,%f14217,%f14218}, {%r1,%r2}, {%r3}, {%f14215,%f14216,%f14217,%f14218};

	// end inline asm
	// begin inline asm
	mma.sync.aligned.m16n8k8.row.col.f32.f16.f16.f32 {%f14215,%f14216,%f14217,%f14218}, {%r1,%r2}, {%r3}, {%f14215,%f14216,%f14217,%f14218};

	// end inline asm
	// begin inline asm
	mma.sync.aligned.m16n8k8.row.col.f32.f16.f16.f32 {%f14215,%f14216,%f14217,%f14218}, {%r1,%r2}, {%r3}, {%f14215,%f14216,%f14217,%f14218};

	// end inline asm
	// begin inline asm
	mma.sync.aligned.m16n8k8.row.col.f32.f16.f16.f32 {%f14215,%f14216,%f14217,%f14218}, {%r1,%r2}, {%r3}, {%f14215,%f14216,%f14217,%f14218};

	// end inline asm
	// begin inline asm
	mma.sync.aligned.m16n8k8.row.col.f32.f16.f16.f32 {%f14215,%f14216,%f14217,%f14218}, {%r1,%r2}, {%r3}, {%f14215,%f14216,%f14217,%f14218};

	// end inline asm
	// begin inline asm
	mma.sync.aligned.m16n8k8.row.col.f32.f16.f16.f32 {%f14215,%f14216,%f14217,%f14218}, {%r1,%r2}, {%r3}, {%f14215,%f14216,%f14217,%f14218};

	// end inline asm
	// begin inline asm
	mma.sync.aligned.m16n8k8.row.col.f32.f16.f16.f32 {%f14215,%f14216,%f14217,%f14218}, {%r1,%r2}, {%r3}, {%f14215,%f14216,%f14217,%f14218};

	// end inline asm
	// begin inline asm
	mma.sync.aligned.m16n8k8.row.col.f32.f16.f16.f32 {%f14215,%f14216,%f14217,%f14218}, {%r1,%r2}, {%r3}, {%f14215,%f14216,%f14217,%f14218};

	// end inline asm
	// begin inline asm
	mma.sync.aligned.m16n8k8.row.col.f32.f16.f16.f32 {%f14215,%f14216,%f14217,%f14218}, {%r1,%r2}, {%r3}, {%f14215,%f14216,%f14217,%f14218};

	// end inline asm
	// begin inline asm
	mma.sync.aligned.m16n8k8.row.col.f32.f16.f16.f32 {%f14215,%f14216,%f14217,%f14218}, {%r1,%r2}, {%r3}, {%f14215,%f14216,%f14217,%f14218};

	// end inline asm
	// begin inline asm
	mma.sync.aligned.m16n8k8.row.col.f32.f16.f16.f32 {%f14215,%f14216,%f14217,%f14218}, {%r1,%r2}, {%r3}, {%f14215,%f14216,%f14217,%f14218};

	// end inline asm
	// begin inline asm
	mma.sync.aligned.m16n8k8.row.col.f32.f16.f16.f32 {%f14215,%f14216,%f14217,%f14218}, {%r1,%r2}, {%r3}, {%f14215,%f14216,%f14217,%f14218};

	// end inline asm
	// begin inline asm
	mma.sync.aligned.m16n8k8.row.col.f32.f16.f16.f32 {%f14215,%f14216,%f14217,%f14218}, {%r1,%r2}, {%r3}, {%f14215,%f14216,%f14217,%f14218};

	// end inline asm
	// begin inline asm
	mma.sync.aligned.m16n8k8.row.col.f32.f16.f16.f32 {%f14215,%f14216,%f14217,%f14218}, {%r1,%r2}, {%r3}, {%f14215,%f14216,%f14217,%f14218};

	// end inline asm
	// begin inline asm
	mma.sync.aligned.m16n8k8.row.col.f32.f16.f16.f32 {%f14215,%f14216,%f14217,%f14218}, {%r1,%r2}, {%r3}, {%f14215,%f14216,%f14217,%f14218};

	// end inline asm
	// begin inline asm
	mma.sync.aligned.m16n8k8.row.col.f32.f16.f16.f32 {%f14215,%f14216,%f14217,%f14218}, {%r1,%r2}, {%r3}, {%f14215,%f14216,%f14217,%f14218};

	// end inline asm
	// begin inline asm
	mma.sync.aligned.m16n8k8.row.col.f32.f16.f16.f32 {%f14215,%f14216,%f14217,%f14218}, {%r1,%r2}, {%r3}, {%f14215,%f14216,%f14217,%f14218};

	// end inline asm
	// begin inline asm
	mma.sync.aligned.m16n8k8.row.col.f32.f16.f16.f32 {%f14215,%f14216,%f14217,%f14218}, {%r1,%r2}, {%r3}, {%f14215,%f14216,%f14217,%f14218};

	// end inline asm
	// begin inline asm
	mma.sync.aligned.m16n8k8.row.col.f32.f16.f16.f32 {%f14215,%f14216,%f14217,%f14218}, {%r1,%r2}, {%r3}, {%f14215,%f14216,%f14217,%f14218};

	// end inline asm
	// begin inline asm
	mma.sync.aligned.m16n8k8.row.col.f32.f16.f16.f32 {%f14215,%f14216,%f14217,%f14218}, {%r1,%r2}, {%r3}, {%f14215,%f14216,%f14217,%f14218};

	// end inline asm
	// begin inline asm
	mma.sync.aligned.m16n8k8.row.col.f32.f16.f16.f32 {%f14215,%f14216,%f14217,%f14218}, {%r1,%r2}, {%r3}, {%f14215,%f14216,%f14217,%f14218};

	// end inline asm
	// begin inline asm
	mma.sync.aligned.m16n8k8.row.col.f32.f16.f16.f32 {%f14215,%f14216,%f14217,%f14218}, {%r1,%r2}, {%r3}, {%f14215,%f14216,%f14217,%f14218};

	// end inline asm
	// begin inline asm
	mma.sync.aligned.m16n8k8.row.col.f32.f16.f16.f32 {%f14215,%f14216,%f14217,%f14218}, {%r1,%r2}, {%r3}, {%f14215,%f14216,%f14217,%f14218};

	// end inline asm
	// begin inline asm
	mma.sync.aligned.m16n8k8.row.col.f32.f16.f16.f32 {%f14215,%f14216,%f14217,%f14218}, {%r1,%r2}, {%r3}, {%f14215,%f14216,%f14217,%f14218};

	// end inline asm
	// begin inline asm
	mma.sync.aligned.m16n8k8.row.col.f32.f16.f16.f32 {%f14215,%f14216,%f14217,%f14218}, {%r1,%r2}, {%r3}, {%f14215,%f14216,%f14217,%f14218};

	// end inline asm
	// begin inline asm
	mma.sync.aligned.m16n8k8.row.col.f32.f16.f16.f32 {%f14215,%f14216,%f14217,%f14218}, {%r1,%r2}, {%r3}, {%f14215,%f14216,%f14217,%f14218};

	// end inline asm
	// begin inline asm
	mma.sync.aligned.m16n8k8.row.col.f32.f16.f16.f32 {%f14215,%f14216,%f14217,%f14218}, {%r1,%r2}, {%r3}, {%f14215,%f14216,%f14217,%f14218};

	// end inline asm
	// begin inline asm
	mma.sync.aligned.m16n8k8.row.col.f32.f16.f16.f32 {%f14215,%f14216,%f14217,%f14218}, {%r1,%r2}, {%r3}, {%f14215,%f14216,%f14217,%f14218};

	// end inline asm
	// begin inline asm
	mma.sync.aligned.m16n8k8.row.col.f32.f16.f16.f32 {%f14215,%f14216,%f14217,%f14218}, {%r1,%r2}, {%r3}, {%f14215,%f14216,%f14217,%f14218};

	// end inline asm
	// begin inline asm
	mma.sync.aligned.m16n8k8.row.col.f32.f16.f16.f32 {%f14215,%f14216,%f14217,%f14218}, {%r1,%r2}, {%r3}, {%f14215,%f14216,%f14217,%f14218};

	// end inline asm
	// begin inline asm
	mma.sync.aligned.m16n8k8.row.col.f32.f16.f16.f32 {%f14215,%f14216,%f14217,%f14218}, {%r1,%r2}, {%r3}, {%f14215,%f14216,%f14217,%f14218};

	// end inline asm
	// begin inline asm
	mma.sync.aligned.m16n8k8.row.col.f32.f16.f16.f32 {%f14215,%f14216,%f14217,%f14218}, {%r1,%r2}, {%r3}, {%f14215,%f14216,%f14217,%f14218};

	// end inline asm
	// begin inline asm
	mma.sync.aligned.m16n8k8.row.col.f32.f16.f16.f32 {%f14215,%f14216,%f14217,%f14218}, {%r1,%r2}, {%r3}, {%f14215,%f14216,%f14217,%f14218};

	// end inline asm
	// begin inline asm
	mma.sync.aligned.m16n8k8.row.col.f32.f16.f16.f32 {%f14215,%f14216,%f14217,%f14218}, {%r1,%r2}, {%r3}, {%f14215,%f14216,%f14217,%f14218};

	// end inline asm
	// begin inline asm
	mma.sync.aligned.m16n8k8.row.col.f32.f16.f16.f32 {%f14215,%f14216,%f14217,%f14218}, {%r1,%r2}, {%r3}, {%f14215,%f14216,%f14217,%f14218};

	// end inline asm
	// begin inline asm
	mma.sync.aligned.m16n8k8.row.col.f32.f16.f16.f32 {%f14215,%f14216,%f14217,%f14218}, {%r1,%r2}, {%r3}, {%f14215,%f14216,%f14217,%f14218};

	// end inline asm
	// begin inline asm
	mma.sync.aligned.m16n8k8.row.col.f32.f16.f16.f32 {%f14215,%f14216,%f14217,%f14218}, {%r1,%r2}, {%r3}, {%f14215,%f14216,%f14217,%f14218};

	// end inline asm
	// begin inline asm
	mma.sync.aligned.m16n8k8.row.col.f32.f16.f16.f32 {%f14215,%f14216,%f14217,%f14218}, {%r1,%r2}, {%r3}, {%f14215,%f14216,%f14217,%f14218};

	// end inline asm
	// begin inline asm
	mma.sync.aligned.m16n8k8.row.col.f32.f16.f16.f32 {%f14215,%f14216,%f14217,%f14218}, {%r1,%r2}, {%r3}, {%f14215,%f14216,%f14217,%f14218};

	// end inline asm
	// begin inline asm
	mma.sync.aligned.m16n8k8.row.col.f32.f16.f16.f32 {%f14215,%f14216,%f14217,%f14218}, {%r1,%r2}, {%r3}, {%f14215,%f14216,%f14217,%f14218};

	// end inline asm
	// begin inline asm
	mma.sync.aligned.m16n8k8.row.col.f32.f16.f16.f32 {%f14215,%f14216,%f14217,%f14218}, {%r1,%r2}, {%r3}, {%f14215,%f14216,%f14217,%f14218};

	// end inline asm
	// begin inline asm
	mma.sync.aligned.m16n8k8.row.col.f32.f16.f16.f32 {%f14215,%f14216,%f14217,%f14218}, {%r1,%r2}, {%r3}, {%f14215,%f14216,%f14217,%f14218};

	// end inline asm
	// begin inline asm
	mma.sync.aligned.m16n8k8.row.col.f32.f16.f16.f32 {%f14215,%f14216,%f14217,%f14218}, {%r1,%r2}, {%r3}, {%f14215,%f14216,%f14217,%f14218};

	// end inline asm
	// begin inline asm
	mma.sync.aligned.m16n8k8.row.col.f32.f16.f16.f32 {%f14215,%f14216,%f14217,%f14218}, {%r1,%r2}, {%r3}, {%f14215,%f14216,%f14217,%f14218};

	// end inline asm
	// begin inline asm
	mma.sync.aligned.m16n8k8.row.col.f32.f16.f16.f32 {%f14215,%f14216,%f14217,%f14218}, {%r1,%r2}, {%r3}, {%f14215,%f14216,%f14217,%f14218};

	// end inline asm
	// begin inline asm
	mma.sync.aligned.m16n8k8.row.col.f32.f16.f16.f32 {%f14215,%f14216,%f14217,%f14218}, {%r1,%r2}, {%r3}, {%f14215,%f14216,%f14217,%f14218};

	// end inline asm
	// begin inline asm
	mma.sync.aligned.m16n8k8.row.col.f32.f16.f16.f32 {%f14215,%f14216,%f14217,%f14218}, {%r1,%r2}, {%r3}, {%f14215,%f14216,%f14217,%f14218};

	// end inline asm
	// begin inline asm
	mma.sync.aligned.m16n8k8.row.col.f32.f16.f16.f32 {%f14215,%f14216,%f14217,%f14218}, {%r1,%r2}, {%r3}, {%f14215,%f14216,%f14217,%f14218};

	// end inline asm
	// begin inline asm
	mma.sync.aligned.m16n8k8.row.col.f32.f16.f16.f32 {%f14215,%f14216,%f14217,%f14218}, {%r1,%r2}, {%r3}, {%f14215,%f14216,%f14217,%f14218};

	// end inline asm
	// begin inline asm
	mma.sync.aligned.m16n8k8.row.col.f32.f16.f16.f32 {%f14215,%f14216,%f14217,%f14218}, {%r1,%r2}, {%r3}, {%f14215,%f14216,%f14217,%f14218};

	// end inline asm
	// begin inline asm
	mma.sync.aligned.m16n8k8.row.col.f32.f16.f16.f32 {%f14215,%f14216,%f14217,%f14218}, {%r1,%r2}, {%r3}, {%f14215,%f14216,%f14217,%f14218};

	// end inline asm
	// begin inline asm
	mma.sync.aligned.m16n8k8.row.col.f32.f16.f16.f32 {%f14215,%f14216,%f14217,%f14218}, {%r1,%r2}, {%r3}, {%f14215,%f14216,%f14217,%f14218};

	// end inline asm
	// begin inline asm
	mma.sync.aligned.m16n8k8.row.col.f32.f16.f16.f32 {%f14215,%f14216,%f14217,%f14218}, {%r1,%r2}, {%r3}, {%f14215,%f14216,%f14217,%f14218};

	// end inline asm
	// begin inline asm
	mma.sync.aligned.m16n8k8.row.col.f32.f16.f16.f32 {%f14215,%f14216,%f14217,%f14218}, {%r1,%r2}, {%r3}, {%f14215,%f14216,%f14217,%f14218};

	// end inline asm
	// begin inline asm
	mma.sync.aligned.m16n8k8.row.col.f32.f16.f16.f32 {%f14215,%f14216,%f14217,%f14218}, {%r1,%r2}, {%r3}, {%f14215,%f14216,%f14217,%f14218};

	// end inline asm
	// begin inline asm
	mma.sync.aligned.m16n8k8.row.col.f32.f16.f16.f32 {%f14215,%f14216,%f14217,%f14218}, {%r1,%r2}, {%r3}, {%f14215,%f14216,%f14217,%f14218};

	// end inline asm
	// begin inline asm
	mma.sync.aligned.m16n8k8.row.col.f32.f16.f16.f32 {%f14215,%f14216,%f14217,%f14218}, {%r1,%r2}, {%r3}, {%f14215,%f14216,%f14217,%f14218};

	// end inline asm
	// begin inline asm
	mma.sync.aligned.m16n8k8.row.col.f32.f16.f16.f32 {%f14215,%f14216,%f14217,%f14218}, {%r1,%r2}, {%r3}, {%f14215,%f14216,%f14217,%f14218};

	// end inline asm
	// begin inline asm
	mma.sync.aligned.m16n8k8.row.col.f32.f16.f16.f32 {%f14215,%f14216,%f14217,%f14218}, {%r1,%r2}, {%r3}, {%f14215,%f14216,%f14217,%f14218};

	// end inline asm
	// begin inline asm
	mma.sync.aligned.m16n8k8.row.col.f32.f16.f16.f32 {%f14215,%f14216,%f14217,%f14218}, {%r1,%r2}, {%r3}, {%f14215,%f14216,%f14217,%f14218};

	// end inline asm
	// begin inline asm
	mma.sync.aligned.m16n8k8.row.col.f32.f16.f16.f32 {%f14215,%f14216,%f14217,%f14218}, {%r1,%r2}, {%r3}, {%f14215,%f14216,%f14217,%f14218};

	// end inline asm
	// begin inline asm
	mma.sync.aligned.m16n8k8.row.col.f32.f16.f16.f32 {%f14215,%f14216,%f14217,%f14218}, {%r1,%r2}, {%r3}, {%f14215,%f14216,%f14217,%f14218};

	// end inline asm
	// begin inline asm
	mma.sync.aligned.m16n8k8.row.col.f32.f16.f16.f32 {%f14215,%f14216,%f14217,%f14218}, {%r1,%r2}, {%r3}, {%f14215,%f14216,%f14217,%f14218};

	// end inline asm
	// begin inline asm
	mma.sync.aligned.m16n8k8.row.col.f32.f16.f16.f32 {%f14215,%f14216,%f14217,%f14218}, {%r1,%r2}, {%r3}, {%f14215,%f14216,%f14217,%f14218};

	// end inline asm
	// begin inline asm
	mma.sync.aligned.m16n8k8.row.col.f32.f16.f16.f32 {%f14215,%f14216,%f14217,%f14218}, {%r1,%r2}, {%r3}, {%f14215,%f14216,%f14217,%f14218};

	// end inline asm
	// begin inline asm
	mma.sync.aligned.m16n8k8.row.col.f32.f16.f16.f32 {%f14215,%f14216,%f14217,%f14218}, {%r1,%r2}, {%r3}, {%f14215,%f14216,%f14217,%f14218};

	// end inline asm
	// begin inline asm
	mma.sync.aligned.m16n8k8.row.col.f32.f16.f16.f32 {%f14215,%f14216,%f14217,%f14218}, {%r1,%r2}, {%r3}, {%f14215,%f14216,%f14217,%f14218};

	// end inline asm
	// begin inline asm
	mma.sync.aligned.m16n8k8.row.col.f32.f16.f16.f32 {%f14215,%f14216,%f14217,%f14218}, {%r1,%r2}, {%r3}, {%f14215,%f14216,%f14217,%f14218};

	// end inline asm
	// begin inline asm
	mma.sync.aligned.m16n8k8.row.col.f32.f16.f16.f32 {%f14215,%f14216,%f14217,%f14218}, {%r1,%r2}, {%r3}, {%f14215,%f14216,%f14217,%f14218};

	// end inline asm
	// begin inline asm
	mma.sync.aligned.m16n8k8.row.col.f32.f16.f16.f32 {%f14215,%f14216,%f14217,%f14218}, {%r1,%r2}, {%r3}, {%f14215,%f14216,%f14217,%f14218};

	// end inline asm
	// begin inline asm
	mma.sync.aligned.m16n8k8.row.col.f32.f16.f16.f32 {%f14215,%f14216,%f14217,%f14218}, {%r1,%r2}, {%r3}, {%f14215,%f14216,%f14217,%f14218};

	// end inline asm
	// begin inline asm
	mma.sync.aligned.m16n8k8.row.col.f32.f16.f16.f32 {%f14215,%f14216,%f14217,%f14218}, {%r1,%r2}, {%r3}, {%f14215,%f14216,%f14217,%f14218};

	// end inline asm
	// begin inline asm
	mma.sync.aligned.m16n8k8.row.col.f32.f16.f16.f32 {%f14215,%f14216,%f14217,%f14218}, {%r1,%r2}, {%r3}, {%f14215,%f14216,%f14217,%f14218};

	// end inline asm
	// begin inline asm
	mma.sync.aligned.m16n8k8.row.col.f32.f16.f16.f32 {%f14215,%f14216,%f14217,%f14218}, {%r1,%r2}, {%r3}, {%f14215,%f14216,%f14217,%f14218};

	// end inline asm
	// begin inline asm
	mma.sync.aligned.m16n8k8.row.col.f32.f16.f16.f32 {%f14215,%f14216,%f14217,%f14218}, {%r1,%r2}, {%r3}, {%f14215,%f14216,%f14217,%f14218};

	// end inline asm
	// begin inline asm
	mma.sync.aligned.m16n8k8.row.col.f32.f16.f16.f32 {%f14215,%f14216,%f14217,%f14218}, {%r1,%r2}, {%r3}, {%f14215,%f14216,%f14217,%f14218};

	// end inline asm
	// begin inline asm
	mma.sync.aligned.m16n8k8.row.col.f32.f16.f16.f32 {%f14215,%f14216,%f14217,%f14218}, {%r1,%r2}, {%r3}, {%f14215,%f14216,%f14217,%f14218};

	// end inline asm
	// begin inline asm
	mma.sync.aligned.m16n8k8.row.col.f32.f16.f16.f32 {%f14215,%f14216,%f14217,%f14218}, {%r1,%r2}, {%r3}, {%f14215,%f14216,%f14217,%f14218};

	// end inline asm
	// begin inline asm
	mma.sync.aligned.m16n8k8.row.col.f32.f16.f16.f32 {%f14215,%f14216,%f14217,%f14218}, {%r1,%r2}, {%r3}, {%f14215,%f14216,%f14217,%f14218};

	// end inline asm
	// begin inline asm
	mma.sync.aligned.m16n8k8.row.col.f32.f16.f16.f32 {%f14215,%f14216,%f14217,%f14218}, {%r1,%r2}, {%r3}, {%f14215,%f14216,%f14217,%f14218};

	// end inline asm
	// begin inline asm
	mma.sync.aligned.m16n8k8.row.col.f32.f16.f16.f32 {%f14215,%f14216,%f14217,%f14218}, {%r1,%r2}, {%r3}, {%f14215,%f14216,%f14217,%f14218};

	// end inline asm
	// begin inline asm
	mma.sync.aligned.m16n8k8.row.col.f32.f16.f16.f32 {%f14215,%f14216,%f14217,%f14218}, {%r1,%r2}, {%r3}, {%f14215,%f14216,%f14217,%f14218};

	// end inline asm
	// begin inline asm
	mma.sync.aligned.m16n8k8.row.col.f32.f16.f16.f32 {%f14215,%f14216,%f14217,%f14218}, {%r1,%r2}, {%r3}, {%f14215,%f14216,%f14217,%f14218};

	// end inline asm
	// begin inline asm
	mma.sync.aligned.m16n8k8.row.col.f32.f16.f16.f32 {%f14215,%f14216,%f14217,%f14218}, {%r1,%r2}, {%r3}, {%f14215,%f14216,%f14217,%f14218};

	// end inline asm
	// begin inline asm
	mma.sync.aligned.m16n8k8.row.col.f32.f16.f16.f32 {%f14215,%f14216,%f14217,%f14218}, {%r1,%r2}, {%r3}, {%f14215,%f14216,%f14217,%f14218};

	// end inline asm
	// begin inline asm
	mma.sync.aligned.m16n8k8.row.col.f32.f16.f16.f32 {%f14215,%f14216,%f14217,%f14218}, {%r1,%r2}, {%r3}, {%f14215,%f14216,%f14217,%f14218};

	// end inline asm
	// begin inline asm
	mma.sync.aligned.m16n8k8.row.col.f32.f16.f16.f32 {%f14215,%f14216,%f14217,%f14218}, {%r1,%r2}, {%r3}, {%f14215,%f14216,%f14217,%f14218};

	// end inline asm
	// begin inline asm
	mma.sync.aligned.m16n8k8.row.col.f32.f16.f16.f32 {%f14215,%f14216,%f14217,%f14218}, {%r1,%r2}, {%r3}, {%f14215,%f14216,%f14217,%f14218};

	// end inline asm
	// begin inline asm
	mma.sync.aligned.m16n8k8.row.col.f32.f16.f16.f32 {%f14215,%f14216,%f14217,%f14218}, {%r1,%r2}, {%r3}, {%f14215,%f14216,%f14217,%f14218};

	// end inline asm
	// begin inline asm
	mma.sync.aligned.m16n8k8.row.col.f32.f16.f16.f32 {%f14215,%f14216,%f14217,%f14218}, {%r1,%r2}, {%r3}, {%f14215,%f14216,%f14217,%f14218};

	// end inline asm
	// begin inline asm
	mma.sync.aligned.m16n8k8.row.col.f32.f16.f16.f32 {%f14215,%f14216,%f14217,%f14218}, {%r1,%r2}, {%r3}, {%f14215,%f14216,%f14217,%f14218};

	// end inline asm
	// begin inline asm
	mma.sync.aligned.m16n8k8.row.col.f32.f16.f16.f32 {%f14215,%f14216,%f14217,%f14218}, {%r1,%r2}, {%r3}, {%f14215,%f14216,%f14217,%f14218};

	// end inline asm
	// begin inline asm
	mma.sync.aligned.m16n8k8.row.col.f32.f16.f16.f32 {%f14215,%f14216,%f14217,%f14218}, {%r1,%r2}, {%r3}, {%f14215,%f14216,%f14217,%f14218};

	// end inline asm
	// begin inline asm
	mma.sync.aligned.m16n8k8.row.col.f32.f16.f16.f32 {%f14215,%f14216,%f14217,%f14218}, {%r1,%r2}, {%r3}, {%f14215,%f14216,%f14217,%f14218};

	// end inline asm
	// begin inline asm
	mma.sync.aligned.m16n8k8.row.col.f32.f16.f16.f32 {%f14215,%f14216,%f14217,%f14218}, {%r1,%r2}, {%r3}, {%f14215,%f14216,%f14217,%f14218};

	// end inline asm
	// begin inline asm
	mma.sync.aligned.m16n8k8.row.col.f32.f16.f16.f32 {%f14215,%f14216,%f14217,%f14218}, {%r1,%r2}, {%r3}, {%f14215,%f14216,%f14217,%f14218};

	// end inline asm
	// begin inline asm
	mma.sync.aligned.m16n8k8.row.col.f32.f16.f16.f32 {%f14215,%f14216,%f14217,%f14218}, {%r1,%r2}, {%r3}, {%f14215,%f14216,%f14217,%f14218};

	// end inline asm
	// begin inline asm
	mma.sync.aligned.m16n8k8.row.col.f32.f16.f16.f32 {%f14215,%f14216,%f14217,%f14218}, {%r1,%r2}, {%r3}, {%f14215,%f14216,%f14217,%f14218};

	// end inline asm
	// begin inline asm
	mma.sync.aligned.m16n8k8.row.col.f32.f16.f16.f32 {%f14215,%f14216,%f14217,%f14218}, {%r1,%r2}, {%r3}, {%f14215,%f14216,%f14217,%f14218};

	// end inline asm
	// begin inline asm
	mma.sync.aligned.m16n8k8.row.col.f32.f16.f16.f32 {%f14215,%f14216,%f14217,%f14218}, {%r1,%r2}, {%r3}, {%f14215,%f14216,%f14217,%f14218};

	// end inline asm
	// begin inline asm
	mma.sync.aligned.m16n8k8.row.col.f32.f16.f16.f32 {%f14215,%f14216,%f14217,%f14218}, {%r1,%r2}, {%r3}, {%f14215,%f14216,%f14217,%f14218};

	// end inline asm
	// begin inline asm
	mma.sync.aligned.m16n8k8.row.col.f32.f16.f16.f32 {%f14215,%f14216,%f14217,%f14218}, {%r1,%r2}, {%r3}, {%f14215,%f14216,%f14217,%f14218};

	// end inline asm
	// begin inline asm
	mma.sync.aligned.m16n8k8.row.col.f32.f16.f16.f32 {%f14215,%f14216,%f14217,%f14218}, {%r1,%r2}, {%r3}, {%f14215,%f14216,%f14217,%f14218};

	// end inline asm
	// begin inline asm
	mma.sync.aligned.m16n8k8.row.col.f32.f16.f16.f32 {%f14215,%f14216,%f14217,%f14218}, {%r1,%r2}, {%r3}, {%f14215,%f14216,%f14217,%f14218};

	// end inline asm
	// begin inline asm
	mma.sync.aligned.m16n8k8.row.col.f32.f16.f16.f32 {%f14215,%f14216,%f14217,%f14218}, {%r1,%r2}, {%r3}, {%f14215,%f14216,%f14217,%f14218};

	// end inline asm
	// begin inline asm
	mma.sync.aligned.m16n8k8.row.col.f32.f16.f16.f32 {%f14215,%f14216,%f14217,%f14218}, {%r1,%r2}, {%r3}, {%f14215,%f14216,%f14217,%f14218};

	// end inline asm
	// begin inline asm
	mma.sync.aligned.m16n8k8.row.col.f32.f16.f16.f32 {%f14215,%f14216,%f14217,%f14218}, {%r1,%r2}, {%r3}, {%f14215,%f14216,%f14217,%f14218};

	// end inline asm
	// begin inline asm
	mma.sync.aligned.m16n8k8.row.col.f32.f16.f16.f32 {%f14215,%f14216,%f14217,%f14218}, {%r1,%r2}, {%r3}, {%f14215,%f14216,%f14217,%f14218};

	// end inline asm
	// begin inline asm
	mma.sync.aligned.m16n8k8.row.col.f32.f16.f16.f32 {%f14215,%f14216,%f14217,%f14218}, {%r1,%r2}, {%r3}, {%f14215,%f14216,%f14217,%f14218};

	// end inline asm
	// begin inline asm
	mma.sync.aligned.m16n8k8.row.col.f32.f16.f16.f32 {%f14215,%f14216,%f14217,%f14218}, {%r1,%r2}, {%r3}, {%f14215,%f14216,%f14217,%f14218};

	// end inline asm
	// begin inline asm
	mma.sync.aligned.m16n8k8.row.col.f32.f16.f16.f32 {%f14215,%f14216,%f14217,%f14218}, {%r1,%r2}, {%r3}, {%f14215,%f14216,%f14217,%f14218};

	// end inline asm
	// begin inline asm
	mma.sync.aligned.m16n8k8.row.col.f32.f16.f16.f32 {%f14215,%f14216,%f14217,%f14218}, {%r1,%r2}, {%r3}, {%f14215,%f14216,%f14217,%f14218};

	// end inline asm
	// begin inline asm
	mma.sync.aligned.m16n8k8.row.col.f32.f16.f16.f32 {%f14215,%f14216,%f14217,%f14218}, {%r1,%r2}, {%r3}, {%f14215,%f14216,%f14217,%f14218};

	// end inline asm
	// begin inline asm
	mma.sync.aligned.m16n8k8.row.col.f32.f16.f16.f32 {%f14215,%f14216,%f14217,%f14218}, {%r1,%r2}, {%r3}, {%f14215,%f14216,%f14217,%f14218};

	// end inline asm
	// begin inline asm
	mma.sync.aligned.m16n8k8.row.col.f32.f16.f16.f32 {%f14215,%f14216,%f14217,%f14218}, {%r1,%r2}, {%r3}, {%f14215,%f14216,%f14217,%f14218};

	// end inline asm
	// begin inline asm
	mma.sync.aligned.m16n8k8.row.col.f32.f16.f16.f32 {%f14215,%f14216,%f14217,%f14218}, {%r1,%r2}, {%r3}, {%f14215,%f14216,%f14217,%f14218};

	// end inline asm
	// begin inline asm
	mma.sync.aligned.m16n8k8.row.col.f32.f16.f16.f32 {%f14215,%f14216,%f14217,%f14218}, {%r1,%r2}, {%r3}, {%f14215,%f14216,%f14217,%f14218};

	// end inline asm
	// begin inline asm
	mma.sync.aligned.m16n8k8.row.col.f32.f16.f16.f32 {%f14215,%f14216,%f14217,%f14218}, {%r1,%r2}, {%r3}, {%f14215,%f14216,%f14217,%f14218};

	// end inline asm
	// begin inline asm
	mma.sync.aligned.m16n8k8.row.col.f32.f16.f16.f32 {%f14215,%f14216,%f14217,%f14218}, {%r1,%r2}, {%r3}, {%f14215,%f14216,%f14217,%f14218};

	// end inline asm
	// begin inline asm
	mma.sync.aligned.m16n8k8.row.col.f32.f16.f16.f32 {%f14215,%f14216,%f14217,%f14218}, {%r1,%r2}, {%r3}, {%f14215,%f14216,%f14217,%f14218};

	// end inline asm
	// begin inline asm
	mma.sync.aligned.m16n8k8.row.col.f32.f16.f16.f32 {%f14215,%f14216,%f14217,%f14218}, {%r1,%r2}, {%r3}, {%f14215,%f14216,%f14217,%f14218};

	// end inline asm
	// begin inline asm
	mma.sync.aligned.m16n8k8.row.col.f32.f16.f16.f32 {%f14215,%f14216,%f14217,%f14218}, {%r1,%r2}, {%r3}, {%f14215,%f14216,%f14217,%f14218};

	// end inline asm
	// begin inline asm
	mma.sync.aligned.m16n8k8.row.col.f32.f16.f16.f32 {%f14215,%f14216,%f14217,%f14218}, {%r1,%r2}, {%r3}, {%f14215,%f14216,%f14217,%f14218};

	// end inline asm
	// begin inline asm
	mma.sync.aligned.m16n8k8.row.col.f32.f16.f16.f32 {%f14215,%f14216,%f14217,%f14218}, {%r1,%r2}, {%r3}, {%f14215,%f14216,%f14217,%f14218};

	// end inline asm
	// begin inline asm
	mma.sync.aligned.m16n8k8.row.col.f32.f16.f16.f32 {%f14215,%f14216,%f14217,%f14218}, {%r1,%r2}, {%r3}, {%f14215,%f14216,%f14217,%f14218};

	// end inline asm
	// begin inline asm
	mma.sync.aligned.m16n8k8.row.col.f32.f16.f16.f32 {%f14215,%f14216,%f14217,%f14218}, {%r1,%r2}, {%r3}, {%f14215,%f14216,%f14217,%f14218};

	// end inline asm
	// begin inline asm
	mma.sync.aligned.m16n8k8.row.col.f32.f16.f16.f32 {%f14215,%f14216,%f14217,%f14218}, {%r1,%r2}, {%r3}, {%f14215,%f14216,%f14217,%f14218};

	// end inline asm
	// begin inline asm
	mma.sync.aligned.m16n8k8.row.col.f32.f16.f16.f32 {%f14215,%f14216,%f14217,%f14218}, {%r1,%r2}, {%r3}, {%f14215,%f14216,%f14217,%f14218};

	// end inline asm
	// begin inline asm
	mma.sync.aligned.m16n8k8.row.col.f32.f16.f16.f32 {%f14215,%f14216,%f14217,%f14218}, {%r1,%r2}, {%r3}, {%f14215,%f14216,%f14217,%f14218};

	// end inline asm
	// begin inline asm
	mma.sync.aligned.m16n8k8.row.col.f32.f16.f16.f32 {%f14215,%f14216,%f14217,%f14218}, {%r1,%r2}, {%r3}, {%f14215,%f14216,%f14217,%f14218};

	// end inline asm
	// begin inline asm
	mma.sync.aligned.m16n8k8.row.col.f32.f16.f16.f32 {%f14215,%f14216,%f14217,%f14218}, {%r1,%r2}, {%r3}, {%f14215,%f14216,%f14217,%f14218};

	// end inline asm
	// begin inline asm
	mma.sync.aligned.m16n8k8.row.col.f32.f16.f16.f32 {%f14215,%f14216,%f14217,%f14218}, {%r1,%r2}, {%r3}, {%f14215,%f14216,%f14217,%f14218};

	// end inline asm
	// begin inline asm
	mma.sync.aligned.m16n8k8.row.col.f32.f16.f16.f32 {%f14215,%f14216,%f14217,%f14218}, {%r1,%r2}, {%r3}, {%f14215,%f14216,%f14217,%f14218};

	// end inline asm
	// begin inline asm
	mma.sync.aligned.m16n8k8.row.col.f32.f16.f16.f32 {%f14215,%f14216,%f14217,%f14218}, {%r1,%r2}, {%r3}, {%f14215,%f14216,%f14217,%f14218};

	// end inline asm
	// begin inline asm
	mma.sync.aligned.m16n8k8.row.col.f32.f16.f16.f32 {%f14215,%f14216,%f14217,%f14218}, {%r1,%r2}, {%r3}, {%f14215,%f14216,%f14217,%f14218};

	// end inline asm
	// begin inline asm
	mma.sync.aligned.m16n8k8.row.col.f32.f16.f16.f32 {%f14215,%f14216,%f14217,%f14218}, {%r1,%r2}, {%r3}, {%f14215,%f14216,%f14217,%f14218};

	// end inline asm
	// begin inline asm
	mma.sync.aligned.m16n8k8.row.col.f32.f16.f16.f32 {%f14215,%f14216,%f14217,%f14218}, {%r1,%r2}, {%r3}, {%f14215,%f14216,%f14217,%f14218};

	// end inline asm
	// begin inline asm
	mma.sync.aligned.m16n8k8.row.col.f32.f16.f16.f32 {%f14215,%f14216,%f14217,%f14218}, {%r1,%r2}, {%r3}, {%f14215,%f14216,%f14217,%f14218};

	// end inline asm
	// begin inline asm
	mma.sync.aligned.m16n8k8.row.col.f32.f16.f16.f32 {%f14215,%f14216,%f14217,%f14218}, {%r1,%r2}, {%r3}, {%f14215,%f14216,%f14217,%f14218};

	// end inline asm
	// begin inline asm
	mma.sync.aligned.m16n8k8.row.col.f32.f16.f16.f32 {%f14215,%f14216,%f14217,%f14218}, {%r1,%r2}, {%r3}, {%f14215,%f14216,%f14217,%f14218};

	// end inline asm
	// begin inline asm
	mma.sync.aligned.m16n8k8.row.col.f32.f16.f16.f32 {%f14215,%f14216,%f14217,%f14218}, {%r1,%r2}, {%r3}, {%f14215,%f14216,%f14217,%f14218};

	// end inline asm
	// begin inline asm
	mma.sync.aligned.m16n8k8.row.col.f32.f16.f16.f32 {%f14215,%f14216,%f14217,%f14218}, {%r1,%r2}, {%r3}, {%f14215,%f14216,%f14217,%f14218};

	// end inline asm
	// begin inline asm
	mma.sync.aligned.m16n8k8.row.col.f32.f16.f16.f32 {%f14215,%f14216,%f14217,%f14218}, {%r1,%r2}, {%r3}, {%f14215,%f14216,%f14217,%f14218};

	// end inline asm
	// begin inline asm
	mma.sync.aligned.m16n8k8.row.col.f32.f16.f16.f32 {%f14215,%f14216,%f14217,%f14218}, {%r1,%r2}, {%r3}, {%f14215,%f14216,%f14217,%f14218};

	// end inline asm
	// begin inline asm
	mma.sync.aligned.m16n8k8.row.col.f32.f16.f16.f32 {%f14215,%f14216,%f14217,%f14218}, {%r1,%r2}, {%r3}, {%f14215,%f14216,%f14217,%f14218};

	// end inline asm
	// begin inline asm
	mma.sync.aligned.m16n8k8.row.col.f32.f16.f16.f32 {%f14215,%f14216,%f14217,%f14218}, {%r1,%r2}, {%r3}, {%f14215,%f14216,%f14217,%f14218};

	// end inline asm
	// begin inline asm
	mma.sync.aligned.m16n8k8.row.col.f32.f16.f16.f32 {%f14215,%f14216,%f14217,%f14218}, {%r1,%r2}, {%r3}, {%f14215,%f14216,%f14217,%f14218};

	// end inline asm
	// begin inline asm
	mma.sync.aligned.m16n8k8.row.col.f32.f16.f16.f32 {%f14215,%f14216,%f14217,%f14218}, {%r1,%r2}, {%r3}, {%f14215,%f14216,%f14217,%f14218};

	// end inline asm
	// begin inline asm
	mma.sync.aligned.m16n8k8.row.col.f32.f16.f16.f32 {%f14215,%f14216,%f14217,%f14218}, {%r1,%r2}, {%r3}, {%f14215,%f14216,%f14217,%f14218};

	// end inline asm
	// begin inline asm
	mma.sync.aligned.m16n8k8.row.col.f32.f16.f16.f32 {%f14215,%f14216,%f14217,%f14218}, {%r1,%r2}, {%r3}, {%f14215,%f14216,%f14217,%f14218};

	// end inline asm
	// begin inline asm
	mma.sync.aligned.m16n8k8.row.col.f32.f16.f16.f32 {%f14215,%f14216,%f14217,%f14218}, {%r1,%r2}, {%r3}, {%f14215,%f14216,%f14217,%f14218};

	// end inline asm
	// begin inline asm
	mma.sync.aligned.m16n8k8.row.col.f32.f16.f16.f32 {%f14215,%f14216,%f14217,%f14218}, {%r1,%r2}, {%r3}, {%f14215,%f14216,%f14217,%f14218};

	// end inline asm
	// begin inline asm
	mma.sync.aligned.m16n8k8.row.col.f32.f16.f16.f32 {%f14215,%f14216,%f14217,%f14218}, {%r1,%r2}, {%r3}, {%f14215,%f14216,%f14217,%f14218};

	// end inline asm
	// begin inline asm
	mma.sync.aligned.m16n8k8.row.col.f32.f16.f16.f32 {%f14215,%f14216,%f14217,%f14218}, {%r1,%r2}, {%r3}, {%f14215,%f14216,%f14217,%f14218};

	// end inline asm
	// begin inline asm
	mma.sync.aligned.m16n8k8.row.col.f32.f16.f16.f32 {%f14215,%f14216,%f14217,%f14218}, {%r1,%r2}, {%r3}, {%f14215,%f14216,%f14217,%f14218};

	// end inline asm
	// begin inline asm
	mma.sync.aligned.m16n8k8.row.col.f32.f16.f16.f32 {%f14215,%f14216,%f14217,%f14218}, {%r1,%r2}, {%r3}, {%f14215,%f14216,%f14217,%f14218};

	// end inline asm
	// begin inline asm
	mma.sync.aligned.m16n8k8.row.col.f32.f16.f16.f32 {%f14215,%f14216,%f14217,%f14218}, {%r1,%r2}, {%r3}, {%f14215,%f14216,%f14217,%f14218};

	// end inline asm
	// begin inline asm
	mma.sync.aligned.m16n8k8.row.col.f32.f16.f16.f32 {%f14215,%f14216,%f14217,%f14218}, {%r1,%r2}, {%r3}, {%f14215,%f14216,%f14217,%f14218};

	// end inline asm
	// begin inline asm
	mma.sync.aligned.m16n8k8.row.col.f32.f16.f16.f32 {%f14215,%f14216,%f14217,%f14218}, {%r1,%r2}, {%r3}, {%f14215,%f14216,%f14217,%f14218};

	// end inline asm
	// begin inline asm
	mma.sync.aligned.m16n8k8.row.col.f32.f16.f16.f32 {%f14215,%f14216,%f14217,%f14218}, {%r1,%r2}, {%r3}, {%f14215,%f14216,%f14217,%f14218};

	// end inline asm
	// begin inline asm
	mma.sync.aligned.m16n8k8.row.col.f32.f16.f16.f32 {%f14215,%f14216,%f14217,%f14218}, {%r1,%r2}, {%r3}, {%f14215,%f14216,%f14217,%f14218};

	// end inline asm
	// begin inline asm
	mma.sync.aligned.m16n8k8.row.col.f32.f16.f16.f32 {%f14215,%f14216,%f14217,%f14218}, {%r1,%r2}, {%r3}, {%f14215,%f14216,%f14217,%f14218};

	// end inline asm
	// begin inline asm
	mma.sync.aligned.m16n8k8.row.col.f32.f16.f16.f32 {%f14215,%f14216,%f14217,%f14218}, {%r1,%r2}, {%r3}, {%f14215,%f14216,%f14217,%f14218};

	// end inline asm
	// begin inline asm
	mma.sync.aligned.m16n8k8.row.col.f32.f16.f16.f32 {%f14215,%f14216,%f14217,%f14218}, {%r1,%r2}, {%r3}, {%f14215,%f14216,%f14217,%f14218};

	// end inline asm
	// begin inline asm
	mma.sync.aligned.m16n8k8.row.col.f32.f16.f16.f32 {%f14215,%f14216,%f14217,%f14218}, {%r1,%r2}, {%r3}, {%f14215,%f14216,%f14217,%f14218};

	// end inline asm
	// begin inline asm
	mma.sync.aligned.m16n8k8.row.col.f32.f16.f16.f32 {%f14215,%f14216,%f14217,%f14218}, {%r1,%r2}, {%r3}, {%f14215,%f14216,%f14217,%f14218};

	// end inline asm
	// begin inline asm
	mma.sync.aligned.m16n8k8.row.col.f32.f16.f16.f32 {%f14215,%f14216,%f14217,%f14218}, {%r1,%r2}, {%r3}, {%f14215,%f14216,%f14217,%f14218};

	// end inline asm
	// begin inline asm
	mma.sync.aligned.m16n8k8.row.col.f32.f16.f16.f32 {%f14215,%f14216,%f14217,%f14218}, {%r1,%r2}, {%r3}, {%f14215,%f14216,%f14217,%f14218};

	// end inline asm
	// begin inline asm
	mma.sync.aligned.m16n8k8.row.col.f32.f16.f16.f32 {%f14215,%f14216,%f14217,%f14218}, {%r1,%r2}, {%r3}, {%f14215,%f14216,%f14217,%f14218};

	// end inline asm
	// begin inline asm
	mma.sync.aligned.m16n8k8.row.col.f32.f16.f16.f32 {%f14215,%f14216,%f14217,%f14218}, {%r1,%r2}, {%r3}, {%f14215,%f14216,%f14217,%f14218};

	// end inline asm
	// begin inline asm
	mma.sync.aligned.m16n8k8.row.col.f32.f16.f16.f32 {%f14215,%f14216,%f14217,%f14218}, {%r1,%r2}, {%r3}, {%f14215,%f14216,%f14217,%f14218};

	// end inline asm
	// begin inline asm
	mma.sync.aligned.m16n8k8.row.col.f32.f16.f16.f32 {%f14215,%f14216,%f14217,%f14218}, {%r1,%r2}, {%r3}, {%f14215,%f14216,%f14217,%f14218};

	// end inline asm
	// begin inline asm
	mma.sync.aligned.m16n8k8.row.col.f32.f16.f16.f32 {%f14215,%f14216,%f14217,%f14218}, {%r1,%r2}, {%r3}, {%f14215,%f14216,%f14217,%f14218};

	// end inline asm
	// begin inline asm
	mma.sync.aligned.m16n8k8.row.col.f32.f16.f16.f32 {%f14215,%f14216,%f14217,%f14218}, {%r1,%r2}, {%r3}, {%f14215,%f14216,%f14217,%f14218};

	// end inline asm
	// begin inline asm
	mma.sync.aligned.m16n8k8.row.col.f32.f16.f16.f32 {%f14215,%f14216,%f14217,%f14218}, {%r1,%r2}, {%r3}, {%f14215,%f14216,%f14217,%f14218};

	// end inline asm
	// begin inline asm
	mma.sync.aligned.m16n8k8.row.col.f32.f16.f16.f32 {%f14215,%f14216,%f14217,%f14218}, {%r1,%r2}, {%r3}, {%f14215,%f14216,%f14217,%f14218};

	// end inline asm
	// begin inline asm
	mma.sync.aligned.m16n8k8.row.col.f32.f16.f16.f32 {%f14215,%f14216,%f14217,%f14218}, {%r1,%r2}, {%r3}, {%f14215,%f14216,%f14217,%f14218};

	// end inline asm
	// begin inline asm
	mma.sync.aligned.m16n8k8.row.col.f32.f16.f16.f32 {%f14215,%f14216,%f14217,%f14218}, {%r1,%r2}, {%r3}, {%f14215,%f14216,%f14217,%f14218};

	// end inline asm
	// begin inline asm
	mma.sync.aligned.m16n8k8.row.col.f32.f16.f16.f32 {%f14215,%f14216,%f14217,%f14218}, {%r1,%r2}, {%r3}, {%f14215,%f14216,%f14217,%f14218};

	// end inline asm
	// begin inline asm
	mma.sync.aligned.m16n8k8.row.col.f32.f16.f16.f32 {%f14215,%f14216,%f14217,%f14218}, {%r1,%r2}, {%r3}, {%f14215,%f14216,%f14217,%f14218};

	// end inline asm
	// begin inline asm
	mma.sync.aligned.m16n8k8.row.col.f32.f16.f16.f32 {%f14215,%f14216,%f14217,%f14218}, {%r1,%r2}, {%r3}, {%f14215,%f14216,%f14217,%f14218};

	// end inline asm
	// begin inline asm
	mma.sync.aligned.m16n8k8.row.col.f32.f16.f16.f32 {%f14215,%f14216,%f14217,%f14218}, {%r1,%r2}, {%r3}, {%f14215,%f14216,%f14217,%f14218};

	// end inline asm
	// begin inline asm
	mma.sync.aligned.m16n8k8.row.col.f32.f16.f16.f32 {%f14215,%f14216,%f14217,%f14218}, {%r1,%r2}, {%r3}, {%f14215,%f14216,%f14217,%f14218};

	// end inline asm
	// begin inline asm
	mma.sync.aligned.m16n8k8.row.col.f32.f16.f16.f32 {%f14215,%f14216,%f14217,%f14218}, {%r1,%r2}, {%r3}, {%f14215,%f14216,%f14217,%f14218};

	// end inline asm
	// begin inline asm
	mma.sync.aligned.m16n8k8.row.col.f32.f16.f16.f32 {%f14215,%f14216,%f14217,%f14218}, {%r1,%r2}, {%r3}, {%f14215,%f14216,%f14217,%f14218};

	// end inline asm
	// begin inline asm
	mma.sync.aligned.m16n8k8.row.col.f32.f16.f16.f32 {%f14215,%f14216,%f14217,%f14218}, {%r1,%r2}, {%r3}, {%f14215,%f14216,%f14217,%f14218};

	// end inline asm
	// begin inline asm
	mma.sync.aligned.m16n8k8.row.col.f32.f16.f16.f32 {%f14215,%f14216,%f14217,%f14218}, {%r1,%r2}, {%r3}, {%f14215,%f14216,%f14217,%f14218};

	// end inline asm
	// begin inline asm
	mma.sync.aligned.m16n8k8.row.col.f32.f16.f16.f32 {%f14215,%f14216,%f14217,%f14218}, {%r1,%r2}, {%r3}, {%f14215,%f14216,%f14217,%f14218};

	// end inline asm
	// begin inline asm
	mma.sync.aligned.m16n8k8.row.col.f32.f16.f16.f32 {%f14215,%f14216,%f14217,%f14218}, {%r1,%r2}, {%r3}, {%f14215,%f14216,%f14217,%f14218};

	// end inline asm
	// begin inline asm
	mma.sync.aligned.m16n8k8.row.col.f32.f16.f16.f32 {%f14215,%f14216,%f14217,%f14218}, {%r1,%r2}, {%r3}, {%f14215,%f14216,%f14217,%f14218};

	// end inline asm
	// begin inline asm
	mma.sync.aligned.m16n8k8.row.col.f32.f16.f16.f32 {%f14215,%f14216,%f14217,%f14218}, {%r1,%r2}, {%r3}, {%f14215,%f14216,%f14217,%f14218};

	// end inline asm
	// begin inline asm
	mma.sync.aligned.m16n8k8.row.col.f32.f16.f16.f32 {%f14215,%f14216,%f14217,%f14218}, {%r1,%r2}, {%r3}, {%f14215,%f14216,%f14217,%f14218};

	// end inline asm
	// begin inline asm
	mma.sync.aligned.m16n8k8.row.col.f32.f16.f16.f32 {%f14215,%f14216,%f14217,%f14218}, {%r1,%r2}, {%r3}, {%f14215,%f14216,%f14217,%f14218};

	// end inline asm
	// begin inline asm
	mma.sync.aligned.m16n8k8.row.col.f32.f16.f16.f32 {%f14215,%f14216,%f14217,%f14218}, {%r1,%r2}, {%r3}, {%f14215,%f14216,%f14217,%f14218};

	// end inline asm
	// begin inline asm
	mma.sync.aligned.m16n8k8.row.col.f32.f16.f16.f32 {%f14215,%f14216,%f14217,%f14218}, {%r1,%r2}, {%r3}, {%f14215,%f14216,%f14217,%f14218};

	// end inline asm
	// begin inline asm
	mma.sync.aligned.m16n8k8.row.col.f32.f16.f16.f32 {%f14215,%f14216,%f14217,%f14218}, {%r1,%r2}, {%r3}, {%f14215,%f14216,%f14217,%f14218};

	// end inline asm
	// begin inline asm
	mma.sync.aligned.m16n8k8.row.col.f32.f16.f16.f32 {%f14215,%f14216,%f14217,%f14218}, {%r1,%r2}, {%r3}, {%f14215,%f14216,%f14217,%f14218};

	// end inline asm
	// begin inline asm
	mma.sync.aligned.m16n8k8.row.col.f32.f16.f16.f32 {%f14215,%f14216,%f14217,%f14218}, {%r1,%r2}, {%r3}, {%f14215,%f14216,%f14217,%f14218};

	// end inline asm
	// begin inline asm
	mma.sync.aligned.m16n8k8.row.col.f32.f16.f16.f32 {%f14215,%f14216,%f14217,%f14218}, {%r1,%r2}, {%r3}, {%f14215,%f14216,%f14217,%f14218};

	// end inline asm
	// begin inline asm
	mma.sync.aligned.m16n8k8.row.col.f32.f16.f16.f32 {%f14215,%f14216,%f14217,%f14218}, {%r1,%r2}, {%r3}, {%f14215,%f14216,%f14217,%f14218};

	// end inline asm
	// begin inline asm
	mma.sync.aligned.m16n8k8.row.col.f32.f16.f16.f32 {%f14215,%f14216,%f14217,%f14218}, {%r1,%r2}, {%r3}, {%f14215,%f14216,%f14217,%f14218};

	// end inline asm
	// begin inline asm
	mma.sync.aligned.m16n8k8.row.col.f32.f16.f16.f32 {%f14215,%f14216,%f14217,%f14218}, {%r1,%r2}, {%r3}, {%f14215,%f14216,%f14217,%f14218};

	// end inline asm
	// begin inline asm
	mma.sync.aligned.m16n8k8.row.col.f32.f16.f16.f32 {%f14215,%f14216,%f14217,%f14218}, {%r1,%r2}, {%r3}, {%f14215,%f14216,%f14217,%f14218};

	// end inline asm
	// begin inline asm
	mma.sync.aligned.m16n8k8.row.col.f32.f16.f16.f32 {%f14215,%f14216,%f14217,%f14218}, {%r1,%r2}, {%r3}, {%f14215,%f14216,%f14217,%f14218};

	// end inline asm
	// begin inline asm
	mma.sync.aligned.m16n8k8.row.col.f32.f16.f16.f32 {%f14215,%f14216,%f14217,%f14218}, {%r1,%r2}, {%r3}, {%f14215,%f14216,%f14217,%f14218};

	// end inline asm
	// begin inline asm
	mma.sync.aligned.m16n8k8.row.col.f32.f16.f16.f32 {%f14215,%f14216,%f14217,%f14218}, {%r1,%r2}, {%r3}, {%f14215,%f14216,%f14217,%f14218};

	// end inline asm
	// begin inline asm
	mma.sync.aligned.m16n8k8.row.col.f32.f16.f16.f32 {%f14215,%f14216,%f14217,%f14218}, {%r1,%r2}, {%r3}, {%f14215,%f14216,%f14217,%f14218};

	// end inline asm
	// begin inline asm
	mma.sync.aligned.m16n8k8.row.col.f32.f16.f16.f32 {%f14215,%f14216,%f14217,%f14218}, {%r1,%r2}, {%r3}, {%f14215,%f14216,%f14217,%f14218};

	// end inline asm
	// begin inline asm
	mma.sync.aligned.m16n8k8.row.col.f32.f16.f16.f32 {%f14215,%f14216,%f14217,%f14218}, {%r1,%r2}, {%r3}, {%f14215,%f14216,%f14217,%f14218};

	// end inline asm
	// begin inline asm
	mma.sync.aligned.m16n8k8.row.col.f32.f16.f16.f32 {%f14215,%f14216,%f14217,%f14218}, {%r1,%r2}, {%r3}, {%f14215,%f14216,%f14217,%f14218};

	// end inline asm
	// begin inline asm
	mma.sync.aligned.m16n8k8.row.col.f32.f16.f16.f32 {%f14215,%f14216,%f14217,%f14218}, {%r1,%r2}, {%r3}, {%f14215,%f14216,%f14217,%f14218};

	// end inline asm
	// begin inline asm
	mma.sync.aligned.m16n8k8.row.col.f32.f16.f16.f32 {%f14215,%f14216,%f14217,%f14218}, {%r1,%r2}, {%r3}, {%f14215,%f14216,%f14217,%f14218};

	// end inline asm
	// begin inline asm
	mma.sync.aligned.m16n8k8.row.col.f32.f16.f16.f32 {%f14215,%f14216,%f14217,%f14218}, {%r1,%r2}, {%r3}, {%f14215,%f14216,%f14217,%f14218};

	// end inline asm
	// begin inline asm
	mma.sync.aligned.m16n8k8.row.col.f32.f16.f16.f32 {%f14215,%f14216,%f14217,%f14218}, {%r1,%r2}, {%r3}, {%f14215,%f14216,%f14217,%f14218};

	// end inline asm
	// begin inline asm
	mma.sync.aligned.m16n8k8.row.col.f32.f16.f16.f32 {%f14215,%f14216,%f14217,%f14218}, {%r1,%r2}, {%r3}, {%f14215,%f14216,%f14217,%f14218};

	// end inline asm
	// begin inline asm
	mma.sync.aligned.m16n8k8.row.col.f32.f16.f16.f32 {%f14215,%f14216,%f14217,%f14218}, {%r1,%r2}, {%r3}, {%f14215,%f14216,%f14217,%f14218};

	// end inline asm
	// begin inline asm
	mma.sync.aligned.m16n8k8.row.col.f32.f16.f16.f32 {%f14215,%f14216,%f14217,%f14218}, {%r1,%r2}, {%r3}, {%f14215,%f14216,%f14217,%f14218};

	// end inline asm
	// begin inline asm
	mma.sync.aligned.m16n8k8.row.col.f32.f16.f16.f32 {%f14215,%f14216,%f14217,%f14218}, {%r1,%r2}, {%r3}, {%f14215,%f14216,%f14217,%f14218};

	// end inline asm
	// begin inline asm
	mma.sync.aligned.m16n8k8.row.col.f32.f16.f16.f32 {%f14215,%f14216,%f14217,%f14218}, {%r1,%r2}, {%r3}, {%f14215,%f14216,%f14217,%f14218};

	// end inline asm
	// begin inline asm
	mma.sync.aligned.m16n8k8.row.col.f32.f16.f16.f32 {%f14215,%f14216,%f14217,%f14218}, {%r1,%r2}, {%r3}, {%f14215,%f14216,%f14217,%f14218};

	// end inline asm
	// begin inline asm
	mma.sync.aligned.m16n8k8.row.col.f32.f16.f16.f32 {%f14215,%f14216,%f14217,%f14218}, {%r1,%r2}, {%r3}, {%f14215,%f14216,%f14217,%f14218};

	// end inline asm
	// begin inline asm
	mma.sync.aligned.m16n8k8.row.col.f32.f16.f16.f32 {%f14215,%f14216,%f14217,%f14218}, {%r1,%r2}, {%r3}, {%f14215,%f14216,%f14217,%f14218};

	// end inline asm
	// begin inline asm
	mma.sync.aligned.m16n8k8.row.col.f32.f16.f16.f32 {%f14215,%f14216,%f14217,%f14218}, {%r1,%r2}, {%r3}, {%f14215,%f14216,%f14217,%f14218};

	// end inline asm
	// begin inline asm
	mma.sync.aligned.m16n8k8.row.col.f32.f16.f16.f32 {%f14215,%f14216,%f14217,%f14218}, {%r1,%r2}, {%r3}, {%f14215,%f14216,%f14217,%f14218};

	// end inline asm
	// begin inline asm
	mma.sync.aligned.m16n8k8.row.col.f32.f16.f16.f32 {%f14215,%f14216,%f14217,%f14218}, {%r1,%r2}, {%r3}, {%f14215,%f14216,%f14217,%f14218};

	// end inline asm
	mov.f32 	%f17056, %f14216;
	mov.f32 	%f17058, %f14218;
	mov.f32 	%f17055, %f14215;
	mov.f32 	%f17057, %f14217;
	// begin inline asm
	mma.sync.aligned.m16n8k8.row.col.f32.f16.f16.f32 {%f17055,%f17056,%f17057,%f17058}, {%r1,%r2}, {%r3}, {%f17055,%f17056,%f17057,%f17058};

	// end inline asm
	// begin inline asm
	mma.sync.aligned.m16n8k8.row.col.f32.f16.f16.f32 {%f17055,%f17056,%f17057,%f17058}, {%r1,%r2}, {%r3}, {%f17055,%f17056,%f17057,%f17058};

	// end inline asm
	// begin inline asm
	mma.sync.aligned.m16n8k8.row.col.f32.f16.f16.f32 {%f17055,%f17056,%f17057,%f17058}, {%r1,%r2}, {%r3}, {%f17055,%f17056,%f17057,%f17058};

	// end inline asm
	// begin inline asm
	mma.sync.aligned.m16n8k8.row.col.f32.f16.f16.f32 {%f17055,%f17056,%f17057,%f17058}, {%r1,%r2}, {%r3}, {%f17055,%f17056,%f17057,%f17058};

	// end inline asm
	// begin inline asm
	mma.sync.aligned.m16n8k8.row.col.f32.f16.f16.f32 {%f17055,%f17056,%f17057,%f17058}, {%r1,%r2}, {%r3}, {%f17055,%f17056,%f17057,%f17058};

	// end inline asm
	// begin inline asm
	mma.sync.aligned.m16n8k8.row.col.f32.f16.f16.f32 {%f17055,%f17056,%f17057,%f17058}, {%r1,%r2}, {%r3}, {%f17055,%f17056,%f17057,%f17058};

	// end inline asm
	// begin inline asm
	mma.sync.aligned.m16n8k8.row.col.f32.f16.f16.f32 {%f17055,%f17056,%f17057,%f17058}, {%r1,%r2}, {%r3}, {%f17055,%f17056,%f17057,%f17058};

	// end inline asm
	// begin inline asm
	mma.sync.aligned.m16n8k8.row.col.f32.f16.f16.f32 {%f17055,%f17056,%f17057,%f17058}, {%r1,%r2}, {%r3}, {%f17055,%f17056,%f17057,%f17058};

	// end inline asm
	// begin inline asm
	mma.sync.aligned.m16n8k8.row.col.f32.f16.f16.f32 {%f17055,%f17056,%f17057,%f17058}, {%r1,%r2}, {%r3}, {%f17055,%f17056,%f17057,%f17058};

	// end inline asm
	// begin inline asm
	mma.sync.aligned.m16n8k8.row.col.f32.f16.f16.f32 {%f17055,%f17056,%f17057,%f17058}, {%r1,%r2}, {%r3}, {%f17055,%f17056,%f17057,%f17058};

	// end inline asm
	// begin inline asm
	mma.sync.aligned.m16n8k8.row.col.f32.f16.f16.f32 {%f17055,%f17056,%f17057,%f17058}, {%r1,%r2}, {%r3}, {%f17055,%f17056,%f17057,%f17058};

	// end inline asm
	// begin inline asm
	mma.sync.aligned.m16n8k8.row.col.f32.f16.f16.f32 {%f17055,%f17056,%f17057,%f17058}, {%r1,%r2}, {%r3}, {%f17055,%f17056,%f17057,%f17058};

	// end inline asm
	// begin inline asm
	mma.sync.aligned.m16n8k8.row.col.f32.f16.f16.f32 {%f17055,%f17056,%f17057,%f17058}, {%r1,%r2}, {%r3}, {%f17055,%f17056,%f17057,%f17058};

	// end inline asm
	// begin inline asm
	mma.sync.aligned.m16n8k8.row.col.f32.f16.f16.f32 {%f17055,%f17056,%f17057,%f17058}, {%r1,%r2}, {%r3}, {%f17055,%f17056,%f17057,%f17058};

	// end inline asm
	// begin inline asm
	mma.sync.aligned.m16n8k8.row.col.f32.f16.f16.f32 {%f17055,%f17056,%f17057,%f17058}, {%r1,%r2}, {%r3}, {%f17055,%f17056,%f17057,%f17058};

	// end inline asm
	// begin inline asm
	mma.sync.aligned.m16n8k8.row.col.f32.f16.f16.f32 {%f17055,%f17056,%f17057,%f17058}, {%r1,%r2}, {%r3}, {%f17055,%f17056,%f17057,%f17058};

	// end inline asm
	// begin inline asm
	mma.sync.aligned.m16n8k8.row.col.f32.f16.f16.f32 {%f17055,%f17056,%f17057,%f17058}, {%r1,%r2}, {%r3}, {%f17055,%f17056,%f17057,%f17058};

	// end inline asm
	// begin inline asm
	mma.sync.aligned.m16n8k8.row.col.f32.f16.f16.f32 {%f17055,%f17056,%f17057,%f17058}, {%r1,%r2}, {%r3}, {%f17055,%f17056,%f17057,%f17058};

	// end inline asm
	// begin inline asm
	mma.sync.aligned.m16n8k8.row.col.f32.f16.f16.f32 {%f17055,%f17056,%f17057,%f17058}, {%r1,%r2}, {%r3}, {%f17055,%f17056,%f17057,%f17058};

	// end inline asm
	// begin inline asm
	mma.sync.aligned.m16n8k8.row.col.f32.f16.f16.f32 {%f17055,%f17056,%f17057,%f17058}, {%r1,%r2}, {%r3}, {%f17055,%f17056,%f17057,%f17058};

	// end inline asm
	// begin inline asm
	mma.sync.aligned.m16n8k8.row.col.f32.f16.f16.f32 {%f17055,%f17056,%f17057,%f17058}, {%r1,%r2}, {%r3}, {%f17055,%f17056,%f17057,%f17058};

	// end inline asm
	// begin inline asm
	mma.sync.aligned.m16n8k8.row.col.f32.f16.f16.f32 {%f17055,%f17056,%f17057,%f17058}, {%r1,%r2}, {%r3}, {%f17055,%f17056,%f17057,%f17058};

	// end inline asm
	// begin inline asm
	mma.sync.aligned.m16n8k8.row.col.f32.f16.f16.f32 {%f17055,%f17056,%f17057,%f17058}, {%r1,%r2}, {%r3}, {%f17055,%f17056,%f17057,%f17058};

	// end inline asm
	// begin inline asm
	mma.sync.aligned.m16n8k8.row.col.f32.f16.f16.f32 {%f17055,%f17056,%f17057,%f17058}, {%r1,%r2}, {%r3}, {%f17055,%f17056,%f17057,%f17058};

	// end inline asm
	// begin inline asm
	mma.sync.aligned.m16n8k8.row.col.f32.f16.f16.f32 {%f17055,%f17056,%f17057,%f17058}, {%r1,%r2}, {%r3}, {%f17055,%f17056,%f17057,%f17058};

	// end inline asm
	// begin inline asm
	mma.sync.aligned.m16n8k8.row.col.f32.f16.f16.f32 {%f17055,%f17056,%f17057,%f17058}, {%r1,%r2}, {%r3}, {%f17055,%f17056,%f17057,%f17058};

	// end inline asm
	// begin inline asm
	mma.sync.aligned.m16n8k8.row.col.f32.f16.f16.f32 {%f17055,%f17056,%f17057,%f17058}, {%r1,%r2}, {%r3}, {%f17055,%f17056,%f17057,%f17058};

	// end inline asm
	// begin inline asm
	mma.sync.aligned.m16n8k8.row.col.f32.f16.f16.f32 {%f17055,%f17056,%f17057,%f17058}, {%r1,%r2}, {%r3}, {%f17055,%f17056,%f17057,%f17058};

	// end inline asm
	// begin inline asm
	mma.sync.aligned.m16n8k8.row.col.f32.f16.f16.f32 {%f17055,%f17056,%f17057,%f17058}, {%r1,%r2}, {%r3}, {%f17055,%f17056,%f17057,%f17058};

	// end inline asm
	// begin inline asm
	mma.sync.aligned.m16n8k8.row.col.f32.f16.f16.f32 {%f17055,%f17056,%f17057,%f17058}, {%r1,%r2}, {%r3}, {%f17055,%f17056,%f17057,%f17058};

	// end inline asm
	// begin inline asm
	mma.sync.aligned.m16n8k8.row.col.f32.f16.f16.f32 {%f17055,%f17056,%f17057,%f17058}, {%r1,%r2}, {%r3}, {%f17055,%f17056,%f17057,%f17058};

	// end inline asm
	// begin inline asm
	mma.sync.aligned.m16n8k8.row.col.f32.f16.f16.f32 {%f17055,%f17056,%f17057,%f17058}, {%r1,%r2}, {%r3}, {%f17055,%f17056,%f17057,%f17058};

	// end inline asm
	// begin inline asm
	mma.sync.aligned.m16n8k8.row.col.f32.f16.f16.f32 {%f17055,%f17056,%f17057,%f17058}, {%r1,%r2}, {%r3}, {%f17055,%f17056,%f17057,%f17058};

	// end inline asm
	// begin inline asm
	mma.sync.aligned.m16n8k8.row.col.f32.f16.f16.f32 {%f17055,%f17056,%f17057,%f17058}, {%r1,%r2}, {%r3}, {%f17055,%f17056,%f17057,%f17058};

	// end inline asm
	// begin inline asm
	mma.sync.aligned.m16n8k8.row.col.f32.f16.f16.f32 {%f17055,%f17056,%f17057,%f17058}, {%r1,%r2}, {%r3}, {%f17055,%f17056,%f17057,%f17058};

	// end inline asm
	// begin inline asm
	mma.sync.aligned.m16n8k8.row.col.f32.f16.f16.f32 {%f17055,%f17056,%f17057,%f17058}, {%r1,%r2}, {%r3}, {%f17055,%f17056,%f17057,%f17058};

	// end inline asm
	// begin inline asm
	mma.sync.aligned.m16n8k8.row.col.f32.f16.f16.f32 {%f17055,%f17056,%f17057,%f17058}, {%r1,%r2}, {%r3}, {%f17055,%f17056,%f17057,%f17058};

	// end inline asm
	// begin inline asm
	mma.sync.aligned.m16n8k8.row.col.f32.f16.f16.f32 {%f17055,%f17056,%f17057,%f17058}, {%r1,%r2}, {%r3}, {%f17055,%f17056,%f17057,%f17058};

	// end inline asm
	// begin inline asm
	mma.sync.aligned.m16n8k8.row.col.f32.f16.f16.f32 {%f17055,%f17056,%f17057,%f17058}, {%r1,%r2}, {%r3}, {%f17055,%f17056,%f17057,%f17058};

	// end inline asm
	// begin inline asm
	mma.sync.aligned.m16n8k8.row.col.f32.f16.f16.f32 {%f17055,%f17056,%f17057,%f17058}, {%r1,%r2}, {%r3}, {%f17055,%f17056,%f17057,%f17058};

	// end inline asm
	// begin inline asm
	mma.sync.aligned.m16n8k8.row.col.f32.f16.f16.f32 {%f17055,%f17056,%f17057,%f17058}, {%r1,%r2}, {%r3}, {%f17055,%f17056,%f17057,%f17058};

	// end inline asm
	// begin inline asm
	mma.sync.aligned.m16n8k8.row.col.f32.f16.f16.f32 {%f17055,%f17056,%f17057,%f17058}, {%r1,%r2}, {%r3}, {%f17055,%f17056,%f17057,%f17058};

	// end inline asm
	// begin inline asm
	mma.sync.aligned.m16n8k8.row.col.f32.f16.f16.f32 {%f17055,%f17056,%f17057,%f17058}, {%r1,%r2}, {%r3}, {%f17055,%f17056,%f17057,%f17058};

	// end inline asm
	// begin inline asm
	mma.sync.aligned.m16n8k8.row.col.f32.f16.f16.f32 {%f17055,%f17056,%f17057,%f17058}, {%r1,%r2}, {%r3}, {%f17055,%f17056,%f17057,%f17058};

	// end inline asm
	// begin inline asm
	mma.sync.aligned.m16n8k8.row.col.f32.f16.f16.f32 {%f17055,%f17056,%f17057,%f17058}, {%r1,%r2}, {%r3}, {%f17055,%f17056,%f17057,%f17058};

	// end inline asm
	// begin inline asm
	mma.sync.aligned.m16n8k8.row.col.f32.f16.f16.f32 {%f17055,%f17056,%f17057,%f17058}, {%r1,%r2}, {%r3}, {%f17055,%f17056,%f17057,%f17058};

	// end inline asm
	// begin inline asm
	mma.sync.aligned.m16n8k8.row.col.f32.f16.f16.f32 {%f17055,%f17056,%f17057,%f17058}, {%r1,%r2}, {%r3}, {%f17055,%f17056,%f17057,%f17058};

	// end inline asm
	// begin inline asm
	mma.sync.aligned.m16n8k8.row.col.f32.f16.f16.f32 {%f17055,%f17056,%f17057,%f17058}, {%r1,%r2}, {%r3}, {%f17055,%f17056,%f17057,%f17058};

	// end inline asm
	// begin inline asm
	mma.sync.aligned.m16n8k8.row.col.f32.f16.f16.f32 {%f17055,%f17056,%f17057,%f17058}, {%r1,%r2}, {%r3}, {%f17055,%f17056,%f17057,%f17058};

	// end inline asm
	// begin inline asm
	mma.sync.aligned.m16n8k8.row.col.f32.f16.f16.f32 {%f17055,%f17056,%f17057,%f17058}, {%r1,%r2}, {%r3}, {%f17055,%f17056,%f17057,%f17058};

	// end inline asm
	// begin inline asm
	mma.sync.aligned.m16n8k8.row.col.f32.f16.f16.f32 {%f17055,%f17056,%f17057,%f17058}, {%r1,%r2}, {%r3}, {%f17055,%f17056,%f17057,%f17058};

	// end inline asm
	// begin inline asm
	mma.sync.aligned.m16n8k8.row.col.f32.f16.f16.f32 {%f17055,%f17056,%f17057,%f17058}, {%r1,%r2}, {%r3}, {%f17055,%f17056,%f17057,%f17058};

	// end inline asm
	// begin inline asm
	mma.sync.aligned.m16n8k8.row.col.f32.f16.f16.f32 {%f17055,%f17056,%f17057,%f17058}, {%r1,%r2}, {%r3}, {%f17055,%f17056,%f17057,%f17058};

	// end inline asm
	// begin inline asm
	mma.sync.aligned.m16n8k8.row.col.f32.f16.f16.f32 {%f17055,%f17056,%f17057,%f17058}, {%r1,%r2}, {%r3}, {%f17055,%f17056,%f17057,%f17058};

	// end inline asm
	// begin inline asm
	mma.sync.aligned.m16n8k8.row.col.f32.f16.f16.f32 {%f17055,%f17056,%f17057,%f17058}, {%r1,%r2}, {%r3}, {%f17055,%f17056,%f17057,%f17058};

	// end inline asm
	// begin inline asm
	mma.sync.aligned.m16n8k8.row.col.f32.f16.f16.f32 {%f17055,%f17056,%f17057,%f17058}, {%r1,%r2}, {%r3}, {%f17055,%f17056,%f17057,%f17058};

	// end inline asm
	// begin inline asm
	mma.sync.aligned.m16n8k8.row.col.f32.f16.f16.f32 {%f17055,%f17056,%f17057,%f17058}, {%r1,%r2}, {%r3}, {%f17055,%f17056,%f17057,%f17058};

	// end inline asm
	// begin inline asm
	mma.sync.aligned.m16n8k8.row.col.f32.f16.f16.f32 {%f17055,%f17056,%f17057,%f17058}, {%r1,%r2}, {%r3}, {%f17055,%f17056,%f17057,%f17058};

	// end inline asm
	// begin inline asm
	mma.sync.aligned.m16n8k8.row.col.f32.f16.f16.f32 {%f17055,%f17056,%f17057,%f17058}, {%r1,%r2}, {%r3}, {%f17055,%f17056,%f17057,%f17058};

	// end inline asm
	// begin inline asm
	mma.sync.aligned.m16n8k8.row.col.f32.f16.f16.f32 {%f17055,%f17056,%f17057,%f17058}, {%r1,%r2}, {%r3}, {%f17055,%f17056,%f17057,%f17058};

	// end inline asm
	// begin inline asm
	mma.sync.aligned.m16n8k8.row.col.f32.f16.f16.f32 {%f17055,%f17056,%f17057,%f17058}, {%r1,%r2}, {%r3}, {%f17055,%f17056,%f17057,%f17058};

	// end inline asm
	// begin inline asm
	mma.sync.aligned.m16n8k8.row.col.f32.f16.f16.f32 {%f17055,%f17056,%f17057,%f17058}, {%r1,%r2}, {%r3}, {%f17055,%f17056,%f17057,%f17058};

	// end inline asm
	// begin inline asm
	mma.sync.aligned.m16n8k8.row.col.f32.f16.f16.f32 {%f17055,%f17056,%f17057,%f17058}, {%r1,%r2}, {%r3}, {%f17055,%f17056,%f17057,%f17058};

	// end inline asm
	// begin inline asm
	mma.sync.aligned.m16n8k8.row.col.f32.f16.f16.f32 {%f17055,%f17056,%f17057,%f17058}, {%r1,%r2}, {%r3}, {%f17055,%f17056,%f17057,%f17058};

	// end inline asm
	// begin inline asm
	mma.sync.aligned.m16n8k8.row.col.f32.f16.f16.f32 {%f17055,%f17056,%f17057,%f17058}, {%r1,%r2}, {%r3}, {%f17055,%f17056,%f17057,%f17058};

	// end inline asm
	// begin inline asm
	mma.sync.aligned.m16n8k8.row.col.f32.f16.f16.f32 {%f17055,%f17056,%f17057,%f17058}, {%r1,%r2}, {%r3}, {%f17055,%f17056,%f17057,%f17058};

	// end inline asm
	// begin inline asm
	mma.sync.aligned.m16n8k8.row.col.f32.f16.f16.f32 {%f17055,%f17056,%f17057,%f17058}, {%r1,%r2}, {%r3}, {%f17055,%f17056,%f17057,%f17058};

	// end inline asm
	// begin inline asm
	mma.sync.aligned.m16n8k8.row.col.f32.f16.f16.f32 {%f17055,%f17056,%f17057,%f17058}, {%r1,%r2}, {%r3}, {%f17055,%f17056,%f17057,%f17058};

	// end inline asm
	// begin inline asm
	mma.sync.aligned.m16n8k8.row.col.f32.f16.f16.f32 {%f17055,%f17056,%f17057,%f17058}, {%r1,%r2}, {%r3}, {%f17055,%f17056,%f17057,%f17058};

	// end inline asm
	// begin inline asm
	mma.sync.aligned.m16n8k8.row.col.f32.f16.f16.f32 {%f17055,%f17056,%f17057,%f17058}, {%r1,%r2}, {%r3}, {%f17055,%f17056,%f17057,%f17058};

	// end inline asm
	// begin inline asm
	mma.sync.aligned.m16n8k8.row.col.f32.f16.f16.f32 {%f17055,%f17056,%f17057,%f17058}, {%r1,%r2}, {%r3}, {%f17055,%f17056,%f17057,%f17058};

	// end inline asm
	// begin inline asm
	mma.sync.aligned.m16n8k8.row.col.f32.f16.f16.f32 {%f17055,%f17056,%f17057,%f17058}, {%r1,%r2}, {%r3}, {%f17055,%f17056,%f17057,%f17058};

	// end inline asm
	// begin inline asm
	mma.sync.aligned.m16n8k8.row.col.f32.f16.f16.f32 {%f17055,%f17056,%f17057,%f17058}, {%r1,%r2}, {%r3}, {%f17055,%f17056,%f17057,%f17058};

	// end inline asm
	// begin inline asm
	mma.sync.aligned.m16n8k8.row.col.f32.f16.f16.f32 {%f17055,%f17056,%f17057,%f17058}, {%r1,%r2}, {%r3}, {%f17055,%f17056,%f17057,%f17058};

	// end inline asm
	// begin inline asm
	mma.sync.aligned.m16n8k8.row.col.f32.f16.f16.f32 {%f17055,%f17056,%f17057,%f17058}, {%r1,%r2}, {%r3}, {%f17055,%f17056,%f17057,%f17058};

	// end inline asm
	// begin inline asm
	mma.sync.aligned.m16n8k8.row.col.f32.f16.f16.f32 {%f17055,%f17056,%f17057,%f17058}, {%r1,%r2}, {%r3}, {%f17055,%f17056,%f17057,%f17058};

	// end inline asm
	// begin inline asm
	mma.sync.aligned.m16n8k8.row.col.f32.f16.f16.f32 {%f17055,%f17056,%f17057,%f17058}, {%r1,%r2}, {%r3}, {%f17055,%f17056,%f17057,%f17058};

	// end inline asm
	// begin inline asm
	mma.sync.aligned.m16n8k8.row.col.f32.f16.f16.f32 {%f17055,%f17056,%f17057,%f17058}, {%r1,%r2}, {%r3}, {%f17055,%f17056,%f17057,%f17058};

	// end inline asm
	// begin inline asm
	mma.sync.aligned.m16n8k8.row.col.f32.f16.f16.f32 {%f17055,%f17056,%f17057,%f17058}, {%r1,%r2}, {%r3}, {%f17055,%f17056,%f17057,%f17058};

	// end inline asm
	// begin inline asm
	mma.sync.aligned.m16n8k8.row.col.f32.f16.f16.f32 {%f17055,%f17056,%f17057,%f17058}, {%r1,%r2}, {%r3}, {%f17055,%f17056,%f17057,%f17058};

	// end inline asm
	// begin inline asm
	mma.sync.aligned.m16n8k8.row.col.f32.f16.f16.f32 {%f17055,%f17056,%f17057,%f17058}, {%r1,%r2}, {%r3}, {%f17055,%f17056,%f17057,%f17058};

	// end inline asm
	// begin inline asm
	mma.sync.aligned.m16n8k8.row.col.f32.f16.f16.f32 {%f17055,%f17056,%f17057,%f17058}, {%r1,%r2}, {%r3}, {%f17055,%f17056,%f17057,%f17058};

	// end inline asm
	// begin inline asm
	mma.sync.aligned.m16n8k8.row.col.f32.f16.f16.f32 {%f17055,%f17056,%f17057,%f17058}, {%r1,%r2}, {%r3}, {%f17055,%f17056,%f17057,%f17058};

	// end inline asm
	// begin inline asm
	mma.sync.aligned.m16n8k8.row.col.f32.f16.f16.f32 {%f17055,%f17056,%f17057,%f17058}, {%r1,%r2}, {%r3}, {%f17055,%f17056,%f17057,%f17058};

	// end inline asm
	// begin inline asm
	mma.sync.aligned.m16n8k8.row.col.f32.f16.f16.f32 {%f17055,%f17056,%f17057,%f17058}, {%r1,%r2}, {%r3}, {%f17055,%f17056,%f17057,%f17058};

	// end inline asm
	// begin inline asm
	mma.sync.aligned.m16n8k8.row.col.f32.f16.f16.f32 {%f17055,%f17056,%f17057,%f17058}, {%r1,%r2}, {%r3}, {%f17055,%f17056,%f17057,%f17058};

	// end inline asm
	// begin inline asm
	mma.sync.aligned.m16n8k8.row.col.f32.f16.f16.f32 {%f17055,%f17056,%f17057,%f17058}, {%r1,%r2}, {%r3}, {%f17055,%f17056,%f17057,%f17058};

	// end inline asm
	// begin inline asm
	mma.sync.aligned.m16n8k8.row.col.f32.f16.f16.f32 {%f17055,%f17056,%f17057,%f17058}, {%r1,%r2}, {%r3}, {%f17055,%f17056,%f17057,%f17058};

	// end inline asm
	// begin inline asm
	mma.sync.aligned.m16n8k8.row.col.f32.f16.f16.f32 {%f17055,%f17056,%f17057,%f17058}, {%r1,%r2}, {%r3}, {%f17055,%f17056,%f17057,%f17058};

	// end inline asm
	// begin inline asm
	mma.sync.aligned.m16n8k8.row.col.f32.f16.f16.f32 {%f17055,%f17056,%f17057,%f17058}, {%r1,%r2}, {%r3}, {%f17055,%f17056,%f17057,%f17058};

	// end inline asm
	// begin inline asm
	mma.sync.aligned.m16n8k8.row.col.f32.f16.f16.f32 {%f17055,%f17056,%f17057,%f17058}, {%r1,%r2}, {%r3}, {%f17055,%f17056,%f17057,%f17058};

	// end inline asm
	// begin inline asm
	mma.sync.aligned.m16n8k8.row.col.f32.f16.f16.f32 {%f17055,%f17056,%f17057,%f17058}, {%r1,%r2}, {%r3}, {%f17055,%f17056,%f17057,%f17058};

	// end inline asm
	// begin inline asm
	mma.sync.aligned.m16n8k8.row.col.f32.f16.f16.f32 {%f17055,%f17056,%f17057,%f17058}, {%r1,%r2}, {%r3}, {%f17055,%f17056,%f17057,%f17058};

	// end inline asm
	// begin inline asm
	mma.sync.aligned.m16n8k8.row.col.f32.f16.f16.f32 {%f17055,%f17056,%f17057,%f17058}, {%r1,%r2}, {%r3}, {%f17055,%f17056,%f17057,%f17058};

	// end inline asm
	// begin inline asm
	mma.sync.aligned.m16n8k8.row.col.f32.f16.f16.f32 {%f17055,%f17056,%f17057,%f17058}, {%r1,%r2}, {%r3}, {%f17055,%f17056,%f17057,%f17058};

	// end inline asm
	// begin inline asm
	mma.sync.aligned.m16n8k8.row.col.f32.f16.f16.f32 {%f17055,%f17056,%f17057,%f17058}, {%r1,%r2}, {%r3}, {%f17055,%f17056,%f17057,%f17058};

	// end inline asm
	// begin inline asm
	mma.sync.aligned.m16n8k8.row.col.f32.f16.f16.f32 {%f17055,%f17056,%f17057,%f17058}, {%r1,%r2}, {%r3}, {%f17055,%f17056,%f17057,%f17058};

	// end inline asm
	// begin inline asm
	mma.sync.aligned.m16n8k8.row.col.f32.f16.f16.f32 {%f17055,%f17056,%f17057,%f17058}, {%r1,%r2}, {%r3}, {%f17055,%f17056,%f17057,%f17058};

	// end inline asm
	// begin inline asm
	mma.sync.aligned.m16n8k8.row.col.f32.f16.f16.f32 {%f17055,%f17056,%f17057,%f17058}, {%r1,%r2}, {%r3}, {%f17055,%f17056,%f17057,%f17058};

	// end inline asm
	// begin inline asm
	mma.sync.aligned.m16n8k8.row.col.f32.f16.f16.f32 {%f17055,%f17056,%f17057,%f17058}, {%r1,%r2}, {%r3}, {%f17055,%f17056,%f17057,%f17058};

	// end inline asm
	// begin inline asm
	mma.sync.aligned.m16n8k8.row.col.f32.f16.f16.f32 {%f17055,%f17056,%f17057,%f17058}, {%r1,%r2}, {%r3}, {%f17055,%f17056,%f17057,%f17058};

	// end inline asm
	// begin inline asm
	mma.sync.aligned.m16n8k8.row.col.f32.f16.f16.f32 {%f17055,%f17056,%f17057,%f17058}, {%r1,%r2}, {%r3}, {%f17055,%f17056,%f17057,%f17058};

	// end inline asm
	// begin inline asm
	mma.sync.aligned.m16n8k8.row.col.f32.f16.f16.f32 {%f17055,%f17056,%f17057,%f17058}, {%r1,%r2}, {%r3}, {%f17055,%f17056,%f17057,%f17058};

	// end inline asm
	// begin inline asm
	mma.sync.aligned.m16n8k8.row.col.f32.f16.f16.f32 {%f17055,%f17056,%f17057,%f17058}, {%r1,%r2}, {%r3}, {%f17055,%f17056,%f17057,%f17058};

	// end inline asm
	// begin inline asm
	mma.sync.aligned.m16n8k8.row.col.f32.f16.f16.f32 {%f17055,%f17056,%f17057,%f17058}, {%r1,%r2}, {%r3}, {%f17055,%f17056,%f17057,%f17058};

	// end inline asm
	// begin inline asm
	mma.sync.aligned.m16n8k8.row.col.f32.f16.f16.f32 {%f17055,%f17056,%f17057,%f17058}, {%r1,%r2}, {%r3}, {%f17055,%f17056,%f17057,%f17058};

	// end inline asm
	// begin inline asm
	mma.sync.aligned.m16n8k8.row.col.f32.f16.f16.f32 {%f17055,%f17056,%f17057,%f17058}, {%r1,%r2}, {%r3}, {%f17055,%f17056,%f17057,%f17058};

	// end inline asm
	// begin inline asm
	mma.sync.aligned.m16n8k8.row.col.f32.f16.f16.f32 {%f17055,%f17056,%f17057,%f17058}, {%r1,%r2}, {%r3}, {%f17055,%f17056,%f17057,%f17058};

	// end inline asm
	// begin inline asm
	mma.sync.aligned.m16n8k8.row.col.f32.f16.f16.f32 {%f17055,%f17056,%f17057,%f17058}, {%r1,%r2}, {%r3}, {%f17055,%f17056,%f17057,%f17058};

	// end inline asm
	// begin inline asm
	mma.sync.aligned.m16n8k8.row.col.f32.f16.f16.f32 {%f17055,%f17056,%f17057,%f17058}, {%r1,%r2}, {%r3}, {%f17055,%f17056,%f17057,%f17058};

	// end inline asm
	// begin inline asm
	mma.sync.aligned.m16n8k8.row.col.f32.f16.f16.f32 {%f17055,%f17056,%f17057,%f17058}, {%r1,%r2}, {%r3}, {%f17055,%f17056,%f17057,%f17058};

	// end inline asm
	// begin inline asm
	mma.sync.aligned.m16n8k8.row.col.f32.f16.f16.f32 {%f17055,%f17056,%f17057,%f17058}, {%r1,%r2}, {%r3}, {%f17055,%f17056,%f17057,%f17058};

	// end inline asm
	// begin inline asm
	mma.sync.aligned.m16n8k8.row.col.f32.f16.f16.f32 {%f17055,%f17056,%f17057,%f17058}, {%r1,%r2}, {%r3}, {%f17055,%f17056,%f17057,%f17058};

	// end inline asm
	// begin inline asm
	mma.sync.aligned.m16n8k8.row.col.f32.f16.f16.f32 {%f17055,%f17056,%f17057,%f17058}, {%r1,%r2}, {%r3}, {%f17055,%f17056,%f17057,%f17058};

	// end inline asm
	// begin inline asm
	mma.sync.aligned.m16n8k8.row.col.f32.f16.f16.f32 {%f17055,%f17056,%f17057,%f17058}, {%r1,%r2}, {%r3}, {%f17055,%f17056,%f17057,%f17058};

	// end inline asm
	// begin inline asm
	mma.sync.aligned.m16n8k8.row.col.f32.f16.f16.f32 {%f17055,%f17056,%f17057,%f17058}, {%r1,%r2}, {%r3}, {%f17055,%f17056,%f17057,%f17058};

	// end inline asm
	// begin inline asm
	mma.sync.aligned.m16n8k8.row.col.f32.f16.f16.f32 {%f17055,%f17056,%f17057,%f17058}, {%r1,%r2}, {%r3}, {%f17055,%f17056,%f17057,%f17058};

	// end inline asm
	// begin inline asm
	mma.sync.aligned.m16n8k8.row.col.f32.f16.f16.f32 {%f17055,%f17056,%f17057,%f17058}, {%r1,%r2}, {%r3}, {%f17055,%f17056,%f17057,%f17058};

	// end inline asm
	// begin inline asm
	mma.sync.aligned.m16n8k8.row.col.f32.f16.f16.f32 {%f17055,%f17056,%f17057,%f17058}, {%r1,%r2}, {%r3}, {%f17055,%f17056,%f17057,%f17058};

	// end inline asm
	// begin inline asm
	mma.sync.aligned.m16n8k8.row.col.f32.f16.f16.f32 {%f17055,%f17056,%f17057,%f17058}, {%r1,%r2}, {%r3}, {%f17055,%f17056,%f17057,%f17058};

	// end inline asm
	// begin inline asm
	mma.sync.aligned.m16n8k8.row.col.f32.f16.f16.f32 {%f17055,%f17056,%f17057,%f17058}, {%r1,%r2}, {%r3}, {%f17055,%f17056,%f17057,%f17058};

	// end inline asm
	// begin inline asm
	mma.sync.aligned.m16n8k8.row.col.f32.f16.f16.f32 {%f17055,%f17056,%f17057,%f17058}, {%r1,%r2}, {%r3}, {%f17055,%f17056,%f17057,%f17058};

	// end inline asm
	// begin inline asm
	mma.sync.aligned.m16n8k8.row.col.f32.f16.f16.f32 {%f17055,%f17056,%f17057,%f17058}, {%r1,%r2}, {%r3}, {%f17055,%f17056,%f17057,%f17058};

	// end inline asm
	// begin inline asm
	mma.sync.aligned.m16n8k8.row.col.f32.f16.f16.f32 {%f17055,%f17056,%f17057,%f17058}, {%r1,%r2}, {%r3}, {%f17055,%f17056,%f17057,%f17058};

	// end inline asm
	// begin inline asm
	mma.sync.aligned.m16n8k8.row.col.f32.f16.f16.f32 {%f17055,%f17056,%f17057,%f17058}, {%r1,%r2}, {%r3}, {%f17055,%f17056,%f17057,%f17058};

	// end inline asm
	// begin inline asm
	mma.sync.aligned.m16n8k8.row.col.f32.f16.f16.f32 {%f17055,%f17056,%f17057,%f17058}, {%r1,%r2}, {%r3}, {%f17055,%f17056,%f17057,%f17058};

	// end inline asm
	// begin inline asm
	mma.sync.aligned.m16n8k8.row.col.f32.f16.f16.f32 {%f17055,%f17056,%f17057,%f17058}, {%r1,%r2}, {%r3}, {%f17055,%f17056,%f17057,%f17058};

	// end inline asm
	// begin inline asm
	mma.sync.aligned.m16n8k8.row.col.f32.f16.f16.f32 {%f17055,%f17056,%f17057,%f17058}, {%r1,%r2}, {%r3}, {%f17055,%f17056,%f17057,%f17058};

	// end inline asm
	// begin inline asm
	mma.sync.aligned.m16n8k8.row.col.f32.f16.f16.f32 {%f17055,%f17056,%f17057,%f17058}, {%r1,%r2}, {%r3}, {%f17055,%f17056,%f17057,%f17058};

	// end inline asm
	// begin inline asm
	mma.sync.aligned.m16n8k8.row.col.f32.f16.f16.f32 {%f17055,%f17056,%f17057,%f17058}, {%r1,%r2}, {%r3}, {%f17055,%f17056,%f17057,%f17058};

	// end inline asm
	// begin inline asm
	mma.sync.aligned.m16n8k8.row.col.f32.f16.f16.f32 {%f17055,%f17056,%f17057,%f17058}, {%r1,%r2}, {%r3}, {%f17055,%f17056,%f17057,%f17058};

	// end inline asm
	// begin inline asm
	mma.sync.aligned.m16n8k8.row.col.f32.f16.f16.f32 {%f17055,%f17056,%f17057,%f17058}, {%r1,%r2}, {%r3}, {%f17055,%f17056,%f17057,%f17058};

	// end inline asm
	// begin inline asm
	mma.sync.aligned.m16n8k8.row.col.f32.f16.f16.f32 {%f17055,%f17056,%f17057,%f17058}, {%r1,%r2}, {%r3}, {%f17055,%f17056,%f17057,%f17058};

	// end inline asm
	// begin inline asm
	mma.sync.aligned.m16n8k8.row.col.f32.f16.f16.f32 {%f17055,%f17056,%f17057,%f17058}, {%r1,%r2}, {%r3}, {%f17055,%f17056,%f17057,%f17058};

	// end inline asm
	// begin inline asm
	mma.sync.aligned.m16n8k8.row.col.f32.f16.f16.f32 {%f17055,%f17056,%f17057,%f17058}, {%r1,%r2}, {%r3}, {%f17055,%f17056,%f17057,%f17058};

	// end inline asm
	// begin inline asm
	mma.sync.aligned.m16n8k8.row.col.f32.f16.f16.f32 {%f17055,%f17056,%f17057,%f17058}, {%r1,%r2}, {%r3}, {%f17055,%f17056,%f17057,%f17058};

	// end inline asm
	// begin inline asm
	mma.sync.aligned.m16n8k8.row.col.f32.f16.f16.f32 {%f17055,%f17056,%f17057,%f17058}, {%r1,%r2}, {%r3}, {%f17055,%f17056,%f17057,%f17058};

	// end inline asm
	// begin inline asm
	mma.sync.aligned.m16n8k8.row.col.f32.f16.f16.f32 {%f17055,%f17056,%f17057,%f17058}, {%r1,%r2}, {%r3}, {%f17055,%f17056,%f17057,%f17058};

	// end inline asm
	// begin inline asm
	mma.sync.aligned.m16n8k8.row.col.f32.f16.f16.f32 {%f17055,%f17056,%f17057,%f17058}, {%r1,%r2}, {%r3}, {%f17055,%f17056,%f17057,%f17058};

	// end inline asm
	// begin inline asm
	mma.sync.aligned.m16n8k8.row.col.f32.f16.f16.f32 {%f17055,%f17056,%f17057,%f17058}, {%r1,%r2}, {%r3}, {%f17055,%f17056,%f17057,%f17058};

	// end inline asm
	// begin inline asm
	mma.sync.aligned.m16n8k8.row.col.f32.f16.f16.f32 {%f17055,%f17056,%f17057,%f17058}, {%r1,%r2}, {%r3}, {%f17055,%f17056,%f17057,%f17058};

	// end inline asm
	// begin inline asm
	mma.sync.aligned.m16n8k8.row.col.f32.f16.f16.f32 {%f17055,%f17056,%f17057,%f17058}, {%r1,%r2}, {%r3}, {%f17055,%f17056,%f17057,%f17058};

	// end inline asm
	// begin inline asm
	mma.sync.aligned.m16n8k8.row.col.f32.f16.f16.f32 {%f17055,%f17056,%f17057,%f17058}, {%r1,%r2}, {%r3}, {%f17055,%f17056,%f17057,%f17058};

	// end inline asm
	// begin inline asm
	mma.sync.aligned.m16n8k8.row.col.f32.f16.f16.f32 {%f17055,%f17056,%f17057,%f17058}, {%r1,%r2}, {%r3}, {%f17055,%f17056,%f17057,%f17058};

	// end inline asm
	// begin inline asm
	mma.sync.aligned.m16n8k8.row.col.f32.f16.f16.f32 {%f17055,%f17056,%f17057,%f17058}, {%r1,%r2}, {%r3}, {%f17055,%f17056,%f17057,%f17058};

	// end inline asm
	// begin inline asm
	mma.sync.aligned.m16n8k8.row.col.f32.f16.f16.f32 {%f17055,%f17056,%f17057,%f17058}, {%r1,%r2}, {%r3}, {%f17055,%f17056,%f17057,%f17058};

	// end inline asm
	// begin inline asm
	mma.sync.aligned.m16n8k8.row.col.f32.f16.f16.f32 {%f17055,%f17056,%f17057,%f17058}, {%r1,%r2}, {%r3}, {%f17055,%f17056,%f17057,%f17058};

	// end inline asm
	// begin inline asm
	mma.sync.aligned.m16n8k8.row.col.f32.f16.f16.f32 {%f17055,%f17056,%f17057,%f17058}, {%r1,%r2}, {%r3}, {%f17055,%f17056,%f17057,%f17058};

	// end inline asm
	// begin inline asm
	mma.sync.aligned.m16n8k8.row.col.f32.f16.f16.f32 {%f17055,%f17056,%f17057,%f17058}, {%r1,%r2}, {%r3}, {%f17055,%f17056,%f17057,%f17058};

	// end inline asm
	// begin inline asm
	mma.sync.aligned.m16n8k8.row.col.f32.f16.f16.f32 {%f17055,%f17056,%f17057,%f17058}, {%r1,%r2}, {%r3}, {%f17055,%f17056,%f17057,%f17058};

	// end inline asm
	// begin inline asm
	mma.sync.aligned.m16n8k8.row.col.f32.f16.f16.f32 {%f17055,%f17056,%f17057,%f17058}, {%r1,%r2}, {%r3}, {%f17055,%f17056,%f17057,%f17058};

	// end inline asm
	// begin inline asm
	mma.sync.aligned.m16n8k8.row.col.f32.f16.f16.f32 {%f17055,%f17056,%f17057,%f17058}, {%r1,%r2}, {%r3}, {%f17055,%f17056,%f17057,%f17058};

	// end inline asm
	// begin inline asm
	mma.sync.aligned.m16n8k8.row.col.f32.f16.f16.f32 {%f17055,%f17056,%f17057,%f17058}, {%r1,%r2}, {%r3}, {%f17055,%f17056,%f17057,%f17058};

	// end inline asm
	// begin inline asm
	mma.sync.aligned.m16n8k8.row.col.f32.f16.f16.f32 {%f17055,%f17056,%f17057,%f17058}, {%r1,%r2}, {%r3}, {%f17055,%f17056,%f17057,%f17058};

	// end inline asm
	// begin inline asm
	mma.sync.aligned.m16n8k8.row.col.f32.f16.f16.f32 {%f17055,%f17056,%f17057,%f17058}, {%r1,%r2}, {%r3}, {%f17055,%f17056,%f17057,%f17058};

	// end inline asm
	// begin inline asm
	mma.sync.aligned.m16n8k8.row.col.f32.f16.f16.f32 {%f17055,%f17056,%f17057,%f17058}, {%r1,%r2}, {%r3}, {%f17055,%f17056,%f17057,%f17058};

	// end inline asm
	// begin inline asm
	mma.sync.aligned.m16n8k8.row.col.f32.f16.f16.f32 {%f17055,%f17056,%f17057,%f17058}, {%r1,%r2}, {%r3}, {%f17055,%f17056,%f17057,%f17058};

	// end inline asm
	// begin inline asm
	mma.sync.aligned.m16n8k8.row.col.f32.f16.f16.f32 {%f17055,%f17056,%f17057,%f17058}, {%r1,%r2}, {%r3}, {%f17055,%f17056,%f17057,%f17058};

	// end inline asm
	// begin inline asm
	mma.sync.aligned.m16n8k8.row.col.f32.f16.f16.f32 {%f17055,%f17056,%f17057,%f17058}, {%r1,%r2}, {%r3}, {%f17055,%f17056,%f17057,%f17058};

	// end inline asm
	// begin inline asm
	mma.sync.aligned.m16n8k8.row.col.f32.f16.f16.f32 {%f17055,%f17056,%f17057,%f17058}, {%r1,%r2}, {%r3}, {%f17055,%f17056,%f17057,%f17058};

	// end inline asm
	// begin inline asm
	mma.sync.aligned.m16n8k8.row.col.f32.f16.f16.f32 {%f17055,%f17056,%f17057,%f17058}, {%r1,%r2}, {%r3}, {%f17055,%f17056,%f17057,%f17058};

	// end inline asm
	// begin inline asm
	mma.sync.aligned.m16n8k8.row.col.f32.f16.f16.f32 {%f17055,%f17056,%f17057,%f17058}, {%r1,%r2}, {%r3}, {%f17055,%f17056,%f17057,%f17058};

	// end inline asm
	// begin inline asm
	mma.sync.aligned.m16n8k8.row.col.f32.f16.f16.f32 {%f17055,%f17056,%f17057,%f17058}, {%r1,%r2}, {%r3}, {%f17055,%f17056,%f17057,%f17058};

	// end inline asm
	// begin inline asm
	mma.sync.aligned.m16n8k8.row.col.f32.f16.f16.f32 {%f17055,%f17056,%f17057,%f17058}, {%r1,%r2}, {%r3}, {%f17055,%f17056,%f17057,%f17058};

	// end inline asm
	// begin inline asm
	mma.sync.aligned.m16n8k8.row.col.f32.f16.f16.f32 {%f17055,%f17056,%f17057,%f17058}, {%r1,%r2}, {%r3}, {%f17055,%f17056,%f17057,%f17058};

	// end inline asm
	// begin inline asm
	mma.sync.aligned.m16n8k8.row.col.f32.f16.f16.f32 {%f17055,%f17056,%f17057,%f17058}, {%r1,%r2}, {%r3}, {%f17055,%f17056,%f17057,%f17058};

	// end inline asm
	// begin inline asm
	mma.sync.aligned.m16n8k8.row.col.f32.f16.f16.f32 {%f17055,%f17056,%f17057,%f17058}, {%r1,%r2}, {%r3}, {%f17055,%f17056,%f17057,%f17058};

	// end inline asm
	// begin inline asm
	mma.sync.aligned.m16n8k8.row.col.f32.f16.f16.f32 {%f17055,%f17056,%f17057,%f17058}, {%r1,%r2}, {%r3}, {%f17055,%f17056,%f17057,%f17058};

	// end inline asm
	// begin inline asm
	mma.sync.aligned.m16n8k8.row.col.f32.f16.f16.f32 {%f17055,%f17056,%f17057,%f17058}, {%r1,%r2}, {%r3}, {%f17055,%f17056,%f17057,%f17058};

	// end inline asm
	// begin inline asm
	mma.sync.aligned.m16n8k8.row.col.f32.f16.f16.f32 {%f17055,%f17056,%f17057,%f17058}, {%r1,%r2}, {%r3}, {%f17055,%f17056,%f17057,%f17058};

	// end inline asm
	// begin inline asm
	mma.sync.aligned.m16n8k8.row.col.f32.f16.f16.f32 {%f17055,%f17056,%f17057,%f17058}, {%r1,%r2}, {%r3}, {%f17055,%f17056,%f17057,%f17058};

	// end inline asm
	// begin inline asm
	mma.sync.aligned.m16n8k8.row.col.f32.f16.f16.f32 {%f17055,%f17056,%f17057,%f17058}, {%r1,%r2}, {%r3}, {%f17055,%f17056,%f17057,%f17058};

	// end inline asm
	// begin inline asm
	mma.sync.aligned.m16n8k8.row.col.f32.f16.f16.f32 {%f17055,%f17056,%f17057,%f17058}, {%r1,%r2}, {%r3}, {%f17055,%f17056,%f17057,%f17058};

	// end inline asm
	// begin inline asm
	mma.sync.aligned.m16n8k8.row.col.f32.f16.f16.f32 {%f17055,%f17056,%f17057,%f17058}, {%r1,%r2}, {%r3}, {%f17055,%f17056,%f17057,%f17058};

	// end inline asm
	// begin inline asm
	mma.sync.aligned.m16n8k8.row.col.f32.f16.f16.f32 {%f17055,%f17056,%f17057,%f17058}, {%r1,%r2}, {%r3}, {%f17055,%f17056,%f17057,%f17058};

	// end inline asm
	// begin inline asm
	mma.sync.aligned.m16n8k8.row.col.f32.f16.f16.f32 {%f17055,%f17056,%f17057,%f17058}, {%r1,%r2}, {%r3}, {%f17055,%f17056,%f17057,%f17058};

	// end inline asm
	// begin inline asm
	mma.sync.aligned.m16n8k8.row.col.f32.f16.f16.f32 {%f17055,%f17056,%f17057,%f17058}, {%r1,%r2}, {%r3}, {%f17055,%f17056,%f17057,%f17058};

	// end inline asm
	// begin inline asm
	mma.sync.aligned.m16n8k8.row.col.f32.f16.f16.f32 {%f17055,%f17056,%f17057,%f17058}, {%r1,%r2}, {%r3}, {%f17055,%f17056,%f17057,%f17058};

	// end inline asm
	// begin inline asm
	mma.sync.aligned.m16n8k8.row.col.f32.f16.f16.f32 {%f17055,%f17056,%f17057,%f17058}, {%r1,%r2}, {%r3}, {%f17055,%f17056,%f17057,%f17058};

	// end inline asm
	// begin inline asm
	mma.sync.aligned.m16n8k8.row.col.f32.f16.f16.f32 {%f17055,%f17056,%f17057,%f17058}, {%r1,%r2}, {%r3}, {%f17055,%f17056,%f17057,%f17058};

	// end inline asm
	// begin inline asm
	mma.sync.aligned.m16n8k8.row.col.f32.f16.f16.f32 {%f17055,%f17056,%f17057,%f17058}, {%r1,%r2}, {%r3}, {%f17055,%f17056,%f17057,%f17058};

	// end inline asm
	// begin inline asm
	mma.sync.aligned.m16n8k8.row.col.f32.f16.f16.f32 {%f17055,%f17056,%f17057,%f17058}, {%r1,%r2}, {%r3}, {%f17055,%f17056,%f17057,%f17058};

	// end inline asm
	// begin inline asm
	mma.sync.aligned.m16n8k8.row.col.f32.f16.f16.f32 {%f17055,%f17056,%f17057,%f17058}, {%r1,%r2}, {%r3}, {%f17055,%f17056,%f17057,%f17058};

	// end inline asm
	// begin inline asm
	mma.sync.aligned.m16n8k8.row.col.f32.f16.f16.f32 {%f17055,%f17056,%f17057,%f17058}, {%r1,%r2}, {%r3}, {%f17055,%f17056,%f17057,%f17058};

	// end inline asm
	// begin inline asm
	mma.sync.aligned.m16n8k8.row.col.f32.f16.f16.f32 {%f17055,%f17056,%f17057,%f17058}, {%r1,%r2}, {%r3}, {%f17055,%f17056,%f17057,%f17058};

	// end inline asm
	// begin inline asm
	mma.sync.aligned.m16n8k8.row.col.f32.f16.f16.f32 {%f17055,%f17056,%f17057,%f17058}, {%r1,%r2}, {%r3}, {%f17055,%f17056,%f17057,%f17058};

	// end inline asm
	// begin inline asm
	mma.sync.aligned.m16n8k8.row.col.f32.f16.f16.f32 {%f17055,%f17056,%f17057,%f17058}, {%r1,%r2}, {%r3}, {%f17055,%f17056,%f17057,%f17058};

	// end inline asm
	// begin inline asm
	mma.sync.aligned.m16n8k8.row.col.f32.f16.f16.f32 {%f17055,%f17056,%f17057,%f17058}, {%r1,%r2}, {%r3}, {%f17055,%f17056,%f17057,%f17058};

	// end inline asm
	// begin inline asm
	mma.sync.aligned.m16n8k8.row.col.f32.f16.f16.f32 {%f17055,%f17056,%f17057,%f17058}, {%r1,%r2}, {%r3}, {%f17055,%f17056,%f17057,%f17058};

	// end inline asm
	// begin inline asm
	mma.sync.aligned.m16n8k8.row.col.f32.f16.f16.f32 {%f17055,%f17056,%f17057,%f17058}, {%r1,%r2}, {%r3}, {%f17055,%f17056,%f17057,%f17058};

	// end inline asm
	// begin inline asm
	mma.sync.aligned.m16n8k8.row.col.f32.f16.f16.f32 {%f17055,%f17056,%f17057,%f17058}, {%r1,%r2}, {%r3}, {%f17055,%f17056,%f17057,%f17058};

	// end inline asm
	// begin inline asm
	mma.sync.aligned.m16n8k8.row.col.f32.f16.f16.f32 {%f17055,%f17056,%f17057,%f17058}, {%r1,%r2}, {%r3}, {%f17055,%f17056,%f17057,%f17058};

	// end inline asm
	// begin inline asm
	mma.sync.aligned.m16n8k8.row.col.f32.f16.f16.f32 {%f17055,%f17056,%f17057,%f17058}, {%r1,%r2}, {%r3}, {%f17055,%f17056,%f17057,%f17058};

	// end inline asm
	// begin inline asm
	mma.sync.aligned.m16n8k8.row.col.f32.f16.f16.f32 {%f17055,%f17056,%f17057,%f17058}, {%r1,%r2}, {%r3}, {%f17055,%f17056,%f17057,%f17058};

	// end inline asm
	// begin inline asm
	mma.sync.aligned.m16n8k8.row.col.f32.f16.f16.f32 {%f17055,%f17056,%f17057,%f17058}, {%r1,%r2}, {%r3}, {%f17055,%f17056,%f17057,%f17058};

	// end inline asm
	// begin inline asm
	mma.sync.aligned.m16n8k8.row.col.f32.f16.f16.f32 {%f17055,%f17056,%f17057,%f17058}, {%r1,%r2}, {%r3}, {%f17055,%f17056,%f17057,%f17058};

	// end inline asm
	// begin inline asm
	mma.sync.aligned.m16n8k8.row.col.f32.f16.f16.f32 {%f17055,%f17056,%f17057,%f17058}, {%r1,%r2}, {%r3}, {%f17055,%f17056,%f17057,%f17058};

	// end inline asm
	// begin inline asm
	mma.sync.aligned.m16n8k8.row.col.f32.f16.f16.f32 {%f17055,%f17056,%f17057,%f17058}, {%r1,%r2}, {%r3}, {%f17055,%f17056,%f17057,%f17058};

	// end inline asm
	// begin inline asm
	mma.sync.aligned.m16n8k8.row.col.f32.f16.f16.f32 {%f17055,%f17056,%f17057,%f17058}, {%r1,%r2}, {%r3}, {%f17055,%f17056,%f17057,%f17058};

	// end inline asm
	// begin inline asm
	mma.sync.aligned.m16n8k8.row.col.f32.f16.f16.f32 {%f17055,%f17056,%f17057,%f17058}, {%r1,%r2}, {%r3}, {%f17055,%f17056,%f17057,%f17058};

	// end inline asm
	// begin inline asm
	mma.sync.aligned.m16n8k8.row.col.f32.f16.f16.f32 {%f17055,%f17056,%f17057,%f17058}, {%r1,%r2}, {%r3}, {%f17055,%f17056,%f17057,%f17058};

	// end inline asm
	// begin inline asm
	mma.sync.aligned.m16n8k8.row.col.f32.f16.f16.f32 {%f17055,%f17056,%f17057,%f17058}, {%r1,%r2}, {%r3}, {%f17055,%f17056,%f17057,%f17058};

	// end inline asm
	// begin inline asm
	mma.sync.aligned.m16n8k8.row.col.f32.f16.f16.f32 {%f17055,%f17056,%f17057,%f17058}, {%r1,%r2}, {%r3}, {%f17055,%f17056,%f17057,%f17058};

	// end inline asm
	// begin inline asm
	mma.sync.aligned.m16n8k8.row.col.f32.f16.f16.f32 {%f17055,%f17056,%f17057,%f17058}, {%r1,%r2}, {%r3}, {%f17055,%f17056,%f17057,%f17058};

	// end inline asm
	// begin inline asm
	mma.sync.aligned.m16n8k8.row.col.f32.f16.f16.f32 {%f17055,%f17056,%f17057,%f17058}, {%r1,%r2}, {%r3}, {%f17055,%f17056,%f17057,%f17058};

	// end inline asm
	// begin inline asm
	mma.sync.aligned.m16n8k8.row.col.f32.f16.f16.f32 {%f17055,%f17056,%f17057,%f17058}, {%r1,%r2}, {%r3}, {%f17055,%f17056,%f17057,%f17058};

	// end inline asm
	// begin inline asm
	mma.sync.aligned.m16n8k8.row.col.f32.f16.f16.f32 {%f17055,%f17056,%f17057,%f17058}, {%r1,%r2}, {%r3}, {%f17055,%f17056,%f17057,%f17058};

	// end inline asm
	// begin inline asm
	mma.sync.aligned.m16n8k8.row.col.f32.f16.f16.f32 {%f17055,%f17056,%f17057,%f17058}, {%r1,%r2}, {%r3}, {%f17055,%f17056,%f17057,%f17058};

	// end inline asm
	// begin inline asm
	mma.sync.aligned.m16n8k8.row.col.f32.f16.f16.f32 {%f17055,%f17056,%f17057,%f17058}, {%r1,%r2}, {%r3}, {%f17055,%f17056,%f17057,%f17058};

	// end inline asm
	// begin inline asm
	mma.sync.aligned.m16n8k8.row.col.f32.f16.f16.f32 {%f17055,%f17056,%f17057,%f17058}, {%r1,%r2}, {%r3}, {%f17055,%f17056,%f17057,%f17058};

	// end inline asm
	// begin inline asm
	mma.sync.aligned.m16n8k8.row.col.f32.f16.f16.f32 {%f17055,%f17056,%f17057,%f17058}, {%r1,%r2}, {%r3}, {%f17055,%f17056,%f17057,%f17058};

	// end inline asm
	// begin inline asm
	mma.sync.aligned.m16n8k8.row.col.f32.f16.f16.f32 {%f17055,%f17056,%f17057,%f17058}, {%r1,%r2}, {%r3}, {%f17055,%f17056,%f17057,%f17058};

	// end inline asm
	// begin inline asm
	mma.sync.aligned.m16n8k8.row.col.f32.f16.f16.f32 {%f17055,%f17056,%f17057,%f17058}, {%r1,%r2}, {%r3}, {%f17055,%f17056,%f17057,%f17058};

	// end inline asm
	// begin inline asm
	mma.sync.aligned.m16n8k8.row.col.f32.f16.f16.f32 {%f17055,%f17056,%f17057,%f17058}, {%r1,%r2}, {%r3}, {%f17055,%f17056,%f17057,%f17058};

	// end inline asm
	// begin inline asm
	mma.sync.aligned.m16n8k8.row.col.f32.f16.f16.f32 {%f17055,%f17056,%f17057,%f17058}, {%r1,%r2}, {%r3}, {%f17055,%f17056,%f17057,%f17058};

	// end inline asm
	// begin inline asm
	mma.sync.aligned.m16n8k8.row.col.f32.f16.f16.f32 {%f17055,%f17056,%f17057,%f17058}, {%r1,%r2}, {%r3}, {%f17055,%f17056,%f17057,%f17058};

	// end inline asm
	// begin inline asm
	mma.sync.aligned.m16n8k8.row.col.f32.f16.f16.f32 {%f17055,%f17056,%f17057,%f17058}, {%r1,%r2}, {%r3}, {%f17055,%f17056,%f17057,%f17058};

	// end inline asm
	// begin inline asm
	mma.sync.aligned.m16n8k8.row.col.f32.f16.f16.f32 {%f17055,%f17056,%f17057,%f17058}, {%r1,%r2}, {%r3}, {%f17055,%f17056,%f17057,%f17058};

	// end inline asm
	// begin inline asm
	mma.sync.aligned.m16n8k8.row.col.f32.f16.f16.f32 {%f17055,%f17056,%f17057,%f17058}, {%r1,%r2}, {%r3}, {%f17055,%f17056,%f17057,%f17058};

	// end inline asm
	// begin inline asm
	mma.sync.aligned.m16n8k8.row.col.f32.f16.f16.f32 {%f17055,%f17056,%f17057,%f17058}, {%r1,%r2}, {%r3}, {%f17055,%f17056,%f17057,%f17058};

	// end inline asm
	// begin inline asm
	mma.sync.aligned.m16n8k8.row.col.f32.f16.f16.f32 {%f17055,%f17056,%f17057,%f17058}, {%r1,%r2}, {%r3}, {%f17055,%f17056,%f17057,%f17058};

	// end inline asm
	// begin inline asm
	mma.sync.aligned.m16n8k8.row.col.f32.f16.f16.f32 {%f17055,%f17056,%f17057,%f17058}, {%r1,%r2}, {%r3}, {%f17055,%f17056,%f17057,%f17058};

	// end inline asm
	// begin inline asm
	mma.sync.aligned.m16n8k8.row.col.f32.f16.f16.f32 {%f17055,%f17056,%f17057,%f17058}, {%r1,%r2}, {%r3}, {%f17055,%f17056,%f17057,%f17058};

	// end inline asm
	// begin inline asm
	mma.sync.aligned.m16n8k8.row.col.f32.f16.f16.f32 {%f17055,%f17056,%f17057,%f17058}, {%r1,%r2}, {%r3}, {%f17055,%f17056,%f17057,%f17058};

	// end inline asm
	// begin inline asm
	mma.sync.aligned.m16n8k8.row.col.f32.f16.f16.f32 {%f17055,%f17056,%f17057,%f17058}, {%r1,%r2}, {%r3}, {%f17055,%f17056,%f17057,%f17058};

	// end inline asm
	// begin inline asm
	mma.sync.aligned.m16n8k8.row.col.f32.f16.f16.f32 {%f17055,%f17056,%f17057,%f17058}, {%r1,%r2}, {%r3}, {%f17055,%f17056,%f17057,%f17058};

	// end inline asm
	// begin inline asm
	mma.sync.aligned.m16n8k8.row.col.f32.f16.f16.f32 {%f17055,%f17056,%f17057,%f17058}, {%r1,%r2}, {%r3}, {%f17055,%f17056,%f17057,%f17058};

	// end inline asm
	// begin inline asm
	mma.sync.aligned.m16n8k8.row.col.f32.f16.f16.f32 {%f17055,%f17056,%f17057,%f17058}, {%r1,%r2}, {%r3}, {%f17055,%f17056,%f17057,%f17058};

	// end inline asm
	// begin inline asm
	mma.sync.aligned.m16n8k8.row.col.f32.f16.f16.f32 {%f17055,%f17056,%f17057,%f17058}, {%r1,%r2}, {%r3}, {%f17055,%f17056,%f17057,%f17058};

	// end inline asm
	// begin inline asm
	mma.sync.aligned.m16n8k8.row.col.f32.f16.f16.f32 {%f17055,%f17056,%f17057,%f17058}, {%r1,%r2}, {%r3}, {%f17055,%f17056,%f17057,%f17058};

	// end inline asm
	// begin inline asm
	mma.sync.aligned.m16n8k8.row.col.f32.f16.f16.f32 {%f17055,%f17056,%f17057,%f17058}, {%r1,%r2}, {%r3}, {%f17055,%f17056,%f17057,%f17058};

	// end inline asm
	// begin inline asm
	mma.sync.aligned.m16n8k8.row.col.f32.f16.f16.f32 {%f17055,%f17056,%f17057,%f17058}, {%r1,%r2}, {%r3}, {%f17055,%f17056,%f17057,%f17058};

	// end inline asm
	// begin inline asm
	mma.sync.aligned.m16n8k8.row.col.f32.f16.f16.f32 {%f17055,%f17056,%f17057,%f17058}, {%r1,%r2}, {%r3}, {%f17055,%f17056,%f17057,%f17058};

	// end inline asm
	// begin inline asm
	mma.sync.aligned.m16n8k8.row.col.f32.f16.f16.f32 {%f17055,%f17056,%f17057,%f17058}, {%r1,%r2}, {%r3}, {%f17055,%f17056,%f17057,%f17058};

	// end inline asm
	// begin inline asm
	mma.sync.aligned.m16n8k8.row.col.f32.f16.f16.f32 {%f17055,%f17056,%f17057,%f17058}, {%r1,%r2}, {%r3}, {%f17055,%f17056,%f17057,%f17058};

	// end inline asm
	// begin inline asm
	mma.sync.aligned.m16n8k8.row.col.f32.f16.f16.f32 {%f17055,%f17056,%f17057,%f17058}, {%r1,%r2}, {%r3}, {%f17055,%f17056,%f17057,%f17058};

	// end inline asm
	// begin inline asm
	mma.sync.aligned.m16n8k8.row.col.f32.f16.f16.f32 {%f17055,%f17056,%f17057,%f17058}, {%r1,%r2}, {%r3}, {%f17055,%f17056,%f17057,%f17058};

	// end inline asm
	// begin inline asm
	mma.sync.aligned.m16n8k8.row.col.f32.f16.f16.f32 {%f17055,%f17056,%f17057,%f17058}, {%r1,%r2}, {%r3}, {%f17055,%f17056,%f17057,%f17058};

	// end inline asm
	// begin inline asm
	mma.sync.aligned.m16n8k8.row.col.f32.f16.f16.f32 {%f17055,%f17056,%f17057,%f17058}, {%r1,%r2}, {%r3}, {%f17055,%f17056,%f17057,%f17058};

	// end inline asm
	// begin inline asm
	mma.sync.aligned.m16n8k8.row.col.f32.f16.f16.f32 {%f17055,%f17056,%f17057,%f17058}, {%r1,%r2}, {%r3}, {%f17055,%f17056,%f17057,%f17058};

	// end inline asm
	// begin inline asm
	mma.sync.aligned.m16n8k8.row.col.f32.f16.f16.f32 {%f17055,%f17056,%f17057,%f17058}, {%r1,%r2}, {%r3}, {%f17055,%f17056,%f17057,%f17058};

	// end inline asm
	// begin inline asm
	mma.sync.aligned.m16n8k8.row.col.f32.f16.f16.f32 {%f17055,%f17056,%f17057,%f17058}, {%r1,%r2}, {%r3}, {%f17055,%f17056,%f17057,%f17058};

	// end inline asm
	// begin inline asm
	mma.sync.aligned.m16n8k8.row.col.f32.f16.f16.f32 {%f17055,%f17056,%f17057,%f17058}, {%r1,%r2}, {%r3}, {%f17055,%f17056,%f17057,%f17058};

	// end inline asm
	// begin inline asm
	mma.sync.aligned.m16n8k8.row.col.f32.f16.f16.f32 {%f17055,%f17056,%f17057,%f17058}, {%r1,%r2}, {%r3}, {%f17055,%f17056,%f17057,%f17058};

	// end inline asm
	// begin inline asm
	mma.sync.aligned.m16n8k8.row.col.f32.f16.f16.f32 {%f17055,%f17056,%f17057,%f17058}, {%r1,%r2}, {%r3}, {%f17055,%f17056,%f17057,%f17058};

	// end inline asm
	// begin inline asm
	mma.sync.aligned.m16n8k8.row.col.f32.f16.f16.f32 {%f17055,%f17056,%f17057,%f17058}, {%r1,%r2}, {%r3}, {%f17055,%f17056,%f17057,%f17058};

	// end inline asm
	// begin inline asm
	mma.sync.aligned.m16n8k8.row.col.f32.f16.f16.f32 {%f17055,%f17056,%f17057,%f17058}, {%r1,%r2}, {%r3}, {%f17055,%f17056,%f17057,%f17058};

	// end inline asm
	// begin inline asm
	mma.sync.aligned.m16n8k8.row.col.f32.f16.f16.f32 {%f17055,%f17056,%f17057,%f17058}, {%r1,%r2}, {%r3}, {%f17055,%f17056,%f17057,%f17058};

	// end inline asm
	// begin inline asm
	mma.sync.aligned.m16n8k8.row.col.f32.f16.f16.f32 {%f17055,%f17056,%f17057,%f17058}, {%r1,%r2}, {%r3}, {%f17055,%f17056,%f17057,%f17058};

	// end inline asm
	// begin inline asm
	mma.sync.aligned.m16n8k8.row.col.f32.f16.f16.f32 {%f17055,%f17056,%f17057,%f17058}, {%r1,%r2}, {%r3}, {%f17055,%f17056,%f17057,%f17058};

	// end inline asm
	// begin inline asm
	mma.sync.aligned.m16n8k8.row.col.f32.f16.f16.f32 {%f17055,%f17056,%f17057,%f17058}, {%r1,%r2}, {%r3}, {%f17055,%f17056,%f17057,%f17058};

	// end inline asm
	// begin inline asm
	mma.sync.aligned.m16n8k8.row.col.f32.f16.f16.f32 {%f17055,%f17056,%f17057,%f17058}, {%r1,%r2}, {%r3}, {%f17055,%f17056,%f17057,%f17058};

	// end inline asm
	// begin inline asm
	mma.sync.aligned.m16n8k8.row.col.f32.f16.f16.f32 {%f17055,%f17056,%f17057,%f17058}, {%r1,%r2}, {%r3}, {%f17055,%f17056,%f17057,%f17058};

	// end inline asm
	// begin inline asm
	mma.sync.aligned.m16n8k8.row.col.f32.f16.f16.f32 {%f17055,%f17056,%f17057,%f17058}, {%r1,%r2}, {%r3}, {%f17055,%f17056,%f17057,%f17058};

	// end inline asm
	// begin inline asm
	mma.sync.aligned.m16n8k8.row.col.f32.f16.f16.f32 {%f17055,%f17056,%f17057,%f17058}, {%r1,%r2}, {%r3}, {%f17055,%f17056,%f17057,%f17058};

	// end inline asm
	// begin inline asm
	mma.sync.aligned.m16n8k8.row.col.f32.f16.f16.f32 {%f17055,%f17056,%f17057,%f17058}, {%r1,%r2}, {%r3}, {%f17055,%f17056,%f17057,%f17058};

	// end inline asm
	// begin inline asm
	mma.sync.aligned.m16n8k8.row.col.f32.f16.f16.f32 {%f17055,%f17056,%f17057,%f17058}, {%r1,%r2}, {%r3}, {%f17055,%f17056,%f17057,%f17058};

	// end inline asm
	// begin inline asm
	mma.sync.aligned.m16n8k8.row.col.f32.f16.f16.f32 {%f17055,%f17056,%f17057,%f17058}, {%r1,%r2}, {%r3}, {%f17055,%f17056,%f17057,%f17058};

	// end inline asm
	// begin inline asm
	mma.sync.aligned.m16n8k8.row.col.f32.f16.f16.f32 {%f17055,%f17056,%f17057,%f17058}, {%r1,%r2}, {%r3}, {%f17055,%f17056,%f17057,%f17058};

	// end inline asm
	// begin inline asm
	mma.sync.aligned.m16n8k8.row.col.f32.f16.f16.f32 {%f17055,%f17056,%f17057,%f17058}, {%r1,%r2}, {%r3}, {%f17055,%f17056,%f17057,%f17058};

	// end inline asm
	// begin inline asm
	mma.sync.aligned.m16n8k8.row.col.f32.f16.f16.f32 {%f17055,%f17056,%f17057,%f17058}, {%r1,%r2}, {%r3}, {%f17055,%f17056,%f17057,%f17058};

	// end inline asm
	// begin inline asm
	mma.sync.aligned.m16n8k8.row.col.f32.f16.f16.f32 {%f17055,%f17056,%f17057,%f17058}, {%r1,%r2}, {%r3}, {%f17055,%f17056,%f17057,%f17058};

	// end inline asm
	// begin inline asm
	mma.sync.aligned.m16n8k8.row.col.f32.f16.f16.f32 {%f17055,%f17056,%f17057,%f17058}, {%r1,%r2}, {%r3}, {%f17055,%f17056,%f17057,%f17058};

	// end inline asm
	// begin inline asm
	mma.sync.aligned.m16n8k8.row.col.f32.f16.f16.f32 {%f17055,%f17056,%f17057,%f17058}, {%r1,%r2}, {%r3}, {%f17055,%f17056,%f17057,%f17058};

	// end inline asm
	// begin inline asm
	mma.sync.aligned.m16n8k8.row.col.f32.f16.f16.f32 {%f17055,%f17056,%f17057,%f17058}, {%r1,%r2}, {%r3}, {%f17055,%f17056,%f17057,%f17058};

	// end inline asm
	// begin inline asm
	mma.sync.aligned.m16n8k8.row.col.f32.f16.f16.f32 {%f17055,%f17056,%f17057,%f17058}, {%r1,%r2}, {%r3}, {%f17055,%f17056,%f17057,%f17058};

	// end inline asm
	// begin inline asm
	mma.sync.aligned.m16n8k8.row.col.f32.f16.f16.f32 {%f17055,%f17056,%f17057,%f17058}, {%r1,%r2}, {%r3}, {%f17055,%f17056,%f17057,%f17058};

	// end inline asm
	// begin inline asm
	mma.sync.aligned.m16n8k8.row.col.f32.f16.f16.f32 {%f17055,%f17056,%f17057,%f17058}, {%r1,%r2}, {%r3}, {%f17055,%f17056,%f17057,%f17058};

	// end inline asm
	// begin inline asm
	mma.sync.aligned.m16n8k8.row.col.f32.f16.f16.f32 {%f17055,%f17056,%f17057,%f17058}, {%r1,%r2}, {%r3}, {%f17055,%f17056,%f17057,%f17058};

	// end inline asm
	// begin inline asm
	mma.sync.aligned.m16n8k8.row.col.f32.f16.f16.f32 {%f17055,%f17056,%f17057,%f17058}, {%r1,%r2}, {%r3}, {%f17055,%f17056,%f17057,%f17058};

	// end inline asm
	// begin inline asm
	mma.sync.aligned.m16n8k8.row.col.f32.f16.f16.f32 {%f17055,%f17056,%f17057,%f17058}, {%r1,%r2}, {%r3}, {%f17055,%f17056,%f17057,%f17058};

	// end inline asm
	// begin inline asm
	mma.sync.aligned.m16n8k8.row.col.f32.f16.f16.f32 {%f17055,%f17056,%f17057,%f17058}, {%r1,%r2}, {%r3}, {%f17055,%f17056,%f17057,%f17058};

	// end inline asm
	// begin inline asm
	mma.sync.aligned.m16n8k8.row.col.f32.f16.f16.f32 {%f17055,%f17056,%f17057,%f17058}, {%r1,%r2}, {%r3}, {%f17055,%f17056,%f17057,%f17058};

	// end inline asm
	// begin inline asm
	mma.sync.aligned.m16n8k8.row.col.f32.f16.f16.f32 {%f17055,%f17056,%f17057,%f17058}, {%r1,%r2}, {%r3}, {%f17055,%f17056,%f17057,%f17058};

	// end inline asm
	// begin inline asm
	mma.sync.aligned.m16n8k8.row.col.f32.f16.f16.f32 {%f17055,%f17056,%f17057,%f17058}, {%r1,%r2}, {%r3}, {%f17055,%f17056,%f17057,%f17058};

	// end inline asm
	// begin inline asm
	mma.sync.aligned.m16n8k8.row.col.f32.f16.f16.f32 {%f17055,%f17056,%f17057,%f17058}, {%r1,%r2}, {%r3}, {%f17055,%f17056,%f17057,%f17058};

	// end inline asm
	// begin inline asm
	mma.sync.aligned.m16n8k8.row.col.f32.f16.f16.f32 {%f17055,%f17056,%f17057,%f17058}, {%r1,%r2}, {%r3}, {%f17055,%f17056,%f17057,%f17058};

	// end inline asm
	// begin inline asm
	mma.sync.aligned.m16n8k8.row.col.f32.f16.f16.f32 {%f17055,%f17056,%f17057,%f17058}, {%r1,%r2}, {%r3}, {%f17055,%f17056,%f17057,%f17058};

	// end inline asm
	// begin inline asm
	mma.sync.aligned.m16n8k8.row.col.f32.f16.f16.f32 {%f17055,%f17056,%f17057,%f17058}, {%r1,%r2}, {%r3}, {%f17055,%f17056,%f17057,%f17058};

	// end inline asm
	// begin inline asm
	mma.sync.aligned.m16n8k8.row.col.f32.f16.f16.f32 {%f17055,%f17056,%f17057,%f17058}, {%r1,%r2}, {%r3}, {%f17055,%f17056,%f17057,%f17058};

	// end inline asm
	// begin inline asm
	mma.sync.aligned.m16n8k8.row.col.f32.f16.f16.f32 {%f17055,%f17056,%f17057,%f17058}, {%r1,%r2}, {%r3}, {%f17055,%f17056,%f17057,%f17058};

	// end inline asm
	// begin inline asm
	mma.sync.aligned.m16n8k8.row.col.f32.f16.f16.f32 {%f17055,%f17056,%f17057,%f17058}, {%r1,%r2}, {%r3}, {%f17055,%f17056,%f17057,%f17058};

	// end inline asm
	// begin inline asm
	mma.sync.aligned.m16n8k8.row.col.f32.f16.f16.f32 {%f17055,%f17056,%f17057,%f17058}, {%r1,%r2}, {%r3}, {%f17055,%f17056,%f17057,%f17058};

	// end inline asm
	// begin inline asm
	mma.sync.aligned.m16n8k8.row.col.f32.f16.f16.f32 {%f17055,%f17056,%f17057,%f17058}, {%r1,%r2}, {%r3}, {%f17055,%f17056,%f17057,%f17058};

	// end inline asm
	// begin inline asm
	mma.sync.aligned.m16n8k8.row.col.f32.f16.f16.f32 {%f17055,%f17056,%f17057,%f17058}, {%r1,%r2}, {%r3}, {%f17055,%f17056,%f17057,%f17058};

	// end inline asm
	// begin inline asm
	mma.sync.aligned.m16n8k8.row.col.f32.f16.f16.f32 {%f17055,%f17056,%f17057,%f17058}, {%r1,%r2}, {%r3}, {%f17055,%f17056,%f17057,%f17058};

	// end inline asm
	// begin inline asm
	mma.sync.aligned.m16n8k8.row.col.f32.f16.f16.f32 {%f17055,%f17056,%f17057,%f17058}, {%r1,%r2}, {%r3}, {%f17055,%f17056,%f17057,%f17058};

	// end inline asm
	// begin inline asm
	mma.sync.aligned.m16n8k8.row.col.f32.f16.f16.f32 {%f17055,%f17056,%f17057,%f17058}, {%r1,%r2}, {%r3}, {%f17055,%f17056,%f17057,%f17058};

	// end inline asm
	// begin inline asm
	mma.sync.aligned.m16n8k8.row.col.f32.f16.f16.f32 {%f17055,%f17056,%f17057,%f17058}, {%r1,%r2}, {%r3}, {%f17055,%f17056,%f17057,%f17058};

	// end inline asm
	// begin inline asm
	mma.sync.aligned.m16n8k8.row.col.f32.f16.f16.f32 {%f17055,%f17056,%f17057,%f17058}, {%r1,%r2}, {%r3}, {%f17055,%f17056,%f17057,%f17058};

	// end inline asm
	// begin inline asm
	mma.sync.aligned.m16n8k8.row.col.f32.f16.f16.f32 {%f17055,%f17056,%f17057,%f17058}, {%r1,%r2}, {%r3}, {%f17055,%f17056,%f17057,%f17058};

	// end inline asm
	// begin inline asm
	mma.sync.aligned.m16n8k8.row.col.f32.f16.f16.f32 {%f17055,%f17056,%f17057,%f17058}, {%r1,%r2}, {%r3}, {%f17055,%f17056,%f17057,%f17058};

	// end inline asm
	// begin inline asm
	mma.sync.aligned.m16n8k8.row.col.f32.f16.f16.f32 {%f17055,%f17056,%f17057,%f17058}, {%r1,%r2}, {%r3}, {%f17055,%f17056,%f17057,%f17058};

	// end inline asm
	// begin inline asm
	mma.sync.aligned.m16n8k8.row.col.f32.f16.f16.f32 {%f17055,%f17056,%f17057,%f17058}, {%r1,%r2}, {%r3}, {%f17055,%f17056,%f17057,%f17058};

	// end inline asm
	// begin inline asm
	mma.sync.aligned.m16n8k8.row.col.f32.f16.f16.f32 {%f17055,%f17056,%f17057,%f17058}, {%r1,%r2}, {%r3}, {%f17055,%f17056,%f17057,%f17058};

	// end inline asm
	// begin inline asm
	mma.sync.aligned.m16n8k8.row.col.f32.f16.f16.f32 {%f17055,%f17056,%f17057,%f17058}, {%r1,%r2}, {%r3}, {%f17055,%f17056,%f17057,%f17058};

	// end inline asm
	// begin inline asm
	mma.sync.aligned.m16n8k8.row.col.f32.f16.f16.f32 {%f17055,%f17056,%f17057,%f17058}, {%r1,%r2}, {%r3}, {%f17055,%f17056,%f17057,%f17058};

	// end inline asm
	// begin inline asm
	mma.sync.aligned.m16n8k8.row.col.f32.f16.f16.f32 {%f17055,%f17056,%f17057,%f17058}, {%r1,%r2}, {%r3}, {%f17055,%f17056,%f17057,%f17058};

	// end inline asm
	// begin inline asm
	mma.sync.aligned.m16n8k8.row.col.f32.f16.f16.f32 {%f17055,%f17056,%f17057,%f17058}, {%r1,%r2}, {%r3}, {%f17055,%f17056,%f17057,%f17058};

	// end inline asm
	// begin inline asm
	mma.sync.aligned.m16n8k8.row.col.f32.f16.f16.f32 {%f17055,%f17056,%f17057,%f17058}, {%r1,%r2}, {%r3}, {%f17055,%f17056,%f17057,%f17058};

	// end inline asm
	// begin inline asm
	mma.sync.aligned.m16n8k8.row.col.f32.f16.f16.f32 {%f17055,%f17056,%f17057,%f17058}, {%r1,%r2}, {%r3}, {%f17055,%f17056,%f17057,%f17058};

	// end inline asm
	// begin inline asm
	mma.sync.aligned.m16n8k8.row.col.f32.f16.f16.f32 {%f17055,%f17056,%f17057,%f17058}, {%r1,%r2}, {%r3}, {%f17055,%f17056,%f17057,%f17058};

	// end inline asm
	// begin inline asm
	mma.sync.aligned.m16n8k8.row.col.f32.f16.f16.f32 {%f17055,%f17056,%f17057,%f17058}, {%r1,%r2}, {%r3}, {%f17055,%f17056,%f17057,%f17058};

	// end inline asm
	// begin inline asm
	mma.sync.aligned.m16n8k8.row.col.f32.f16.f16.f32 {%f17055,%f17056,%f17057,%f17058}, {%r1,%r2}, {%r3}, {%f17055,%f17056,%f17057,%f17058};

	// end inline asm
	// begin inline asm
	mma.sync.aligned.m16n8k8.row.col.f32.f16.f16.f32 {%f17055,%f17056,%f17057,%f17058}, {%r1,%r2}, {%r3}, {%f17055,%f17056,%f17057,%f17058};

	// end inline asm
	// begin inline asm
	mma.sync.aligned.m16n8k8.row.col.f32.f16.f16.f32 {%f17055,%f17056,%f17057,%f17058}, {%r1,%r2}, {%r3}, {%f17055,%f17056,%f17057,%f17058};

	// end inline asm
	// begin inline asm
	mma.sync.aligned.m16n8k8.row.col.f32.f16.f16.f32 {%f17055,%f17056,%f17057,%f17058}, {%r1,%r2}, {%r3}, {%f17055,%f17056,%f17057,%f17058};

	// end inline asm
	// begin inline asm
	mma.sync.aligned.m16n8k8.row.col.f32.f16.f16.f32 {%f17055,%f17056,%f17057,%f17058}, {%r1,%r2}, {%r3}, {%f17055,%f17056,%f17057,%f17058};

	// end inline asm
	// begin inline asm
	mma.sync.aligned.m16n8k8.row.col.f32.f16.f16.f32 {%f17055,%f17056,%f17057,%f17058}, {%r1,%r2}, {%r3}, {%f17055,%f17056,%f17057,%f17058};

	// end inline asm
	// begin inline asm
	mma.sync.aligned.m16n8k8.row.col.f32.f16.f16.f32 {%f17055,%f17056,%f17057,%f17058}, {%r1,%r2}, {%r3}, {%f17055,%f17056,%f17057,%f17058};

	// end inline asm
	// begin inline asm
	mma.sync.aligned.m16n8k8.row.col.f32.f16.f16.f32 {%f17055,%f17056,%f17057,%f17058}, {%r1,%r2}, {%r3}, {%f17055,%f17056,%f17057,%f17058};

	// end inline asm
	// begin inline asm
	mma.sync.aligned.m16n8k8.row.col.f32.f16.f16.f32 {%f17055,%f17056,%f17057,%f17058}, {%r1,%r2}, {%r3}, {%f17055,%f17056,%f17057,%f17058};

	// end inline asm
	// begin inline asm
	mma.sync.aligned.m16n8k8.row.col.f32.f16.f16.f32 {%f17055,%f17056,%f17057,%f17058}, {%r1,%r2}, {%r3}, {%f17055,%f17056,%f17057,%f17058};

	// end inline asm
	// begin inline asm
	mma.sync.aligned.m16n8k8.row.col.f32.f16.f16.f32 {%f17055,%f17056,%f17057,%f17058}, {%r1,%r2}, {%r3}, {%f17055,%f17056,%f17057,%f17058};

	// end inline asm
	// begin inline asm
	mma.sync.aligned.m16n8k8.row.col.f32.f16.f16.f32 {%f17055,%f17056,%f17057,%f17058}, {%r1,%r2}, {%r3}, {%f17055,%f17056,%f17057,%f17058};

	// end inline asm
	// begin inline asm
	mma.sync.aligned.m16n8k8.row.col.f32.f16.f16.f32 {%f17055,%f17056,%f17057,%f17058}, {%r1,%r2}, {%r3}, {%f17055,%f17056,%f17057,%f17058};

	// end inline asm
	// begin inline asm
	mma.sync.aligned.m16n8k8.row.col.f32.f16.f16.f32 {%f17055,%f17056,%f17057,%f17058}, {%r1,%r2}, {%r3}, {%f17055,%f17056,%f17057,%f17058};

	// end inline asm
	// begin inline asm
	mma.sync.aligned.m16n8k8.row.col.f32.f16.f16.f32 {%f17055,%f17056,%f17057,%f17058}, {%r1,%r2}, {%r3}, {%f17055,%f17056,%f17057,%f17058};

	// end inline asm
	// begin inline asm
	mma.sync.aligned.m16n8k8.row.col.f32.f16.f16.f32 {%f17055,%f17056,%f17057,%f17058}, {%r1,%r2}, {%r3}, {%f17055,%f17056,%f17057,%f17058};

	// end inline asm
	// begin inline asm
	mma.sync.aligned.m16n8k8.row.col.f32.f16.f16.f32 {%f17055,%f17056,%f17057,%f17058}, {%r1,%r2}, {%r3}, {%f17055,%f17056,%f17057,%f17058};

	// end inline asm
	// begin inline asm
	mma.sync.aligned.m16n8k8.row.col.f32.f16.f16.f32 {%f17055,%f17056,%f17057,%f17058}, {%r1,%r2}, {%r3}, {%f17055,%f17056,%f17057,%f17058};

	// end inline asm
	// begin inline asm
	mma.sync.aligned.m16n8k8.row.col.f32.f16.f16.f32 {%f17055,%f17056,%f17057,%f17058}, {%r1,%r2}, {%r3}, {%f17055,%f17056,%f17057,%f17058};

	// end inline asm
	// begin inline asm
	mma.sync.aligned.m16n8k8.row.col.f32.f16.f16.f32 {%f17055,%f17056,%f17057,%f17058}, {%r1,%r2}, {%r3}, {%f17055,%f17056,%f17057,%f17058};

	// end inline asm
	// begin inline asm
	mma.sync.aligned.m16n8k8.row.col.f32.f16.f16.f32 {%f17055,%f17056,%f17057,%f17058}, {%r1,%r2}, {%r3}, {%f17055,%f17056,%f17057,%f17058};

	// end inline asm
	// begin inline asm
	mma.sync.aligned.m16n8k8.row.col.f32.f16.f16.f32 {%f17055,%f17056,%f17057,%f17058}, {%r1,%r2}, {%r3}, {%f17055,%f17056,%f17057,%f17058};

	// end inline asm
	// begin inline asm
	mma.sync.aligned.m16n8k8.row.col.f32.f16.f16.f32 {%f17055,%f17056,%f17057,%f17058}, {%r1,%r2}, {%r3}, {%f17055,%f17056,%f17057,%f17058};

	// end inline asm
	// begin inline asm
	mma.sync.aligned.m16n8k8.row.col.f32.f16.f16.f32 {%f17055,%f17056,%f17057,%f17058}, {%r1,%r2}, {%r3}, {%f17055,%f17056,%f17057,%f17058};

	// end inline asm
	// begin inline asm
	mma.sync.aligned.m16n8k8.row.col.f32.f16.f16.f32 {%f17055,%f17056,%f17057,%f17058}, {%r1,%r2}, {%r3}, {%f17055,%f17056,%f17057,%f17058};

	// end inline asm
	// begin inline asm
	mma.sync.aligned.m16n8k8.row.col.f32.f16.f16.f32 {%f17055,%f17056,%f17057,%f17058}, {%r1,%r2}, {%r3}, {%f17055,%f17056,%f17057,%f17058};

	// end inline asm
	// begin inline asm
	mma.sync.aligned.m16n8k8.row.col.f32.f16.f16.f32 {%f17055,%f17056,%f17057,%f17058}, {%r1,%r2}, {%r3}, {%f17055,%f17056,%f17057,%f17058};

	// end inline asm
	// begin inline asm
	mma.sync.aligned.m16n8k8.row.col.f32.f16.f16.f32 {%f17055,%f17056,%f17057,%f17058}, {%r1,%r2}, {%r3}, {%f17055,%f17056,%f17057,%f17058};

	// end inline asm
	// begin inline asm
	mma.sync.aligned.m16n8k8.row.col.f32.f16.f16.f32 {%f17055,%f17056,%f17057,%f17058}, {%r1,%r2}, {%r3}, {%f17055,%f17056,%f17057,%f17058};

	// end inline asm
	// begin inline asm
	mma.sync.aligned.m16n8k8.row.col.f32.f16.f16.f32 {%f17055,%f17056,%f17057,%f17058}, {%r1,%r2}, {%r3}, {%f17055,%f17056,%f17057,%f17058};

	// end inline asm
	// begin inline asm
	mma.sync.aligned.m16n8k8.row.col.f32.f16.f16.f32 {%f17055,%f17056,%f17057,%f17058}, {%r1,%r2}, {%r3}, {%f17055,%f17056,%f17057,%f17058};

	// end inline asm
	// begin inline asm
	mma.sync.aligned.m16n8k8.row.col.f32.f16.f16.f32 {%f17055,%f17056,%f17057,%f17058}, {%r1,%r2}, {%r3}, {%f17055,%f17056,%f17057,%f17058};

	// end inline asm
	// begin inline asm
	mma.sync.aligned.m16n8k8.row.col.f32.f16.f16.f32 {%f17055,%f17056,%f17057,%f17058}, {%r1,%r2}, {%r3}, {%f17055,%f17056,%f17057,%f17058};

	// end inline asm
	// begin inline asm
	mma.sync.aligned.m16n8k8.row.col.f32.f16.f16.f32 {%f17055,%f17056,%f17057,%f17058}, {%r1,%r2}, {%r3}, {%f17055,%f17056,%f17057,%f17058};

	// end inline asm
	// begin inline asm
	mma.sync.aligned.m16n8k8.row.col.f32.f16.f16.f32 {%f17055,%f17056,%f17057,%f17058}, {%r1,%r2}, {%r3}, {%f17055,%f17056,%f17057,%f17058};

	// end inline asm
	// begin inline asm
	mma.sync.aligned.m16n8k8.row.col.f32.f16.f16.f32 {%f17055,%f17056,%f17057,%f17058}, {%r1,%r2}, {%r3}, {%f17055,%f17056,%f17057,%f17058};

	// end inline asm
	// begin inline asm
	mma.sync.aligned.m16n8k8.row.col.f32.f16.f16.f32 {%f17055,%f17056,%f17057,%f17058}, {%r1,%r2}, {%r3}, {%f17055,%f17056,%f17057,%f17058};

	// end inline asm
	// begin inline asm
	mma.sync.aligned.m16n8k8.row.col.f32.f16.f16.f32 {%f17055,%f17056,%f17057,%f17058}, {%r1,%r2}, {%r3}, {%f17055,%f17056,%f17057,%f17058};

	// end inline asm
	// begin inline asm
	mma.sync.aligned.m16n8k8.row.col.f32.f16.f16.f32 {%f17055,%f17056,%f17057,%f17058}, {%r1,%r2}, {%r3}, {%f17055,%f17056,%f17057,%f17058};

	// end inline asm
	// begin inline asm
	mma.sync.aligned.m16n8k8.row.col.f32.f16.f16.f32 {%f17055,%f17056,%f17057,%f17058}, {%r1,%r2}, {%r3}, {%f17055,%f17056,%f17057,%f17058};

	// end inline asm
	// begin inline asm
	mma.sync.aligned.m16n8k8.row.col.f32.f16.f16.f32 {%f17055,%f17056,%f17057,%f17058}, {%r1,%r2}, {%r3}, {%f17055,%f17056,%f17057,%f17058};

	// end inline asm
	// begin inline asm
	mma.sync.aligned.m16n8k8.row.col.f32.f16.f16.f32 {%f17055,%f17056,%f17057,%f17058}, {%r1,%r2}, {%r3}, {%f17055,%f17056,%f17057,%f17058};

	// end inline asm
	// begin inline asm
	mma.sync.aligned.m16n8k8.row.col.f32.f16.f16.f32 {%f17055,%f17056,%f17057,%f17058}, {%r1,%r2}, {%r3}, {%f17055,%f17056,%f17057,%f17058};

	// end inline asm
	// begin inline asm
	mma.sync.aligned.m16n8k8.row.col.f32.f16.f16.f32 {%f17055,%f17056,%f17057,%f17058}, {%r1,%r2}, {%r3}, {%f17055,%f17056,%f17057,%f17058};

	// end inline asm
	// begin inline asm
	mma.sync.aligned.m16n8k8.row.col.f32.f16.f16.f32 {%f17055,%f17056,%f17057,%f17058}, {%r1,%r2}, {%r3}, {%f17055,%f17056,%f17057,%f17058};

	// end inline asm
	// begin inline asm
	mma.sync.aligned.m16n8k8.row.col.f32.f16.f16.f32 {%f17055,%f17056,%f17057,%f17058}, {%r1,%r2}, {%r3}, {%f17055,%f17056,%f17057,%f17058};

	// end inline asm
	// begin inline asm
	mma.sync.aligned.m16n8k8.row.col.f32.f16.f16.f32 {%f17055,%f17056,%f17057,%f17058}, {%r1,%r2}, {%r3}, {%f17055,%f17056,%f17057,%f17058};

	// end inline asm
	// begin inline asm
	mma.sync.aligned.m16n8k8.row.col.f32.f16.f16.f32 {%f17055,%f17056,%f17057,%f17058}, {%r1,%r2}, {%r3}, {%f17055,%f17056,%f17057,%f17058};

	// end inline asm
	// begin inline asm
	mma.sync.aligned.m16n8k8.row.col.f32.f16.f16.f32 {%f17055,%f17056,%f17057,%f17058}, {%r1,%r2}, {%r3}, {%f17055,%f17056,%f17057,%f17058};

	// end inline asm
	// begin inline asm
	mma.sync.aligned.m16n8k8.row.col.f32.f16.f16.f32 {%f17055,%f17056,%f17057,%f17058}, {%r1,%r2}, {%r3}, {%f17055,%f17056,%f17057,%f17058};

	// end inline asm
	// begin inline asm
	mma.sync.aligned.m16n8k8.row.col.f32.f16.f16.f32 {%f17055,%f17056,%f17057,%f17058}, {%r1,%r2}, {%r3}, {%f17055,%f17056,%f17057,%f17058};

	// end inline asm
	// begin inline asm
	mma.sync.aligned.m16n8k8.row.col.f32.f16.f16.f32 {%f17055,%f17056,%f17057,%f17058}, {%r1,%r2}, {%r3}, {%f17055,%f17056,%f17057,%f17058};

	// end inline asm
	mov.f32 	%f19895, %f17055;
	mov.f32 	%f19897, %f17057;
	mov.f32 	%f19896, %f17056;
	mov.f32 	%f19898, %f17058;
	// begin inline asm
	mma.sync.aligned.m16n8k8.row.col.f32.f16.f16.f32 {%f19895,%f19896,%f19897,%f19898}, {%r1,%r2}, {%r3}, {%f19895,%f19896,%f19897,%f19898};

	// end inline asm
	// begin inline asm
	mma.sync.aligned.m16n8k8.row.col.f32.f16.f16.f32 {%f19895,%f19896,%f19897,%f19898}, {%r1,%r2}, {%r3}, {%f19895,%f19896,%f19897,%f19898};

	// end inline asm
	// begin inline asm
	mma.sync.aligned.m16n8k8.row.col.f32.f16.f16.f32 {%f19895,%f19896,%f19897,%f19898}, {%r1,%r2}, {%r3}, {%f19895,%f19896,%f19897,%f19898};

	// end inline asm
	// begin inline asm
	mma.sync.aligned.m16n8k8.row.col.f32.f16.f16.f32 {%f19895,%f19896,%f19897,%f19898}, {%r1,%r2}, {%r3}, {%f19895,%f19896,%f19897,%f19898};

	// end inline asm
	// begin inline asm
	mma.sync.aligned.m16n8k8.row.col.f32.f16.f16.f32 {%f19895,%f19896,%f19897,%f19898}, {%r1,%r2}, {%r3}, {%f19895,%f19896,%f19897,%f19898};

	// end inline asm
	// begin inline asm
	mma.sync.aligned.m16n8k8.row.col.f32.f16.f16.f32 {%f19895,%f19896,%f19897,%f19898}, {%r1,%r2}, {%r3}, {%f19895,%f19896,%f19897,%f19898};

	// end inline asm
	// begin inline asm
	mma.sync.aligned.m16n8k8.row.col.f32.f16.f16.f32 {%f19895,%f19896,%f19897,%f19898}, {%r1,%r2}, {%r3}, {%f19895,%f19896,%f19897,%f19898};

	// end inline asm
	// begin inline asm
	mma.sync.aligned.m16n8k8.row.col.f32.f16.f16.f32 {%f19895,%f19896,%f19897,%f19898}, {%r1,%r2}, {%r3}, {%f19895,%f19896,%f19897,%f19898};

	// end inline asm
	// begin inline asm
	mma.sync.aligned.m16n8k8.row.col.f32.f16.f16.f32 {%f19895,%f19896,%f19897,%f19898}, {%r1,%r2}, {%r3}, {%f19895,%f19896,%f19897,%f19898};

	// end inline asm
	// begin inline asm
	mma.sync.aligned.m16n8k8.row.col.f32.f16.f16.f32 {%f19895,%f19896,%f19897,%f19898}, {%r1,%r2}, {%r3}, {%f19895,%f19896,%f19897,%f19898};

	// end inline asm
	// begin inline asm
	mma.sync.aligned.m16n8k8.row.col.f32.f16.f16.f32 {%f19895,%f19896,%f19897,%f19898}, {%r1,%r2}, {%r3}, {%f19895,%f19896,%f19897,%f19898};

	// end inline asm
	// begin inline asm
	mma.sync.aligned.m16n8k8.row.col.f32.f16.f16.f32 {%f19895,%f19896,%f19897,%f19898}, {%r1,%r2}, {%r3}, {%f19895,%f19896,%f19897,%f19898};

	// end inline asm
	// begin inline asm
	mma.sync.aligned.m16n8k8.row.col.f32.f16.f16.f32 {%f19895,%f19896,%f19897,%f19898}, {%r1,%r2}, {%r3}, {%f19895,%f19896,%f19897,%f19898};

	// end inline asm
	// begin inline asm
	mma.sync.aligned.m16n8k8.row.col.f32.f16.f16.f32 {%f19895,%f19896,%f19897,%f19898}, {%r1,%r2}, {%r3}, {%f19895,%f19896,%f19897,%f19898};

	// end inline asm
	// begin inline asm
	mma.sync.aligned.m16n8k8.row.col.f32.f16.f16.f32 {%f19895,%f19896,%f19897,%f19898}, {%r1,%r2}, {%r3}, {%f19895,%f19896,%f19897,%f19898};

	// end inline asm
	// begin inline asm
	mma.sync.aligned.m16n8k8.row.col.f32.f16.f16.f32 {%f19895,%f19896,%f19897,%f19898}, {%r1,%r2}, {%r3}, {%f19895,%f19896,%f19897,%f19898};

	// end inline asm
	// begin inline asm
	mma.sync.aligned.m16n8k8.row.col.f32.f16.f16.f32 {%f19895,%f19896,%f19897,%f19898}, {%r1,%r2}, {%r3}, {%f19895,%f19896,%f19897,%f19898};

	// end inline asm
	// begin inline asm
	mma.sync.aligned.m16n8k8.row.col.f32.f16.f16.f32 {%f19895,%f19896,%f19897,%f19898}, {%r1,%r2}, {%r3}, {%f19895,%f19896,%f19897,%f19898};

	// end inline asm
	// begin inline asm
	mma.sync.aligned.m16n8k8.row.col.f32.f16.f16.f32 {%f19895,%f19896,%f19897,%f19898}, {%r1,%r2}, {%r3}, {%f19895,%f19896,%f19897,%f19898};

	// end inline asm
	// begin inline asm
	mma.sync.aligned.m16n8k8.row.col.f32.f16.f16.f32 {%f19895,%f19896,%f19897,%f19898}, {%r1,%r2}, {%r3}, {%f19895,%f19896,%f19897,%f19898};

	// end inline asm
	// begin inline asm
	mma.sync.aligned.m16n8k8.row.col.f32.f16.f16.f32 {%f19895,%f19896,%f19897,%f19898}, {%r1,%r2}, {%r3}, {%f19895,%f19896,%f19897,%f19898};

	// end inline asm
	// begin inline asm
	mma.sync.aligned.m16n8k8.row.col.f32.f16.f16.f32 {%f19895,%f19896,%f19897,%f19898}, {%r1,%r2}, {%r3}, {%f19895,%f19896,%f19897,%f19898};

	// end inline asm
	// begin inline asm
	mma.sync.aligned.m16n8k8.row.col.f32.f16.f16.f32 {%f19895,%f19896,%f19897,%f19898}, {%r1,%r2}, {%r3}, {%f19895,%f19896,%f19897,%f19898};

	// end inline asm
	// begin inline asm
	mma.sync.aligned.m16n8k8.row.col.f32.f16.f16.f32 {%f19895,%f19896,%f19897,%f19898}, {%r1,%r2}, {%r3}, {%f19895,%f19896,%f19897,%f19898};

	// end inline asm
	// begin inline asm
	mma.sync.aligned.m16n8k8.row.col.f32.f16.f16.f32 {%f19895,%f19896,%f19897,%f19898}, {%r1,%r2}, {%r3}, {%f19895,%f19896,%f19897,%f19898};

	// end inline asm
	// begin inline asm
	mma.sync.aligned.m16n8k8.row.col.f32.f16.f16.f32 {%f19895,%f19896,%f19897,%f19898}, {%r1,%r2}, {%r3}, {%f19895,%f19896,%f19897,%f19898};

	// end inline asm
	// begin inline asm
	mma.sync.aligned.m16n8k8.row.col.f32.f16.f16.f32 {%f19895,%f19896,%f19897,%f19898}, {%r1,%r2}, {%r3}, {%f19895,%f19896,%f19897,%f19898};

	// end inline asm
	// begin inline asm
	mma.sync.aligned.m16n8k8.row.col.f32.f16.f16.f32 {%f19895,%f19896,%f19897,%f19898}, {%r1,%r2}, {%r3}, {%f19895,%f19896,%f19897,%f19898};

	// end inline asm
	// begin inline asm
	mma.sync.aligned.m16n8k8.row.col.f32.f16.f16.f32 {%f19895,%f19896,%f19897,%f19898}, {%r1,%r2}, {%r3}, {%f19895,%f19896,%f19897,%f19898};

	// end inline asm
	// begin inline asm
	mma.sync.aligned.m16n8k8.row.col.f32.f16.f16.f32 {%f19895,%f19896,%f19897,%f19898}, {%r1,%r2}, {%r3}, {%f19895,%f19896,%f19897,%f19898};

	// end inline asm
	// begin inline asm
	mma.sync.aligned.m16n8k8.row.col.f32.f16.f16.f32 {%f19895,%f19896,%f19897,%f19898}, {%r1,%r2}, {%r3}, {%f19895,%f19896,%f19897,%f19898};

	// end inline asm
	// begin inline asm
	mma.sync.aligned.m16n8k8.row.col.f32.f16.f16.f32 {%f19895,%f19896,%f19897,%f19898}, {%r1,%r2}, {%r3}, {%f19895,%f19896,%f19897,%f19898};

	// end inline asm
	// begin inline asm
	mma.sync.aligned.m16n8k8.row.col.f32.f16.f16.f32 {%f19895,%f19896,%f19897,%f19898}, {%r1,%r2}, {%r3}, {%f19895,%f19896,%f19897,%f19898};

	// end inline asm
	// begin inline asm
	mma.sync.aligned.m16n8k8.row.col.f32.f16.f16.f32 {%f19895,%f19896,%f19897,%f19898}, {%r1,%r2}, {%r3}, {%f19895,%f19896,%f19897,%f19898};

	// end inline asm
	// begin inline asm
	mma.sync.aligned.m16n8k8.row.col.f32.f16.f16.f32 {%f19895,%f19896,%f19897,%f19898}, {%r1,%r2}, {%r3}, {%f19895,%f19896,%f19897,%f19898};

	// end inline asm
	// begin inline asm
	mma.sync.aligned.m16n8k8.row.col.f32.f16.f16.f32 {%f19895,%f19896,%f19897,%f19898}, {%r1,%r2}, {%r3}, {%f19895,%f19896,%f19897,%f19898};

	// end inline asm
	// begin inline asm
	mma.sync.aligned.m16n8k8.row.col.f32.f16.f16.f32 {%f19895,%f19896,%f19897,%f19898}, {%r1,%r2}, {%r3}, {%f19895,%f19896,%f19897,%f19898};

	// end inline asm
	// begin inline asm
	mma.sync.aligned.m16n8k8.row.col.f32.f16.f16.f32 {%f19895,%f19896,%f19897,%f19898}, {%r1,%r2}, {%r3}, {%f19895,%f19896,%f19897,%f19898};

	// end inline asm
	// begin inline asm
	mma.sync.aligned.m16n8k8.row.col.f32.f16.f16.f32 {%f19895,%f19896,%f19897,%f19898}, {%r1,%r2}, {%r3}, {%f19895,%f19896,%f19897,%f19898};

	// end inline asm
	// begin inline asm
	mma.sync.aligned.m16n8k8.row.col.f32.f16.f16.f32 {%f19895,%f19896,%f19897,%f19898}, {%r1,%r2}, {%r3}, {%f19895,%f19896,%f19897,%f19898};

	// end inline asm
	// begin inline asm
	mma.sync.aligned.m16n8k8.row.col.f32.f16.f16.f32 {%f19895,%f19896,%f19897,%f19898}, {%r1,%r2}, {%r3}, {%f19895,%f19896,%f19897,%f19898};

	// end inline asm
	// begin inline asm
	mma.sync.aligned.m16n8k8.row.col.f32.f16.f16.f32 {%f19895,%f19896,%f19897,%f19898}, {%r1,%r2}, {%r3}, {%f19895,%f19896,%f19897,%f19898};

	// end inline asm
	// begin inline asm
	mma.sync.aligned.m16n8k8.row.col.f32.f16.f16.f32 {%f19895,%f19896,%f19897,%f19898}, {%r1,%r2}, {%r3}, {%f19895,%f19896,%f19897,%f19898};

	// end inline asm
	// begin inline asm
	mma.sync.aligned.m16n8k8.row.col.f32.f16.f16.f32 {%f19895,%f19896,%f19897,%f19898}, {%r1,%r2}, {%r3}, {%f19895,%f19896,%f19897,%f19898};

	// end inline asm
	// begin inline asm
	mma.sync.aligned.m16n8k8.row.col.f32.f16.f16.f32 {%f19895,%f19896,%f19897,%f19898}, {%r1,%r2}, {%r3}, {%f19895,%f19896,%f19897,%f19898};

	// end inline asm
	// begin inline asm
	mma.sync.aligned.m16n8k8.row.col.f32.f16.f16.f32 {%f19895,%f19896,%f19897,%f19898}, {%r1,%r2}, {%r3}, {%f19895,%f19896,%f19897,%f19898};

	// end inline asm
	// begin inline asm
	mma.sync.aligned.m16n8k8.row.col.f32.f16.f16.f32 {%f19895,%f19896,%f19897,%f19898}, {%r1,%r2}, {%r3}, {%f19895,%f19896,%f19897,%f19898};

	// end inline asm
	// begin inline asm
	mma.sync.aligned.m16n8k8.row.col.f32.f16.f16.f32 {%f19895,%f19896,%f19897,%f19898}, {%r1,%r2}, {%r3}, {%f19895,%f19896,%f19897,%f19898};

	// end inline asm
	// begin inline asm
	mma.sync.aligned.m16n8k8.row.col.f32.f16.f16.f32 {%f19895,%f19896,%f19897,%f19898}, {%r1,%r2}, {%r3}, {%f19895,%f19896,%f19897,%f19898};

	// end inline asm
	// begin inline asm
	mma.sync.aligned.m16n8k8.row.col.f32.f16.f16.f32 {%f19895,%f19896,%f19897,%f19898}, {%r1,%r2}, {%r3}, {%f19895,%f19896,%f19897,%f19898};

	// end inline asm
	// begin inline asm
	mma.sync.aligned.m16n8k8.row.col.f32.f16.f16.f32 {%f19895,%f19896,%f19897,%f19898}, {%r1,%r2}, {%r3}, {%f19895,%f19896,%f19897,%f19898};

	// end inline asm
	// begin inline asm
	mma.sync.aligned.m16n8k8.row.col.f32.f16.f16.f32 {%f19895,%f19896,%f19897,%f19898}, {%r1,%r2}, {%r3}, {%f19895,%f19896,%f19897,%f19898};

	// end inline asm
	// begin inline asm
	mma.sync.aligned.m16n8k8.row.col.f32.f16.f16.f32 {%f19895,%f19896,%f19897,%f19898}, {%r1,%r2}, {%r3}, {%f19895,%f19896,%f19897,%f19898};

	// end inline asm
	// begin inline asm
	mma.sync.aligned.m16n8k8.row.col.f32.f16.f16.f32 {%f19895,%f19896,%f19897,%f19898}, {%r1,%r2}, {%r3}, {%f19895,%f19896,%f19897,%f19898};

	// end inline asm
	// begin inline asm
	mma.sync.aligned.m16n8k8.row.col.f32.f16.f16.f32 {%f19895,%f19896,%f19897,%f19898}, {%r1,%r2}, {%r3}, {%f19895,%f19896,%f19897,%f19898};

	// end inline asm
	// begin inline asm
	mma.sync.aligned.m16n8k8.row.col.f32.f16.f16.f32 {%f19895,%f19896,%f19897,%f19898}, {%r1,%r2}, {%r3}, {%f19895,%f19896,%f19897,%f19898};

	// end inline asm
	// begin inline asm
	mma.sync.aligned.m16n8k8.row.col.f32.f16.f16.f32 {%f19895,%f19896,%f19897,%f19898}, {%r1,%r2}, {%r3}, {%f19895,%f19896,%f19897,%f19898};

	// end inline asm
	// begin inline asm
	mma.sync.aligned.m16n8k8.row.col.f32.f16.f16.f32 {%f19895,%f19896,%f19897,%f19898}, {%r1,%r2}, {%r3}, {%f19895,%f19896,%f19897,%f19898};

	// end inline asm
	// begin inline asm
	mma.sync.aligned.m16n8k8.row.col.f32.f16.f16.f32 {%f19895,%f19896,%f19897,%f19898}, {%r1,%r2}, {%r3}, {%f19895,%f19896,%f19897,%f19898};

	// end inline asm
	// begin inline asm
	mma.sync.aligned.m16n8k8.row.col.f32.f16.f16.f32 {%f19895,%f19896,%f19897,%f19898}, {%r1,%r2}, {%r3}, {%f19895,%f19896,%f19897,%f19898};

	// end inline asm
	// begin inline asm
	mma.sync.aligned.m16n8k8.row.col.f32.f16.f16.f32 {%f19895,%f19896,%f19897,%f19898}, {%r1,%r2}, {%r3}, {%f19895,%f19896,%f19897,%f19898};

	// end inline asm
	// begin inline asm
	mma.sync.aligned.m16n8k8.row.col.f32.f16.f16.f32 {%f19895,%f19896,%f19897,%f19898}, {%r1,%r2}, {%r3}, {%f19895,%f19896,%f19897,%f19898};

	// end inline asm
	// begin inline asm
	mma.sync.aligned.m16n8k8.row.col.f32.f16.f16.f32 {%f19895,%f19896,%f19897,%f19898}, {%r1,%r2}, {%r3}, {%f19895,%f19896,%f19897,%f19898};

	// end inline asm
	// begin inline asm
	mma.sync.aligned.m16n8k8.row.col.f32.f16.f16.f32 {%f19895,%f19896,%f19897,%f19898}, {%r1,%r2}, {%r3}, {%f19895,%f19896,%f19897,%f19898};

	// end inline asm
	// begin inline asm
	mma.sync.aligned.m16n8k8.row.col.f32.f16.f16.f32 {%f19895,%f19896,%f19897,%f19898}, {%r1,%r2}, {%r3}, {%f19895,%f19896,%f19897,%f19898};

	// end inline asm
	// begin inline asm
	mma.sync.aligned.m16n8k8.row.col.f32.f16.f16.f32 {%f19895,%f19896,%f19897,%f19898}, {%r1,%r2}, {%r3}, {%f19895,%f19896,%f19897,%f19898};

	// end inline asm
	// begin inline asm
	mma.sync.aligned.m16n8k8.row.col.f32.f16.f16.f32 {%f19895,%f19896,%f19897,%f19898}, {%r1,%r2}, {%r3}, {%f19895,%f19896,%f19897,%f19898};

	// end inline asm
	// begin inline asm
	mma.sync.aligned.m16n8k8.row.col.f32.f16.f16.f32 {%f19895,%f19896,%f19897,%f19898}, {%r1,%r2}, {%r3}, {%f19895,%f19896,%f19897,%f19898};

	// end inline asm
	// begin inline asm
	mma.sync.aligned.m16n8k8.row.col.f32.f16.f16.f32 {%f19895,%f19896,%f19897,%f19898}, {%r1,%r2}, {%r3}, {%f19895,%f19896,%f19897,%f19898};

	// end inline asm
	// begin inline asm
	mma.sync.aligned.m16n8k8.row.col.f32.f16.f16.f32 {%f19895,%f19896,%f19897,%f19898}, {%r1,%r2}, {%r3}, {%f19895,%f19896,%f19897,%f19898};

	// end inline asm
	// begin inline asm
	mma.sync.aligned.m16n8k8.row.col.f32.f16.f16.f32 {%f19895,%f19896,%f19897,%f19898}, {%r1,%r2}, {%r3}, {%f19895,%f19896,%f19897,%f19898};

	// end inline asm
	// begin inline asm
	mma.sync.aligned.m16n8k8.row.col.f32.f16.f16.f32 {%f19895,%f19896,%f19897,%f19898}, {%r1,%r2}, {%r3}, {%f19895,%f19896,%f19897,%f19898};

	// end inline asm
	// begin inline asm
	mma.sync.aligned.m16n8k8.row.col.f32.f16.f16.f32 {%f19895,%f19896,%f19897,%f19898}, {%r1,%r2}, {%r3}, {%f19895,%f19896,%f19897,%f19898};

	// end inline asm
	// begin inline asm
	mma.sync.aligned.m16n8k8.row.col.f32.f16.f16.f32 {%f19895,%f19896,%f19897,%f19898}, {%r1,%r2}, {%r3}, {%f19895,%f19896,%f19897,%f19898};

	// end inline asm
	// begin inline asm
	mma.sync.aligned.m16n8k8.row.col.f32.f16.f16.f32 {%f19895,%f19896,%f19897,%f19898}, {%r1,%r2}, {%r3}, {%f19895,%f19896,%f19897,%f19898};

	// end inline asm
	// begin inline asm
	mma.sync.aligned.m16n8k8.row.col.f32.f16.f16.f32 {%f19895,%f19896,%f19897,%f19898}, {%r1,%r2}, {%r3}, {%f19895,%f19896,%f19897,%f19898};

	// end inline asm
	// begin inline asm
	mma.sync.aligned.m16n8k8.row.col.f32.f16.f16.f32 {%f19895,%f19896,%f19897,%f19898}, {%r1,%r2}, {%r3}, {%f19895,%f19896,%f19897,%f19898};

	// end inline asm
	// begin inline asm
	mma.sync.aligned.m16n8k8.row.col.f32.f16.f16.f32 {%f19895,%f19896,%f19897,%f19898}, {%r1,%r2}, {%r3}, {%f19895,%f19896,%f19897,%f19898};

	// end inline asm
	// begin inline asm
	mma.sync.aligned.m16n8k8.row.col.f32.f16.f16.f32 {%f19895,%f19896,%f19897,%f19898}, {%r1,%r2}, {%r3}, {%f19895,%f19896,%f19897,%f19898};

	// end inline asm
	// begin inline asm
	mma.sync.aligned.m16n8k8.row.col.f32.f16.f16.f32 {%f19895,%f19896,%f19897,%f19898}, {%r1,%r2}, {%r3}, {%f19895,%f19896,%f19897,%f19898};

	// end inline asm
	// begin inline asm
	mma.sync.aligned.m16n8k8.row.col.f32.f16.f16.f32 {%f19895,%f19896,%f19897,%f19898}, {%r1,%r2}, {%r3}, {%f19895,%f19896,%f19897,%f19898};

	// end inline asm
	// begin inline asm
	mma.sync.aligned.m16n8k8.row.col.f32.f16.f16.f32 {%f19895,%f19896,%f19897,%f19898}, {%r1,%r2}, {%r3}, {%f19895,%f19896,%f19897,%f19898};

	// end inline asm
	// begin inline asm
	mma.sync.aligned.m16n8k8.row.col.f32.f16.f16.f32 {%f19895,%f19896,%f19897,%f19898}, {%r1,%r2}, {%r3}, {%f19895,%f19896,%f19897,%f19898};

	// end inline asm
	// begin inline asm
	mma.sync.aligned.m16n8k8.row.col.f32.f16.f16.f32 {%f19895,%f19896,%f19897,%f19898}, {%r1,%r2}, {%r3}, {%f19895,%f19896,%f19897,%f19898};

	// end inline asm
	// begin inline asm
	mma.sync.aligned.m16n8k8.row.col.f32.f16.f16.f32 {%f19895,%f19896,%f19897,%f19898}, {%r1,%r2}, {%r3}, {%f19895,%f19896,%f19897,%f19898};

	// end inline asm
	// begin inline asm
	mma.sync.aligned.m16n8k8.row.col.f32.f16.f16.f32 {%f19895,%f19896,%f19897,%f19898}, {%r1,%r2}, {%r3}, {%f19895,%f19896,%f19897,%f19898};

	// end inline asm
	// begin inline asm
	mma.sync.aligned.m16n8k8.row.col.f32.f16.f16.f32 {%f19895,%f19896,%f19897,%f19898}, {%r1,%r2}, {%r3}, {%f19895,%f19896,%f19897,%f19898};

	// end inline asm
	// begin inline asm
	mma.sync.aligned.m16n8k8.row.col.f32.f16.f16.f32 {%f19895,%f19896,%f19897,%f19898}, {%r1,%r2}, {%r3}, {%f19895,%f19896,%f19897,%f19898};

	// end inline asm
	// begin inline asm
	mma.sync.aligned.m16n8k8.row.col.f32.f16.f16.f32 {%f19895,%f19896,%f19897,%f19898}, {%r1,%r2}, {%r3}, {%f19895,%f19896,%f19897,%f19898};

	// end inline asm
	// begin inline asm
	mma.sync.aligned.m16n8k8.row.col.f32.f16.f16.f32 {%f19895,%f19896,%f19897,%f19898}, {%r1,%r2}, {%r3}, {%f19895,%f19896,%f19897,%f19898};

	// end inline asm
	// begin inline asm
	mma.sync.aligned.m16n8k8.row.col.f32.f16.f16.f32 {%f19895,%f19896,%f19897,%f19898}, {%r1,%r2}, {%r3}, {%f19895,%f19896,%f19897,%f19898};

	// end inline asm
	// begin inline asm
	mma.sync.aligned.m16n8k8.row.col.f32.f16.f16.f32 {%f19895,%f19896,%f19897,%f19898}, {%r1,%r2}, {%r3}, {%f19895,%f19896,%f19897,%f19898};

	// end inline asm
	// begin inline asm
	mma.sync.aligned.m16n8k8.row.col.f32.f16.f16.f32 {%f19895,%f19896,%f19897,%f19898}, {%r1,%r2}, {%r3}, {%f19895,%f19896,%f19897,%f19898};

	// end inline asm
	// begin inline asm
	mma.sync.aligned.m16n8k8.row.col.f32.f16.f16.f32 {%f19895,%f19896,%f19897,%f19898}, {%r1,%r2}, {%r3}, {%f19895,%f19896,%f19897,%f19898};

	// end inline asm
	// begin inline asm
	mma.sync.aligned.m16n8k8.row.col.f32.f16.f16.f32 {%f19895,%f19896,%f19897,%f19898}, {%r1,%r2}, {%r3}, {%f19895,%f19896,%f19897,%f19898};

	// end inline asm
	// begin inline asm
	mma.sync.aligned.m16n8k8.row.col.f32.f16.f16.f32 {%f19895,%f19896,%f19897,%f19898}, {%r1,%r2}, {%r3}, {%f19895,%f19896,%f19897,%f19898};

	// end inline asm
	// begin inline asm
	mma.sync.aligned.m16n8k8.row.col.f32.f16.f16.f32 {%f19895,%f19896,%f19897,%f19898}, {%r1,%r2}, {%r3}, {%f19895,%f19896,%f19897,%f19898};

	// end inline asm
	// begin inline asm
	mma.sync.aligned.m16n8k8.row.col.f32.f16.f16.f32 {%f19895,%f19896,%f19897,%f19898}, {%r1,%r2}, {%r3}, {%f19895,%f19896,%f19897,%f19898};

	// end inline asm
	// begin inline asm
	mma.sync.aligned.m16n8k8.row.col.f32.f16.f16.f32 {%f19895,%f19896,%f19897,%f19898}, {%r1,%r2}, {%r3}, {%f19895,%f19896,%f19897,%f19898};

	// end inline asm
	// begin inline asm
	mma.sync.aligned.m16n8k8.row.col.f32.f16.f16.f32 {%f19895,%f19896,%f19897,%f19898}, {%r1,%r2}, {%r3}, {%f19895,%f19896,%f19897,%f19898};

	// end inline asm
	// begin inline asm
	mma.sync.aligned.m16n8k8.row.col.f32.f16.f16.f32 {%f19895,%f19896,%f19897,%f19898}, {%r1,%r2}, {%r3}, {%f19895,%f19896,%f19897,%f19898};

	// end inline asm
	// begin inline asm
	mma.sync.aligned.m16n8k8.row.col.f32.f16.f16.f32 {%f19895,%f19896,%f19897,%f19898}, {%r1,%r2}, {%r3}, {%f19895,%f19896,%f19897,%f19898};

	// end inline asm
	// begin inline asm
	mma.sync.aligned.m16n8k8.row.col.f32.f16.f16.f32 {%f19895,%f19896,%f19897,%f19898}, {%r1,%r2}, {%r3}, {%f19895,%f19896,%f19897,%f19898};

	// end inline asm
	// begin inline asm
	mma.sync.aligned.m16n8k8.row.col.f32.f16.f16.f32 {%f19895,%f19896,%f19897,%f19898}, {%r1,%r2}, {%r3}, {%f19895,%f19896,%f19897,%f19898};

	// end inline asm
	// begin inline asm
	mma.sync.aligned.m16n8k8.row.col.f32.f16.f16.f32 {%f19895,%f19896,%f19897,%f19898}, {%r1,%r2}, {%r3}, {%f19895,%f19896,%f19897,%f19898};

	// end inline asm
	// begin inline asm
	mma.sync.aligned.m16n8k8.row.col.f32.f16.f16.f32 {%f19895,%f19896,%f19897,%f19898}, {%r1,%r2}, {%r3}, {%f19895,%f19896,%f19897,%f19898};

	// end inline asm
	// begin inline asm
	mma.sync.aligned.m16n8k8.row.col.f32.f16.f16.f32 {%f19895,%f19896,%f19897,%f19898}, {%r1,%r2}, {%r3}, {%f19895,%f19896,%f19897,%f19898};

	// end inline asm
	// begin inline asm
	mma.sync.aligned.m16n8k8.row.col.f32.f16.f16.f32 {%f19895,%f19896,%f19897,%f19898}, {%r1,%r2}, {%r3}, {%f19895,%f19896,%f19897,%f19898};

	// end inline asm
	// begin inline asm
	mma.sync.aligned.m16n8k8.row.col.f32.f16.f16.f32 {%f19895,%f19896,%f19897,%f19898}, {%r1,%r2}, {%r3}, {%f19895,%f19896,%f19897,%f19898};

	// end inline asm
	// begin inline asm
	mma.sync.aligned.m16n8k8.row.col.f32.f16.f16.f32 {%f19895,%f19896,%f19897,%f19898}, {%r1,%r2}, {%r3}, {%f19895,%f19896,%f19897,%f19898};

	// end inline asm
	// begin inline asm
	mma.sync.aligned.m16n8k8.row.col.f32.f16.f16.f32 {%f19895,%f19896,%f19897,%f19898}, {%r1,%r2}, {%r3}, {%f19895,%f19896,%f19897,%f19898};

	// end inline asm
	// begin inline asm
	mma.sync.aligned.m16n8k8.row.col.f32.f16.f16.f32 {%f19895,%f19896,%f19897,%f19898}, {%r1,%r2}, {%r3}, {%f19895,%f19896,%f19897,%f19898};

	// end inline asm
	// begin inline asm
	mma.sync.aligned.m16n8k8.row.col.f32.f16.f16.f32 {%f19895,%f19896,%f19897,%f19898}, {%r1,%r2}, {%r3}, {%f19895,%f19896,%f19897,%f19898};

	// end inline asm
	// begin inline asm
	mma.sync.aligned.m16n8k8.row.col.f32.f16.f16.f32 {%f19895,%f19896,%f19897,%f19898}, {%r1,%r2}, {%r3}, {%f19895,%f19896,%f19897,%f19898};

	// end inline asm
	// begin inline asm
	mma.sync.aligned.m16n8k8.row.col.f32.f16.f16.f32 {%f19895,%f19896,%f19897,%f19898}, {%r1,%r2}, {%r3}, {%f19895,%f19896,%f19897,%f19898};

	// end inline asm
	// begin inline asm
	mma.sync.aligned.m16n8k8.row.col.f32.f16.f16.f32 {%f19895,%f19896,%f19897,%f19898}, {%r1,%r2}, {%r3}, {%f19895,%f19896,%f19897,%f19898};

	// end inline asm
	// begin inline asm
	mma.sync.aligned.m16n8k8.row.col.f32.f16.f16.f32 {%f19895,%f19896,%f19897,%f19898}, {%r1,%r2}, {%r3}, {%f19895,%f19896,%f19897,%f19898};

	// end inline asm
	// begin inline asm
	mma.sync.aligned.m16n8k8.row.col.f32.f16.f16.f32 {%f19895,%f19896,%f19897,%f19898}, {%r1,%r2}, {%r3}, {%f19895,%f19896,%f19897,%f19898};

	// end inline asm
	// begin inline asm
	mma.sync.aligned.m16n8k8.row.col.f32.f16.f16.f32 {%f19895,%f19896,%f19897,%f19898}, {%r1,%r2}, {%r3}, {%f19895,%f19896,%f19897,%f19898};

	// end inline asm
	// begin inline asm
	mma.sync.aligned.m16n8k8.row.col.f32.f16.f16.f32 {%f19895,%f19896,%f19897,%f19898}, {%r1,%r2}, {%r3}, {%f19895,%f19896,%f19897,%f19898};

	// end inline asm
	// begin inline asm
	mma.sync.aligned.m16n8k8.row.col.f32.f16.f16.f32 {%f19895,%f19896,%f19897,%f19898}, {%r1,%r2}, {%r3}, {%f19895,%f19896,%f19897,%f19898};

	// end inline asm
	// begin inline asm
	mma.sync.aligned.m16n8k8.row.col.f32.f16.f16.f32 {%f19895,%f19896,%f19897,%f19898}, {%r1,%r2}, {%r3}, {%f19895,%f19896,%f19897,%f19898};

	// end inline asm
	// begin inline asm
	mma.sync.aligned.m16n8k8.row.col.f32.f16.f16.f32 {%f19895,%f19896,%f19897,%f19898}, {%r1,%r2}, {%r3}, {%f19895,%f19896,%f19897,%f19898};

	// end inline asm
	// begin inline asm
	mma.sync.aligned.m16n8k8.row.col.f32.f16.f16.f32 {%f19895,%f19896,%f19897,%f19898}, {%r1,%r2}, {%r3}, {%f19895,%f19896,%f19897,%f19898};

	// end inline asm
	// begin inline asm
	mma.sync.aligned.m16n8k8.row.col.f32.f16.f16.f32 {%f19895,%f19896,%f19897,%f19898}, {%r1,%r2}, {%r3}, {%f19895,%f19896,%f19897,%f19898};

	// end inline asm
	// begin inline asm
	mma.sync.aligned.m16n8k8.row.col.f32.f16.f16.f32 {%f19895,%f19896,%f19897,%f19898}, {%r1,%r2}, {%r3}, {%f19895,%f19896,%f19897,%f19898};

	// end inline asm
	// begin inline asm
	mma.sync.aligned.m16n8k8.row.col.f32.f16.f16.f32 {%f19895,%f19896,%f19897,%f19898}, {%r1,%r2}, {%r3}, {%f19895,%f19896,%f19897,%f19898};

	// end inline asm
	// begin inline asm
	mma.sync.aligned.m16n8k8.row.col.f32.f16.f16.f32 {%f19895,%f19896,%f19897,%f19898}, {%r1,%r2}, {%r3}, {%f19895,%f19896,%f19897,%f19898};

	// end inline asm
	// begin inline asm
	mma.sync.aligned.m16n8k8.row.col.f32.f16.f16.f32 {%f19895,%f19896,%f19897,%f19898}, {%r1,%r2}, {%r3}, {%f19895,%f19896,%f19897,%f19898};

	// end inline asm
	// begin inline asm
	mma.sync.aligned.m16n8k8.row.col.f32.f16.f16.f32 {%f19895,%f19896,%f19897,%f19898}, {%r1,%r2}, {%r3}, {%f19895,%f19896,%f19897,%f19898};

	// end inline asm
	// begin inline asm
	mma.sync.aligned.m16n8k8.row.col.f32.f16.f16.f32 {%f19895,%f19896,%f19897,%f19898}, {%r1,%r2}, {%r3}, {%f19895,%f19896,%f19897,%f19898};

	// end inline asm
	// begin inline asm
	mma.sync.aligned.m16n8k8.row.col.f32.f16.f16.f32 {%f19895,%f19896,%f19897,%f19898}, {%r1,%r2}, {%r3}, {%f19895,%f19896,%f19897,%f19898};

	// end inline asm
	// begin inline asm
	mma.sync.aligned.m16n8k8.row.col.f32.f16.f16.f32 {%f19895,%f19896,%f19897,%f19898}, {%r1,%r2}, {%r3}, {%f19895,%f19896,%f19897,%f19898};

	// end inline asm
	// begin inline asm
	mma.sync.aligned.m16n8k8.row.col.f32.f16.f16.f32 {%f19895,%f19896,%f19897,%f19898}, {%r1,%r2}, {%r3}, {%f19895,%f19896,%f19897,%f19898};

	// end inline asm
	// begin inline asm
	mma.sync.aligned.m16n8k8.row.col.f32.f16.f16.f32 {%f19895,%f19896,%f19897,%f19898}, {%r1,%r2}, {%r3}, {%f19895,%f19896,%f19897,%f19898};

	// end inline asm
	// begin inline asm
	mma.sync.aligned.m16n8k8.row.col.f32.f16.f16.f32 {%f19895,%f19896,%f19897,%f19898}, {%r1,%r2}, {%r3}, {%f19895,%f19896,%f19897,%f19898};

	// end inline asm
	// begin inline asm
	mma.sync.aligned.m16n8k8.row.col.f32.f16.f16.f32 {%f19895,%f19896,%f19897,%f19898}, {%r1,%r2}, {%r3}, {%f19895,%f19896,%f19897,%f19898};

	// end inline asm
	// begin inline asm
	mma.sync.aligned.m16n8k8.row.col.f32.f16.f16.f32 {%f19895,%f19896,%f19897,%f19898}, {%r1,%r2}, {%r3}, {%f19895,%f19896,%f19897,%f19898};

	// end inline asm
	// begin inline asm
	mma.sync.aligned.m16n8k8.row.col.f32.f16.f16.f32 {%f19895,%f19896,%f19897,%f19898}, {%r1,%r2}, {%r3}, {%f19895,%f19896,%f19897,%f19898};

	// end inline asm
	// begin inline asm
	mma.sync.aligned.m16n8k8.row.col.f32.f16.f16.f32 {%f19895,%f19896,%f19897,%f19898}, {%r1,%r2}, {%r3}, {%f19895,%f19896,%f19897,%f19898};

	// end inline asm
	// begin inline asm
	mma.sync.aligned.m16n8k8.row.col.f32.f16.f16.f32 {%f19895,%f19896,%f19897,%f19898}, {%r1,%r2}, {%r3}, {%f19895,%f19896,%f19897,%f19898};

	// end inline asm
	// begin inline asm
	mma.sync.aligned.m16n8k8.row.col.f32.f16.f16.f32 {%f19895,%f19896,%f19897,%f19898}, {%r1,%r2}, {%r3}, {%f19895,%f19896,%f19897,%f19898};

	// end inline asm
	// begin inline asm
	mma.sync.aligned.m16n8k8.row.col.f32.f16.f16.f32 {%f19895,%f19896,%f19897,%f19898}, {%r1,%r2}, {%r3}, {%f19895,%f19896,%f19897,%f19898};

	// end inline asm
	// begin inline asm
	mma.sync.aligned.m16n8k8.row.col.f32.f16.f16.f32 {%f19895,%f19896,%f19897,%f19898}, {%r1,%r2}, {%r3}, {%f19895,%f19896,%f19897,%f19898};

	// end inline asm
	// begin inline asm
	mma.sync.aligned.m16n8k8.row.col.f32.f16.f16.f32 {%f19895,%f19896,%f19897,%f19898}, {%r1,%r2}, {%r3}, {%f19895,%f19896,%f19897,%f19898};

	// end inline asm
	// begin inline asm
	mma.sync.aligned.m16n8k8.row.col.f32.f16.f16.f32 {%f19895,%f19896,%f19897,%f19898}, {%r1,%r2}, {%r3}, {%f19895,%f19896,%f19897,%f19898};

	// end inline asm
	// begin inline asm
	mma.sync.aligned.m16n8k8.row.col.f32.f16.f16.f32 {%f19895,%f19896,%f19897,%f19898}, {%r1,%r2}, {%r3}, {%f19895,%f19896,%f19897,%f19898};

	// end inline asm
	// begin inline asm
	mma.sync.aligned.m16n8k8.row.col.f32.f16.f16.f32 {%f19895,%f19896,%f19897,%f19898}, {%r1,%r2}, {%r3}, {%f19895,%f19896,%f19897,%f19898};

	// end inline asm
	// begin inline asm
	mma.sync.aligned.m16n8k8.row.col.f32.f16.f16.f32 {%f19895,%f19896,%f19897,%f19898}, {%r1,%r2}, {%r3}, {%f19895,%f19896,%f19897,%f19898};

	// end inline asm
	// begin inline asm
	mma.sync.aligned.m16n8k8.row.col.f32.f16.f16.f32 {%f19895,%f19896,%f19897,%f19898}, {%r1,%r2}, {%r3}, {%f19895,%f19896,%f19897,%f19898};

	// end inline asm
	// begin inline asm
	mma.sync.aligned.m16n8k8.row.col.f32.f16.f16.f32 {%f19895,%f19896,%f19897,%f19898}, {%r1,%r2}, {%r3}, {%f19895,%f19896,%f19897,%f19898};

	// end inline asm
	// begin inline asm
	mma.sync.aligned.m16n8k8.row.col.f32.f16.f16.f32 {%f19895,%f19896,%f19897,%f19898}, {%r1,%r2}, {%r3}, {%f19895,%f19896,%f19897,%f19898};

	// end inline asm
	// begin inline asm
	mma.sync.aligned.m16n8k8.row.col.f32.f16.f16.f32 {%f19895,%f19896,%f19897,%f19898}, {%r1,%r2}, {%r3}, {%f19895,%f19896,%f19897,%f19898};

	// end inline asm
	// begin inline asm
	mma.sync.aligned.m16n8k8.row.col.f32.f16.f16.f32 {%f19895,%f19896,%f19897,%f19898}, {%r1,%r2}, {%r3}, {%f19895,%f19896,%f19897,%f19898};

	// end inline asm
	// begin inline asm
	mma.sync.aligned.m16n8k8.row.col.f32.f16.f16.f32 {%f19895,%f19896,%f19897,%f19898}, {%r1,%r2}, {%r3}, {%f19895,%f19896,%f19897,%f19898};

	// end inline asm
	// begin inline asm
	mma.sync.aligned.m16n8k8.row.col.f32.f16.f16.f32 {%f19895,%f19896,%f19897,%f19898}, {%r1,%r2}, {%r3}, {%f19895,%f19896,%f19897,%f19898};

	// end inline asm
	// begin inline asm
	mma.sync.aligned.m16n8k8.row.col.f32.f16.f16.f32 {%f19895,%f19896,%f19897,%f19898}, {%r1,%r2}, {%r3}, {%f19895,%f19896,%f19897,%f19898};

	// end inline asm
	// begin inline asm
	mma.sync.aligned.m16n8k8.row.col.f32.f16.f16.f32 {%f19895,%f19896,%f19897,%f19898}, {%r1,%r2}, {%r3}, {%f19895,%f19896,%f19897,%f19898};

	// end inline asm
	// begin inline asm
	mma.sync.aligned.m16n8k8.row.col.f32.f16.f16.f32 {%f19895,%f19896,%f19897,%f19898}, {%r1,%r2}, {%r3}, {%f19895,%f19896,%f19897,%f19898};

	// end inline asm
	// begin inline asm
	mma.sync.aligned.m16n8k8.row.col.f32.f16.f16.f32 {%f19895,%f19896,%f19897,%f19898}, {%r1,%r2}, {%r3}, {%f19895,%f19896,%f19897,%f19898};

	// end inline asm
	// begin inline asm
	mma.sync.aligned.m16n8k8.row.col.f32.f16.f16.f32 {%f19895,%f19896,%f19897,%f19898}, {%r1,%r2}, {%r3}, {%f19895,%f19896,%f19897,%f19898};

	// end inline asm
	// begin inline asm
	mma.sync.aligned.m16n8k8.row.col.f32.f16.f16.f32 {%f19895,%f19896,%f19897,%f19898}, {%r1,%r2}, {%r3}, {%f19895,%f19896,%f19897,%f19898};

	// end inline asm
	// begin inline asm
	mma.sync.aligned.m16n8k8.row.col.f32.f16.f16.f32 {%f19895,%f19896,%f19897,%f19898}, {%r1,%r2}, {%r3}, {%f19895,%f19896,%f19897,%f19898};

	// end inline asm
	// begin inline asm
	mma.sync.aligned.m16n8k8.row.col.f32.f16.f16.f32 {%f19895,%f19896,%f19897,%f19898}, {%r1,%r2}, {%r3}, {%f19895,%f19896,%f19897,%f19898};

	// end inline asm
	// begin inline asm
	mma.sync.aligned.m16n8k8.row.col.f32.f16.f16.f32 {%f19895,%f19896,%f19897,%f19898}, {%r1,%r2}, {%r3}, {%f19895,%f19896,%f19897,%f19898};

	// end inline asm
	// begin inline asm
	mma.sync.aligned.m16n8k8.row.col.f32.f16.f16.f32 {%f19895,%f19896,%f19897,%f19898}, {%r1,%r2}, {%r3}, {%f19895,%f19896,%f19897,%f19898};

	// end inline asm
	// begin inline asm
	mma.sync.aligned.m16n8k8.row.col.f32.f16.f16.f32 {%f19895,%f19896,%f19897,%f19898}, {%r1,%r2}, {%r3}, {%f19895,%f19896,%f19897,%f19898};

	// end inline asm
	// begin inline asm
	mma.sync.aligned.m16n8k8.row.col.f32.f16.f16.f32 {%f19895,%f19896,%f19897,%f19898}, {%r1,%r2}, {%r3}, {%f19895,%f19896,%f19897,%f19898};

	// end inline asm
	// begin inline asm
	mma.sync.aligned.m16n8k8.row.col.f32.f16.f16.f32 {%f19895,%f19896,%f19897,%f19898}, {%r1,%r2}, {%r3}, {%f19895,%f19896,%f19897,%f19898};

	// end inline asm
	// begin inline asm
	mma.sync.aligned.m16n8k8.row.col.f32.f16.f16.f32 {%f19895,%f19896,%f19897,%f19898}, {%r1,%r2}, {%r3}, {%f19895,%f19896,%f19897,%f19898};

	// end inline asm
	// begin inline asm
	mma.sync.aligned.m16n8k8.row.col.f32.f16.f16.f32 {%f19895,%f19896,%f19897,%f19898}, {%r1,%r2}, {%r3}, {%f19895,%f19896,%f19897,%f19898};

	// end inline asm
	// begin inline asm
	mma.sync.aligned.m16n8k8.row.col.f32.f16.f16.f32 {%f19895,%f19896,%f19897,%f19898}, {%r1,%r2}, {%r3}, {%f19895,%f19896,%f19897,%f19898};

	// end inline asm
	// begin inline asm
	mma.sync.aligned.m16n8k8.row.col.f32.f16.f16.f32 {%f19895,%f19896,%f19897,%f19898}, {%r1,%r2}, {%r3}, {%f19895,%f19896,%f19897,%f19898};

	// end inline asm
	// begin inline asm
	mma.sync.aligned.m16n8k8.row.col.f32.f16.f16.f32 {%f19895,%f19896,%f19897,%f19898}, {%r1,%r2}, {%r3}, {%f19895,%f19896,%f19897,%f19898};

	// end inline asm
	// begin inline asm
	mma.sync.aligned.m16n8k8.row.col.f32.f16.f16.f32 {%f19895,%f19896,%f19897,%f19898}, {%r1,%r2}, {%r3}, {%f19895,%f19896,%f19897,%f19898};

	// end inline asm
	// begin inline asm
	mma.sync.aligned.m16n8k8.row.col.f32.f16.f16.f32 {%f19895,%f19896,%f19897,%f19898}, {%r1,%r2}, {%r3}, {%f19895,%f19896,%f19897,%f19898};

	// end inline asm
	// begin inline asm
	mma.sync.aligned.m16n8k8.row.col.f32.f16.f16.f32 {%f19895,%f19896,%f19897,%f19898}, {%r1,%r2}, {%r3}, {%f19895,%f19896,%f19897,%f19898};

	// end inline asm
	// begin inline asm
	mma.sync.aligned.m16n8k8.row.col.f32.f16.f16.f32 {%f19895,%f19896,%f19897,%f19898}, {%r1,%r2}, {%r3}, {%f19895,%f19896,%f19897,%f19898};

	// end inline asm
	// begin inline asm
	mma.sync.aligned.m16n8k8.row.col.f32.f16.f16.f32 {%f19895,%f19896,%f19897,%f19898}, {%r1,%r2}, {%r3}, {%f19895,%f19896,%f19897,%f19898};

	// end inline asm
	// begin inline asm
	mma.sync.aligned.m16n8k8.row.col.f32.f16.f16.f32 {%f19895,%f19896,%f19897,%f19898}, {%r1,%r2}, {%r3}, {%f19895,%f19896,%f19897,%f19898};

	// end inline asm
	// begin inline asm
	mma.sync.aligned.m16n8k8.row.col.f32.f16.f16.f32 {%f19895,%f19896,%f19897,%f19898}, {%r1,%r2}, {%r3}, {%f19895,%f19896,%f19897,%f19898};

	// end inline asm
	// begin inline asm
	mma.sync.aligned.m16n8k8.row.col.f32.f16.f16.f32 {%f19895,%f19896,%f19897,%f19898}, {%r1,%r2}, {%r3}, {%f19895,%f19896,%f19897,%f19898};

	// end inline asm
	// begin inline asm
	mma.sync.aligned.m16n8k8.row.col.f32.f16.f16.f32 {%f19895,%f19896,%f19897,%f19898}, {%r1,%r2}, {%r3}, {%f19895,%f19896,%f19897,%f19898};

	// end inline asm
	// begin inline asm
	mma.sync.aligned.m16n8k8.row.col.f32.f16.f16.f32 {%f19895,%f19896,%f19897,%f19898}, {%r1,%r2}, {%r3}, {%f19895,%f19896,%f19897,%f19898};

	// end inline asm
	// begin inline asm
	mma.sync.aligned.m16n8k8.row.col.f32.f16.f16.f32 {%f19895,%f19896,%f19897,%f19898}, {%r1,%r2}, {%r3}, {%f19895,%f19896,%f19897,%f19898};

	// end inline asm
	// begin inline asm
	mma.sync.aligned.m16n8k8.row.col.f32.f16.f16.f32 {%f19895,%f19896,%f19897,%f19898}, {%r1,%r2}, {%r3}, {%f19895,%f19896,%f19897,%f19898};

	// end inline asm
	// begin inline asm
	mma.sync.aligned.m16n8k8.row.col.f32.f16.f16.f32 {%f19895,%f19896,%f19897,%f19898}, {%r1,%r2}, {%r3}, {%f19895,%f19896,%f19897,%f19898};

	// end inline asm
	// begin inline asm
	mma.sync.aligned.m16n8k8.row.col.f32.f16.f16.f32 {%f19895,%f19896,%f19897,%f19898}, {%r1,%r2}, {%r3}, {%f19895,%f19896,%f19897,%f19898};

	// end inline asm
	// begin inline asm
	mma.sync.aligned.m16n8k8.row.col.f32.f16.f16.f32 {%f19895,%f19896,%f19897,%f19898}, {%r1,%r2}, {%r3}, {%f19895,%f19896,%f19897,%f19898};

	// end inline asm
	// begin inline asm
	mma.sync.aligned.m16n8k8.row.col.f32.f16.f16.f32 {%f19895,%f19896,%f19897,%f19898}, {%r1,%r2}, {%r3}, {%f19895,%f19896,%f19897,%f19898};

	// end inline asm
	// begin inline asm
	mma.sync.aligned.m16n8k8.row.col.f32.f16.f16.f32 {%f19895,%f19896,%f19897,%f19898}, {%r1,%r2}, {%r3}, {%f19895,%f19896,%f19897,%f19898};

	// end inline asm
	// begin inline asm
	mma.sync.aligned.m16n8k8.row.col.f32.f16.f16.f32 {%f19895,%f19896,%f19897,%f19898}, {%r1,%r2}, {%r3}, {%f19895,%f19896,%f19897,%f19898};

	// end inline asm
	// begin inline asm
	mma.sync.aligned.m16n8k8.row.col.f32.f16.f16.f32 {%f19895,%f19896,%f19897,%f19898}, {%r1,%r2}, {%r3}, {%f19895,%f19896,%f19897,%f19898};

	// end inline asm
	// begin inline asm
	mma.sync.aligned.m16n8k8.row.col.f32.f16.f16.f32 {%f19895,%f19896,%f19897,%f19898}, {%r1,%r2}, {%r3}, {%f19895,%f19896,%f19897,%f19898};

	// end inline asm
	// begin inline asm
	mma.sync.aligned.m16n8k8.row.col.f32.f16.f16.f32 {%f19895,%f19896,%f19897,%f19898}, {%r1,%r2}, {%r3}, {%f19895,%f19896,%f19897,%f19898};

	// end inline asm
	// begin inline asm
	mma.sync.aligned.m16n8k8.row.col.f32.f16.f16.f32 {%f19895,%f19896,%f19897,%f19898}, {%r1,%r2}, {%r3}, {%f19895,%f19896,%f19897,%f19898};

	// end inline asm
	// begin inline asm
	mma.sync.aligned.m16n8k8.row.col.f32.f16.f16.f32 {%f19895,%f19896,%f19897,%f19898}, {%r1,%r2}, {%r3}, {%f19895,%f19896,%f19897,%f19898};

	// end inline asm
	// begin inline asm
	mma.sync.aligned.m16n8k8.row.col.f32.f16.f16.f32 {%f19895,%f19896,%f19897,%f19898}, {%r1,%r2}, {%r3}, {%f19895,%f19896,%f19897,%f19898};

	// end inline asm
	// begin inline asm
	mma.sync.aligned.m16n8k8.row.col.f32.f16.f16.f32 {%f19895,%f19896,%f19897,%f19898}, {%r1,%r2}, {%r3}, {%f19895,%f19896,%f19897,%f19898};

	// end inline asm
	// begin inline asm
	mma.sync.aligned.m16n8k8.row.col.f32.f16.f16.f32 {%f19895,%f19896,%f19897,%f19898}, {%r1,%r2}, {%r3}, {%f19895,%f19896,%f19897,%f19898};

	// end inline asm
	// begin inline asm
	mma.sync.aligned.m16n8k8.row.col.f32.f16.f16.f32 {%f19895,%f19896,%f19897,%f19898}, {%r1,%r2}, {%r3}, {%f19895,%f19896,%f19897,%f19898};

	// end inline asm
	// begin inline asm
	mma.sync.aligned.m16n8k8.row.col.f32.f16.f16.f32 {%f19895,%f19896,%f19897,%f19898}, {%r1,%r2}, {%r3}, {%f19895,%f19896,%f19897,%f19898};

	// end inline asm
	// begin inline asm
	mma.sync.aligned.m16n8k8.row.col.f32.f16.f16.f32 {%f19895,%f19896,%f19897,%f19898}, {%r1,%r2}, {%r3}, {%f19895,%f19896,%f19897,%f19898};

	// end inline asm
	// begin inline asm
	mma.sync.aligned.m16n8k8.row.col.f32.f16.f16.f32 {%f19895,%f19896,%f19897,%f19898}, {%r1,%r2}, {%r3}, {%f19895,%f19896,%f19897,%f19898};

	// end inline asm
	// begin inline asm
	mma.sync.aligned.m16n8k8.row.col.f32.f16.f16.f32 {%f19895,%f19896,%f19897,%f19898}, {%r1,%r2}, {%r3}, {%f19895,%f19896,%f19897,%f19898};

	// end inline asm
	// begin inline asm
	mma.sync.aligned.m16n8k8.row.col.f32.f16.f16.f32 {%f19895,%f19896,%f19897,%f19898}, {%r1,%r2}, {%r3}, {%f19895,%f19896,%f19897,%f19898};

	// end inline asm
	// begin inline asm
	mma.sync.aligned.m16n8k8.row.col.f32.f16.f16.f32 {%f19895,%f19896,%f19897,%f19898}, {%r1,%r2}, {%r3}, {%f19895,%f19896,%f19897,%f19898};

	// end inline asm
	// begin inline asm
	mma.sync.aligned.m16n8k8.row.col.f32.f16.f16.f32 {%f19895,%f19896,%f19897,%f19898}, {%r1,%r2}, {%r3}, {%f19895,%f19896,%f19897,%f19898};

	// end inline asm
	// begin inline asm
	mma.sync.aligned.m16n8k8.row.col.f32.f16.f16.f32 {%f19895,%f19896,%f19897,%f19898}, {%r1,%r2}, {%r3}, {%f19895,%f19896,%f19897,%f19898};

	// end inline asm
	// begin inline asm
	mma.sync.aligned.m16n8k8.row.col.f32.f16.f16.f32 {%f19895,%f19896,%f19897,%f19898}, {%r1,%r2}, {%r3}, {%f19895,%f19896,%f19897,%f19898};

	// end inline asm
	// begin inline asm
	mma.sync.aligned.m16n8k8.row.col.f32.f16.f16.f32 {%f19895,%f19896,%f19897,%f19898}, {%r1,%r2}, {%r3}, {%f19895,%f19896,%f19897,%f19898};

	// end inline asm
	// begin inline asm
	mma.sync.aligned.m16n8k8.row.col.f32.f16.f16.f32 {%f19895,%f19896,%f19897,%f19898}, {%r1,%r2}, {%r3}, {%f19895,%f19896,%f19897,%f19898};

	// end inline asm
	// begin inline asm
	mma.sync.aligned.m16n8k8.row.col.f32.f16.f16.f32 {%f19895,%f19896,%f19897,%f19898}, {%r1,%r2}, {%r3}, {%f19895,%f19896,%f19897,%f19898};

	// end inline asm
	// begin inline asm
	mma.sync.aligned.m16n8k8.row.col.f32.f16.f16.f32 {%f19895,%f19896,%f19897,%f19898}, {%r1,%r2}, {%r3}, {%f19895,%f19896,%f19897,%f19898};

	// end inline asm
	// begin inline asm
	mma.sync.aligned.m16n8k8.row.col.f32.f16.f16.f32 {%f19895,%f19896,%f19897,%f19898}, {%r1,%r2}, {%r3}, {%f19895,%f19896,%f19897,%f19898};

	// end inline asm
	// begin inline asm
	mma.sync.aligned.m16n8k8.row.col.f32.f16.f16.f32 {%f19895,%f19896,%f19897,%f19898}, {%r1,%r2}, {%r3}, {%f19895,%f19896,%f19897,%f19898};

	// end inline asm
	// begin inline asm
	mma.sync.aligned.m16n8k8.row.col.f32.f16.f16.f32 {%f19895,%f19896,%f19897,%f19898}, {%r1,%r2}, {%r3}, {%f19895,%f19896,%f19897,%f19898};

	// end inline asm
	// begin inline asm
	mma.sync.aligned.m16n8k8.row.col.f32.f16.f16.f32 {%f19895,%f19896,%f19897,%f19898}, {%r1,%r2}, {%r3}, {%f19895,%f19896,%f19897,%f19898};

	// end inline asm
	// begin inline asm
	mma.sync.aligned.m16n8k8.row.col.f32.f16.f16.f32 {%f19895,%f19896,%f19897,%f19898}, {%r1,%r2}, {%r3}, {%f19895,%f19896,%f19897,%f19898};

	// end inline asm
	// begin inline asm
	mma.sync.aligned.m16n8k8.row.col.f32.f16.f16.f32 {%f19895,%f19896,%f19897,%f19898}, {%r1,%r2}, {%r3}, {%f19895,%f19896,%f19897,%f19898};

	// end inline asm
	// begin inline asm
	mma.sync.aligned.m16n8k8.row.col.f32.f16.f16.f32 {%f19895,%f19896,%f19897,%f19898}, {%r1,%r2}, {%r3}, {%f19895,%f19896,%f19897,%f19898};

	// end inline asm
	// begin inline asm
	mma.sync.aligned.m16n8k8.row.col.f32.f16.f16.f32 {%f19895,%f19896,%f19897,%f19898}, {%r1,%r2}, {%r3}, {%f19895,%f19896,%f19897,%f19898};

	// end inline asm
	// begin inline asm
	mma.sync.aligned.m16n8k8.row.col.f32.f16.f16.f32 {%f19895,%f19896,%f19897,%f19898}, {%r1,%r2}, {%r3}, {%f19895,%f19896,%f19897,%f19898};

	// end inline asm
	// begin inline asm
	mma.sync.aligned.m16n8k8.row.col.f32.f16.f16.f32 {%f19895,%f19896,%f19897,%f19898}, {%r1,%r2}, {%r3}, {%f19895,%f19896,%f19897,%f19898};

	// end inline asm
	// begin inline asm
	mma.sync.aligned.m16n8k8.row.col.f32.f16.f16.f32 {%f19895,%f19896,%f19897,%f19898}, {%r1,%r2}, {%r3}, {%f19895,%f19896,%f19897,%f19898};

	// end inline asm
	// begin inline asm
	mma.sync.aligned.m16n8k8.row.col.f32.f16.f16.f32 {%f19895,%f19896,%f19897,%f19898}, {%r1,%r2}, {%r3}, {%f19895,%f19896,%f19897,%f19898};

	// end inline asm
	// begin inline asm
	mma.sync.aligned.m16n8k8.row.col.f32.f16.f16.f32 {%f19895,%f19896,%f19897,%f19898}, {%r1,%r2}, {%r3}, {%f19895,%f19896,%f19897,%f19898};

	// end inline asm
	// begin inline asm
	mma.sync.aligned.m16n8k8.row.col.f32.f16.f16.f32 {%f19895,%f19896,%f19897,%f19898}, {%r1,%r2}, {%r3}, {%f19895,%f19896,%f19897,%f19898};

	// end inline asm
	// begin inline asm
	mma.sync.aligned.m16n8k8.row.col.f32.f16.f16.f32 {%f19895,%f19896,%f19897,%f19898}, {%r1,%r2}, {%r3}, {%f19895,%f19896,%f19897,%f19898};

	// end inline asm
	// begin inline asm
	mma.sync.aligned.m16n8k8.row.col.f32.f16.f16.f32 {%f19895,%f19896,%f19897,%f19898}, {%r1,%r2}, {%r3}, {%f19895,%f19896,%f19897,%f19898};

	// end inline asm
	// begin inline asm
	mma.sync.aligned.m16n8k8.row.col.f32.f16.f16.f32 {%f19895,%f19896,%f19897,%f19898}, {%r1,%r2}, {%r3}, {%f19895,%f19896,%f19897,%f19898};

	// end inline asm
	// begin inline asm
	mma.sync.aligned.m16n8k8.row.col.f32.f16.f16.f32 {%f19895,%f19896,%f19897,%f19898}, {%r1,%r2}, {%r3}, {%f19895,%f19896,%f19897,%f19898};

	// end inline asm
	// begin inline asm
	mma.sync.aligned.m16n8k8.row.col.f32.f16.f16.f32 {%f19895,%f19896,%f19897,%f19898}, {%r1,%r2}, {%r3}, {%f19895,%f19896,%f19897,%f19898};

	// end inline asm
	// begin inline asm
	mma.sync.aligned.m16n8k8.row.col.f32.f16.f16.f32 {%f19895,%f19896,%f19897,%f19898}, {%r1,%r2}, {%r3}, {%f19895,%f19896,%f19897,%f19898};

	// end inline asm
	// begin inline asm
	mma.sync.aligned.m16n8k8.row.col.f32.f16.f16.f32 {%f19895,%f19896,%f19897,%f19898}, {%r1,%r2}, {%r3}, {%f19895,%f19896,%f19897,%f19898};

	// end inline asm
	// begin inline asm
	mma.sync.aligned.m16n8k8.row.col.f32.f16.f16.f32 {%f19895,%f19896,%f19897,%f19898}, {%r1,%r2}, {%r3}, {%f19895,%f19896,%f19897,%f19898};

	// end inline asm
	// begin inline asm
	mma.sync.aligned.m16n8k8.row.col.f32.f16.f16.f32 {%f19895,%f19896,%f19897,%f19898}, {%r1,%r2}, {%r3}, {%f19895,%f19896,%f19897,%f19898};

	// end inline asm
	// begin inline asm
	mma.sync.aligned.m16n8k8.row.col.f32.f16.f16.f32 {%f19895,%f19896,%f19897,%f19898}, {%r1,%r2}, {%r3}, {%f19895,%f19896,%f19897,%f19898};

	// end inline asm
	// begin inline asm
	mma.sync.aligned.m16n8k8.row.col.f32.f16.f16.f32 {%f19895,%f19896,%f19897,%f19898}, {%r1,%r2}, {%r3}, {%f19895,%f19896,%f19897,%f19898};

	// end inline asm
	// begin inline asm
	mma.sync.aligned.m16n8k8.row.col.f32.f16.f16.f32 {%f19895,%f19896,%f19897,%f19898}, {%r1,%r2}, {%r3}, {%f19895,%f19896,%f19897,%f19898};

	// end inline asm
	// begin inline asm
	mma.sync.aligned.m16n8k8.row.col.f32.f16.f16.f32 {%f19895,%f19896,%f19897,%f19898}, {%r1,%r2}, {%r3}, {%f19895,%f19896,%f19897,%f19898};

	// end inline asm
	// begin inline asm
	mma.sync.aligned.m16n8k8.row.col.f32.f16.f16.f32 {%f19895,%f19896,%f19897,%f19898}, {%r1,%r2}, {%r3}, {%f19895,%f19896,%f19897,%f19898};

	// end inline asm
	// begin inline asm
	mma.sync.aligned.m16n8k8.row.col.f32.f16.f16.f32 {%f19895,%f19896,%f19897,%f19898}, {%r1,%r2}, {%r3}, {%f19895,%f19896,%f19897,%f19898};

	// end inline asm
	// begin inline asm
	mma.sync.aligned.m16n8k8.row.col.f32.f16.f16.f32 {%f19895,%f19896,%f19897,%f19898}, {%r1,%r2}, {%r3}, {%f19895,%f19896,%f19897,%f19898};

	// end inline asm
	// begin inline asm
	mma.sync.aligned.m16n8k8.row.col.f32.f16.f16.f32 {%f19895,%f19896,%f19897,%f19898}, {%r1,%r2}, {%r3}, {%f19895,%f19896,%f19897,%f19898};

	// end inline asm
	// begin inline asm
	mma.sync.aligned.m16n8k8.row.col.f32.f16.f16.f32 {%f19895,%f19896,%f19897,%f19898}, {%r1,%r2}, {%r3}, {%f19895,%f19896,%f19897,%f19898};

	// end inline asm
	// begin inline asm
	mma.sync.aligned.m16n8k8.row.col.f32.f16.f16.f32 {%f19895,%f19896,%f19897,%f19898}, {%r1,%r2}, {%r3}, {%f19895,%f19896,%f19897,%f19898};

	// end inline asm
	// begin inline asm
	mma.sync.aligned.m16n8k8.row.col.f32.f16.f16.f32 {%f19895,%f19896,%f19897,%f19898}, {%r1,%r2}, {%r3}, {%f19895,%f19896,%f19897,%f19898};

	// end inline asm
	// begin inline asm
	mma.sync.aligned.m16n8k8.row.col.f32.f16.f16.f32 {%f19895,%f19896,%f19897,%f19898}, {%r1,%r2}, {%r3}, {%f19895,%f19896,%f19897,%f19898};

	// end inline asm
	// begin inline asm
	mma.sync.aligned.m16n8k8.row.col.f32.f16.f16.f32 {%f19895,%f19896,%f19897,%f19898}, {%r1,%r2}, {%r3}, {%f19895,%f19896,%f19897,%f19898};

	// end inline asm
	// begin inline asm
	mma.sync.aligned.m16n8k8.row.col.f32.f16.f16.f32 {%f19895,%f19896,%f19897,%f19898}, {%r1,%r2}, {%r3}, {%f19895,%f19896,%f19897,%f19898};

	// end inline asm
	// begin inline asm
	mma.sync.aligned.m16n8k8.row.col.f32.f16.f16.f32 {%f19895,%f19896,%f19897,%f19898}, {%r1,%r2}, {%r3}, {%f19895,%f19896,%f19897,%f19898};

	// end inline asm
	// begin inline asm
	mma.sync.aligned.m16n8k8.row.col.f32.f16.f16.f32 {%f19895,%f19896,%f19897,%f19898}, {%r1,%r2}, {%r3}, {%f19895,%f19896,%f19897,%f19898};

	// end inline asm
	// begin inline asm
	mma.sync.aligned.m16n8k8.row.col.f32.f16.f16.f32 {%f19895,%f19896,%f19897,%f19898}, {%r1,%r2}, {%r3}, {%f19895,%f19896,%f19897,%f19898};

	// end inline asm
	// begin inline asm
	mma.sync.aligned.m16n8k8.row.col.f32.f16.f16.f32 {%f19895,%f19896,%f19897,%f19898}, {%r1,%r2}, {%r3}, {%f19895,%f19896,%f19897,%f19898};

	// end inline asm
	// begin inline asm
	mma.sync.aligned.m16n8k8.row.col.f32.f16.f16.f32 {%f19895,%f19896,%f19897,%f19898}, {%r1,%r2}, {%r3}, {%f19895,%f19896,%f19897,%f19898};

	// end inline asm
	// begin inline asm
	mma.sync.aligned.m16n8k8.row.col.f32.f16.f16.f32 {%f19895,%f19896,%f19897,%f19898}, {%r1,%r2}, {%r3}, {%f19895,%f19896,%f19897,%f19898};

	// end inline asm
	// begin inline asm
	mma.sync.aligned.m16n8k8.row.col.f32.f16.f16.f32 {%f19895,%f19896,%f19897,%f19898}, {%r1,%r2}, {%r3}, {%f19895,%f19896,%f19897,%f19898};

	// end inline asm
	// begin inline asm
	mma.sync.aligned.m16n8k8.row.col.f32.f16.f16.f32 {%f19895,%f19896,%f19897,%f19898}, {%r1,%r2}, {%r3}, {%f19895,%f19896,%f19897,%f19898};

	// end inline asm
	// begin inline asm
	mma.sync.aligned.m16n8k8.row.col.f32.f16.f16.f32 {%f19895,%f19896,%f19897,%f19898}, {%r1,%r2}, {%r3}, {%f19895,%f19896,%f19897,%f19898};

	// end inline asm
	// begin inline asm
	mma.sync.aligned.m16n8k8.row.col.f32.f16.f16.f32 {%f19895,%f19896,%f19897,%f19898}, {%r1,%r2}, {%r3}, {%f19895,%f19896,%f19897,%f19898};

	// end inline asm
	// begin inline asm
	mma.sync.aligned.m16n8k8.row.col.f32.f16.f16.f32 {%f19895,%f19896,%f19897,%f19898}, {%r1,%r2}, {%r3}, {%f19895,%f19896,%f19897,%f19898};

	// end inline asm
	// begin inline asm
	mma.sync.aligned.m16n8k8.row.col.f32.f16.f16.f32 {%f19895,%f19896,%f19897,%f19898}, {%r1,%r2}, {%r3}, {%f19895,%f19896,%f19897,%f19898};

	// end inline asm
	// begin inline asm
	mma.sync.aligned.m16n8k8.row.col.f32.f16.f16.f32 {%f19895,%f19896,%f19897,%f19898}, {%r1,%r2}, {%r3}, {%f19895,%f19896,%f19897,%f19898};

	// end inline asm
	// begin inline asm
	mma.sync.aligned.m16n8k8.row.col.f32.f16.f16.f32 {%f19895,%f19896,%f19897,%f19898}, {%r1,%r2}, {%r3}, {%f19895,%f19896,%f19897,%f19898};

	// end inline asm
	// begin inline asm
	mma.sync.aligned.m16n8k8.row.col.f32.f16.f16.f32 {%f19895,%f19896,%f19897,%f19898}, {%r1,%r2}, {%r3}, {%f19895,%f19896,%f19897,%f19898};

	// end inline asm
	// begin inline asm
	mma.sync.aligned.m16n8k8.row.col.f32.f16.f16.f32 {%f19895,%f19896,%f19897,%f19898}, {%r1,%r2}, {%r3}, {%f19895,%f19896,%f19897,%f19898};

	// end inline asm
	// begin inline asm
	mma.sync.aligned.m16n8k8.row.col.f32.f16.f16.f32 {%f19895,%f19896,%f19897,%f19898}, {%r1,%r2}, {%r3}, {%f19895,%f19896,%f19897,%f19898};

	// end inline asm
	// begin inline asm
	mma.sync.aligned.m16n8k8.row.col.f32.f16.f16.f32 {%f19895,%f19896,%f19897,%f19898}, {%r1,%r2}, {%r3}, {%f19895,%f19896,%f19897,%f19898};

	// end inline asm
	// begin inline asm
	mma.sync.aligned.m16n8k8.row.col.f32.f16.f16.f32 {%f19895,%f19896,%f19897,%f19898}, {%r1,%r2}, {%r3}, {%f19895,%f19896,%f19897,%f19898};

	// end inline asm
	// begin inline asm
	mma.sync.aligned.m16n8k8.row.col.f32.f16.f16.f32 {%f19895,%f19896,%f19897,%f19898}, {%r1,%r2}, {%r3}, {%f19895,%f19896,%f19897,%f19898};

	// end inline asm
	// begin inline asm
	mma.sync.aligned.m16n8k8.row.col.f32.f16.f16.f32 {%f19895,%f19896,%f19897,%f19898}, {%r1,%r2}, {%r3}, {%f19895,%f19896,%f19897,%f19898};

	// end inline asm
	// begin inline asm
	mma.sync.aligned.m16n8k8.row.col.f32.f16.f16.f32 {%f19895,%f19896,%f19897,%f19898}, {%r1,%r2}, {%r3}, {%f19895,%f19896,%f19897,%f19898};

	// end inline asm
	// begin inline asm
	mma.sync.aligned.m16n8k8.row.col.f32.f16.f16.f32 {%f19895,%f19896,%f19897,%f19898}, {%r1,%r2}, {%r3}, {%f19895,%f19896,%f19897,%f19898};

	// end inline asm
	// begin inline asm
	mma.sync.aligned.m16n8k8.row.col.f32.f16.f16.f32 {%f19895,%f19896,%f19897,%f19898}, {%r1,%r2}, {%r3}, {%f19895,%f19896,%f19897,%f19898};

	// end inline asm
	// begin inline asm
	mma.sync.aligned.m16n8k8.row.col.f32.f16.f16.f32 {%f19895,%f19896,%f19897,%f19898}, {%r1,%r2}, {%r3}, {%f19895,%f19896,%f19897,%f19898};

	// end inline asm
	// begin inline asm
	mma.sync.aligned.m16n8k8.row.col.f32.f16.f16.f32 {%f19895,%f19896,%f19897,%f19898}, {%r1,%r2}, {%r3}, {%f19895,%f19896,%f19897,%f19898};

	// end inline asm
	// begin inline asm
	mma.sync.aligned.m16n8k8.row.col.f32.f16.f16.f32 {%f19895,%f19896,%f19897,%f19898}, {%r1,%r2}, {%r3}, {%f19895,%f19896,%f19897,%f19898};

	// end inline asm
	// begin inline asm
	mma.sync.aligned.m16n8k8.row.col.f32.f16.f16.f32 {%f19895,%f19896,%f19897,%f19898}, {%r1,%r2}, {%r3}, {%f19895,%f19896,%f19897,%f19898};

	// end inline asm
	// begin inline asm
	mma.sync.aligned.m16n8k8.row.col.f32.f16.f16.f32 {%f19895,%f19896,%f19897,%f19898}, {%r1,%r2}, {%r3}, {%f19895,%f19896,%f19897,%f19898};

	// end inline asm
	// begin inline asm
	mma.sync.aligned.m16n8k8.row.col.f32.f16.f16.f32 {%f19895,%f19896,%f19897,%f19898}, {%r1,%r2}, {%r3}, {%f19895,%f19896,%f19897,%f19898};

	// end inline asm
	// begin inline asm
	mma.sync.aligned.m16n8k8.row.col.f32.f16.f16.f32 {%f19895,%f19896,%f19897,%f19898}, {%r1,%r2}, {%r3}, {%f19895,%f19896,%f19897,%f19898};

	// end inline asm
	// begin inline asm
	mma.sync.aligned.m16n8k8.row.col.f32.f16.f16.f32 {%f19895,%f19896,%f19897,%f19898}, {%r1,%r2}, {%r3}, {%f19895,%f19896,%f19897,%f19898};

	// end inline asm
	// begin inline asm
	mma.sync.aligned.m16n8k8.row.col.f32.f16.f16.f32 {%f19895,%f19896,%f19897,%f19898}, {%r1,%r2}, {%r3}, {%f19895,%f19896,%f19897,%f19898};

	// end inline asm
	// begin inline asm
	mma.sync.aligned.m16n8k8.row.col.f32.f16.f16.f32 {%f19895,%f19896,%f19897,%f19898}, {%r1,%r2}, {%r3}, {%f19895,%f19896,%f19897,%f19898};

	// end inline asm
	// begin inline asm
	mma.sync.aligned.m16n8k8.row.col.f32.f16.f16.f32 {%f19895,%f19896,%f19897,%f19898}, {%r1,%r2}, {%r3}, {%f19895,%f19896,%f19897,%f19898};

	// end inline asm
	// begin inline asm
	mma.sync.aligned.m16n8k8.row.col.f32.f16.f16.f32 {%f19895,%f19896,%f19897,%f19898}, {%r1,%r2}, {%r3}, {%f19895,%f19896,%f19897,%f19898};

	// end inline asm
	// begin inline asm
	mma.sync.aligned.m16n8k8.row.col.f32.f16.f16.f32 {%f19895,%f19896,%f19897,%f19898}, {%r1,%r2}, {%r3}, {%f19895,%f19896,%f19897,%f19898};

	// end inline asm
	// begin inline asm
	mma.sync.aligned.m16n8k8.row.col.f32.f16.f16.f32 {%f19895,%f19896,%f19897,%f19898}, {%r1,%r2}, {%r3}, {%f19895,%f19896,%f19897,%f19898};

	// end inline asm
	// begin inline asm
	mma.sync.aligned.m16n8k8.row.col.f32.f16.f16.f32 {%f19895,%f19896,%f19897,%f19898}, {%r1,%r2}, {%r3}, {%f19895,%f19896,%f19897,%f19898};

	// end inline asm
	// begin inline asm
	mma.sync.aligned.m16n8k8.row.col.f32.f16.f16.f32 {%f19895,%f19896,%f19897,%f19898}, {%r1,%r2}, {%r3}, {%f19895,%f19896,%f19897,%f19898};

	// end inline asm
	// begin inline asm
	mma.sync.aligned.m16n8k8.row.col.f32.f16.f16.f32 {%f19895,%f19896,%f19897,%f19898}, {%r1,%r2}, {%r3}, {%f19895,%f19896,%f19897,%f19898};

	// end inline asm
	// begin inline asm
	mma.sync.aligned.m16n8k8.row.col.f32.f16.f16.f32 {%f19895,%f19896,%f19897,%f19898}, {%r1,%r2}, {%r3}, {%f19895,%f19896,%f19897,%f19898};

	// end inline asm
	// begin inline asm
	mma.sync.aligned.m16n8k8.row.col.f32.f16.f16.f32 {%f19895,%f19896,%f19897,%f19898}, {%r1,%r2}, {%r3}, {%f19895,%f19896,%f19897,%f19898};

	// end inline asm
	// begin inline asm
	mma.sync.aligned.m16n8k8.row.col.f32.f16.f16.f32 {%f19895,%f19896,%f19897,%f19898}, {%r1,%r2}, {%r3}, {%f19895,%f19896,%f19897,%f19898};

	// end inline asm
	// begin inline asm
	mma.sync.aligned.m16n8k8.row.col.f32.f16.f16.f32 {%f19895,%f19896,%f19897,%f19898}, {%r1,%r2}, {%r3}, {%f19895,%f19896,%f19897,%f19898};

	// end inline asm
	// begin inline asm
	mma.sync.aligned.m16n8k8.row.col.f32.f16.f16.f32 {%f19895,%f19896,%f19897,%f19898}, {%r1,%r2}, {%r3}, {%f19895,%f19896,%f19897,%f19898};

	// end inline asm
	// begin inline asm
	mma.sync.aligned.m16n8k8.row.col.f32.f16.f16.f32 {%f19895,%f19896,%f19897,%f19898}, {%r1,%r2}, {%r3}, {%f19895,%f19896,%f19897,%f19898};

	// end inline asm
	// begin inline asm
	mma.sync.aligned.m16n8k8.row.col.f32.f16.f16.f32 {%f19895,%f19896,%f19897,%f19898}, {%r1,%r2}, {%r3}, {%f19895,%f19896,%f19897,%f19898};

	// end inline asm
	// begin inline asm
	mma.sync.aligned.m16n8k8.row.col.f32.f16.f16.f32 {%f19895,%f19896,%f19897,%f19898}, {%r1,%r2}, {%r3}, {%f19895,%f19896,%f19897,%f19898};

	// end inline asm
	// begin inline asm
	mma.sync.aligned.m16n8k8.row.col.f32.f16.f16.f32 {%f19895,%f19896,%f19897,%f19898}, {%r1,%r2}, {%r3}, {%f19895,%f19896,%f19897,%f19898};

	// end inline asm
	// begin inline asm
	mma.sync.aligned.m16n8k8.row.col.f32.f16.f16.f32 {%f19895,%f19896,%f19897,%f19898}, {%r1,%r2}, {%r3}, {%f19895,%f19896,%f19897,%f19898};

	// end inline asm
	// begin inline asm
	mma.sync.aligned.m16n8k8.row.col.f32.f16.f16.f32 {%f19895,%f19896,%f19897,%f19898}, {%r1,%r2}, {%r3}, {%f19895,%f19896,%f19897,%f19898};

	// end inline asm
	// begin inline asm
	mma.sync.aligned.m16n8k8.row.col.f32.f16.f16.f32 {%f19895,%f19896,%f19897,%f19898}, {%r1,%r2}, {%r3}, {%f19895,%f19896,%f19897,%f19898};

	// end inline asm
	// begin inline asm
	mma.sync.aligned.m16n8k8.row.col.f32.f16.f16.f32 {%f19895,%f19896,%f19897,%f19898}, {%r1,%r2}, {%r3}, {%f19895,%f19896,%f19897,%f19898};

	// end inline asm
	// begin inline asm
	mma.sync.aligned.m16n8k8.row.col.f32.f16.f16.f32 {%f19895,%f19896,%f19897,%f19898}, {%r1,%r2}, {%r3}, {%f19895,%f19896,%f19897,%f19898};

	// end inline asm
	// begin inline asm
	mma.sync.aligned.m16n8k8.row.col.f32.f16.f16.f32 {%f19895,%f19896,%f19897,%f19898}, {%r1,%r2}, {%r3}, {%f19895,%f19896,%f19897,%f19898};

	// end inline asm
	// begin inline asm
	mma.sync.aligned.m16n8k8.row.col.f32.f16.f16.f32 {%f19895,%f19896,%f19897,%f19898}, {%r1,%r2}, {%r3}, {%f19895,%f19896,%f19897,%f19898};

	// end inline asm
	// begin inline asm
	mma.sync.aligned.m16n8k8.row.col.f32.f16.f16.f32 {%f19895,%f19896,%f19897,%f19898}, {%r1,%r2}, {%r3}, {%f19895,%f19896,%f19897,%f19898};

	// end inline asm
	// begin inline asm
	mma.sync.aligned.m16n8k8.row.col.f32.f16.f16.f32 {%f19895,%f19896,%f19897,%f19898}, {%r1,%r2}, {%r3}, {%f19895,%f19896,%f19897,%f19898};

	// end inline asm
	// begin inline asm
	mma.sync.aligned.m16n8k8.row.col.f32.f16.f16.f32 {%f19895,%f19896,%f19897,%f19898}, {%r1,%r2}, {%r3}, {%f19895,%f19896,%f19897,%f19898};

	// end inline asm
	// begin inline asm
	mma.sync.aligned.m16n8k8.row.col.f32.f16.f16.f32 {%f19895,%f19896,%f19897,%f19898}, {%r1,%r2}, {%r3}, {%f19895,%f19896,%f19897,%f19898};

	// end inline asm
	// begin inline asm
	mma.sync.aligned.m16n8k8.row.col.f32.f16.f16.f32 {%f19895,%f19896,%f19897,%f19898}, {%r1,%r2}, {%r3}, {%f19895,%f19896,%f19897,%f19898};

	// end inline asm
	// begin inline asm
	mma.sync.aligned.m16n8k8.row.col.f32.f16.f16.f32 {%f19895,%f19896,%f19897,%f19898}, {%r1,%r2}, {%r3}, {%f19895,%f19896,%f19897,%f19898};

	// end inline asm
	// begin inline asm
	mma.sync.aligned.m16n8k8.row.col.f32.f16.f16.f32 {%f19895,%f19896,%f19897,%f19898}, {%r1,%r2}, {%r3}, {%f19895,%f19896,%f19897,%f19898};

	// end inline asm
	// begin inline asm
	mma.sync.aligned.m16n8k8.row.col.f32.f16.f16.f32 {%f19895,%f19896,%f19897,%f19898}, {%r1,%r2}, {%r3}, {%f19895,%f19896,%f19897,%f19898};

	// end inline asm
	// begin inline asm
	mma.sync.aligned.m16n8k8.row.col.f32.f16.f16.f32 {%f19895,%f19896,%f19897,%f19898}, {%r1,%r2}, {%r3}, {%f19895,%f19896,%f19897,%f19898};

	// end inline asm
	// begin inline asm
	mma.sync.aligned.m16n8k8.row.col.f32.f16.f16.f32 {%f19895,%f19896,%f19897,%f19898}, {%r1,%r2}, {%r3}, {%f19895,%f19896,%f19897,%f19898};

	// end inline asm
	// begin inline asm
	mma.sync.aligned.m16n8k8.row.col.f32.f16.f16.f32 {%f19895,%f19896,%f19897,%f19898}, {%r1,%r2}, {%r3}, {%f19895,%f19896,%f19897,%f19898};

	// end inline asm
	// begin inline asm
	mma.sync.aligned.m16n8k8.row.col.f32.f16.f16.f32 {%f19895,%f19896,%f19897,%f19898}, {%r1,%r2}, {%r3}, {%f19895,%f19896,%f19897,%f19898};

	// end inline asm
	// begin inline asm
	mma.sync.aligned.m16n8k8.row.col.f32.f16.f16.f32 {%f19895,%f19896,%f19897,%f19898}, {%r1,%r2}, {%r3}, {%f19895,%f19896,%f19897,%f19898};

	// end inline asm
	// begin inline asm
	mma.sync.aligned.m16n8k8.row.col.f32.f16.f16.f32 {%f19895,%f19896,%f19897,%f19898}, {%r1,%r2}, {%r3}, {%f19895,%f19896,%f19897,%f19898};

	// end inline asm
	// begin inline asm
	mma.sync.aligned.m16n8k8.row.col.f32.f16.f16.f32 {%f19895,%f19896,%f19897,%f19898}, {%r1,%r2}, {%r3}, {%f19895,%f19896,%f19897,%f19898};

	// end inline asm
	// begin inline asm
	mma.sync.aligned.m16n8k8.row.col.f32.f16.f16.f32 {%f19895,%f19896,%f19897,%f19898}, {%r1,%r2}, {%r3}, {%f19895,%f19896,%f19897,%f19898};

	// end inline asm
	// begin inline asm
	mma.sync.aligned.m16n8k8.row.col.f32.f16.f16.f32 {%f19895,%f19896,%f19897,%f19898}, {%r1,%r2}, {%r3}, {%f19895,%f19896,%f19897,%f19898};

	// end inline asm
	// begin inline asm
	mma.sync.aligned.m16n8k8.row.col.f32.f16.f16.f32 {%f19895,%f19896,%f19897,%f19898}, {%r1,%r2}, {%r3}, {%f19895,%f19896,%f19897,%f19898};

	// end inline asm
	// begin inline asm
	mma.sync.aligned.m16n8k8.row.col.f32.f16.f16.f32 {%f19895,%f19896,%f19897,%f19898}, {%r1,%r2}, {%r3}, {%f19895,%f19896,%f19897,%f19898};

	// end inline asm
	// begin inline asm
	mma.sync.aligned.m16n8k8.row.col.f32.f16.f16.f32 {%f19895,%f19896,%f19897,%f19898}, {%r1,%r2}, {%r3}, {%f19895,%f19896,%f19897,%f19898};

	// end inline asm
	// begin inline asm
	mma.sync.aligned.m16n8k8.row.col.f32.f16.f16.f32 {%f19895,%f19896,%f19897,%f19898}, {%r1,%r2}, {%r3}, {%f19895,%f19896,%f19897,%f19898};

	// end inline asm
	// begin inline asm
	mma.sync.aligned.m16n8k8.row.col.f32.f16.f16.f32 {%f19895,%f19896,%f19897,%f19898}, {%r1,%r2}, {%r3}, {%f19895,%f19896,%f19897,%f19898};

	// end inline asm
	// begin inline asm
	mma.sync.aligned.m16n8k8.row.col.f32.f16.f16.f32 {%f19895,%f19896,%f19897,%f19898}, {%r1,%r2}, {%r3}, {%f19895,%f19896,%f19897,%f19898};

	// end inline asm
	// begin inline asm
	mma.sync.aligned.m16n8k8.row.col.f32.f16.f16.f32 {%f19895,%f19896,%f19897,%f19898}, {%r1,%r2}, {%r3}, {%f19895,%f19896,%f19897,%f19898};

	// end inline asm
	// begin inline asm
	mma.sync.aligned.m16n8k8.row.col.f32.f16.f16.f32 {%f19895,%f19896,%f19897,%f19898}, {%r1,%r2}, {%r3}, {%f19895,%f19896,%f19897,%f19898};

	// end inline asm
	// begin inline asm
	mma.sync.aligned.m16n8k8.row.col.f32.f16.f16.f32 {%f19895,%f19896,%f19897,%f19898}, {%r1,%r2}, {%r3}, {%f19895,%f19896,%f19897,%f19898};

	// end inline asm
	// begin inline asm
	mma.sync.aligned.m16n8k8.row.col.f32.f16.f16.f32 {%f19895,%f19896,%f19897,%f19898}, {%r1,%r2}, {%r3}, {%f19895,%f19896,%f19897,%f19898};

	// end inline asm
	// begin inline asm
	mma.sync.aligned.m16n8k8.row.col.f32.f16.f16.f32 {%f19895,%f19896,%f19897,%f19898}, {%r1,%r2}, {%r3}, {%f19895,%f19896,%f19897,%f19898};

	// end inline asm
	// begin inline asm
	mma.sync.aligned.m16n8k8.row.col.f32.f16.f16.f32 {%f19895,%f19896,%f19897,%f19898}, {%r1,%r2}, {%r3}, {%f19895,%f19896,%f19897,%f19898};

	// end inline asm
	// begin inline asm
	mma.sync.aligned.m16n8k8.row.col.f32.f16.f16.f32 {%f19895,%f19896,%f19897,%f19898}, {%r1,%r2}, {%r3}, {%f19895,%f19896,%f19897,%f19898};

	// end inline asm
	// begin inline asm
	mma.sync.aligned.m16n8k8.row.col.f32.f16.f16.f32 {%f19895,%f19896,%f19897,%f19898}, {%r1,%r2}, {%r3}, {%f19895,%f19896,%f19897,%f19898};

	// end inline asm
	// begin inline asm
	mma.sync.aligned.m16n8k8.row.col.f32.f16.f16.f32 {%f19895,%f19896,%f19897,%f19898}, {%r1,%r2}, {%r3}, {%f19895,%f19896,%f19897,%f19898};

	// end inline asm
	// begin inline asm
	mma.sync.aligned.m16n8k8.row.col.f32.f16.f16.f32 {%f19895,%f19896,%f19897,%f19898}, {%r1,%r2}, {%r3}, {%f19895,%f19896,%f19897,%f19898};

	// end inline asm
	// begin inline asm
	mma.sync.aligned.m16n8k8.row.col.f32.f16.f16.f32 {%f19895,%f19896,%f19897,%f19898}, {%r1,%r2}, {%r3}, {%f19895,%f19896,%f19897,%f19898};

	// end inline asm
	// begin inline asm
	mma.sync.aligned.m16n8k8.row.col.f32.f16.f16.f32 {%f19895,%f19896,%f19897,%f19898}, {%r1,%r2}, {%r3}, {%f19895,%f19896,%f19897,%f19898};

	// end inline asm
	// begin inline asm
	mma.sync.aligned.m16n8k8.row.col.f32.f16.f16.f32 {%f19895,%f19896,%f19897,%f19898}, {%r1,%r2}, {%r3}, {%f19895,%f19896,%f19897,%f19898};

	// end inline asm
	// begin inline asm
	mma.sync.aligned.m16n8k8.row.col.f32.f16.f16.f32 {%f19895,%f19896,%f19897,%f19898}, {%r1,%r2}, {%r3}, {%f19895,%f19896,%f19897,%f19898};

	// end inline asm
	// begin inline asm
	mma.sync.aligned.m16n8k8.row.col.f32.f16.f16.f32 {%f19895,%f19896,%f19897,%f19898}, {%r1,%r2}, {%r3}, {%f19895,%f19896,%f19897,%f19898};

	// end inline asm
	// begin inline asm
	mma.sync.aligned.m16n8k8.row.col.f32.f16.f16.f32 {%f19895,%f19896,%f19897,%f19898}, {%r1,%r2}, {%r3}, {%f19895,%f19896,%f19897,%f19898};

	// end inline asm
	// begin inline asm
	mma.sync.aligned.m16n8k8.row.col.f32.f16.f16.f32 {%f19895,%f19896,%f19897,%f19898}, {%r1,%r2}, {%r3}, {%f19895,%f19896,%f19897,%f19898};

	// end inline asm
	// begin inline asm
	mma.sync.aligned.m16n8k8.row.col.f32.f16.f16.f32 {%f19895,%f19896,%f19897,%f19898}, {%r1,%r2}, {%r3}, {%f19895,%f19896,%f19897,%f19898};

	// end inline asm
	// begin inline asm
	mma.sync.aligned.m16n8k8.row.col.f32.f16.f16.f32 {%f19895,%f19896,%f19897,%f19898}, {%r1,%r2}, {%r3}, {%f19895,%f19896,%f19897,%f19898};

	// end inline asm
	// begin inline asm
	mma.sync.aligned.m16n8k8.row.col.f32.f16.f16.f32 {%f19895,%f19896,%f19897,%f19898}, {%r1,%r2}, {%r3}, {%f19895,%f19896,%f19897,%f19898};

	// end inline asm
	// begin inline asm
	mma.sync.aligned.m16n8k8.row.col.f32.f16.f16.f32 {%f19895,%f19896,%f19897,%f19898}, {%r1,%r2}, {%r3}, {%f19895,%f19896,%f19897,%f19898};

	// end inline asm
	// begin inline asm
	mma.sync.aligned.m16n8k8.row.col.f32.f16.f16.f32 {%f19895,%f19896,%f19897,%f19898}, {%r1,%r2}, {%r3}, {%f19895,%f19896,%f19897,%f19898};

	// end inline asm
	// begin inline asm
	mma.sync.aligned.m16n8k8.row.col.f32.f16.f16.f32 {%f19895,%f19896,%f19897,%f19898}, {%r1,%r2}, {%r3}, {%f19895,%f19896,%f19897,%f19898};

	// end inline asm
	// begin inline asm
	mma.sync.aligned.m16n8k8.row.col.f32.f16.f16.f32 {%f19895,%f19896,%f19897,%f19898}, {%r1,%r2}, {%r3}, {%f19895,%f19896,%f19897,%f19898};

	// end inline asm
	mov.f32 	%f22736, %f19896;
	mov.f32 	%f22738, %f19898;
	mov.f32 	%f22735, %f19895;
	mov.f32 	%f22737, %f19897;
	// begin inline asm
	mma.sync.aligned.m16n8k8.row.col.f32.f16.f16.f32 {%f22735,%f22736,%f22737,%f22738}, {%r1,%r2}, {%r3}, {%f22735,%f22736,%f22737,%f22738};

	// end inline asm
	// begin inline asm
	mma.sync.aligned.m16n8k8.row.col.f32.f16.f16.f32 {%f22735,%f22736,%f22737,%f22738}, {%r1,%r2}, {%r3}, {%f22735,%f22736,%f22737,%f22738};

	// end inline asm
	// begin inline asm
	mma.sync.aligned.m16n8k8.row.col.f32.f16.f16.f32 {%f22735,%f22736,%f22737,%f22738}, {%r1,%r2}, {%r3}, {%f22735,%f22736,%f22737,%f22738};

	// end inline asm
	// begin inline asm
	mma.sync.aligned.m16n8k8.row.col.f32.f16.f16.f32 {%f22735,%f22736,%f22737,%f22738}, {%r1,%r2}, {%r3}, {%f22735,%f22736,%f22737,%f22738};

	// end inline asm
	// begin inline asm
	mma.sync.aligned.m16n8k8.row.col.f32.f16.f16.f32 {%f22735,%f22736,%f22737,%f22738}, {%r1,%r2}, {%r3}, {%f22735,%f22736,%f22737,%f22738};

	// end inline asm
	// begin inline asm
	mma.sync.aligned.m16n8k8.row.col.f32.f16.f16.f32 {%f22735,%f22736,%f22737,%f22738}, {%r1,%r2}, {%r3}, {%f22735,%f22736,%f22737,%f22738};

	// end inline asm
	// begin inline asm
	mma.sync.aligned.m16n8k8.row.col.f32.f16.f16.f32 {%f22735,%f22736,%f22737,%f22738}, {%r1,%r2}, {%r3}, {%f22735,%f22736,%f22737,%f22738};

	// end inline asm
	// begin inline asm
	mma.sync.aligned.m16n8k8.row.col.f32.f16.f16.f32 {%f22735,%f22736,%f22737,%f22738}, {%r1,%r2}, {%r3}, {%f22735,%f22736,%f22737,%f22738};

	// end inline asm
	// begin inline asm
	mma.sync.aligned.m16n8k8.row.col.f32.f16.f16.f32 {%f22735,%f22736,%f22737,%f22738}, {%r1,%r2}, {%r3}, {%f22735,%f22736,%f22737,%f22738};

	// end inline asm
	// begin inline asm
	mma.sync.aligned.m16n8k8.row.col.f32.f16.f16.f32 {%f22735,%f22736,%f22737,%f22738}, {%r1,%r2}, {%r3}, {%f22735,%f22736,%f22737,%f22738};

	// end inline asm
	// begin inline asm
	mma.sync.aligned.m16n8k8.row.col.f32.f16.f16.f32 {%f22735,%f22736,%f22737,%f22738}, {%r1,%r2}, {%r3}, {%f22735,%f22736,%f22737,%f22738};

	// end inline asm
	// begin inline asm
	mma.sync.aligned.m16n8k8.row.col.f32.f16.f16.f32 {%f22735,%f22736,%f22737,%f22738}, {%r1,%r2}, {%r3}, {%f22735,%f22736,%f22737,%f22738};

	// end inline asm
	// begin inline asm
	mma.sync.aligned.m16n8k8.row.col.f32.f16.f16.f32 {%f22735,%f22736,%f22737,%f22738}, {%r1,%r2}, {%r3}, {%f22735,%f22736,%f22737,%f22738};

	// end inline asm
	// begin inline asm
	mma.sync.aligned.m16n8k8.row.col.f32.f16.f16.f32 {%f22735,%f22736,%f22737,%f22738}, {%r1,%r2}, {%r3}, {%f22735,%f22736,%f22737,%f22738};

	// end inline asm
	// begin inline asm
	mma.sync.aligned.m16n8k8.row.col.f32.f16.f16.f32 {%f22735,%f22736,%f22737,%f22738}, {%r1,%r2}, {%r3}, {%f22735,%f22736,%f22737,%f22738};

	// end inline asm
	// begin inline asm
	mma.sync.aligned.m16n8k8.row.col.f32.f16.f16.f32 {%f22735,%f22736,%f22737,%f22738}, {%r1,%r2}, {%r3}, {%f22735,%f22736,%f22737,%f22738};

	// end inline asm
	// begin inline asm
	mma.sync.aligned.m16n8k8.row.col.f32.f16.f16.f32 {%f22735,%f22736,%f22737,%f22738}, {%r1,%r2}, {%r3}, {%f22735,%f22736,%f22737,%f22738};

	// end inline asm
	// begin inline asm
	mma.sync.aligned.m16n8k8.row.col.f32.f16.f16.f32 {%f22735,%f22736,%f22737,%f22738}, {%r1,%r2}, {%r3}, {%f22735,%f22736,%f22737,%f22738};

	// end inline asm
	// begin inline asm
	mma.sync.aligned.m16n8k8.row.col.f32.f16.f16.f32 {%f22735,%f22736,%f22737,%f22738}, {%r1,%r2}, {%r3}, {%f22735,%f22736,%f22737,%f22738};

	// end inline asm
	// begin inline asm
	mma.sync.aligned.m16n8k8.row.col.f32.f16.f16.f32 {%f22735,%f22736,%f22737,%f22738}, {%r1,%r2}, {%r3}, {%f22735,%f22736,%f22737,%f22738};

	// end inline asm
	// begin inline asm
	mma.sync.aligned.m16n8k8.row.col.f32.f16.f16.f32 {%f22735,%f22736,%f22737,%f22738}, {%r1,%r2}, {%r3}, {%f22735,%f22736,%f22737,%f22738};

	// end inline asm
	// begin inline asm
	mma.sync.aligned.m16n8k8.row.col.f32.f16.f16.f32 {%f22735,%f22736,%f22737,%f22738}, {%r1,%r2}, {%r3}, {%f22735,%f22736,%f22737,%f22738};

	// end inline asm
	// begin inline asm
	mma.sync.aligned.m16n8k8.row.col.f32.f16.f16.f32 {%f22735,%f22736,%f22737,%f22738}, {%r1,%r2}, {%r3}, {%f22735,%f22736,%f22737,%f22738};

	// end inline asm
	// begin inline asm
	mma.sync.aligned.m16n8k8.row.col.f32.f16.f16.f32 {%f22735,%f22736,%f22737,%f22738}, {%r1,%r2}, {%r3}, {%f22735,%f22736,%f22737,%f22738};

	// end inline asm
	// begin inline asm
	mma.sync.aligned.m16n8k8.row.col.f32.f16.f16.f32 {%f22735,%f22736,%f22737,%f22738}, {%r1,%r2}, {%r3}, {%f22735,%f22736,%f22737,%f22738};

	// end inline asm
	// begin inline asm
	mma.sync.aligned.m16n8k8.row.col.f32.f16.f16.f32 {%f22735,%f22736,%f22737,%f22738}, {%r1,%r2}, {%r3}, {%f22735,%f22736,%f22737,%f22738};

	// end inline asm
	// begin inline asm
	mma.sync.aligned.m16n8k8.row.col.f32.f16.f16.f32 {%f22735,%f22736,%f22737,%f22738}, {%r1,%r2}, {%r3}, {%f22735,%f22736,%f22737,%f22738};

	// end inline asm
	// begin inline asm
	mma.sync.aligned.m16n8k8.row.col.f32.f16.f16.f32 {%f22735,%f22736,%f22737,%f22738}, {%r1,%r2}, {%r3}, {%f22735,%f22736,%f22737,%f22738};

	// end inline asm
	// begin inline asm
	mma.sync.aligned.m16n8k8.row.col.f32.f16.f16.f32 {%f22735,%f22736,%f22737,%f22738}, {%r1,%r2}, {%r3}, {%f22735,%f22736,%f22737,%f22738};

	// end inline asm
	// begin inline asm
	mma.sync.aligned.m16n8k8.row.col.f32.f16.f16.f32 {%f22735,%f22736,%f22737,%f22738}, {%r1,%r2}, {%r3}, {%f22735,%f22736,%f22737,%f22738};

	// end inline asm
	// begin inline asm
	mma.sync.aligned.m16n8k8.row.col.f32.f16.f16.f32 {%f22735,%f22736,%f22737,%f22738}, {%r1,%r2}, {%r3}, {%f22735,%f22736,%f22737,%f22738};

	// end inline asm
	// begin inline asm
	mma.sync.aligned.m16n8k8.row.col.f32.f16.f16.f32 {%f22735,%f22736,%f22737,%f22738}, {%r1,%r2}, {%r3}, {%f22735,%f22736,%f22737,%f22738};

	// end inline asm
	// begin inline asm
	mma.sync.aligned.m16n8k8.row.col.f32.f16.f16.f32 {%f22735,%f22736,%f22737,%f22738}, {%r1,%r2}, {%r3}, {%f22735,%f22736,%f22737,%f22738};

	// end inline asm
	// begin inline asm
	mma.sync.aligned.m16n8k8.row.col.f32.f16.f16.f32 {%f22735,%f22736,%f22737,%f22738}, {%r1,%r2}, {%r3}, {%f22735,%f22736,%f22737,%f22738};

	// end inline asm
	// begin inline asm
	mma.sync.aligned.m16n8k8.row.col.f32.f16.f16.f32 {%f22735,%f22736,%f22737,%f22738}, {%r1,%r2}, {%r3}, {%f22735,%f22736,%f22737,%f22738};

	// end inline asm
	// begin inline asm
	mma.sync.aligned.m16n8k8.row.col.f32.f16.f16.f32 {%f22735,%f22736,%f22737,%f22738}, {%r1,%r2}, {%r3}, {%f22735,%f22736,%f22737,%f22738};

	// end inline asm
	// begin inline asm
	mma.sync.aligned.m16n8k8.row.col.f32.f16.f16.f32 {%f22735,%f22736,%f22737,%f22738}, {%r1,%r2}, {%r3}, {%f22735,%f22736,%f22737,%f22738};

	// end inline asm
	// begin inline asm
	mma.sync.aligned.m16n8k8.row.col.f32.f16.f16.f32 {%f22735,%f22736,%f22737,%f22738}, {%r1,%r2}, {%r3}, {%f22735,%f22736,%f22737,%f22738};

	// end inline asm
	// begin inline asm
	mma.sync.aligned.m16n8k8.row.col.f32.f16.f16.f32 {%f22735,%f22736,%f22737,%f22738}, {%r1,%r2}, {%r3}, {%f22735,%f22736,%f22737,%f22738};

	// end inline asm
	// begin inline asm
	mma.sync.aligned.m16n8k8.row.col.f32.f16.f16.f32 {%f22735,%f22736,%f22737,%f22738}, {%r1,%r2}, {%r3}, {%f22735,%f22736,%f22737,%f22738};

	// end inline asm
	// begin inline asm
	mma.sync.aligned.m16n8k8.row.col.f32.f16.f16.f32 {%f22735,%f22736,%f22737,%f22738}, {%r1,%r2}, {%r3}, {%f22735,%f22736,%f22737,%f22738};

	// end inline asm
	// begin inline asm
	mma.sync.aligned.m16n8k8.row.col.f32.f16.f16.f32 {%f22735,%f22736,%f22737,%f22738}, {%r1,%r2}, {%r3}, {%f22735,%f22736,%f22737,%f22738};

	// end inline asm
	// begin inline asm
	mma.sync.aligned.m16n8k8.row.col.f32.f16.f16.f32 {%f22735,%f22736,%f22737,%f22738}, {%r1,%r2}, {%r3}, {%f22735,%f22736,%f22737,%f22738};

	// end inline asm
	// begin inline asm
	mma.sync.aligned.m16n8k8.row.col.f32.f16.f16.f32 {%f22735,%f22736,%f22737,%f22738}, {%r1,%r2}, {%r3}, {%f22735,%f22736,%f22737,%f22738};

	// end inline asm
	// begin inline asm
	mma.sync.aligned.m16n8k8.row.col.f32.f16.f16.f32 {%f22735,%f22736,%f22737,%f22738}, {%r1,%r2}, {%r3}, {%f22735,%f22736,%f22737,%f22738};

	// end inline asm
	// begin inline asm
	mma.sync.aligned.m16n8k8.row.col.f32.f16.f16.f32 {%f22735,%f22736,%f22737,%f22738}, {%r1,%r2}, {%r3}, {%f22735,%f22736,%f22737,%f22738};

	// end inline asm
	// begin inline asm
	mma.sync.aligned.m16n8k8.row.col.f32.f16.f16.f32 {%f22735,%f22736,%f22737,%f22738}, {%r1,%r2}, {%r3}, {%f22735,%f22736,%f22737,%f22738};

	// end inline asm
	// begin inline asm
	mma.sync.aligned.m16n8k8.row.col.f32.f16.f16.f32 {%f22735,%f22736,%f22737,%f22738}, {%r1,%r2}, {%r3}, {%f22735,%f22736,%f22737,%f22738};

	// end inline asm
	// begin inline asm
	mma.sync.aligned.m16n8k8.row.col.f32.f16.f16.f32 {%f22735,%f22736,%f22737,%f22738}, {%r1,%r2}, {%r3}, {%f22735,%f22736,%f22737,%f22738};

	// end inline asm
	// begin inline asm
	mma.sync.aligned.m16n8k8.row.col.f32.f16.f16.f32 {%f22735,%f22736,%f22737,%f22738}, {%r1,%r2}, {%r3}, {%f22735,%f22736,%f22737,%f22738};

	// end inline asm
	// begin inline asm
	mma.sync.aligned.m16n8k8.row.col.f32.f16.f16.f32 {%f22735,%f22736,%f22737,%f22738}, {%r1,%r2}, {%r3}, {%f22735,%f22736,%f22737,%f22738};

	// end inline asm
	// begin inline asm
	mma.sync.aligned.m16n8k8.row.col.f32.f16.f16.f32 {%f22735,%f22736,%f22737,%f22738}, {%r1,%r2}, {%r3}, {%f22735,%f22736,%f22737,%f22738};

	// end inline asm
	// begin inline asm
	mma.sync.aligned.m16n8k8.row.col.f32.f16.f16.f32 {%f22735,%f22736,%f22737,%f22738}, {%r1,%r2}, {%r3}, {%f22735,%f22736,%f22737,%f22738};

	// end inline asm
	// begin inline asm
	mma.sync.aligned.m16n8k8.row.col.f32.f16.f16.f32 {%f22735,%f22736,%f22737,%f22738}, {%r1,%r2}, {%r3}, {%f22735,%f22736,%f22737,%f22738};

	// end inline asm
	// begin inline asm
	mma.sync.aligned.m16n8k8.row.col.f32.f16.f16.f32 {%f22735,%f22736,%f22737,%f22738}, {%r1,%r2}, {%r3}, {%f22735,%f22736,%f22737,%f22738};

	// end inline asm
	// begin inline asm
	mma.sync.aligned.m16n8k8.row.col.f32.f16.f16.f32 {%f22735,%f22736,%f22737,%f22738}, {%r1,%r2}, {%r3}, {%f22735,%f22736,%f22737,%f22738};

	// end inline asm
	// begin inline asm
	mma.sync.aligned.m16n8k8.row.col.f32.f16.f16.f32 {%f22735,%f22736,%f22737,%f22738}, {%r1,%r2}, {%r3}, {%f22735,%f22736,%f22737,%f22738};

	// end inline asm
	// begin inline asm
	mma.sync.aligned.m16n8k8.row.col.f32.f16.f16.f32 {%f22735,%f22736,%f22737,%f22738}, {%r1,%r2}, {%r3}, {%f22735,%f22736,%f22737,%f22738};

	// end inline asm
	// begin inline asm
	mma.sync.aligned.m16n8k8.row.col.f32.f16.f16.f32 {%f22735,%f22736,%f22737,%f22738}, {%r1,%r2}, {%r3}, {%f22735,%f22736,%f22737,%f22738};

	// end inline asm
	// begin inline asm
	mma.sync.aligned.m16n8k8.row.col.f32.f16.f16.f32 {%f22735,%f22736,%f22737,%f22738}, {%r1,%r2}, {%r3}, {%f22735,%f22736,%f22737,%f22738};

	// end inline asm
	// begin inline asm
	mma.sync.aligned.m16n8k8.row.col.f32.f16.f16.f32 {%f22735,%f22736,%f22737,%f22738}, {%r1,%r2}, {%r3}, {%f22735,%f22736,%f22737,%f22738};

	// end inline asm
	// begin inline asm
	mma.sync.aligned.m16n8k8.row.col.f32.f16.f16.f32 {%f22735,%f22736,%f22737,%f22738}, {%r1,%r2}, {%r3}, {%f22735,%f22736,%f22737,%f22738};

	// end inline asm
	// begin inline asm
	mma.sync.aligned.m16n8k8.row.col.f32.f16.f16.f32 {%f22735,%f22736,%f22737,%f22738}, {%r1,%r2}, {%r3}, {%f22735,%f22736,%f22737,%f22738};

	// end inline asm
	// begin inline asm
	mma.sync.aligned.m16n8k8.row.col.f32.f16.f16.f32 {%f22735,%f22736,%f22737,%f22738}, {%r1,%r2}, {%r3}, {%f22735,%f22736,%f22737,%f22738};

	// end inline asm
	// begin inline asm
	mma.sync.aligned.m16n8k8.row.col.f32.f16.f16.f32 {%f22735,%f22736,%f22737,%f22738}, {%r1,%r2}, {%r3}, {%f22735,%f22736,%f22737,%f22738};

	// end inline asm
	// begin inline asm
	mma.sync.aligned.m16n8k8.row.col.f32.f16.f16.f32 {%f22735,%f22736,%f22737,%f22738}, {%r1,%r2}, {%r3}, {%f22735,%f22736,%f22737,%f22738};

	// end inline asm
	// begin inline asm
	mma.sync.aligned.m16n8k8.row.col.f32.f16.f16.f32 {%f22735,%f22736,%f22737,%f22738}, {%r1,%r2}, {%r3}, {%f22735,%f22736,%f22737,%f22738};

	// end inline asm
	// begin inline asm
	mma.sync.aligned.m16n8k8.row.col.f32.f16.f16.f32 {%f22735,%f22736,%f22737,%f22738}, {%r1,%r2}, {%r3}, {%f22735,%f22736,%f22737,%f22738};

	// end inline asm
	// begin inline asm
	mma.sync.aligned.m16n8k8.row.col.f32.f16.f16.f32 {%f22735,%f22736,%f22737,%f22738}, {%r1,%r2}, {%r3}, {%f22735,%f22736,%f22737,%f22738};

	// end inline asm
	// begin inline asm
	mma.sync.aligned.m16n8k8.row.col.f32.f16.f16.f32 {%f22735,%f22736,%f22737,%f22738}, {%r1,%r2}, {%r3}, {%f22735,%f22736,%f22737,%f22738};

	// end inline asm
	// begin inline asm
	mma.sync.aligned.m16n8k8.row.col.f32.f16.f16.f32 {%f22735,%f22736,%f22737,%f22738}, {%r1,%r2}, {%r3}, {%f22735,%f22736,%f22737,%f22738};

	// end inline asm
	// begin inline asm
	mma.sync.aligned.m16n8k8.row.col.f32.f16.f16.f32 {%f22735,%f22736,%f22737,%f22738}, {%r1,%r2}, {%r3}, {%f22735,%f22736,%f22737,%f22738};

	// end inline asm
	// begin inline asm
	mma.sync.aligned.m16n8k8.row.col.f32.f16.f16.f32 {%f22735,%f22736,%f22737,%f22738}, {%r1,%r2}, {%r3}, {%f22735,%f22736,%f22737,%f22738};

	// end inline asm
	// begin inline asm
	mma.sync.aligned.m16n8k8.row.col.f32.f16.f16.f32 {%f22735,%f22736,%f22737,%f22738}, {%r1,%r2}, {%r3}, {%f22735,%f22736,%f22737,%f22738};

	// end inline asm
	// begin inline asm
	mma.sync.aligned.m16n8k8.row.col.f32.f16.f16.f32 {%f22735,%f22736,%f22737,%f22738}, {%r1,%r2}, {%r3}, {%f22735,%f22736,%f22737,%f22738};

	// end inline asm
	// begin inline asm
	mma.sync.aligned.m16n8k8.row.col.f32.f16.f16.f32 {%f22735,%f22736,%f22737,%f22738}, {%r1,%r2}, {%r3}, {%f22735,%f22736,%f22737,%f22738};

	// end inline asm
	// begin inline asm
	mma.sync.aligned.m16n8k8.row.col.f32.f16.f16.f32 {%f22735,%f22736,%f22737,%f22738}, {%r1,%r2}, {%r3}, {%f22735,%f22736,%f22737,%f22738};

	// end inline asm
	// begin inline asm
	mma.sync.aligned.m16n8k8.row.col.f32.f16.f16.f32 {%f22735,%f22736,%f22737,%f22738}, {%r1,%r2}, {%r3}, {%f22735,%f22736,%f22737,%f22738};

	// end inline asm
	// begin inline asm
	mma.sync.aligned.m16n8k8.row.col.f32.f16.f16.f32 {%f22735,%f22736,%f22737,%f22738}, {%r1,%r2}, {%r3}, {%f22735,%f22736,%f22737,%f22738};

	// end inline asm
	// begin inline asm
	mma.sync.aligned.m16n8k8.row.col.f32.f16.f16.f32 {%f22735,%f22736,%f22737,%f22738}, {%r1,%r2}, {%r3}, {%f22735,%f22736,%f22737,%f22738};

	// end inline asm
	// begin inline asm
	mma.sync.aligned.m16n8k8.row.col.f32.f16.f16.f32 {%f22735,%f22736,%f22737,%f22738}, {%r1,%r2}, {%r3}, {%f22735,%f22736,%f22737,%f22738};

	// end inline asm
	// begin inline asm
	mma.sync.aligned.m16n8k8.row.col.f32.f16.f16.f32 {%f22735,%f22736,%f22737,%f22738}, {%r1,%r2}, {%r3}, {%f22735,%f22736,%f22737,%f22738};

	// end inline asm
	// begin inline asm
	mma.sync.aligned.m16n8k8.row.col.f32.f16.f16.f32 {%f22735,%f22736,%f22737,%f22738}, {%r1,%r2}, {%r3}, {%f22735,%f22736,%f22737,%f22738};

	// end inline asm
	// begin inline asm
	mma.sync.aligned.m16n8k8.row.col.f32.f16.f16.f32 {%f22735,%f22736,%f22737,%f22738}, {%r1,%r2}, {%r3}, {%f22735,%f22736,%f22737,%f22738};

	// end inline asm
	// begin inline asm
	mma.sync.aligned.m16n8k8.row.col.f32.f16.f16.f32 {%f22735,%f22736,%f22737,%f22738}, {%r1,%r2}, {%r3}, {%f22735,%f22736,%f22737,%f22738};

	// end inline asm
	// begin inline asm
	mma.sync.aligned.m16n8k8.row.col.f32.f16.f16.f32 {%f22735,%f22736,%f22737,%f22738}, {%r1,%r2}, {%r3}, {%f22735,%f22736,%f22737,%f22738};

	// end inline asm
	// begin inline asm
	mma.sync.aligned.m16n8k8.row.col.f32.f16.f16.f32 {%f22735,%f22736,%f22737,%f22738}, {%r1,%r2}, {%r3}, {%f22735,%f22736,%f22737,%f22738};

	// end inline asm
	// begin inline asm
	mma.sync.aligned.m16n8k8.row.col.f32.f16.f16.f32 {%f22735,%f22736,%f22737,%f22738}, {%r1,%r2}, {%r3}, {%f22735,%f22736,%f22737,%f22738};

	// end inline asm
	// begin inline asm
	mma.sync.aligned.m16n8k8.row.col.f32.f16.f16.f32 {%f22735,%f22736,%f22737,%f22738}, {%r1,%r2}, {%r3}, {%f22735,%f22736,%f22737,%f22738};

	// end inline asm
	// begin inline asm
	mma.sync.aligned.m16n8k8.row.col.f32.f16.f16.f32 {%f22735,%f22736,%f22737,%f22738}, {%r1,%r2}, {%r3}, {%f22735,%f22736,%f22737,%f22738};

	// end inline asm
	// begin inline asm
	mma.sync.aligned.m16n8k8.row.col.f32.f16.f16.f32 {%f22735,%f22736,%f22737,%f22738}, {%r1,%r2}, {%r3}, {%f22735,%f22736,%f22737,%f22738};

	// end inline asm
	// begin inline asm
	mma.sync.aligned.m16n8k8.row.col.f32.f16.f16.f32 {%f22735,%f22736,%f22737,%f22738}, {%r1,%r2}, {%r3}, {%f22735,%f22736,%f22737,%f22738};

	// end inline asm
	// begin inline asm
	mma.sync.aligned.m16n8k8.row.col.f32.f16.f16.f32 {%f22735,%f22736,%f22737,%f22738}, {%r1,%r2}, {%r3}, {%f22735,%f22736,%f22737,%f22738};

	// end inline asm
	// begin inline asm
	mma.sync.aligned.m16n8k8.row.col.f32.f16.f16.f32 {%f22735,%f22736,%f22737,%f22738}, {%r1,%r2}, {%r3}, {%f22735,%f22736,%f22737,%f22738};

	// end inline asm
	// begin inline asm
	mma.sync.aligned.m16n8k8.row.col.f32.f16.f16.f32 {%f22735,%f22736,%f22737,%f22738}, {%r1,%r2}, {%r3}, {%f22735,%f22736,%f22737,%f22738};

	// end inline asm
	// begin inline asm
	mma.sync.aligned.m16n8k8.row.col.f32.f16.f16.f32 {%f22735,%f22736,%f22737,%f22738}, {%r1,%r2}, {%r3}, {%f22735,%f22736,%f22737,%f22738};

	// end inline asm
	// begin inline asm
	mma.sync.aligned.m16n8k8.row.col.f32.f16.f16.f32 {%f22735,%f22736,%f22737,%f22738}, {%r1,%r2}, {%r3}, {%f22735,%f22736,%f22737,%f22738};

	// end inline asm
	// begin inline asm
	mma.sync.aligned.m16n8k8.row.col.f32.f16.f16.f32 {%f22735,%f22736,%f22737,%f22738}, {%r1,%r2}, {%r3}, {%f22735,%f22736,%f22737,%f22738};

	// end inline asm
	// begin inline asm
	mma.sync.aligned.m16n8k8.row.col.f32.f16.f16.f32 {%f22735,%f22736,%f22737,%f22738}, {%r1,%r2}, {%r3}, {%f22735,%f22736,%f22737,%f22738};

	// end inline asm
	// begin inline asm
	mma.sync.aligned.m16n8k8.row.col.f32.f16.f16.f32 {%f22735,%f22736,%f22737,%f22738}, {%r1,%r2}, {%r3}, {%f22735,%f22736,%f22737,%f22738};

	// end inline asm
	// begin inline asm
	mma.sync.aligned.m16n8k8.row.col.f32.f16.f16.f32 {%f22735,%f22736,%f22737,%f22738}, {%r1,%r2}, {%r3}, {%f22735,%f22736,%f22737,%f22738};

	// end inline asm
	// begin inline asm
	mma.sync.aligned.m16n8k8.row.col.f32.f16.f16.f32 {%f22735,%f22736,%f22737,%f22738}, {%r1,%r2}, {%r3}, {%f22735,%f22736,%f22737,%f22738};

	// end inline asm
	// begin inline asm
	mma.sync.aligned.m16n8k8.row.col.f32.f16.f16.f32 {%f22735,%f22736,%f22737,%f22738}, {%r1,%r2}, {%r3}, {%f22735,%f22736,%f22737,%f22738};

	// end inline asm
	// begin inline asm
	mma.sync.aligned.m16n8k8.row.col.f32.f16.f16.f32 {%f22735,%f22736,%f22737,%f22738}, {%r1,%r2}, {%r3}, {%f22735,%f22736,%f22737,%f22738};

	// end inline asm
	// begin inline asm
	mma.sync.aligned.m16n8k8.row.col.f32.f16.f16.f32 {%f22735,%f22736,%f22737,%f22738}, {%r1,%r2}, {%r3}, {%f22735,%f22736,%f22737,%f22738};

	// end inline asm
	// begin inline asm
	mma.sync.aligned.m16n8k8.row.col.f32.f16.f16.f32 {%f22735,%f22736,%f22737,%f22738}, {%r1,%r2}, {%r3}, {%f22735,%f22736,%f22737,%f22738};

	// end inline asm
	// begin inline asm
	mma.sync.aligned.m16n8k8.row.col.f32.f16.f16.f32 {%f22735,%f22736,%f22737,%f22738}, {%r1,%r2}, {%r3}, {%f22735,%f22736,%f22737,%f22738};

	// end inline asm
	// begin inline asm
	mma.sync.aligned.m16n8k8.row.col.f32.f16.f16.f32 {%f22735,%f22736,%f22737,%f22738}, {%r1,%r2}, {%r3}, {%f22735,%f22736,%f22737,%f22738};

	// end inline asm
	// begin inline asm
	mma.sync.aligned.m16n8k8.row.col.f32.f16.f16.f32 {%f22735,%f22736,%f22737,%f22738}, {%r1,%r2}, {%r3}, {%f22735,%f22736,%f22737,%f22738};

	// end inline asm
	// begin inline asm
	mma.sync.aligned.m16n8k8.row.col.f32.f16.f16.f32 {%f22735,%f22736,%f22737,%f22738}, {%r1,%r2}, {%r3}, {%f22735,%f22736,%f22737,%f22738};

	// end inline asm
	// begin inline asm
	mma.sync.aligned.m16n8k8.row.col.f32.f16.f16.f32 {%f22735,%f22736,%f22737,%f22738}, {%r1,%r2}, {%r3}, {%f22735,%f22736,%f22737,%f22738};

	// end inline asm
	// begin inline asm
	mma.sync.aligned.m16n8k8.row.col.f32.f16.f16.f32 {%f22735,%f22736,%f22737,%f22738}, {%r1,%r2}, {%r3}, {%f22735,%f22736,%f22737,%f22738};

	// end inline asm
	// begin inline asm
	mma.sync.aligned.m16n8k8.row.col.f32.f16.f16.f32 {%f22735,%f22736,%f22737,%f22738}, {%r1,%r2}, {%r3}, {%f22735,%f22736,%f22737,%f22738};

	// end inline asm
	// begin inline asm
	mma.sync.aligned.m16n8k8.row.col.f32.f16.f16.f32 {%f22735,%f22736,%f22737,%f22738}, {%r1,%r2}, {%r3}, {%f22735,%f22736,%f22737,%f22738};

	// end inline asm
	// begin inline asm
	mma.sync.aligned.m16n8k8.row.col.f32.f16.f16.f32 {%f22735,%f22736,%f22737,%f22738}, {%r1,%r2}, {%r3}, {%f22735,%f22736,%f22737,%f22738};

	// end inline asm
	// begin inline asm
	mma.sync.aligned.m16n8k8.row.col.f32.f16.f16.f32 {%f22735,%f22736,%f22737,%f22738}, {%r1,%r2}, {%r3}, {%f22735,%f22736,%f22737,%f22738};

	// end inline asm
	// begin inline asm
	mma.sync.aligned.m16n8k8.row.col.f32.f16.f16.f32 {%f22735,%f22736,%f22737,%f22738}, {%r1,%r2}, {%r3}, {%f22735,%f22736,%f22737,%f22738};

	// end inline asm
	// begin inline asm
	mma.sync.aligned.m16n8k8.row.col.f32.f16.f16.f32 {%f22735,%f22736,%f22737,%f22738}, {%r1,%r2}, {%r3}, {%f22735,%f22736,%f22737,%f22738};

	// end inline asm
	// begin inline asm
	mma.sync.aligned.m16n8k8.row.col.f32.f16.f16.f32 {%f22735,%f22736,%f22737,%f22738}, {%r1,%r2}, {%r3}, {%f22735,%f22736,%f22737,%f22738};

	// end inline asm
	// begin inline asm
	mma.sync.aligned.m16n8k8.row.col.f32.f16.f16.f32 {%f22735,%f22736,%f22737,%f22738}, {%r1,%r2}, {%r3}, {%f22735,%f22736,%f22737,%f22738};

	// end inline asm
	// begin inline asm
	mma.sync.aligned.m16n8k8.row.col.f32.f16.f16.f32 {%f22735,%f22736,%f22737,%f22738}, {%r1,%r2}, {%r3}, {%f22735,%f22736,%f22737,%f22738};

	// end inline asm
	// begin inline asm
	mma.sync.aligned.m16n8k8.row.col.f32.f16.f16.f32 {%f22735,%f22736,%f22737,%f22738}, {%r1,%r2}, {%r3}, {%f22735,%f22736,%f22737,%f22738};

	// end inline asm
	// begin inline asm
	mma.sync.aligned.m16n8k8.row.col.f32.f16.f16.f32 {%f22735,%f22736,%f22737,%f22738}, {%r1,%r2}, {%r3}, {%f22735,%f22736,%f22737,%f22738};

	// end inline asm
	// begin inline asm
	mma.sync.aligned.m16n8k8.row.col.f32.f16.f16.f32 {%f22735,%f22736,%f22737,%f22738}, {%r1,%r2}, {%r3}, {%f22735,%f22736,%f22737,%f22738};

	// end inline asm
	// begin inline asm
	mma.sync.aligned.m16n8k8.row.col.f32.f16.f16.f32 {%f22735,%f22736,%f22737,%f22738}, {%r1,%r2}, {%r3}, {%f22735,%f22736,%f22737,%f22738};

	// end inline asm
	// begin inline asm
	mma.sync.aligned.m16n8k8.row.col.f32.f16.f16.f32 {%f22735,%f22736,%f22737,%f22738}, {%r1,%r2}, {%r3}, {%f22735,%f22736,%f22737,%f22738};

	// end inline asm
	// begin inline asm
	mma.sync.aligned.m16n8k8.row.col.f32.f16.f16.f32 {%f22735,%f22736,%f22737,%f22738}, {%r1,%r2}, {%r3}, {%f22735,%f22736,%f22737,%f22738};

	// end inline asm
	// begin inline asm
	mma.sync.aligned.m16n8k8.row.col.f32.f16.f16.f32 {%f22735,%f22736,%f22737,%f22738}, {%r1,%r2}, {%r3}, {%f22735,%f22736,%f22737,%f22738};

	// end inline asm
	// begin inline asm
	mma.sync.aligned.m16n8k8.row.col.f32.f16.f16.f32 {%f22735,%f22736,%f22737,%f22738}, {%r1,%r2}, {%r3}, {%f22735,%f22736,%f22737,%f22738};

	// end inline asm
	// begin inline asm
	mma.sync.aligned.m16n8k8.row.col.f32.f16.f16.f32 {%f22735,%f22736,%f22737,%f22738}, {%r1,%r2}, {%r3}, {%f22735,%f22736,%f22737,%f22738};

	// end inline asm
	// begin inline asm
	mma.sync.aligned.m16n8k8.row.col.f32.f16.f16.f32 {%f22735,%f22736,%f22737,%f22738}, {%r1,%r2}, {%r3}, {%f22735,%f22736,%f22737,%f22738};

	// end inline asm
	// begin inline asm
	mma.sync.aligned.m16n8k8.row.col.f32.f16.f16.f32 {%f22735,%f22736,%f22737,%f22738}, {%r1,%r2}, {%r3}, {%f22735,%f22736,%f22737,%f22738};

	// end inline asm
	// begin inline asm
	mma.sync.aligned.m16n8k8.row.col.f32.f16.f16.f32 {%f22735,%f22736,%f22737,%f22738}, {%r1,%r2}, {%r3}, {%f22735,%f22736,%f22737,%f22738};

	// end inline asm
	// begin inline asm
	mma.sync.aligned.m16n8k8.row.col.f32.f16.f16.f32 {%f22735,%f22736,%f22737,%f22738}, {%r1,%r2}, {%r3}, {%f22735,%f22736,%f22737,%f22738};

	// end inline asm
	// begin inline asm
	mma.sync.aligned.m16n8k8.row.col.f32.f16.f16.f32 {%f22735,%f22736,%f22737,%f22738}, {%r1,%r2}, {%r3}, {%f22735,%f22736,%f22737,%f22738};

	// end inline asm
	// begin inline asm
	mma.sync.aligned.m16n8k8.row.col.f32.f16.f16.f32 {%f22735,%f22736,%f22737,%f22738}, {%r1,%r2}, {%r3}, {%f22735,%f22736,%f22737,%f22738};

	// end inline asm
	// begin inline asm
	mma.sync.aligned.m16n8k8.row.col.f32.f16.f16.f32 {%f22735,%f22736,%f22737,%f22738}, {%r1,%r2}, {%r3}, {%f22735,%f22736,%f22737,%f22738};

	// end inline asm
	// begin inline asm
	mma.sync.aligned.m16n8k8.row.col.f32.f16.f16.f32 {%f22735,%f22736,%f22737,%f22738}, {%r1,%r2}, {%r3}, {%f22735,%f22736,%f22737,%f22738};

	// end inline asm
	// begin inline asm
	mma.sync.aligned.m16n8k8.row.col.f32.f16.f16.f32 {%f22735,%f22736,%f22737,%f22738}, {%r1,%r2}, {%r3}, {%f22735,%f22736,%f22737,%f22738};

	// end inline asm
	// begin inline asm
	mma.sync.aligned.m16n8k8.row.col.f32.f16.f16.f32 {%f22735,%f22736,%f22737,%f22738}, {%r1,%r2}, {%r3}, {%f22735,%f22736,%f22737,%f22738};

	// end inline asm
	// begin inline asm
	mma.sync.aligned.m16n8k8.row.col.f32.f16.f16.f32 {%f22735,%f22736,%f22737,%f22738}, {%r1,%r2}, {%r3}, {%f22735,%f22736,%f22737,%f22738};

	// end inline asm
	// begin inline asm
	mma.sync.aligned.m16n8k8.row.col.f32.f16.f16.f32 {%f22735,%f22736,%f22737,%f22738}, {%r1,%r2}, {%r3}, {%f22735,%f22736,%f22737,%f22738};

	// end inline asm
	// begin inline asm
	mma.sync.aligned.m16n8k8.row.col.f32.f16.f16.f32 {%f22735,%f22736,%f22737,%f22738}, {%r1,%r2}, {%r3}, {%f22735,%f22736,%f22737,%f22738};

	// end inline asm
	// begin inline asm
	mma.sync.aligned.m16n8k8.row.col.f32.f16.f16.f32 {%f22735,%f22736,%f22737,%f22738}, {%r1,%r2}, {%r3}, {%f22735,%f22736,%f22737,%f22738};

	// end inline asm
	// begin inline asm
	mma.sync.aligned.m16n8k8.row.col.f32.f16.f16.f32 {%f22735,%f22736,%f22737,%f22738}, {%r1,%r2}, {%r3}, {%f22735,%f22736,%f22737,%f22738};

	// end inline asm
	// begin inline asm
	mma.sync.aligned.m16n8k8.row.col.f32.f16.f16.f32 {%f22735,%f22736,%f22737,%f22738}, {%r1,%r2}, {%r3}, {%f22735,%f22736,%f22737,%f22738};

	// end inline asm
	// begin inline asm
	mma.sync.aligned.m16n8k8.row.col.f32.f16.f16.f32 {%f22735,%f22736,%f22737,%f22738}, {%r1,%r2}, {%r3}, {%f22735,%f22736,%f22737,%f22738};

	// end inline asm
	// begin inline asm
	mma.sync.aligned.m16n8k8.row.col.f32.f16.f16.f32 {%f22735,%f22736,%f22737,%f22738}, {%r1,%r2}, {%r3}, {%f22735,%f22736,%f22737,%f22738};

	// end inline asm
	// begin inline asm
	mma.sync.aligned.m16n8k8.row.col.f32.f16.f16.f32 {%f22735,%f22736,%f22737,%f22738}, {%r1,%r2}, {%r3}, {%f22735,%f22736,%f22737,%f22738};

	// end inline asm
	// begin inline asm
	mma.sync.aligned.m16n8k8.row.col.f32.f16.f16.f32 {%f22735,%f22736,%f22737,%f22738}, {%r1,%r2}, {%r3}, {%f22735,%f22736,%f22737,%f22738};

	// end inline asm
	// begin inline asm
	mma.sync.aligned.m16n8k8.row.col.f32.f16.f16.f32 {%f22735,%f22736,%f22737,%f22738}, {%r1,%r2}, {%r3}, {%f22735,%f22736,%f22737,%f22738};

	// end inline asm
	// begin inline asm
	mma.sync.aligned.m16n8k8.row.col.f32.f16.f16.f32 {%f22735,%f22736,%f22737,%f22738}, {%r1,%r2}, {%r3}, {%f22735,%f22736,%f22737,%f22738};

	// end inline asm
	// begin inline asm
	mma.sync.aligned.m16n8k8.row.col.f32.f16.f16.f32 {%f22735,%f22736,%f22737,%f22738}, {%r1,%r2}, {%r3}, {%f22735,%f22736,%f22737,%f22738};

	// end inline asm
	// begin inline asm
	mma.sync.aligned.m16n8k8.row.col.f32.f16.f16.f32 {%f22735,%f22736,%f22737,%f22738}, {%r1,%r2}, {%r3}, {%f22735,%f22736,%f22737,%f22738};

	// end inline asm
	// begin inline asm
	mma.sync.aligned.m16n8k8.row.col.f32.f16.f16.f32 {%f22735,%f22736,%f22737,%f22738}, {%r1,%r2}, {%r3}, {%f22735,%f22736,%f22737,%f22738};

	// end inline asm
	// begin inline asm
	mma.sync.aligned.m16n8k8.row.col.f32.f16.f16.f32 {%f22735,%f22736,%f22737,%f22738}, {%r1,%r2}, {%r3}, {%f22735,%f22736,%f22737,%f22738};

	// end inline asm
	// begin inline asm
	mma.sync.aligned.m16n8k8.row.col.f32.f16.f16.f32 {%f22735,%f22736,%f22737,%f22738}, {%r1,%r2}, {%r3}, {%f22735,%f22736,%f22737,%f22738};

	// end inline asm
	// begin inline asm
	mma.sync.aligned.m16n8k8.row.col.f32.f16.f16.f32 {%f22735,%f22736,%f22737,%f22738}, {%r1,%r2}, {%r3}, {%f22735,%f22736,%f22737,%f22738};

	// end inline asm
	// begin inline asm
	mma.sync.aligned.m16n8k8.row.col.f32.f16.f16.f32 {%f22735,%f22736,%f22737,%f22738}, {%r1,%r2}, {%r3}, {%f22735,%f22736,%f22737,%f22738};

	// end inline asm
	// begin inline asm
	mma.sync.aligned.m16n8k8.row.col.f32.f16.f16.f32 {%f22735,%f22736,%f22737,%f22738}, {%r1,%r2}, {%r3}, {%f22735,%f22736,%f22737,%f22738};

	// end inline asm
	// begin inline asm
	mma.sync.aligned.m16n8k8.row.col.f32.f16.f16.f32 {%f22735,%f22736,%f22737,%f22738}, {%r1,%r2}, {%r3}, {%f22735,%f22736,%f22737,%f22738};

	// end inline asm
	// begin inline asm
	mma.sync.aligned.m16n8k8.row.col.f32.f16.f16.f32 {%f22735,%f22736,%f22737,%f22738}, {%r1,%r2}, {%r3}, {%f22735,%f22736,%f22737,%f22738};

	// end inline asm
	// begin inline asm
	mma.sync.aligned.m16n8k8.row.col.f32.f16.f16.f32 {%f22735,%f22736,%f22737,%f22738}, {%r1,%r2}, {%r3}, {%f22735,%f22736,%f22737,%f22738};

	// end inline asm
	// begin inline asm
	mma.sync.aligned.m16n8k8.row.col.f32.f16.f16.f32 {%f22735,%f22736,%f22737,%f22738}, {%r1,%r2}, {%r3}, {%f22735,%f22736,%f22737,%f22738};

	// end inline asm
	// begin inline asm
	mma.sync.aligned.m16n8k8.row.col.f32.f16.f16.f32 {%f22735,%f22736,%f22737,%f22738}, {%r1,%r2}, {%r3}, {%f22735,%f22736,%f22737,%f22738};

	// end inline asm
	// begin inline asm
	mma.sync.aligned.m16n8k8.row.col.f32.f16.f16.f32 {%f22735,%f22736,%f22737,%f22738}, {%r1,%r2}, {%r3}, {%f22735,%f22736,%f22737,%f22738};

	// end inline asm
	// begin inline asm
	mma.sync.aligned.m16n8k8.row.col.f32.f16.f16.f32 {%f22735,%f22736,%f22737,%f22738}, {%r1,%r2}, {%r3}, {%f22735,%f22736,%f22737,%f22738};

	// end inline asm
	// begin inline asm
	mma.sync.aligned.m16n8k8.row.col.f32.f16.f16.f32 {%f22735,%f22736,%f22737,%f22738}, {%r1,%r2}, {%r3}, {%f22735,%f22736,%f22737,%f22738};

	// end inline asm
	// begin inline asm
	mma.sync.aligned.m16n8k8.row.col.f32.f16.f16.f32 {%f22735,%f22736,%f22737,%f22738}, {%r1,%r2}, {%r3}, {%f22735,%f22736,%f22737,%f22738};

	// end inline asm
	// begin inline asm
	mma.sync.aligned.m16n8k8.row.col.f32.f16.f16.f32 {%f22735,%f22736,%f22737,%f22738}, {%r1,%r2}, {%r3}, {%f22735,%f22736,%f22737,%f22738};

	// end inline asm
	// begin inline asm
	mma.sync.aligned.m16n8k8.row.col.f32.f16.f16.f32 {%f22735,%f22736,%f22737,%f22738}, {%r1,%r2}, {%r3}, {%f22735,%f22736,%f22737,%f22738};

	// end inline asm
	// begin inline asm
	mma.sync.aligned.m16n8k8.row.col.f32.f16.f16.f32 {%f22735,%f22736,%f22737,%f22738}, {%r1,%r2}, {%r3}, {%f22735,%f22736,%f22737,%f22738};

	// end inline asm
	// begin inline asm
	mma.sync.aligned.m16n8k8.row.col.f32.f16.f16.f32 {%f22735,%f22736,%f22737,%f22738}, {%r1,%r2}, {%r3}, {%f22735,%f22736,%f22737,%f22738};

	// end inline asm
	// begin inline asm
	mma.sync.aligned.m16n8k8.row.col.f32.f16.f16.f32 {%f22735,%f22736,%f22737,%f22738}, {%r1,%r2}, {%r3}, {%f22735,%f22736,%f22737,%f22738};

	// end inline asm
	// begin inline asm
	mma.sync.aligned.m16n8k8.row.col.f32.f16.f16.f32 {%f22735,%f22736,%f22737,%f22738}, {%r1,%r2}, {%r3}, {%f22735,%f22736,%f22737,%f22738};

	// end inline asm
	// begin inline asm
	mma.sync.aligned.m16n8k8.row.col.f32.f16.f16.f32 {%f22735,%f22736,%f22737,%f22738}, {%r1,%r2}, {%r3}, {%f22735,%f22736,%f22737,%f22738};

	// end inline asm
	// begin inline asm
	mma.sync.aligned.m16n8k8.row.col.f32.f16.f16.f32 {%f22735,%f22736,%f22737,%f22738}, {%r1,%r2}, {%r3}, {%f22735,%f22736,%f22737,%f22738};

	// end inline asm
	// begin inline asm
	mma.sync.aligned.m16n8k8.row.col.f32.f16.f16.f32 {%f22735,%f22736,%f22737,%f22738}, {%r1,%r2}, {%r3}, {%f22735,%f22736,%f22737,%f22738};

	// end inline asm
	// begin inline asm
	mma.sync.aligned.m16n8k8.row.col.f32.f16.f16.f32 {%f22735,%f22736,%f22737,%f22738}, {%r1,%r2}, {%r3}, {%f22735,%f22736,%f22737,%f22738};

	// end inline asm
	// begin inline asm
	mma.sync.aligned.m16n8k8.row.col.f32.f16.f16.f32 {%f22735,%f22736,%f22737,%f22738}, {%r1,%r2}, {%r3}, {%f22735,%f22736,%f22737,%f22738};

	// end inline asm
	// begin inline asm
	mma.sync.aligned.m16n8k8.row.col.f32.f16.f16.f32 {%f22735,%f22736,%f22737,%f22738}, {%r1,%r2}, {%r3}, {%f22735,%f22736,%f22737,%f22738};

	// end inline asm
	// begin inline asm
	mma.sync.aligned.m16n8k8.row.col.f32.f16.f16.f32 {%f22735,%f22736,%f22737,%f22738}, {%r1,%r2}, {%r3}, {%f22735,%f22736,%f22737,%f22738};

	// end inline asm
	// begin inline asm
	mma.sync.aligned.m16n8k8.row.col.f32.f16.f16.f32 {%f22735,%f22736,%f22737,%f22738}, {%r1,%r2}, {%r3}, {%f22735,%f22736,%f22737,%f22738};

	// end inline asm
	// begin inline asm
	mma.sync.aligned.m16n8k8.row.col.f32.f16.f16.f32 {%f22735,%f22736,%f22737,%f22738}, {%r1,%r2}, {%r3}, {%f22735,%f22736,%f22737,%f22738};

	// end inline asm
	// begin inline asm
	mma.sync.aligned.m16n8k8.row.col.f32.f16.f16.f32 {%f22735,%f22736,%f22737,%f22738}, {%r1,%r2}, {%r3}, {%f22735,%f22736,%f22737,%f22738};

	// end inline asm
	// begin inline asm
	mma.sync.aligned.m16n8k8.row.col.f32.f16.f16.f32 {%f22735,%f22736,%f22737,%f22738}, {%r1,%r2}, {%r3}, {%f22735,%f22736,%f22737,%f22738};

	// end inline asm
	// begin inline asm
	mma.sync.aligned.m16n8k8.row.col.f32.f16.f16.f32 {%f22735,%f22736,%f22737,%f22738}, {%r1,%r2}, {%r3}, {%f22735,%f22736,%f22737,%f22738};

	// end inline asm
	// begin inline asm
	mma.sync.aligned.m16n8k8.row.col.f32.f16.f16.f32 {%f22735,%f22736,%f22737,%f22738}, {%r1,%r2}, {%r3}, {%f22735,%f22736,%f22737,%f22738};

	// end inline asm
	// begin inline asm
	mma.sync.aligned.m16n8k8.row.col.f32.f16.f16.f32 {%f22735,%f22736,%f22737,%f22738}, {%r1,%r2}, {%r3}, {%f22735,%f22736,%f22737,%f22738};

	// end inline asm
	// begin inline asm
	mma.sync.aligned.m16n8k8.row.col.f32.f16.f16.f32 {%f22735,%f22736,%f22737,%f22738}, {%r1,%r2}, {%r3}, {%f22735,%f22736,%f22737,%f22738};

	// end inline asm
	// begin inline asm
	mma.sync.aligned.m16n8k8.row.col.f32.f16.f16.f32 {%f22735,%f22736,%f22737,%f22738}, {%r1,%r2}, {%r3}, {%f22735,%f22736,%f22737,%f22738};

	// end inline asm
	// begin inline asm
	mma.sync.aligned.m16n8k8.row.col.f32.f16.f16.f32 {%f22735,%f22736,%f22737,%f22738}, {%r1,%r2}, {%r3}, {%f22735,%f22736,%f22737,%f22738};

	// end inline asm
	// begin inline asm
	mma.sync.aligned.m16n8k8.row.col.f32.f16.f16.f32 {%f22735,%f22736,%f22737,%f22738}, {%r1,%r2}, {%r3}, {%f22735,%f22736,%f22737,%f22738};

	// end inline asm
	// begin inline asm
	mma.sync.aligned.m16n8k8.row.col.f32.f16.f16.f32 {%f22735,%f22736,%f22737,%f22738}, {%r1,%r2}, {%r3}, {%f22735,%f22736,%f22737,%f22738};

	// end inline asm
	// begin inline asm
	mma.sync.aligned.m16n8k8.row.col.f32.f16.f16.f32 {%f22735,%f22736,%f22737,%f22738}, {%r1,%r2}, {%r3}, {%f22735,%f22736,%f22737,%f22738};

	// end inline asm
	// begin inline asm
	mma.sync.aligned.m16n8k8.row.col.f32.f16.f16.f32 {%f22735,%f22736,%f22737,%f22738}, {%r1,%r2}, {%r3}, {%f22735,%f22736,%f22737,%f22738};

	// end inline asm
	// begin inline asm
	mma.sync.aligned.m16n8k8.row.col.f32.f16.f16.f32 {%f22735,%f22736,%f22737,%f22738}, {%r1,%r2}, {%r3}, {%f22735,%f22736,%f22737,%f22738};

	// end inline asm
	// begin inline asm
	mma.sync.aligned.m16n8k8.row.col.f32.f16.f16.f32 {%f22735,%f22736,%f22737,%f22738}, {%r1,%r2}, {%r3}, {%f22735,%f22736,%f22737,%f22738};

	// end inline asm
	// begin inline asm
	mma.sync.aligned.m16n8k8.row.col.f32.f16.f16.f32 {%f22735,%f22736,%f22737,%f22738}, {%r1,%r2}, {%r3}, {%f22735,%f22736,%f22737,%f22738};

	// end inline asm
	// begin inline asm
	mma.sync.aligned.m16n8k8.row.col.f32.f16.f16.f32 {%f22735,%f22736,%f22737,%f22738}, {%r1,%r2}, {%r3}, {%f22735,%f22736,%f22737,%f22738};

	// end inline asm
	// begin inline asm
	mma.sync.aligned.m16n8k8.row.col.f32.f16.f16.f32 {%f22735,%f22736,%f22737,%f22738}, {%r1,%r2}, {%r3}, {%f22735,%f22736,%f22737,%f22738};

	// end inline asm
	// begin inline asm
	mma.sync.aligned.m16n8k8.row.col.f32.f16.f16.f32 {%f22735,%f22736,%f22737,%f22738}, {%r1,%r2}, {%r3}, {%f22735,%f22736,%f22737,%f22738};

	// end inline asm
	// begin inline asm
	mma.sync.aligned.m16n8k8.row.col.f32.f16.f16.f32 {%f22735,%f22736,%f22737,%f22738}, {%r1,%r2}, {%r3}, {%f22735,%f22736,%f22737,%f22738};

	// end inline asm
	// begin inline asm
	mma.sync.aligned.m16n8k8.row.col.f32.f16.f16.f32 {%f22735,%f22736,%f22737,%f22738}, {%r1,%r2}, {%r3}, {%f22735,%f22736,%f22737,%f22738};

	// end inline asm
	// begin inline asm
	mma.sync.aligned.m16n8k8.row.col.f32.f16.f16.f32 {%f22735,%f22736,%f22737,%f22738}, {%r1,%r2}, {%r3}, {%f22735,%f22736,%f22737,%f22738};

	// end inline asm
	// begin inline asm
	mma.sync.aligned.m16n8k8.row.col.f32.f16.f16.f32 {%f22735,%f22736,%f22737,%f22738}, {%r1,%r2}, {%r3}, {%f22735,%f22736,%f22737,%f22738};

	// end inline asm
	// begin inline asm
	mma.sync.aligned.m16n8k8.row.col.f32.f16.f16.f32 {%f22735,%f22736,%f22737,%f22738}, {%r1,%r2}, {%r3}, {%f22735,%f22736,%f22737,%f22738};

	// end inline asm
	// begin inline asm
	mma.sync.aligned.m16n8k8.row.col.f32.f16.f16.f32 {%f22735,%f22736,%f22737,%f22738}, {%r1,%r2}, {%r3}, {%f22735,%f22736,%f22737,%f22738};

	// end inline asm
	// begin inline asm
	mma.sync.aligned.m16n8k8.row.col.f32.f16.f16.f32 {%f22735,%f22736,%f22737,%f22738}, {%r1,%r2}, {%r3}, {%f22735,%f22736,%f22737,%f22738};

	// end inline asm
	// begin inline asm
	mma.sync.aligned.m16n8k8.row.col.f32.f16.f16.f32 {%f22735,%f22736,%f22737,%f22738}, {%r1,%r2}, {%r3}, {%f22735,%f22736,%f22737,%f22738};

	// end inline asm
	// begin inline asm
	mma.sync.aligned.m16n8k8.row.col.f32.f16.f16.f32 {%f22735,%f22736,%f22737,%f22738}, {%r1,%r2}, {%r3}, {%f22735,%f22736,%f22737,%f22738};

	// end inline asm
	// begin inline asm
	mma.sync.aligned.m16n8k8.row.col.f32.f16.f16.f32 {%f22735,%f22736,%f22737,%f22738}, {%r1,%r2}, {%r3}, {%f22735,%f22736,%f22737,%f22738};

	// end inline asm
	// begin inline asm
	mma.sync.aligned.m16n8k8.row.col.f32.f16.f16.f32 {%f22735,%f22736,%f22737,%f22738}, {%r1,%r2}, {%r3}, {%f22735,%f22736,%f22737,%f22738};

	// end inline asm
	// begin inline asm
	mma.sync.aligned.m16n8k8.row.col.f32.f16.f16.f32 {%f22735,%f22736,%f22737,%f22738}, {%r1,%r2}, {%r3}, {%f22735,%f22736,%f22737,%f22738};

	// end inline asm
	// begin inline asm
	mma.sync.aligned.m16n8k8.row.col.f32.f16.f16.f32 {%f22735,%f22736,%f22737,%f22738}, {%r1,%r2}, {%r3}, {%f22735,%f22736,%f22737,%f22738};

	// end inline asm
	// begin inline asm
	mma.sync.aligned.m16n8k8.row.col.f32.f16.f16.f32 {%f22735,%f22736,%f22737,%f22738}, {%r1,%r2}, {%r3}, {%f22735,%f22736,%f22737,%f22738};

	// end inline asm
	// begin inline asm
	mma.sync.aligned.m16n8k8.row.col.f32.f16.f16.f32 {%f22735,%f22736,%f22737,%f22738}, {%r1,%r2}, {%r3}, {%f22735,%f22736,%f22737,%f22738};

	// end inline asm
	// begin inline asm
	mma.sync.aligned.m16n8k8.row.col.f32.f16.f16.f32 {%f22735,%f22736,%f22737,%f22738}, {%r1,%r2}, {%r3}, {%f22735,%f22736,%f22737,%f22738};

	// end inline asm
	// begin inline asm
	mma.sync.aligned.m16n8k8.row.col.f32.f16.f16.f32 {%f22735,%f22736,%f22737,%f22738}, {%r1,%r2}, {%r3}, {%f22735,%f22736,%f22737,%f22738};

	// end inline asm
	// begin inline asm
	mma.sync.aligned.m16n8k8.row.col.f32.f16.f16.f32 {%f22735,%f22736,%f22737,%f22738}, {%r1,%r2}, {%r3}, {%f22735,%f22736,%f22737,%f22738};

	// end inline asm
	// begin inline asm
	mma.sync.aligned.m16n8k8.row.col.f32.f16.f16.f32 {%f22735,%f22736,%f22737,%f22738}, {%r1,%r2}, {%r3}, {%f22735,%f22736,%f22737,%f22738};

	// end inline asm
	// begin inline asm
	mma.sync.aligned.m16n8k8.row.col.f32.f16.f16.f32 {%f22735,%f22736,%f22737,%f22738}, {%r1,%r2}, {%r3}, {%f22735,%f22736,%f22737,%f22738};

	// end inline asm
	// begin inline asm
	mma.sync.aligned.m16n8k8.row.col.f32.f16.f16.f32 {%f22735,%f22736,%f22737,%f22738}, {%r1,%r2}, {%r3}, {%f22735,%f22736,%f22737,%f22738};

	// end inline asm
	// begin inline asm
	mma.sync.aligned.m16n8k8.row.col.f32.f16.f16.f32 {%f22735,%f22736,%f22737,%f22738}, {%r1,%r2}, {%r3}, {%f22735,%f22736,%f22737,%f22738};

	// end inline asm
	// begin inline asm
	mma.sync.aligned.m16n8k8.row.col.f32.f16.f16.f32 {%f22735,%f22736,%f22737,%f22738}, {%r1,%r2}, {%r3}, {%f22735,%f22736,%f22737,%f22738};

	// end inline asm
	// begin inline asm
	mma.sync.aligned.m16n8k8.row.col.f32.f16.f16.f32 {%f22735,%f22736,%f22737,%f22738}, {%r1,%r2}, {%r3}, {%f22735,%f22736,%f22737,%f22738};

	// end inline asm
	// begin inline asm
	mma.sync.aligned.m16n8k8.row.col.f32.f16.f16.f32 {%f22735,%f22736,%f22737,%f22738}, {%r1,%r2}, {%r3}, {%f22735,%f22736,%f22737,%f22738};

	// end inline asm
	// begin inline asm
	mma.sync.aligned.m16n8k8.row.col.f32.f16.f16.f32 {%f22735,%f22736,%f22737,%f22738}, {%r1,%r2}, {%r3}, {%f22735,%f22736,%f22737,%f22738};

	// end inline asm
	// begin inline asm
	mma.sync.aligned.m16n8k8.row.col.f32.f16.f16.f32 {%f22735,%f22736,%f22737,%f22738}, {%r1,%r2}, {%r3}, {%f22735,%f22736,%f22737,%f22738};

	// end inline asm
	// begin inline asm
	mma.sync.aligned.m16n8k8.row.col.f32.f16.f16.f32 {%f22735,%f22736,%f22737,%f22738}, {%r1,%r2}, {%r3}, {%f22735,%f22736,%f22737,%f22738};

	// end inline asm
	// begin inline asm
	mma.sync.aligned.m16n8k8.row.col.f32.f16.f16.f32 {%f22735,%f22736,%f22737,%f22738}, {%r1,%r2}, {%r3}, {%f22735,%f22736,%f22737,%f22738};

	// end inline asm
	// begin inline asm
	mma.sync.aligned.m16n8k8.row.col.f32.f16.f16.f32 {%f22735,%f22736,%f22737,%f22738}, {%r1,%r2}, {%r3}, {%f22735,%f22736,%f22737,%f22738};

	// end inline asm
	// begin inline asm
	mma.sync.aligned.m16n8k8.row.col.f32.f16.f16.f32 {%f22735,%f22736,%f22737,%f22738}, {%r1,%r2}, {%r3}, {%f22735,%f22736,%f22737,%f22738};

	// end inline asm
	// begin inline asm
	mma.sync.aligned.m16n8k8.row.col.f32.f16.f16.f32 {%f22735,%f22736,%f22737,%f22738}, {%r1,%r2}, {%r3}, {%f22735,%f22736,%f22737,%f22738};

	// end inline asm
	// begin inline asm
	mma.sync.aligned.m16n8k8.row.col.f32.f16.f16.f32 {%f22735,%f22736,%f22737,%f22738}, {%r1,%r2}, {%r3}, {%f22735,%f22736,%f22737,%f22738};

	// end inline asm
	// begin inline asm
	mma.sync.aligned.m16n8k8.row.col.f32.f16.f16.f32 {%f22735,%f22736,%f22737,%f22738}, {%r1,%r2}, {%r3}, {%f22735,%f22736,%f22737,%f22738};

	// end inline asm
	// begin inline asm
	mma.sync.aligned.m16n8k8.row.col.f32.f16.f16.f32 {%f22735,%f22736,%f22737,%f22738}, {%r1,%r2}, {%r3}, {%f22735,%f22736,%f22737,%f22738};

	// end inline asm
	// begin inline asm
	mma.sync.aligned.m16n8k8.row.col.f32.f16.f16.f32 {%f22735,%f22736,%f22737,%f22738}, {%r1,%r2}, {%r3}, {%f22735,%f22736,%f22737,%f22738};

	// end inline asm
	// begin inline asm
	mma.sync.aligned.m16n8k8.row.col.f32.f16.f16.f32 {%f22735,%f22736,%f22737,%f22738}, {%r1,%r2}, {%r3}, {%f22735,%f22736,%f22737,%f22738};

	// end inline asm
	// begin inline asm
	mma.sync.aligned.m16n8k8.row.col.f32.f16.f16.f32 {%f22735,%f22736,%f22737,%f22738}, {%r1,%r2}, {%r3}, {%f22735,%f22736,%f22737,%f22738};

	// end inline asm
	// begin inline asm
	mma.sync.aligned.m16n8k8.row.col.f32.f16.f16.f32 {%f22735,%f22736,%f22737,%f22738}, {%r1,%r2}, {%r3}, {%f22735,%f22736,%f22737,%f22738};

	// end inline asm
	// begin inline asm
	mma.sync.aligned.m16n8k8.row.col.f32.f16.f16.f32 {%f22735,%f22736,%f22737,%f22738}, {%r1,%r2}, {%r3}, {%f22735,%f22736,%f22737,%f22738};

	// end inline asm
	// begin inline asm
	mma.sync.aligned.m16n8k8.row.col.f32.f16.f16.f32 {%f22735,%f22736,%f22737,%f22738}, {%r1,%r2}, {%r3}, {%f22735,%f22736,%f22737,%f22738};

	// end inline asm
	// begin inline asm
	mma.sync.aligned.m16n8k8.row.col.f32.f16.f16.f32 {%f22735,%f22736,%f22737,%f22738}, {%r1,%r2}, {%r3}, {%f22735,%f22736,%f22737,%f22738};

	// end inline asm
	// begin inline asm
	mma.sync.aligned.m16n8k8.row.col.f32.f16.f16.f32 {%f22735,%f22736,%f22737,%f22738}, {%r1,%r2}, {%r3}, {%f22735,%f22736,%f22737,%f22738};

	// end inline asm
	// begin inline asm
	mma.sync.aligned.m16n8k8.row.col.f32.f16.f16.f32 {%f22735,%f22736,%f22737,%f22738}, {%r1,%r2}, {%r3}, {%f22735,%f22736,%f22737,%f22738};

	// end inline asm
	// begin inline asm
	mma.sync.aligned.m16n8k8.row.col.f32.f16.f16.f32 {%f22735,%f22736,%f22737,%f22738}, {%r1,%r2}, {%r3}, {%f22735,%f22736,%f22737,%f22738};

	// end inline asm
	// begin inline asm
	mma.sync.aligned.m16n8k8.row.col.f32.f16.f16.f32 {%f22735,%f22736,%f22737,%f22738}, {%r1,%r2}, {%r3}, {%f22735,%f22736,%f22737,%f22738};

	// end inline asm
	// begin inline asm
	mma.sync.aligned.m16n8k8.row.col.f32.f16.f16.f32 {%f22735,%f22736,%f22737,%f22738}, {%r1,%r2}, {%r3}, {%f22735,%f22736,%f22737,%f22738};

	// end inline asm
	// begin inline asm
	mma.sync.aligned.m16n8k8.row.col.f32.f16.f16.f32 {%f22735,%f22736,%f22737,%f22738}, {%r1,%r2}, {%r3}, {%f22735,%f22736,%f22737,%f22738};

	// end inline asm
	// begin inline asm
	mma.sync.aligned.m16n8k8.row.col.f32.f16.f16.f32 {%f22735,%f22736,%f22737,%f22738}, {%r1,%r2}, {%r3}, {%f22735,%f22736,%f22737,%f22738};

	// end inline asm
	// begin inline asm
	mma.sync.aligned.m16n8k8.row.col.f32.f16.f16.f32 {%f22735,%f22736,%f22737,%f22738}, {%r1,%r2}, {%r3}, {%f22735,%f22736,%f22737,%f22738};

	// end inline asm
	// begin inline asm
	mma.sync.aligned.m16n8k8.row.col.f32.f16.f16.f32 {%f22735,%f22736,%f22737,%f22738}, {%r1,%r2}, {%r3}, {%f22735,%f22736,%f22737,%f22738};

	// end inline asm
	// begin inline asm
	mma.sync.aligned.m16n8k8.row.col.f32.f16.f16.f32 {%f22735,%f22736,%f22737,%f22738}, {%r1,%r2}, {%r3}, {%f22735,%f22736,%f22737,%f22738};

	// end inline asm
	// begin inline asm
	mma.sync.aligned.m16n8k8.row.col.f32.f16.f16.f32 {%f22735,%f22736,%f22737,%f22738}, {%r1,%r2}, {%r3}, {%f22735,%f22736,%f22737,%f22738};

	// end inline asm
	// begin inline asm
	mma.sync.aligned.m16n8k8.row.col.f32.f16.f16.f32 {%f22735,%f22736,%f22737,%f22738}, {%r1,%r2}, {%r3}, {%f22735,%f22736,%f22737,%f22738};

	// end inline asm
	// begin inline asm
	mma.sync.aligned.m16n8k8.row.col.f32.f16.f16.f32 {%f22735,%f22736,%f22737,%f22738}, {%r1,%r2}, {%r3}, {%f22735,%f22736,%f22737,%f22738};

	// end inline asm
	// begin inline asm
	mma.sync.aligned.m16n8k8.row.col.f32.f16.f16.f32 {%f22735,%f22736,%f22737,%f22738}, {%r1,%r2}, {%r3}, {%f22735,%f22736,%f22737,%f22738};

	// end inline asm
	// begin inline asm
	mma.sync.aligned.m16n8k8.row.col.f32.f16.f16.f32 {%f22735,%f22736,%f22737,%f22738}, {%r1,%r2}, {%r3}, {%f22735,%f22736,%f22737,%f22738};

	// end inline asm
	// begin inline asm
	mma.sync.aligned.m16n8k8.row.col.f32.f16.f16.f32 {%f22735,%f22736,%f22737,%f22738}, {%r1,%r2}, {%r3}, {%f22735,%f22736,%f22737,%f22738};

	// end inline asm
	// begin inline asm
	mma.sync.aligned.m16n8k8.row.col.f32.f16.f16.f32 {%f22735,%f22736,%f22737,%f22738}, {%r1,%r2}, {%r3}, {%f22735,%f22736,%f22737,%f22738};

	// end inline asm
	// begin inline asm
	mma.sync.aligned.m16n8k8.row.col.f32.f16.f16.f32 {%f22735,%f22736,%f22737,%f22738}, {%r1,%r2}, {%r3}, {%f22735,%f22736,%f22737,%f22738};

	// end inline asm
	// begin inline asm
	mma.sync.aligned.m16n8k8.row.col.f32.f16.f16.f32 {%f22735,%f22736,%f22737,%f22738}, {%r1,%r2}, {%r3}, {%f22735,%f22736,%f22737,%f22738};

	// end inline asm
	// begin inline asm
	mma.sync.aligned.m16n8k8.row.col.f32.f16.f16.f32 {%f22735,%f22736,%f22737,%f22738}, {%r1,%r2}, {%r3}, {%f22735,%f22736,%f22737,%f22738};

	// end inline asm
	// begin inline asm
	mma.sync.aligned.m16n8k8.row.col.f32.f16.f16.f32 {%f22735,%f22736,%f22737,%f22738}, {%r1,%r2}, {%r3}, {%f22735,%f22736,%f22737,%f22738};

	// end inline asm
	// begin inline asm
	mma.sync.aligned.m16n8k8.row.col.f32.f16.f16.f32 {%f22735,%f22736,%f22737,%f22738}, {%r1,%r2}, {%r3}, {%f22735,%f22736,%f22737,%f22738};

	// end inline asm
	// begin inline asm
	mma.sync.aligned.m16n8k8.row.col.f32.f16.f16.f32 {%f22735,%f22736,%f22737,%f22738}, {%r1,%r2}, {%r3}, {%f22735,%f22736,%f22737,%f22738};

	// end inline asm
	// begin inline asm
	mma.sync.aligned.m16n8k8.row.col.f32.f16.f16.f32 {%f22735,%f22736,%f22737,%f22738}, {%r1,%r2}, {%r3}, {%f22735,%f22736,%f22737,%f22738};

	// end inline asm
	// begin inline asm
	mma.sync.aligned.m16n8k8.row.col.f32.f16.f16.f32 {%f22735,%f22736,%f22737,%f22738}, {%r1,%r2}, {%r3}, {%f22735,%f22736,%f22737,%f22738};

	// end inline asm
	// begin inline asm
	mma.sync.aligned.m16n8k8.row.col.f32.f16.f16.f32 {%f22735,%f22736,%f22737,%f22738}, {%r1,%r2}, {%r3}, {%f22735,%f22736,%f22737,%f22738};

	// end inline asm
	// begin inline asm
	mma.sync.aligned.m16n8k8.row.col.f32.f16.f16.f32 {%f22735,%f22736,%f22737,%f22738}, {%r1,%r2}, {%r3}, {%f22735,%f22736,%f22737,%f22738};

	// end inline asm
	// begin inline asm
	mma.sync.aligned.m16n8k8.row.col.f32.f16.f16.f32 {%f22735,%f22736,%f22737,%f22738}, {%r1,%r2}, {%r3}, {%f22735,%f22736,%f22737,%f22738};

	// end inline asm
	// begin inline asm
	mma.sync.aligned.m16n8k8.row.col.f32.f16.f16.f32 {%f22735,%f22736,%f22737,%f22738}, {%r1,%r2}, {%r3}, {%f22735,%f22736,%f22737,%f22738};

	// end inline asm
	// begin inline asm
	mma.sync.aligned.m16n8k8.row.col.f32.f16.f16.f32 {%f22735,%f22736,%f22737,%f22738}, {%r1,%r2}, {%r3}, {%f22735,%f22736,%f22737,%f22738};

	// end inline asm
	// begin inline asm
	mma.sync.aligned.m16n8k8.row.col.f32.f16.f16.f32 {%f22735,%f22736,%f22737,%f22738}, {%r1,%r2}, {%r3}, {%f22735,%f22736,%f22737,%f22738};

	// end inline asm
	// begin inline asm
	mma.sync.aligned.m16n8k8.row.col.f32.f16.f16.f32 {%f22735,%f22736,%f22737,%f22738}, {%r1,%r2}, {%r3}, {%f22735,%f22736,%f22737,%f22738};

	// end inline asm
	// begin inline asm
	mma.sync.aligned.m16n8k8.row.col.f32.f16.f16.f32 {%f22735,%f22736,%f22737,%f22738}, {%r1,%r2}, {%r3}, {%f22735,%f22736,%f22737,%f22738};

	// end inline asm
	// begin inline asm
	mma.sync.aligned.m16n8k8.row.col.f32.f16.f16.f32 {%f22735,%f22736,%f22737,%f22738}, {%r1,%r2}, {%r3}, {%f22735,%f22736,%f22737,%f22738};

	// end inline asm
	// begin inline asm
	mma.sync.aligned.m16n8k8.row.col.f32.f16.f16.f32 {%f22735,%f22736,%f22737,%f22738}, {%r1,%r2}, {%r3}, {%f22735,%f22736,%f22737,%f22738};

	// end inline asm
	// begin inline asm
	mma.sync.aligned.m16n8k8.row.col.f32.f16.f16.f32 {%f22735,%f22736,%f22737,%f22738}, {%r1,%r2}, {%r3}, {%f22735,%f22736,%f22737,%f22738};

	// end inline asm
	// begin inline asm
	mma.sync.aligned.m16n8k8.row.col.f32.f16.f16.f32 {%f22735,%f22736,%f22737,%f22738}, {%r1,%r2}, {%r3}, {%f22735,%f22736,%f22737,%f22738};

	// end inline asm
	// begin inline asm
	mma.sync.aligned.m16n8k8.row.col.f32.f16.f16.f32 {%f22735,%f22736,%f22737,%f22738}, {%r1,%r2}, {%r3}, {%f22735,%f22736,%f22737,%f22738};

	// end inline asm
	// begin inline asm
	mma.sync.aligned.m16n8k8.row.col.f32.f16.f16.f32 {%f22735,%f22736,%f22737,%f22738}, {%r1,%r2}, {%r3}, {%f22735,%f22736,%f22737,%f22738};

	// end inline asm
	// begin inline asm
	mma.sync.aligned.m16n8k8.row.col.f32.f16.f16.f32 {%f22735,%f22736,%f22737,%f22738}, {%r1,%r2}, {%r3}, {%f22735,%f22736,%f22737,%f22738};

	// end inline asm
	// begin inline asm
	mma.sync.aligned.m16n8k8.row.col.f32.f16.f16.f32 {%f22735,%f22736,%f22737,%f22738}, {%r1,%r2}, {%r3}, {%f22735,%f22736,%f22737,%f22738};

	// end inline asm
	// begin inline asm
	mma.sync.aligned.m16n8k8.row.col.f32.f16.f16.f32 {%f22735,%f22736,%f22737,%f22738}, {%r1,%r2}, {%r3}, {%f22735,%f22736,%f22737,%f22738};

	// end inline asm
	// begin inline asm
	mma.sync.aligned.m16n8k8.row.col.f32.f16.f16.f32 {%f22735,%f22736,%f22737,%f22738}, {%r1,%r2}, {%r3}, {%f22735,%f22736,%f22737,%f22738};

	// end inline asm
	// begin inline asm
	mma.sync.aligned.m16n8k8.row.col.f32.f16.f16.f32 {%f22735,%f22736,%f22737,%f22738}, {%r1,%r2}, {%r3}, {%f22735,%f22736,%f22737,%f22738};

	// end inline asm
	// begin inline asm
	mma.sync.aligned.m16n8k8.row.col.f32.f16.f16.f32 {%f22735,%f22736,%f22737,%f22738}, {%r1,%r2}, {%r3}, {%f22735,%f22736,%f22737,%f22738};

	// end inline asm
	// begin inline asm
	mma.sync.aligned.m16n8k8.row.col.f32.f16.f16.f32 {%f22735,%f22736,%f22737,%f22738}, {%r1,%r2}, {%r3}, {%f22735,%f22736,%f22737,%f22738};

	// end inline asm
	// begin inline asm
	mma.sync.aligned.m16n8k8.row.col.f32.f16.f16.f32 {%f22735,%f22736,%f22737,%f22738}, {%r1,%r2}, {%r3}, {%f22735,%f22736,%f22737,%f22738};

	// end inline asm
	// begin inline asm
	mma.sync.aligned.m16n8k8.row.col.f32.f16.f16.f32 {%f22735,%f22736,%f22737,%f22738}, {%r1,%r2}, {%r3}, {%f22735,%f22736,%f22737,%f22738};

	// end inline asm
	// begin inline asm
	mma.sync.aligned.m16n8k8.row.col.f32.f16.f16.f32 {%f22735,%f22736,%f22737,%f22738}, {%r1,%r2}, {%r3}, {%f22735,%f22736,%f22737,%f22738};

	// end inline asm
	// begin inline asm
	mma.sync.aligned.m16n8k8.row.col.f32.f16.f16.f32 {%f22735,%f22736,%f22737,%f22738}, {%r1,%r2}, {%r3}, {%f22735,%f22736,%f22737,%f22738};

	// end inline asm
	// begin inline asm
	mma.sync.aligned.m16n8k8.row.col.f32.f16.f16.f32 {%f22735,%f22736,%f22737,%f22738}, {%r1,%r2}, {%r3}, {%f22735,%f22736,%f22737,%f22738};

	// end inline asm
	// begin inline asm
	mma.sync.aligned.m16n8k8.row.col.f32.f16.f16.f32 {%f22735,%f22736,%f22737,%f22738}, {%r1,%r2}, {%r3}, {%f22735,%f22736,%f22737,%f22738};

	// end inline asm
	// begin inline asm
	mma.sync.aligned.m16n8k8.row.col.f32.f16.f16.f32 {%f22735,%f22736,%f22737,%f22738}, {%r1,%r2}, {%r3}, {%f22735,%f22736,%f22737,%f22738};

	// end inline asm
	// begin inline asm
	mma.sync.aligned.m16n8k8.row.col.f32.f16.f16.f32 {%f22735,%f22736,%f22737,%f22738}, {%r1,%r2}, {%r3}, {%f22735,%f22736,%f22737,%f22738};

	// end inline asm
	// begin inline asm
	mma.sync.aligned.m16n8k8.row.col.f32.f16.f16.f32 {%f22735,%f22736,%f22737,%f22738}, {%r1,%r2}, {%r3}, {%f22735,%f22736,%f22737,%f22738};

	// end inline asm
	// begin inline asm
	mma.sync.aligned.m16n8k8.row.col.f32.f16.f16.f32 {%f22735,%f22736,%f22737,%f22738}, {%r1,%r2}, {%r3}, {%f22735,%f22736,%f22737,%f22738};

	// end inline asm
	// begin inline asm
	mma.sync.aligned.m16n8k8.row.col.f32.f16.f16.f32 {%f22735,%f22736,%f22737,%f22738}, {%r1,%r2}, {%r3}, {%f22735,%f22736,%f22737,%f22738};

	// end inline asm
	// begin inline asm
	mma.sync.aligned.m16n8k8.row.col.f32.f16.f16.f32 {%f22735,%f22736,%f22737,%f22738}, {%r1,%r2}, {%r3}, {%f22735,%f22736,%f22737,%f22738};

	// end inline asm
	// begin inline asm
	mma.sync.aligned.m16n8k8.row.col.f32.f16.f16.f32 {%f22735,%f22736,%f22737,%f22738}, {%r1,%r2}, {%r3}, {%f22735,%f22736,%f22737,%f22738};

	// end inline asm
	// begin inline asm
	mma.sync.aligned.m16n8k8.row.col.f32.f16.f16.f32 {%f22735,%f22736,%f22737,%f22738}, {%r1,%r2}, {%r3}, {%f22735,%f22736,%f22737,%f22738};

	// end inline asm
	// begin inline asm
	mma.sync.aligned.m16n8k8.row.col.f32.f16.f16.f32 {%f22735,%f22736,%f22737,%f22738}, {%r1,%r2}, {%r3}, {%f22735,%f22736,%f22737,%f22738};

	// end inline asm
	// begin inline asm
	mma.sync.aligned.m16n8k8.row.col.f32.f16.f16.f32 {%f22735,%f22736,%f22737,%f22738}, {%r1,%r2}, {%r3}, {%f22735,%f22736,%f22737,%f22738};

	// end inline asm
	// begin inline asm
	mma.sync.aligned.m16n8k8.row.col.f32.f16.f16.f32 {%f22735,%f22736,%f22737,%f22738}, {%r1,%r2}, {%r3}, {%f22735,%f22736,%f22737,%f22738};

	// end inline asm
	// begin inline asm
	mma.sync.aligned.m16n8k8.row.col.f32.f16.f16.f32 {%f22735,%f22736,%f22737,%f22738}, {%r1,%r2}, {%r3}, {%f22735,%f22736,%f22737,%f22738};

	// end inline asm
	// begin inline asm
	mma.sync.aligned.m16n8k8.row.col.f32.f16.f16.f32 {%f22735,%f22736,%f22737,%f22738}, {%r1,%r2}, {%r3}, {%f22735,%f22736,%f22737,%f22738};

	// end inline asm
	// begin inline asm
	mma.sync.aligned.m16n8k8.row.col.f32.f16.f16.f32 {%f22735,%f22736,%f22737,%f22738}, {%r1,%r2}, {%r3}, {%f22735,%f22736,%f22737,%f22738};

	// end inline asm
	// begin inline asm
	mma.sync.aligned.m16n8k8.row.col.f32.f16.f16.f32 {%f22735,%f22736,%f22737,%f22738}, {%r1,%r2}, {%r3}, {%f22735,%f22736,%f22737,%f22738};

	// end inline asm
	// begin inline asm
	mma.sync.aligned.m16n8k8.row.col.f32.f16.f16.f32 {%f22735,%f22736,%f22737,%f22738}, {%r1,%r2}, {%r3}, {%f22735,%f22736,%f22737,%f22738};

	// end inline asm
	// begin inline asm
	mma.sync.aligned.m16n8k8.row.col.f32.f16.f16.f32 {%f22735,%f22736,%f22737,%f22738}, {%r1,%r2}, {%r3}, {%f22735,%f22736,%f22737,%f22738};

	// end inline asm
	// begin inline asm
	mma.sync.aligned.m16n8k8.row.col.f32.f16.f16.f32 {%f22735,%f22736,%f22737,%f22738}, {%r1,%r2}, {%r3}, {%f22735,%f22736,%f22737,%f22738};

	// end inline asm
	// begin inline asm
	mma.sync.aligned.m16n8k8.row.col.f32.f16.f16.f32 {%f22735,%f22736,%f22737,%f22738}, {%r1,%r2}, {%r3}, {%f22735,%f22736,%f22737,%f22738};

	// end inline asm
	// begin inline asm
	mma.sync.aligned.m16n8k8.row.col.f32.f16.f16.f32 {%f22735,%f22736,%f22737,%f22738}, {%r1,%r2}, {%r3}, {%f22735,%f22736,%f22737,%f22738};

	// end inline asm
	// begin inline asm
	mma.sync.aligned.m16n8k8.row.col.f32.f16.f16.f32 {%f22735,%f22736,%f22737,%f22738}, {%r1,%r2}, {%r3}, {%f22735,%f22736,%f22737,%f22738};

	// end inline asm
	// begin inline asm
	mma.sync.aligned.m16n8k8.row.col.f32.f16.f16.f32 {%f22735,%f22736,%f22737,%f22738}, {%r1,%r2}, {%r3}, {%f22735,%f22736,%f22737,%f22738};

	// end inline asm
	// begin inline asm
	mma.sync.aligned.m16n8k8.row.col.f32.f16.f16.f32 {%f22735,%f22736,%f22737,%f22738}, {%r1,%r2}, {%r3}, {%f22735,%f22736,%f22737,%f22738};

	// end inline asm
	// begin inline asm
	mma.sync.aligned.m16n8k8.row.col.f32.f16.f16.f32 {%f22735,%f22736,%f22737,%f22738}, {%r1,%r2}, {%r3}, {%f22735,%f22736,%f22737,%f22738};

	// end inline asm
	// begin inline asm
	mma.sync.aligned.m16n8k8.row.col.f32.f16.f16.f32 {%f22735,%f22736,%f22737,%f22738}, {%r1,%r2}, {%r3}, {%f22735,%f22736,%f22737,%f22738};

	// end inline asm
	// begin inline asm
	mma.sync.aligned.m16n8k8.row.col.f32.f16.f16.f32 {%f22735,%f22736,%f22737,%f22738}, {%r1,%r2}, {%r3}, {%f22735,%f22736,%f22737,%f22738};

	// end inline asm
	// begin inline asm
	mma.sync.aligned.m16n8k8.row.col.f32.f16.f16.f32 {%f22735,%f22736,%f22737,%f22738}, {%r1,%r2}, {%r3}, {%f22735,%f22736,%f22737,%f22738};

	// end inline asm
	// begin inline asm
	mma.sync.aligned.m16n8k8.row.col.f32.f16.f16.f32 {%f22735,%f22736,%f22737,%f22738}, {%r1,%r2}, {%r3}, {%f22735,%f22736,%f22737,%f22738};

	// end inline asm
	// begin inline asm
	mma.sync.aligned.m16n8k8.row.col.f32.f16.f16.f32 {%f22735,%f22736,%f22737,%f22738}, {%r1,%r2}, {%r3}, {%f22735,%f22736,%f22737,%f22738};

	// end inline asm
	// begin inline asm
	mma.sync.aligned.m16n8k8.row.col.f32.f16.f16.f32 {%f22735,%f22736,%f22737,%f22738}, {%r1,%r2}, {%r3}, {%f22735,%f22736,%f22737,%f22738};

	// end inline asm
	// begin inline asm
	mma.sync.aligned.m16n8k8.row.col.f32.f16.f16.f32 {%f22735,%f22736,%f22737,%f22738}, {%r1,%r2}, {%r3}, {%f22735,%f22736,%f22737,%f22738};

	// end inline asm
	// begin inline asm
	mma.sync.aligned.m16n8k8.row.col.f32.f16.f16.f32 {%f22735,%f22736,%f22737,%f22738}, {%r1,%r2}, {%r3}, {%f22735,%f22736,%f22737,%f22738};

	// end inline asm
	// begin inline asm
	mma.sync.aligned.m16n8k8.row.col.f32.f16.f16.f32 {%f22735,%f22736,%f22737,%f22738}, {%r1,%r2}, {%r3}, {%f22735,%f22736,%f22737,%f22738};

	// end inline asm
	// begin inline asm
	mma.sync.aligned.m16n8k8.row.col.f32.f16.f16.f32 {%f22735,%f22736,%f22737,%f22738}, {%r1,%r2}, {%r3}, {%f22735,%f22736,%f22737,%f22738};

	// end inline asm
	// begin inline asm
	mma.sync.aligned.m16n8k8.row.col.f32.f16.f16.f32 {%f22735,%f22736,%f22737,%f22738}, {%r1,%r2}, {%r3}, {%f22735,%f22736,%f22737,%f22738};

	// end inline asm
	// begin inline asm
	mma.sync.aligned.m16n8k8.row.col.f32.f16.f16.f32 {%f22735,%f22736,%f22737,%f22738}, {%r1,%r2}, {%r3}, {%f22735,%f22736,%f22737,%f22738};

	// end inline asm
	// begin inline asm
	mma.sync.aligned.m16n8k8.row.col.f32.f16.f16.f32 {%f22735,%f22736,%f22737,%f22738}, {%r1,%r2}, {%r3}, {%f22735,%f22736,%f22737,%f22738};

	// end inline asm
	// begin inline asm
	mma.sync.aligned.m16n8k8.row.col.f32.f16.f16.f32 {%f22735,%f22736,%f22737,%f22738}, {%r1,%r2}, {%r3}, {%f22735,%f22736,%f22737,%f22738};

	// end inline asm
	// begin inline asm
	mma.sync.aligned.m16n8k8.row.col.f32.f16.f16.f32 {%f22735,%f22736,%f22737,%f22738}, {%r1,%r2}, {%r3}, {%f22735,%f22736,%f22737,%f22738};

	// end inline asm
	// begin inline asm
	mma.sync.aligned.m16n8k8.row.col.f32.f16.f16.f32 {%f22735,%f22736,%f22737,%f22738}, {%r1,%r2}, {%r3}, {%f22735,%f22736,%f22737,%f22738};

	// end inline asm
	// begin inline asm
	mma.sync.aligned.m16n8k8.row.col.f32.f16.f16.f32 {%f22735,%f22736,%f22737,%f22738}, {%r1,%r2}, {%r3}, {%f22735,%f22736,%f22737,%f22738};

	// end inline asm
	// begin inline asm
	mma.sync.aligned.m16n8k8.row.col.f32.f16.f16.f32 {%f22735,%f22736,%f22737,%f22738}, {%r1,%r2}, {%r3}, {%f22735,%f22736,%f22737,%f22738};

	// end inline asm
	// begin inline asm
	mma.sync.aligned.m16n8k8.row.col.f32.f16.f16.f32 {%f22735,%f22736,%f22737,%f22738}, {%r1,%r2}, {%r3}, {%f22735,%f22736,%f22737,%f22738};

	// end inline asm
	// begin inline asm
	mma.sync.aligned.m16n8k8.row.col.f32.f16.f16.f32 {%f22735,%f22736,%f22737,%f22738}, {%r1,%r2}, {%r3}, {%f22735,%f22736,%f22737,%f22738};

	// end inline asm
	// begin inline asm
	mma.sync.aligned.m16n8k8.row.col.f32.f16.f16.f32 {%f22735,%f22736,%f22737,%f22738}, {%r1,%r2}, {%r3}, {%f22735,%f22736,%f22737,%f22738};

	// end inline asm
	// begin inline asm
	mma.sync.aligned.m16n8k8.row.col.f32.f16.f16.f32 {%f22735,%f22736,%f22737,%f22738}, {%r1,%r2}, {%r3}, {%f22735,%f22736,%f22737,%f22738};

	// end inline asm
	// begin inline asm
	mma.sync.aligned.m16n8k8.row.col.f32.f16.f16.f32 {%f22735,%f22736,%f22737,%f22738}, {%r1,%r2}, {%r3}, {%f22735,%f22736,%f22737,%f22738};

	// end inline asm
	// begin inline asm
	mma.sync.aligned.m16n8k8.row.col.f32.f16.f16.f32 {%f22735,%f22736,%f22737,%f22738}, {%r1,%r2}, {%r3}, {%f22735,%f22736,%f22737,%f22738};

	// end inline asm
	// begin inline asm
	mma.sync.aligned.m16n8k8.row.col.f32.f16.f16.f32 {%f22735,%f22736,%f22737,%f22738}, {%r1,%r2}, {%r3}, {%f22735,%f22736,%f22737,%f22738};

	// end inline asm
	// begin inline asm
	mma.sync.aligned.m16n8k8.row.col.f32.f16.f16.f32 {%f22735,%f22736,%f22737,%f22738}, {%r1,%r2}, {%r3}, {%f22735,%f22736,%f22737,%f22738};

	// end inline asm
	// begin inline asm
	mma.sync.aligned.m16n8k8.row.col.f32.f16.f16.f32 {%f22735,%f22736,%f22737,%f22738}, {%r1,%r2}, {%r3}, {%f22735,%f22736,%f22737,%f22738};

	// end inline asm
	// begin inline asm
	mma.sync.aligned.m16n8k8.row.col.f32.f16.f16.f32 {%f22735,%f22736,%f22737,%f22738}, {%r1,%r2}, {%r3}, {%f22735,%f22736,%f22737,%f22738};

	// end inline asm
	// begin inline asm
	mma.sync.aligned.m16n8k8.row.col.f32.f16.f16.f32 {%f22735,%f22736,%f22737,%f22738}, {%r1,%r2}, {%r3}, {%f22735,%f22736,%f22737,%f22738};

	// end inline asm
	// begin inline asm
	mma.sync.aligned.m16n8k8.row.col.f32.f16.f16.f32 {%f22735,%f22736,%f22737,%f22738}, {%r1,%r2}, {%r3}, {%f22735,%f22736,%f22737,%f22738};

	// end inline asm
	// begin inline asm
	mma.sync.aligned.m16n8k8.row.col.f32.f16.f16.f32 {%f22735,%f22736,%f22737,%f22738}, {%r1,%r2}, {%r3}, {%f22735,%f22736,%f22737,%f22738};

	// end inline asm
	// begin inline asm
	mma.sync.aligned.m16n8k8.row.col.f32.f16.f16.f32 {%f22735,%f22736,%f22737,%f22738}, {%r1,%r2}, {%r3}, {%f22735,%f22736,%f22737,%f22738};

	// end inline asm
	// begin inline asm
	mma.sync.aligned.m16n8k8.row.col.f32.f16.f16.f32 {%f22735,%f22736,%f22737,%f22738}, {%r1,%r2}, {%r3}, {%f22735,%f22736,%f22737,%f22738};

	// end inline asm
	// begin inline asm
	mma.sync.aligned.m16n8k8.row.col.f32.f16.f16.f32 {%f22735,%f22736,%f22737,%f22738}, {%r1,%r2}, {%r3}, {%f22735,%f22736,%f22737,%f22738};

	// end inline asm
	// begin inline asm
	mma.sync.aligned.m16n8k8.row.col.f32.f16.f16.f32 {%f22735,%f22736,%f22737,%f22738}, {%r1,%r2}, {%r3}, {%f22735,%f22736,%f22737,%f22738};

	// end inline asm
	mov.f32 	%f25578, %f22738;
	mov.f32 	%f25575, %f22735;
	mov.f32 	%f25577, %f22737;
	mov.f32 	%f25576, %f22736;
	// begin inline asm
	mma.sync.aligned.m16n8k8.row.col.f32.f16.f16.f32 {%f25575,%f25576,%f25577,%f25578}, {%r1,%r2}, {%r3}, {%f25575,%f25576,%f25577,%f25578};

	// end inline asm
	// begin inline asm
	mma.sync.aligned.m16n8k8.row.col.f32.f16.f16.f32 {%f25575,%f25576,%f25577,%f25578}, {%r1,%r2}, {%r3}, {%f25575,%f25576,%f25577,%f25578};

	// end inline asm
	// begin inline asm
	mma.sync.aligned.m16n8k8.row.col.f32.f16.f16.f32 {%f25575,%f25576,%f25577,%f25578}, {%r1,%r2}, {%r3}, {%f25575,%f25576,%f25577,%f25578};

	// end inline asm
	// begin inline asm
	mma.sync.aligned.m16n8k8.row.col.f32.f16.f16.f32 {%f25575,%f25576,%f25577,%f25578}, {%r1,%r2}, {%r3}, {%f25575,%f25576,%f25577,%f25578};

	// end inline asm
	// begin inline asm
	mma.sync.aligned.m16n8k8.row.col.f32.f16.f16.f32 {%f25575,%f25576,%f25577,%f25578}, {%r1,%r2}, {%r3}, {%f25575,%f25576,%f25577,%f25578};

	// end inline asm
	// begin inline asm
	mma.sync.aligned.m16n8k8.row.col.f32.f16.f16.f32 {%f25575,%f25576,%f25577,%f25578}, {%r1,%r2}, {%r3}, {%f25575,%f25576,%f25577,%f25578};

	// end inline asm
	// begin inline asm
	mma.sync.aligned.m16n8k8.row.col.f32.f16.f16.f32 {%f25575,%f25576,%f25577,%f25578}, {%r1,%r2}, {%r3}, {%f25575,%f25576,%f25577,%f25578};

	// end inline asm
	// begin inline asm
	mma.sync.aligned.m16n8k8.row.col.f32.f16.f16.f32 {%f25575,%f25576,%f25577,%f25578}, {%r1,%r2}, {%r3}, {%f25575,%f25576,%f25577,%f25578};

	// end inline asm
	// begin inline asm
	mma.sync.aligned.m16n8k8.row.col.f32.f16.f16.f32 {%f25575,%f25576,%f25577,%f25578}, {%r1,%r2}, {%r3}, {%f25575,%f25576,%f25577,%f25578};

	// end inline asm
	// begin inline asm
	mma.sync.aligned.m16n8k8.row.col.f32.f16.f16.f32 {%f25575,%f25576,%f25577,%f25578}, {%r1,%r2}, {%r3}, {%f25575,%f25576,%f25577,%f25578};

	// end inline asm
	// begin inline asm
	mma.sync.aligned.m16n8k8.row.col.f32.f16.f16.f32 {%f25575,%f25576,%f25577,%f25578}, {%r1,%r2}, {%r3}, {%f25575,%f25576,%f25577,%f25578};

	// end inline asm
	// begin inline asm
	mma.sync.aligned.m16n8k8.row.col.f32.f16.f16.f32 {%f25575,%f25576,%f25577,%f25578}, {%r1,%r2}, {%r3}, {%f25575,%f25576,%f25577,%f25578};

	// end inline asm
	// begin inline asm
	mma.sync.aligned.m16n8k8.row.col.f32.f16.f16.f32 {%f25575,%f25576,%f25577,%f25578}, {%r1,%r2}, {%r3}, {%f25575,%f25576,%f25577,%f25578};

	// end inline asm
	// begin inline asm
	mma.sync.aligned.m16n8k8.row.col.f32.f16.f16.f32 {%f25575,%f25576,%f25577,%f25578}, {%r1,%r2}, {%r3}, {%f25575,%f25576,%f25577,%f25578};

	// end inline asm
	// begin inline asm
	mma.sync.aligned.m16n8k8.row.col.f32.f16.f16.f32 {%f25575,%f25576,%f25577,%f25578}, {%r1,%r2}, {%r3}, {%f25575,%f25576,%f25577,%f25578};

	// end inline asm
	// begin inline asm
	mma.sync.aligned.m16n8k8.row.col.f32.f16.f16.f32 {%f25575,%f25576,%f25577,%f25578}, {%r1,%r2}, {%r3}, {%f25575,%f25576,%f25577,%f25578};

	// end inline asm
	// begin inline asm
	mma.sync.aligned.m16n8k8.row.col.f32.f16.f16.f32 {%f25575,%f25576,%f25577,%f25578}, {%r1,%r2}, {%r3}, {%f25575,%f25576,%f25577,%f25578};

	// end inline asm
	// begin inline asm
	mma.sync.aligned.m16n8k8.row.col.f32.f16.f16.f32 {%f25575,%f25576,%f25577,%f25578}, {%r1,%r2}, {%r3}, {%f25575,%f25576,%f25577,%f25578};

	// end inline asm
	// begin inline asm
	mma.sync.aligned.m16n8k8.row.col.f32.f16.f16.f32 {%f25575,%f25576,%f25577,%f25578}, {%r1,%r2}, {%r3}, {%f25575,%f25576,%f25577,%f25578};

	// end inline asm
	// begin inline asm
	mma.sync.aligned.m16n8k8.row.col.f32.f16.f16.f32 {%f25575,%f25576,%f25577,%f25578}, {%r1,%r2}, {%r3}, {%f25575,%f25576,%f25577,%f25578};

	// end inline asm
	// begin inline asm
	mma.sync.aligned.m16n8k8.row.col.f32.f16.f16.f32 {%f25575,%f25576,%f25577,%f25578}, {%r1,%r2}, {%r3}, {%f25575,%f25576,%f25577,%f25578};

	// end inline asm
	// begin inline asm
	mma.sync.aligned.m16n8k8.row.col.f32.f16.f16.f32 {%f25575,%f25576,%f25577,%f25578}, {%r1,%r2}, {%r3}, {%f25575,%f25576,%f25577,%f25578};

	// end inline asm
	// begin inline asm
	mma.sync.aligned.m16n8k8.row.col.f32.f16.f16.f32 {%f25575,%f25576,%f25577,%f25578}, {%r1,%r2}, {%r3}, {%f25575,%f25576,%f25577,%f25578};

	// end inline asm
	// begin inline asm
	mma.sync.aligned.m16n8k8.row.col.f32.f16.f16.f32 {%f25575,%f25576,%f25577,%f25578}, {%r1,%r2}, {%r3}, {%f25575,%f25576,%f25577,%f25578};

	// end inline asm
	// begin inline asm
	mma.sync.aligned.m16n8k8.row.col.f32.f16.f16.f32 {%f25575,%f25576,%f25577,%f25578}, {%r1,%r2}, {%r3}, {%f25575,%f25576,%f25577,%f25578};

	// end inline asm
	// begin inline asm
	mma.sync.aligned.m16n8k8.row.col.f32.f16.f16.f32 {%f25575,%f25576,%f25577,%f25578}, {%r1,%r2}, {%r3}, {%f25575,%f25576,%f25577,%f25578};

	// end inline asm
	// begin inline asm
	mma.sync.aligned.m16n8k8.row.col.f32.f16.f16.f32 {%f25575,%f25576,%f25577,%f25578}, {%r1,%r2}, {%r3}, {%f25575,%f25576,%f25577,%f25578};

	// end inline asm
	// begin inline asm
	mma.sync.aligned.m16n8k8.row.col.f32.f16.f16.f32 {%f25575,%f25576,%f25577,%f25578}, {%r1,%r2}, {%r3}, {%f25575,%f25576,%f25577,%f25578};

	// end inline asm
	// begin inline asm
	mma.sync.aligned.m16n8k8.row.col.f32.f16.f16.f32 {%f25575,%f25576,%f25577,%f25578}, {%r1,%r2}, {%r3}, {%f25575,%f25576,%f25577,%f25578};

	// end inline asm
	// begin inline asm
	mma.sync.aligned.m16n8k8.row.col.f32.f16.f16.f32 {%f25575,%f25576,%f25577,%f25578}, {%r1,%r2}, {%r3}, {%f25575,%f25576,%f25577,%f25578};

	// end inline asm
	// begin inline asm
	mma.sync.aligned.m16n8k8.row.col.f32.f16.f16.f32 {%f25575,%f25576,%f25577,%f25578}, {%r1,%r2}, {%r3}, {%f25575,%f25576,%f25577,%f25578};

	// end inline asm
	// begin inline asm
	mma.sync.aligned.m16n8k8.row.col.f32.f16.f16.f32 {%f25575,%f25576,%f25577,%f25578}, {%r1,%r2}, {%r3}, {%f25575,%f25576,%f25577,%f25578};

	// end inline asm
	// begin inline asm
	mma.sync.aligned.m16n8k8.row.col.f32.f16.f16.f32 {%f25575,%f25576,%f25577,%f25578}, {%r1,%r2}, {%r3}, {%f25575,%f25576,%f25577,%f25578};

	// end inline asm
	// begin inline asm
	mma.sync.aligned.m16n8k8.row.col.f32.f16.f16.f32 {%f25575,%f25576,%f25577,%f25578}, {%r1,%r2}, {%r3}, {%f25575,%f25576,%f25577,%f25578};

	// end inline asm
	// begin inline asm
	mma.sync.aligned.m16n8k8.row.col.f32.f16.f16.f32 {%f25575,%f25576,%f25577,%f25578}, {%r1,%r2}, {%r3}, {%f25575,%f25576,%f25577,%f25578};

	// end inline asm
	// begin inline asm
	mma.sync.aligned.m16n8k8.row.col.f32.f16.f16.f32 {%f25575,%f25576,%f25577,%f25578}, {%r1,%r2}, {%r3}, {%f25575,%f25576,%f25577,%f25578};

	// end inline asm
	// begin inline asm
	mma.sync.aligned.m16n8k8.row.col.f32.f16.f16.f32 {%f25575,%f25576,%f25577,%f25578}, {%r1,%r2}, {%r3}, {%f25575,%f25576,%f25577,%f25578};

	// end inline asm
	// begin inline asm
	mma.sync.aligned.m16n8k8.row.col.f32.f16.f16.f32 {%f25575,%f25576,%f25577,%f25578}, {%r1,%r2}, {%r3}, {%f25575,%f25576,%f25577,%f25578};

	// end inline asm
	// begin inline asm
	mma.sync.aligned.m16n8k8.row.col.f32.f16.f16.f32 {%f25575,%f25576,%f25577,%f25578}, {%r1,%r2}, {%r3}, {%f25575,%f25576,%f25577,%f25578};

	// end inline asm
	// begin inline asm
	mma.sync.aligned.m16n8k8.row.col.f32.f16.f16.f32 {%f25575,%f25576,%f25577,%f25578}, {%r1,%r2}, {%r3}, {%f25575,%f25576,%f25577,%f25578};

	// end inline asm
	// begin inline asm
	mma.sync.aligned.m16n8k8.row.col.f32.f16.f16.f32 {%f25575,%f25576,%f25577,%f25578}, {%r1,%r2}, {%r3}, {%f25575,%f25576,%f25577,%f25578};

	// end inline asm
	// begin inline asm
	mma.sync.aligned.m16n8k8.row.col.f32.f16.f16.f32 {%f25575,%f25576,%f25577,%f25578}, {%r1,%r2}, {%r3}, {%f25575,%f25576,%f25577,%f25578};

	// end inline asm
	// begin inline asm
	mma.sync.aligned.m16n8k8.row.col.f32.f16.f16.f32 {%f25575,%f25576,%f25577,%f25578}, {%r1,%r2}, {%r3}, {%f25575,%f25576,%f25577,%f25578};

	// end inline asm
	// begin inline asm
	mma.sync.aligned.m16n8k8.row.col.f32.f16.f16.f32 {%f25575,%f25576,%f25577,%f25578}, {%r1,%r2}, {%r3}, {%f25575,%f25576,%f25577,%f25578};

	// end inline asm
	// begin inline asm
	mma.sync.aligned.m16n8k8.row.col.f32.f16.f16.f32 {%f25575,%f25576,%f25577,%f25578}, {%r1,%r2}, {%r3}, {%f25575,%f25576,%f25577,%f25578};

	// end inline asm
	// begin inline asm
	mma.sync.aligned.m16n8k8.row.col.f32.f16.f16.f32 {%f25575,%f25576,%f25577,%f25578}, {%r1,%r2}, {%r3}, {%f25575,%f25576,%f25577,%f25578};

	// end inline asm
	// begin inline asm
	mma.sync.aligned.m16n8k8.row.col.f32.f16.f16.f32 {%f25575,%f25576,%f25577,%f25578}, {%r1,%r2}, {%r3}, {%f25575,%f25576,%f25577,%f25578};

	// end inline asm
	// begin inline asm
	mma.sync.aligned.m16n8k8.row.col.f32.f16.f16.f32 {%f25575,%f25576,%f25577,%f25578}, {%r1,%r2}, {%r3}, {%f25575,%f25576,%f25577,%f25578};

	// end inline asm
	// begin inline asm
	mma.sync.aligned.m16n8k8.row.col.f32.f16.f16.f32 {%f25575,%f25576,%f25577,%f25578}, {%r1,%r2}, {%r3}, {%f25575,%f25576,%f25577,%f25578};

	// end inline asm
	// begin inline asm
	mma.sync.aligned.m16n8k8.row.col.f32.f16.f16.f32 {%f25575,%f25576,%f25577,%f25578}, {%r1,%r2}, {%r3}, {%f25575,%f25576,%f25577,%f25578};

	// end inline asm
	// begin inline asm
	mma.sync.aligned.m16n8k8.row.col.f32.f16.f16.f32 {%f25575,%f25576,%f25577,%f25578}, {%r1,%r2}, {%r3}, {%f25575,%f25576,%f25577,%f25578};

	// end inline asm
	// begin inline asm
	mma.sync.aligned.m16n8k8.row.col.f32.f16.f16.f32 {%f25575,%f25576,%f25577,%f25578}, {%r1,%r2}, {%r3}, {%f25575,%f25576,%f25577,%f25578};

	// end inline asm
	// begin inline asm
	mma.sync.aligned.m16n8k8.row.col.f32.f16.f16.f32 {%f25575,%f25576,%f25577,%f25578}, {%r1,%r2}, {%r3}, {%f25575,%f25576,%f25577,%f25578};

	// end inline asm
	// begin inline asm
	mma.sync.aligned.m16n8k8.row.col.f32.f16.f16.f32 {%f25575,%f25576,%f25577,%f25578}, {%r1,%r2}, {%r3}, {%f25575,%f25576,%f25577,%f25578};

	// end inline asm
	// begin inline asm
	mma.sync.aligned.m16n8k8.row.col.f32.f16.f16.f32 {%f25575,%f25576,%f25577,%f25578}, {%r1,%r2}, {%r3}, {%f25575,%f25576,%f25577,%f25578};

	// end inline asm
	// begin inline asm
	mma.sync.aligned.m16n8k8.row.col.f32.f16.f16.f32 {%f25575,%f25576,%f25577,%f25578}, {%r1,%r2}, {%r3}, {%f25575,%f25576,%f25577,%f25578};

	// end inline asm
	// begin inline asm
	mma.sync.aligned.m16n8k8.row.col.f32.f16.f16.f32 {%f25575,%f25576,%f25577,%f25578}, {%r1,%r2}, {%r3}, {%f25575,%f25576,%f25577,%f25578};

	// end inline asm
	// begin inline asm
	mma.sync.aligned.m16n8k8.row.col.f32.f16.f16.f32 {%f25575,%f25576,%f25577,%f25578}, {%r1,%r2}, {%r3}, {%f25575,%f25576,%f25577,%f25578};

	// end inline asm
	// begin inline asm
	mma.sync.aligned.m16n8k8.row.col.f32.f16.f16.f32 {%f25575,%f25576,%f25577,%f25578}, {%r1,%r2}, {%r3}, {%f25575,%f25576,%f25577,%f25578};

	// end inline asm
	// begin inline asm
	mma.sync.aligned.m16n8k8.row.col.f32.f16.f16.f32 {%f25575,%f25576,%f25577,%f25578}, {%r1,%r2}, {%r3}, {%f25575,%f25576,%f25577,%f25578};

	// end inline asm
	// begin inline asm
	mma.sync.aligned.m16n8k8.row.col.f32.f16.f16.f32 {%f25575,%f25576,%f25577,%f25578}, {%r1,%r2}, {%r3}, {%f25575,%f25576,%f25577,%f25578};

	// end inline asm
	// begin inline asm
	mma.sync.aligned.m16n8k8.row.col.f32.f16.f16.f32 {%f25575,%f25576,%f25577,%f25578}, {%r1,%r2}, {%r3}, {%f25575,%f25576,%f25577,%f25578};

	// end inline asm
	// begin inline asm
	mma.sync.aligned.m16n8k8.row.col.f32.f16.f16.f32 {%f25575,%f25576,%f25577,%f25578}, {%r1,%r2}, {%r3}, {%f25575,%f25576,%f25577,%f25578};

	// end inline asm
	// begin inline asm
	mma.sync.aligned.m16n8k8.row.col.f32.f16.f16.f32 {%f25575,%f25576,%f25577,%f25578}, {%r1,%r2}, {%r3}, {%f25575,%f25576,%f25577,%f25578};

	// end inline asm
	// begin inline asm
	mma.sync.aligned.m16n8k8.row.col.f32.f16.f16.f32 {%f25575,%f25576,%f25577,%f25578}, {%r1,%r2}, {%r3}, {%f25575,%f25576,%f25577,%f25578};

	// end inline asm
	// begin inline asm
	mma.sync.aligned.m16n8k8.row.col.f32.f16.f16.f32 {%f25575,%f25576,%f25577,%f25578}, {%r1,%r2}, {%r3}, {%f25575,%f25576,%f25577,%f25578};

	// end inline asm
	// begin inline asm
	mma.sync.aligned.m16n8k8.row.col.f32.f16.f16.f32 {%f25575,%f25576,%f25577,%f25578}, {%r1,%r2}, {%r3}, {%f25575,%f25576,%f25577,%f25578};

	// end inline asm
	// begin inline asm
	mma.sync.aligned.m16n8k8.row.col.f32.f16.f16.f32 {%f25575,%f25576,%f25577,%f25578}, {%r1,%r2}, {%r3}, {%f25575,%f25576,%f25577,%f25578};

	// end inline asm
	// begin inline asm
	mma.sync.aligned.m16n8k8.row.col.f32.f16.f16.f32 {%f25575,%f25576,%f25577,%f25578}, {%r1,%r2}, {%r3}, {%f25575,%f25576,%f25577,%f25578};

	// end inline asm
	// begin inline asm
	mma.sync.aligned.m16n8k8.row.col.f32.f16.f16.f32 {%f25575,%f25576,%f25577,%f25578}, {%r1,%r2}, {%r3}, {%f25575,%f25576,%f25577,%f25578};

	// end inline asm
	// begin inline asm
	mma.sync.aligned.m16n8k8.row.col.f32.f16.f16.f32 {%f25575,%f25576,%f25577,%f25578}, {%r1,%r2}, {%r3}, {%f25575,%f25576,%f25577,%f25578};

	// end inline asm
	// begin inline asm
	mma.sync.aligned.m16n8k8.row.col.f32.f16.f16.f32 {%f25575,%f25576,%f25577,%f25578}, {%r1,%r2}, {%r3}, {%f25575,%f25576,%f25577,%f25578};

	// end inline asm
	// begin inline asm
	mma.sync.aligned.m16n8k8.row.col.f32.f16.f16.f32 {%f25575,%f25576,%f25577,%f25578}, {%r1,%r2}, {%r3}, {%f25575,%f25576,%f25577,%f25578};

	// end inline asm
	// begin inline asm
	mma.sync.aligned.m16n8k8.row.col.f32.f16.f16.f32 {%f25575,%f25576,%f25577,%f25578}, {%r1,%r2}, {%r3}, {%f25575,%f25576,%f25577,%f25578};

	// end inline asm
	// begin inline asm
	mma.sync.aligned.m16n8k8.row.col.f32.f16.f16.f32 {%f25575,%f25576,%f25577,%f25578}, {%r1,%r2}, {%r3}, {%f25575,%f25576,%f25577,%f25578};

	// end inline asm
	// begin inline asm
	mma.sync.aligned.m16n8k8.row.col.f32.f16.f16.f32 {%f25575,%f25576,%f25577,%f25578}, {%r1,%r2}, {%r3}, {%f25575,%f25576,%f25577,%f25578};

	// end inline asm
	// begin inline asm
	mma.sync.aligned.m16n8k8.row.col.f32.f16.f16.f32 {%f25575,%f25576,%f25577,%f25578}, {%r1,%r2}, {%r3}, {%f25575,%f25576,%f25577,%f25578};

	// end inline asm
	// begin inline asm
	mma.sync.aligned.m16n8k8.row.col.f32.f16.f16.f32 {%f25575,%f25576,%f25577,%f25578}, {%r1,%r2}, {%r3}, {%f25575,%f25576,%f25577,%f25578};

	// end inline asm
	// begin inline asm
	mma.sync.aligned.m16n8k8.row.col.f32.f16.f16.f32 {%f25575,%f25576,%f25577,%f25578}, {%r1,%r2}, {%r3}, {%f25575,%f25576,%f25577,%f25578};

	// end inline asm
	// begin inline asm
	mma.sync.aligned.m16n8k8.row.col.f32.f16.f16.f32 {%f25575,%f25576,%f25577,%f25578}, {%r1,%r2}, {%r3}, {%f25575,%f25576,%f25577,%f25578};

	// end inline asm
	// begin inline asm
	mma.sync.aligned.m16n8k8.row.col.f32.f16.f16.f32 {%f25575,%f25576,%f25577,%f25578}, {%r1,%r2}, {%r3}, {%f25575,%f25576,%f25577,%f25578};

	// end inline asm
	// begin inline asm
	mma.sync.aligned.m16n8k8.row.col.f32.f16.f16.f32 {%f25575,%f25576,%f25577,%f25578}, {%r1,%r2}, {%r3}, {%f25575,%f25576,%f25577,%f25578};

	// end inline asm
	// begin inline asm
	mma.sync.aligned.m16n8k8.row.col.f32.f16.f16.f32 {%f25575,%f25576,%f25577,%f25578}, {%r1,%r2}, {%r3}, {%f25575,%f25576,%f25577,%f25578};

	// end inline asm
	// begin inline asm
	mma.sync.aligned.m16n8k8.row.col.f32.f16.f16.f32 {%f25575,%f25576,%f25577,%f25578}, {%r1,%r2}, {%r3}, {%f25575,%f25576,%f25577,%f25578};

	// end inline asm
	// begin inline asm
	mma.sync.aligned.m16n8k8.row.col.f32.f16.f16.f32 {%f25575,%f25576,%f25577,%f25578}, {%r1,%r2}, {%r3}, {%f25575,%f25576,%f25577,%f25578};

	// end inline asm
	// begin inline asm
	mma.sync.aligned.m16n8k8.row.col.f32.f16.f16.f32 {%f25575,%f25576,%f25577,%f25578}, {%r1,%r2}, {%r3}, {%f25575,%f25576,%f25577,%f25578};

	// end inline asm
	// begin inline asm
	mma.sync.aligned.m16n8k8.row.col.f32.f16.f16.f32 {%f25575,%f25576,%f25577,%f25578}, {%r1,%r2}, {%r3}, {%f25575,%f25576,%f25577,%f25578};

	// end inline asm
	// begin inline asm
	mma.sync.aligned.m16n8k8.row.col.f32.f16.f16.f32 {%f25575,%f25576,%f25577,%f25578}, {%r1,%r2}, {%r3}, {%f25575,%f25576,%f25577,%f25578};

	// end inline asm
	// begin inline asm
	mma.sync.aligned.m16n8k8.row.col.f32.f16.f16.f32 {%f25575,%f25576,%f25577,%f25578}, {%r1,%r2}, {%r3}, {%f25575,%f25576,%f25577,%f25578};

	// end inline asm
	// begin inline asm
	mma.sync.aligned.m16n8k8.row.col.f32.f16.f16.f32 {%f25575,%f25576,%f25577,%f25578}, {%r1,%r2}, {%r3}, {%f25575,%f25576,%f25577,%f25578};

	// end inline asm
	// begin inline asm
	mma.sync.aligned.m16n8k8.row.col.f32.f16.f16.f32 {%f25575,%f25576,%f25577,%f25578}, {%r1,%r2}, {%r3}, {%f25575,%f25576,%f25577,%f25578};

	// end inline asm
	// begin inline asm
	mma.sync.aligned.m16n8k8.row.col.f32.f16.f16.f32 {%f25575,%f25576,%f25577,%f25578}, {%r1,%r2}, {%r3}, {%f25575,%f25576,%f25577,%f25578};

	// end inline asm
	// begin inline asm
	mma.sync.aligned.m16n8k8.row.col.f32.f16.f16.f32 {%f25575,%f25576,%f25577,%f25578}, {%r1,%r2}, {%r3}, {%f25575,%f25576,%f25577,%f25578};

	// end inline asm
	// begin inline asm
	mma.sync.aligned.m16n8k8.row.col.f32.f16.f16.f32 {%f25575,%f25576,%f25577,%f25578}, {%r1,%r2}, {%r3}, {%f25575,%f25576,%f25577,%f25578};

	// end inline asm
	// begin inline asm
	mma.sync.aligned.m16n8k8.row.col.f32.f16.f16.f32 {%f25575,%f25576,%f25577,%f25578}, {%r1,%r2}, {%r3}, {%f25575,%f25576,%f25577,%f25578};

	// end inline asm
	// begin inline asm
	mma.sync.aligned.m16n8k8.row.col.f32.f16.f16.f32 {%f25575,%f25576,%f25577,%f25578}, {%r1,%r2}, {%r3}, {%f25575,%f25576,%f25577,%f25578};

	// end inline asm
	// begin inline asm
	mma.sync.aligned.m16n8k8.row.col.f32.f16.f16.f32 {%f25575,%f25576,%f25577,%f25578}, {%r1,%r2}, {%r3}, {%f25575,%f25576,%f25577,%f25578};

	// end inline asm
	// begin inline asm
	mma.sync.aligned.m16n8k8.row.col.f32.f16.f16.f32 {%f25575,%f25576,%f25577,%f25578}, {%r1,%r2}, {%r3}, {%f25575,%f25576,%f25577,%f25578};

	// end inline asm
	// begin inline asm
	mma.sync.aligned.m16n8k8.row.col.f32.f16.f16.f32 {%f25575,%f25576,%f25577,%f25578}, {%r1,%r2}, {%r3}, {%f25575,%f25576,%f25577,%f25578};

	// end inline asm
	// begin inline asm
	mma.sync.aligned.m16n8k8.row.col.f32.f16.f16.f32 {%f25575,%f25576,%f25577,%f25578}, {%r1,%r2}, {%r3}, {%f25575,%f25576,%f25577,%f25578};

	// end inline asm
	// begin inline asm
	mma.sync.aligned.m16n8k8.row.col.f32.f16.f16.f32 {%f25575,%f25576,%f25577,%f25578}, {%r1,%r2}, {%r3}, {%f25575,%f25576,%f25577,%f25578};

	// end inline asm
	// begin inline asm
	mma.sync.aligned.m16n8k8.row.col.f32.f16.f16.f32 {%f25575,%f25576,%f25577,%f25578}, {%r1,%r2}, {%r3}, {%f25575,%f25576,%f25577,%f25578};

	// end inline asm
	// begin inline asm
	mma.sync.aligned.m16n8k8.row.col.f32.f16.f16.f32 {%f25575,%f25576,%f25577,%f25578}, {%r1,%r2}, {%r3}, {%f25575,%f25576,%f25577,%f25578};

	// end inline asm
	// begin inline asm
	mma.sync.aligned.m16n8k8.row.col.f32.f16.f16.f32 {%f25575,%f25576,%f25577,%f25578}, {%r1,%r2}, {%r3}, {%f25575,%f25576,%f25577,%f25578};

	// end inline asm
	// begin inline asm
	mma.sync.aligned.m16n8k8.row.col.f32.f16.f16.f32 {%f25575,%f25576,%f25577,%f25578}, {%r1,%r2}, {%r3}, {%f25575,%f25576,%f25577,%f25578};

	// end inline asm
	// begin inline asm
	mma.sync.aligned.m16n8k8.row.col.f32.f16.f16.f32 {%f25575,%f25576,%f25577,%f25578}, {%r1,%r2}, {%r3}, {%f25575,%f25576,%f25577,%f25578};

	// end inline asm
	// begin inline asm
	mma.sync.aligned.m16n8k8.row.col.f32.f16.f16.f32 {%f25575,%f25576,%f25577,%f25578}, {%r1,%r2}, {%r3}, {%f25575,%f25576,%f25577,%f25578};

	// end inline asm
	// begin inline asm
	mma.sync.aligned.m16n8k8.row.col.f32.f16.f16.f32 {%f25575,%f25576,%f25577,%f25578}, {%r1,%r2}, {%r3}, {%f25575,%f25576,%f25577,%f25578};

	// end inline asm
	// begin inline asm
	mma.sync.aligned.m16n8k8.row.col.f32.f16.f16.f32 {%f25575,%f25576,%f25577,%f25578}, {%r1,%r2}, {%r3}, {%f25575,%f25576,%f25577,%f25578};

	// end inline asm
	// begin inline asm
	mma.sync.aligned.m16n8k8.row.col.f32.f16.f16.f32 {%f25575,%f25576,%f25577,%f25578}, {%r1,%r2}, {%r3}, {%f25575,%f25576,%f25577,%f25578};

	// end inline asm
	// begin inline asm
	mma.sync.aligned.m16n8k8.row.col.f32.f16.f16.f32 {%f25575,%f25576,%f25577,%f25578}, {%r1,%r2}, {%r3}, {%f25575,%f25576,%f25577,%f25578};

	// end inline asm
	// begin inline asm
	mma.sync.aligned.m16n8k8.row.col.f32.f16.f16.f32 {%f25575,%f25576,%f25577,%f25578}, {%r1,%r2}, {%r3}, {%f25575,%f25576,%f25577,%f25578};

	// end inline asm
	// begin inline asm
	mma.sync.aligned.m16n8k8.row.col.f32.f16.f16.f32 {%f25575,%f25576,%f25577,%f25578}, {%r1,%r2}, {%r3}, {%f25575,%f25576,%f25577,%f25578};

	// end inline asm
	// begin inline asm
	mma.sync.aligned.m16n8k8.row.col.f32.f16.f16.f32 {%f25575,%f25576,%f25577,%f25578}, {%r1,%r2}, {%r3}, {%f25575,%f25576,%f25577,%f25578};

	// end inline asm
	// begin inline asm
	mma.sync.aligned.m16n8k8.row.col.f32.f16.f16.f32 {%f25575,%f25576,%f25577,%f25578}, {%r1,%r2}, {%r3}, {%f25575,%f25576,%f25577,%f25578};

	// end inline asm
	// begin inline asm
	mma.sync.aligned.m16n8k8.row.col.f32.f16.f16.f32 {%f25575,%f25576,%f25577,%f25578}, {%r1,%r2}, {%r3}, {%f25575,%f25576,%f25577,%f25578};

	// end inline asm
	// begin inline asm
	mma.sync.aligned.m16n8k8.row.col.f32.f16.f16.f32 {%f25575,%f25576,%f25577,%f25578}, {%r1,%r2}, {%r3}, {%f25575,%f25576,%f25577,%f25578};

	// end inline asm
	// begin inline asm
	mma.sync.aligned.m16n8k8.row.col.f32.f16.f16.f32 {%f25575,%f25576,%f25577,%f25578}, {%r1,%r2}, {%r3}, {%f25575,%f25576,%f25577,%f25578};

	// end inline asm
	// begin inline asm
	mma.sync.aligned.m16n8k8.row.col.f32.f16.f16.f32 {%f25575,%f25576,%f25577,%f25578}, {%r1,%r2}, {%r3}, {%f25575,%f25576,%f25577,%f25578};

	// end inline asm
	// begin inline asm
	mma.sync.aligned.m16n8k8.row.col.f32.f16.f16.f32 {%f25575,%f25576,%f25577,%f25578}, {%r1,%r2}, {%r3}, {%f25575,%f25576,%f25577,%f25578};

	// end inline asm
	// begin inline asm
	mma.sync.aligned.m16n8k8.row.col.f32.f16.f16.f32 {%f25575,%f25576,%f25577,%f25578}, {%r1,%r2}, {%r3}, {%f25575,%f25576,%f25577,%f25578};

	// end inline asm
	// begin inline asm
	mma.sync.aligned.m16n8k8.row.col.f32.f16.f16.f32 {%f25575,%f25576,%f25577,%f25578}, {%r1,%r2}, {%r3}, {%f25575,%f25576,%f25577,%f25578};

	// end inline asm
	// begin inline asm
	mma.sync.aligned.m16n8k8.row.col.f32.f16.f16.f32 {%f25575,%f25576,%f25577,%f25578}, {%r1,%r2}, {%r3}, {%f25575,%f25576,%f25577,%f25578};

	// end inline asm
	// begin inline asm
	mma.sync.aligned.m16n8k8.row.col.f32.f16.f16.f32 {%f25575,%f25576,%f25577,%f25578}, {%r1,%r2}, {%r3}, {%f25575,%f25576,%f25577,%f25578};

	// end inline asm
	// begin inline asm
	mma.sync.aligned.m16n8k8.row.col.f32.f16.f16.f32 {%f25575,%f25576,%f25577,%f25578}, {%r1,%r2}, {%r3}, {%f25575,%f25576,%f25577,%f25578};

	// end inline asm
	// begin inline asm
	mma.sync.aligned.m16n8k8.row.col.f32.f16.f16.f32 {%f25575,%f25576,%f25577,%f25578}, {%r1,%r2}, {%r3}, {%f25575,%f25576,%f25577,%f25578};

	// end inline asm
	// begin inline asm
	mma.sync.aligned.m16n8k8.row.col.f32.f16.f16.f32 {%f25575,%f25576,%f25577,%f25578}, {%r1,%r2}, {%r3}, {%f25575,%f25576,%f25577,%f25578};

	// end inline asm
	// begin inline asm
	mma.sync.aligned.m16n8k8.row.col.f32.f16.f16.f32 {%f25575,%f25576,%f25577,%f25578}, {%r1,%r2}, {%r3}, {%f25575,%f25576,%f25577,%f25578};

	// end inline asm
	// begin inline asm
	mma.sync.aligned.m16n8k8.row.col.f32.f16.f16.f32 {%f25575,%f25576,%f25577,%f25578}, {%r1,%r2}, {%r3}, {%f25575,%f25576,%f25577,%f25578};

	// end inline asm
	// begin inline asm
	mma.sync.aligned.m16n8k8.row.col.f32.f16.f16.f32 {%f25575,%f25576,%f25577,%f25578}, {%r1,%r2}, {%r3}, {%f25575,%f25576,%f25577,%f25578};

	// end inline asm
	// begin inline asm
	mma.sync.aligned.m16n8k8.row.col.f32.f16.f16.f32 {%f25575,%f25576,%f25577,%f25578}, {%r1,%r2}, {%r3}, {%f25575,%f25576,%f25577,%f25578};

	// end inline asm
	// begin inline asm
	mma.sync.aligned.m16n8k8.row.col.f32.f16.f16.f32 {%f25575,%f25576,%f25577,%f25578}, {%r1,%r2}, {%r3}, {%f25575,%f25576,%f25577,%f25578};

	// end inline asm
	// begin inline asm
	mma.sync.aligned.m16n8k8.row.col.f32.f16.f16.f32 {%f25575,%f25576,%f25577,%f25578}, {%r1,%r2}, {%r3}, {%f25575,%f25576,%f25577,%f25578};

	// end inline asm
	// begin inline asm
	mma.sync.aligned.m16n8k8.row.col.f32.f16.f16.f32 {%f25575,%f25576,%f25577,%f25578}, {%r1,%r2}, {%r3}, {%f25575,%f25576,%f25577,%f25578};

	// end inline asm
	// begin inline asm
	mma.sync.aligned.m16n8k8.row.col.f32.f16.f16.f32 {%f25575,%f25576,%f25577,%f25578}, {%r1,%r2}, {%r3}, {%f25575,%f25576,%f25577,%f25578};

	// end inline asm
	// begin inline asm
	mma.sync.aligned.m16n8k8.row.col.f32.f16.f16.f32 {%f25575,%f25576,%f25577,%f25578}, {%r1,%r2}, {%r3}, {%f25575,%f25576,%f25577,%f25578};

	// end inline asm
	// begin inline asm
	mma.sync.aligned.m16n8k8.row.col.f32.f16.f16.f32 {%f25575,%f25576,%f25577,%f25578}, {%r1,%r2}, {%r3}, {%f25575,%f25576,%f25577,%f25578};

	// end inline asm
	// begin inline asm
	mma.sync.aligned.m16n8k8.row.col.f32.f16.f16.f32 {%f25575,%f25576,%f25577,%f25578}, {%r1,%r2}, {%r3}, {%f25575,%f25576,%f25577,%f25578};

	// end inline asm
	// begin inline asm
	mma.sync.aligned.m16n8k8.row.col.f32.f16.f16.f32 {%f25575,%f25576,%f25577,%f25578}, {%r1,%r2}, {%r3}, {%f25575,%f25576,%f25577,%f25578};

	// end inline asm
	// begin inline asm
	mma.sync.aligned.m16n8k8.row.col.f32.f16.f16.f32 {%f25575,%f25576,%f25577,%f25578}, {%r1,%r2}, {%r3}, {%f25575,%f25576,%f25577,%f25578};

	// end inline asm
	// begin inline asm
	mma.sync.aligned.m16n8k8.row.col.f32.f16.f16.f32 {%f25575,%f25576,%f25577,%f25578}, {%r1,%r2}, {%r3}, {%f25575,%f25576,%f25577,%f25578};

	// end inline asm
	// begin inline asm
	mma.sync.aligned.m16n8k8.row.col.f32.f16.f16.f32 {%f25575,%f25576,%f25577,%f25578}, {%r1,%r2}, {%r3}, {%f25575,%f25576,%f25577,%f25578};

	// end inline asm
	// begin inline asm
	mma.sync.aligned.m16n8k8.row.col.f32.f16.f16.f32 {%f25575,%f25576,%f25577,%f25578}, {%r1,%r2}, {%r3}, {%f25575,%f25576,%f25577,%f25578};

	// end inline asm
	// begin inline asm
	mma.sync.aligned.m16n8k8.row.col.f32.f16.f16.f32 {%f25575,%f25576,%f25577,%f25578}, {%r1,%r2}, {%r3}, {%f25575,%f25576,%f25577,%f25578};

	// end inline asm
	// begin inline asm
	mma.sync.aligned.m16n8k8.row.col.f32.f16.f16.f32 {%f25575,%f25576,%f25577,%f25578}, {%r1,%r2}, {%r3}, {%f25575,%f25576,%f25577,%f25578};

	// end inline asm
	// begin inline asm
	mma.sync.aligned.m16n8k8.row.col.f32.f16.f16.f32 {%f25575,%f25576,%f25577,%f25578}, {%r1,%r2}, {%r3}, {%f25575,%f25576,%f25577,%f25578};

	// end inline asm
	// begin inline asm
	mma.sync.aligned.m16n8k8.row.col.f32.f16.f16.f32 {%f25575,%f25576,%f25577,%f25578}, {%r1,%r2}, {%r3}, {%f25575,%f25576,%f25577,%f25578};

	// end inline asm
	// begin inline asm
	mma.sync.aligned.m16n8k8.row.col.f32.f16.f16.f32 {%f25575,%f25576,%f25577,%f25578}, {%r1,%r2}, {%r3}, {%f25575,%f25576,%f25577,%f25578};

	// end inline asm
	// begin inline asm
	mma.sync.aligned.m16n8k8.row.col.f32.f16.f16.f32 {%f25575,%f25576,%f25577,%f25578}, {%r1,%r2}, {%r3}, {%f25575,%f25576,%f25577,%f25578};

	// end inline asm
	// begin inline asm
	mma.sync.aligned.m16n8k8.row.col.f32.f16.f16.f32 {%f25575,%f25576,%f25577,%f25578}, {%r1,%r2}, {%r3}, {%f25575,%f25576,%f25577,%f25578};

	// end inline asm
	// begin inline asm
	mma.sync.aligned.m16n8k8.row.col.f32.f16.f16.f32 {%f25575,%f25576,%f25577,%f25578}, {%r1,%r2}, {%r3}, {%f25575,%f25576,%f25577,%f25578};

	// end inline asm
	// begin inline asm
	mma.sync.aligned.m16n8k8.row.col.f32.f16.f16.f32 {%f25575,%f25576,%f25577,%f25578}, {%r1,%r2}, {%r3}, {%f25575,%f25576,%f25577,%f25578};

	// end inline asm
	// begin inline asm
	mma.sync.aligned.m16n8k8.row.col.f32.f16.f16.f32 {%f25575,%f25576,%f25577,%f25578}, {%r1,%r2}, {%r3}, {%f25575,%f25576,%f25577,%f25578};

	// end inline asm
	// begin inline asm
	mma.sync.aligned.m16n8k8.row.col.f32.f16.f16.f32 {%f25575,%f25576,%f25577,%f25578}, {%r1,%r2}, {%r3}, {%f25575,%f25576,%f25577,%f25578};

	// end inline asm
	// begin inline asm
	mma.sync.aligned.m16n8k8.row.col.f32.f16.f16.f32 {%f25575,%f25576,%f25577,%f25578}, {%r1,%r2}, {%r3}, {%f25575,%f25576,%f25577,%f25578};

	// end inline asm
	// begin inline asm
	mma.sync.aligned.m16n8k8.row.col.f32.f16.f16.f32 {%f25575,%f25576,%f25577,%f25578}, {%r1,%r2}, {%r3}, {%f25575,%f25576,%f25577,%f25578};

	// end inline asm
	// begin inline asm
	mma.sync.aligned.m16n8k8.row.col.f32.f16.f16.f32 {%f25575,%f25576,%f25577,%f25578}, {%r1,%r2}, {%r3}, {%f25575,%f25576,%f25577,%f25578};

	// end inline asm
	// begin inline asm
	mma.sync.aligned.m16n8k8.row.col.f32.f16.f16.f32 {%f25575,%f25576,%f25577,%f25578}, {%r1,%r2}, {%r3}, {%f25575,%f25576,%f25577,%f25578};

	// end inline asm
	// begin inline asm
	mma.sync.aligned.m16n8k8.row.col.f32.f16.f16.f32 {%f25575,%f25576,%f25577,%f25578}, {%r1,%r2}, {%r3}, {%f25575,%f25576,%f25577,%f25578};

	// end inline asm
	// begin inline asm
	mma.sync.aligned.m16n8k8.row.col.f32.f16.f16.f32 {%f25575,%f25576,%f25577,%f25578}, {%r1,%r2}, {%r3}, {%f25575,%f25576,%f25577,%f25578};

	// end inline asm
	// begin inline asm
	mma.sync.aligned.m16n8k8.row.col.f32.f16.f16.f32 {%f25575,%f25576,%f25577,%f25578}, {%r1,%r2}, {%r3}, {%f25575,%f25576,%f25577,%f25578};

	// end inline asm
	// begin inline asm
	mma.sync.aligned.m16n8k8.row.col.f32.f16.f16.f32 {%f25575,%f25576,%f25577,%f25578}, {%r1,%r2}, {%r3}, {%f25575,%f25576,%f25577,%f25578};

	// end inline asm
	// begin inline asm
	mma.sync.aligned.m16n8k8.row.col.f32.f16.f16.f32 {%f25575,%f25576,%f25577,%f25578}, {%r1,%r2}, {%r3}, {%f25575,%f25576,%f25577,%f25578};

	// end inline asm
	// begin inline asm
	mma.sync.aligned.m16n8k8.row.col.f32.f16.f16.f32 {%f25575,%f25576,%f25577,%f25578}, {%r1,%r2}, {%r3}, {%f25575,%f25576,%f25577,%f25578};

	// end inline asm
	// begin inline asm
	mma.sync.aligned.m16n8k8.row.col.f32.f16.f16.f32 {%f25575,%f25576,%f25577,%f25578}, {%r1,%r2}, {%r3}, {%f25575,%f25576,%f25577,%f25578};

	// end inline asm
	// begin inline asm
	mma.sync.aligned.m16n8k8.row.col.f32.f16.f16.f32 {%f25575,%f25576,%f25577,%f25578}, {%r1,%r2}, {%r3}, {%f25575,%f25576,%f25577,%f25578};

	// end inline asm
	// begin inline asm
	mma.sync.aligned.m16n8k8.row.col.f32.f16.f16.f32 {%f25575,%f25576,%f25577,%f25578}, {%r1,%r2}, {%r3}, {%f25575,%f25576,%f25577,%f25578};

	// end inline asm
	// begin inline asm
	mma.sync.aligned.m16n8k8.row.col.f32.f16.f16.f32 {%f25575,%f25576,%f25577,%f25578}, {%r1,%r2}, {%r3}, {%f25575,%f25576,%f25577,%f25578};

	// end inline asm
	// begin inline asm
	mma.sync.aligned.m16n8k8.row.col.f32.f16.f16.f32 {%f25575,%f25576,%f25577,%f25578}, {%r1,%r2}, {%r3}, {%f25575,%f25576,%f25577,%f25578};

	// end inline asm
	// begin inline asm
	mma.sync.aligned.m16n8k8.row.col.f32.f16.f16.f32 {%f25575,%f25576,%f25577,%f25578}, {%r1,%r2}, {%r3}, {%f25575,%f25576,%f25577,%f25578};

	// end inline asm
	// begin inline asm
	mma.sync.aligned.m16n8k8.row.col.f32.f16.f16.f32 {%f25575,%f25576,%f25577,%f25578}, {%r1,%r2}, {%r3}, {%f25575,%f25576,%f25577,%f25578};

	// end inline asm
	// begin inline asm
	mma.sync.aligned.m16n8k8.row.col.f32.f16.f16.f32 {%f25575,%f25576,%f25577,%f25578}, {%r1,%r2}, {%r3}, {%f25575,%f25576,%f25577,%f25578};

	// end inline asm
	// begin inline asm
	mma.sync.aligned.m16n8k8.row.col.f32.f16.f16.f32 {%f25575,%f25576,%f25577,%f25578}, {%r1,%r2}, {%r3}, {%f25575,%f25576,%f25577,%f25578};

	// end inline asm
	// begin inline asm
	mma.sync.aligned.m16n8k8.row.col.f32.f16.f16.f32 {%f25575,%f25576,%f25577,%f25578}, {%r1,%r2}, {%r3}, {%f25575,%f25576,%f25577,%f25578};

	// end inline asm
	// begin inline asm
	mma.sync.aligned.m16n8k8.row.col.f32.f16.f16.f32 {%f25575,%f25576,%f25577,%f25578}, {%r1,%r2}, {%r3}, {%f25575,%f25576,%f25577,%f25578};

	// end inline asm
	// begin inline asm
	mma.sync.aligned.m16n8k8.row.col.f32.f16.f16.f32 {%f25575,%f25576,%f25577,%f25578}, {%r1,%r2}, {%r3}, {%f25575,%f25576,%f25577,%f25578};

	// end inline asm
	// begin inline asm
	mma.sync.aligned.m16n8k8.row.col.f32.f16.f16.f32 {%f25575,%f25576,%f25577,%f25578}, {%r1,%r2}, {%r3}, {%f25575,%f25576,%f25577,%f25578};

	// end inline asm
	// begin inline asm
	mma.sync.aligned.m16n8k8.row.col.f32.f16.f16.f32 {%f25575,%f25576,%f25577,%f25578}, {%r1,%r2}, {%r3}, {%f25575,%f25576,%f25577,%f25578};

	// end inline asm
	// begin inline asm
	mma.sync.aligned.m16n8k8.row.col.f32.f16.f16.f32 {%f25575,%f25576,%f25577,%f25578}, {%r1,%r2}, {%r3}, {%f25575,%f25576,%f25577,%f25578};

	// end inline asm
	// begin inline asm
	mma.sync.aligned.m16n8k8.row.col.f32.f16.f16.f32 {%f25575,%f25576,%f25577,%f25578}, {%r1,%r2}, {%r3}, {%f25575,%f25576,%f25577,%f25578};

	// end inline asm
	// begin inline asm
	mma.sync.aligned.m16n8k8.row.col.f32.f16.f16.f32 {%f25575,%f25576,%f25577,%f25578}, {%r1,%r2}, {%r3}, {%f25575,%f25576,%f25577,%f25578};

	// end inline asm
	// begin inline asm
	mma.sync.aligned.m16n8k8.row.col.f32.f16.f16.f32 {%f25575,%f25576,%f25577,%f25578}, {%r1,%r2}, {%r3}, {%f25575,%f25576,%f25577,%f25578};

	// end inline asm
	// begin inline asm
	mma.sync.aligned.m16n8k8.row.col.f32.f16.f16.f32 {%f25575,%f25576,%f25577,%f25578}, {%r1,%r2}, {%r3}, {%f25575,%f25576,%f25577,%f25578};

	// end inline asm
	// begin inline asm
	mma.sync.aligned.m16n8k8.row.col.f32.f16.f16.f32 {%f25575,%f25576,%f25577,%f25578}, {%r1,%r2}, {%r3}, {%f25575,%f25576,%f25577,%f25578};

	// end inline asm
	// begin inline asm
	mma.sync.aligned.m16n8k8.row.col.f32.f16.f16.f32 {%f25575,%f25576,%f25577,%f25578}, {%r1,%r2}, {%r3}, {%f25575,%f25576,%f25577,%f25578};

	// end inline asm
	// begin inline asm
	mma.sync.aligned.m16n8k8.row.col.f32.f16.f16.f32 {%f25575,%f25576,%f25577,%f25578}, {%r1,%r2}, {%r3}, {%f25575,%f25576,%f25577,%f25578};

	// end inline asm
	// begin inline asm
	mma.sync.aligned.m16n8k8.row.col.f32.f16.f16.f32 {%f25575,%f25576,%f25577,%f25578}, {%r1,%r2}, {%r3}, {%f25575,%f25576,%f25577,%f25578};

	// end inline asm
	// begin inline asm
	mma.sync.aligned.m16n8k8.row.col.f32.f16.f16.f32 {%f25575,%f25576,%f25577,%f25578}, {%r1,%r2}, {%r3}, {%f25575,%f25576,%f25577,%f25578};

	// end inline asm
	// begin inline asm
	mma.sync.aligned.m16n8k8.row.col.f32.f16.f16.f32 {%f25575,%f25576,%f25577,%f25578}, {%r1,%r2}, {%r3}, {%f25575,%f25576,%f25577,%f25578};

	// end inline asm
	// begin inline asm
	mma.sync.aligned.m16n8k8.row.col.f32.f16.f16.f32 {%f25575,%f25576,%f25577,%f25578}, {%r1,%r2}, {%r3}, {%f25575,%f25576,%f25577,%f25578};

	// end inline asm
	// begin inline asm
	mma.sync.aligned.m16n8k8.row.col.f32.f16.f16.f32 {%f25575,%f25576,%f25577,%f25578}, {%r1,%r2}, {%r3}, {%f25575,%f25576,%f25577,%f25578};

	// end inline asm
	// begin inline asm
	mma.sync.aligned.m16n8k8.row.col.f32.f16.f16.f32 {%f25575,%f25576,%f25577,%f25578}, {%r1,%r2}, {%r3}, {%f25575,%f25576,%f25577,%f25578};

	// end inline asm
	// begin inline asm
	mma.sync.aligned.m16n8k8.row.col.f32.f16.f16.f32 {%f25575,%f25576,%f25577,%f25578}, {%r1,%r2}, {%r3}, {%f25575,%f25576,%f25577,%f25578};

	// end inline asm
	// begin inline asm
	mma.sync.aligned.m16n8k8.row.col.f32.f16.f16.f32 {%f25575,%f25576,%f25577,%f25578}, {%r1,%r2}, {%r3}, {%f25575,%f25576,%f25577,%f25578};

	// end inline asm
	// begin inline asm
	mma.sync.aligned.m16n8k8.row.col.f32.f16.f16.f32 {%f25575,%f25576,%f25577,%f25578}, {%r1,%r2}, {%r3}, {%f25575,%f25576,%f25577,%f25578};

	// end inline asm
	// begin inline asm
	mma.sync.aligned.m16n8k8.row.col.f32.f16.f16.f32 {%f25575,%f25576,%f25577,%f25578}, {%r1,%r2}, {%r3}, {%f25575,%f25576,%f25577,%f25578};

	// end inline asm
	// begin inline asm
	mma.sync.aligned.m16n8k8.row.col.f32.f16.f16.f32 {%f25575,%f25576,%f25577,%f25578}, {%r1,%r2}, {%r3}, {%f25575,%f25576,%f25577,%f25578};

	// end inline asm
	// begin inline asm
	mma.sync.aligned.m16n8k8.row.col.f32.f16.f16.f32 {%f25575,%f25576,%f25577,%f25578}, {%r1,%r2}, {%r3}, {%f25575,%f25576,%f25577,%f25578};

	// end inline asm
	// begin inline asm
	mma.sync.aligned.m16n8k8.row.col.f32.f16.f16.f32 {%f25575,%f25576,%f25577,%f25578}, {%r1,%r2}, {%r3}, {%f25575,%f25576,%f25577,%f25578};

	// end inline asm
	// begin inline asm
	mma.sync.aligned.m16n8k8.row.col.f32.f16.f16.f32 {%f25575,%f25576,%f25577,%f25578}, {%r1,%r2}, {%r3}, {%f25575,%f25576,%f25577,%f25578};

	// end inline asm
	// begin inline asm
	mma.sync.aligned.m16n8k8.row.col.f32.f16.f16.f32 {%f25575,%f25576,%f25577,%f25578}, {%r1,%r2}, {%r3}, {%f25575,%f25576,%f25577,%f25578};

	// end inline asm
	// begin inline asm
	mma.sync.aligned.m16n8k8.row.col.f32.f16.f16.f32 {%f25575,%f25576,%f25577,%f25578}, {%r1,%r2}, {%r3}, {%f25575,%f25576,%f25577,%f25578};

	// end inline asm
	// begin inline asm
	mma.sync.aligned.m16n8k8.row.col.f32.f16.f16.f32 {%f25575,%f25576,%f25577,%f25578}, {%r1,%r2}, {%r3}, {%f25575,%f25576,%f25577,%f25578};

	// end inline asm
	// begin inline asm
	mma.sync.aligned.m16n8k8.row.col.f32.f16.f16.f32 {%f25575,%f25576,%f25577,%f25578}, {%r1,%r2}, {%r3}, {%f25575,%f25576,%f25577,%f25578};

	// end inline asm
	// begin inline asm
	mma.sync.aligned.m16n8k8.row.col.f32.f16.f16.f32 {%f25575,%f25576,%f25577,%f25578}, {%r1,%r2}, {%r3}, {%f25575,%f25576,%f25577,%f25578};

	// end inline asm
	// begin inline asm
	mma.sync.aligned.m16n8k8.row.col.f32.f16.f16.f32 {%f25575,%f25576,%f25577,%f25578}, {%r1,%r2}, {%r3}, {%f25575,%f25576,%f25577,%f25578};

	// end inline asm
	// begin inline asm
	mma.sync.aligned.m16n8k8.row.col.f32.f16.f16.f32 {%f25575,%f25576,%f25577,%f25578}, {%r1,%r2}, {%r3}, {%f25575,%f25576,%f25577,%f25578};

	// end inline asm
	// begin inline asm
	mma.sync.aligned.m16n8k8.row.col.f32.f16.f16.f32 {%f25575,%f25576,%f25577,%f25578}, {%r1,%r2}, {%r3}, {%f25575,%f25576,%f25577,%f25578};

	// end inline asm
	// begin inline asm
	mma.sync.aligned.m16n8k8.row.col.f32.f16.f16.f32 {%f25575,%f25576,%f25577,%f25578}, {%r1,%r2}, {%r3}, {%f25575,%f25576,%f25577,%f25578};

	// end inline asm
	// begin inline asm
	mma.sync.aligned.m16n8k8.row.col.f32.f16.f16.f32 {%f25575,%f25576,%f25577,%f25578}, {%r1,%r2}, {%r3}, {%f25575,%f25576,%f25577,%f25578};

	// end inline asm
	// begin inline asm
	mma.sync.aligned.m16n8k8.row.col.f32.f16.f16.f32 {%f25575,%f25576,%f25577,%f25578}, {%r1,%r2}, {%r3}, {%f25575,%f25576,%f25577,%f25578};

	// end inline asm
	// begin inline asm
	mma.sync.aligned.m16n8k8.row.col.f32.f16.f16.f32 {%f25575,%f25576,%f25577,%f25578}, {%r1,%r2}, {%r3}, {%f25575,%f25576,%f25577,%f25578};

	// end inline asm
	// begin inline asm
	mma.sync.aligned.m16n8k8.row.col.f32.f16.f16.f32 {%f25575,%f25576,%f25577,%f25578}, {%r1,%r2}, {%r3}, {%f25575,%f25576,%f25577,%f25578};

	// end inline asm
	// begin inline asm
	mma.sync.aligned.m16n8k8.row.col.f32.f16.f16.f32 {%f25575,%f25576,%f25577,%f25578}, {%r1,%r2}, {%r3}, {%f25575,%f25576,%f25577,%f25578};

	// end inline asm
	// begin inline asm
	mma.sync.aligned.m16n8k8.row.col.f32.f16.f16.f32 {%f25575,%f25576,%f25577,%f25578}, {%r1,%r2}, {%r3}, {%f25575,%f25576,%f25577,%f25578};

	// end inline asm
	// begin inline asm
	mma.sync.aligned.m16n8k8.row.col.f32.f16.f16.f32 {%f25575,%f25576,%f25577,%f25578}, {%r1,%r2}, {%r3}, {%f25575,%f25576,%f25577,%f25578};

	// end inline asm
	// begin inline asm
	mma.sync.aligned.m16n8k8.row.col.f32.f16.f16.f32 {%f25575,%f25576,%f25577,%f25578}, {%r1,%r2}, {%r3}, {%f25575,%f25576,%f25577,%f25578};

	// end inline asm
	// begin inline asm
	mma.sync.aligned.m16n8k8.row.col.f32.f16.f16.f32 {%f25575,%f25576,%f25577,%f25578}, {%r1,%r2}, {%r3}, {%f25575,%f25576,%f25577,%f25578};

	// end inline asm
	// begin inline asm
	mma.sync.aligned.m16n8k8.row.col.f32.f16.f16.f32 {%f25575,%f25576,%f25577,%f25578}, {%r1,%r2}, {%r3}, {%f25575,%f25576,%f25577,%f25578};

	// end inline asm
	// begin inline asm
	mma.sync.aligned.m16n8k8.row.col.f32.f16.f16.f32 {%f25575,%f25576,%f25577,%f25578}, {%r1,%r2}, {%r3}, {%f25575,%f25576,%f25577,%f25578};

	// end inline asm
	// begin inline asm
	mma.sync.aligned.m16n8k8.row.col.f32.f16.f16.f32 {%f25575,%f25576,%f25577,%f25578}, {%r1,%r2}, {%r3}, {%f25575,%f25576,%f25577,%f25578};

	// end inline asm
	// begin inline asm
	mma.sync.aligned.m16n8k8.row.col.f32.f16.f16.f32 {%f25575,%f25576,%f25577,%f25578}, {%r1,%r2}, {%r3}, {%f25575,%f25576,%f25577,%f25578};

	// end inline asm
	// begin inline asm
	mma.sync.aligned.m16n8k8.row.col.f32.f16.f16.f32 {%f25575,%f25576,%f25577,%f25578}, {%r1,%r2}, {%r3}, {%f25575,%f25576,%f25577,%f25578};

	// end inline asm
	// begin inline asm
	mma.sync.aligned.m16n8k8.row.col.f32.f16.f16.f32 {%f25575,%f25576,%f25577,%f25578}, {%r1,%r2}, {%r3}, {%f25575,%f25576,%f25577,%f25578};

	// end inline asm
	// begin inline asm
	mma.sync.aligned.m16n8k8.row.col.f32.f16.f16.f32 {%f25575,%f25576,%f25577,%f25578}, {%r1,%r2}, {%r3}, {%f25575,%f25576,%f25577,%f25578};

	// end inline asm
	// begin inline asm
	mma.sync.aligned.m16n8k8.row.col.f32.f16.f16.f32 {%f25575,%f25576,%f25577,%f25578}, {%r1,%r2}, {%r3}, {%f25575,%f25576,%f25577,%f25578};

	// end inline asm
	// begin inline asm
	mma.sync.aligned.m16n8k8.row.col.f32.f16.f16.f32 {%f25575,%f25576,%f25577,%f25578}, {%r1,%r2}, {%r3}, {%f25575,%f25576,%f25577,%f25578};

	// end inline asm
	// begin inline asm
	mma.sync.aligned.m16n8k8.row.col.f32.f16.f16.f32 {%f25575,%f25576,%f25577,%f25578}, {%r1,%r2}, {%r3}, {%f25575,%f25576,%f25577,%f25578};

	// end inline asm
	// begin inline asm
	mma.sync.aligned.m16n8k8.row.col.f32.f16.f16.f32 {%f25575,%f25576,%f25577,%f25578}, {%r1,%r2}, {%r3}, {%f25575,%f25576,%f25577,%f25578};

	// end inline asm
	// begin inline asm
	mma.sync.aligned.m16n8k8.row.col.f32.f16.f16.f32 {%f25575,%f25576,%f25577,%f25578}, {%r1,%r2}, {%r3}, {%f25575,%f25576,%f25577,%f25578};

	// end inline asm
	// begin inline asm
	mma.sync.aligned.m16n8k8.row.col.f32.f16.f16.f32 {%f25575,%f25576,%f25577,%f25578}, {%r1,%r2}, {%r3}, {%f25575,%f25576,%f25577,%f25578};

	// end inline asm
	// begin inline asm
	mma.sync.aligned.m16n8k8.row.col.f32.f16.f16.f32 {%f25575,%f25576,%f25577,%f25578}, {%r1,%r2}, {%r3}, {%f25575,%f25576,%f25577,%f25578};

	// end inline asm
	// begin inline asm
	mma.sync.aligned.m16n8k8.row.col.f32.f16.f16.f32 {%f25575,%f25576,%f25577,%f25578}, {%r1,%r2}, {%r3}, {%f25575,%f25576,%f25577,%f25578};

	// end inline asm
	// begin inline asm
	mma.sync.aligned.m16n8k8.row.col.f32.f16.f16.f32 {%f25575,%f25576,%f25577,%f25578}, {%r1,%r2}, {%r3}, {%f25575,%f25576,%f25577,%f25578};

	// end inline asm
	// begin inline asm
	mma.sync.aligned.m16n8k8.row.col.f32.f16.f16.f32 {%f25575,%f25576,%f25577,%f25578}, {%r1,%r2}, {%r3}, {%f25575,%f25576,%f25577,%f25578};

	// end inline asm
	// begin inline asm
	mma.sync.aligned.m16n8k8.row.col.f32.f16.f16.f32 {%f25575,%f25576,%f25577,%f25578}, {%r1,%r2}, {%r3}, {%f25575,%f25576,%f25577,%f25578};

	// end inline asm
	// begin inline asm
	mma.sync.aligned.m16n8k8.row.col.f32.f16.f16.f32 {%f25575,%f25576,%f25577,%f25578}, {%r1,%r2}, {%r3}, {%f25575,%f25576,%f25577,%f25578};

	// end inline asm
	// begin inline asm
	mma.sync.aligned.m16n8k8.row.col.f32.f16.f16.f32 {%f25575,%f25576,%f25577,%f25578}, {%r1,%r2}, {%r3}, {%f25575,%f25576,%f25577,%f25578};

	// end inline asm
	// begin inline asm
	mma.sync.aligned.m16n8k8.row.col.f32.f16.f16.f32 {%f25575,%f25576,%f25577,%f25578}, {%r1,%r2}, {%r3}, {%f25575,%f25576,%f25577,%f25578};

	// end inline asm
	// begin inline asm
	mma.sync.aligned.m16n8k8.row.col.f32.f16.f16.f32 {%f25575,%f25576,%f25577,%f25578}, {%r1,%r2}, {%r3}, {%f25575,%f25576,%f25577,%f25578};

	// end inline asm
	// begin inline asm
	mma.sync.aligned.m16n8k8.row.col.f32.f16.f16.f32 {%f25575,%f25576,%f25577,%f25578}, {%r1,%r2}, {%r3}, {%f25575,%f25576,%f25577,%f25578};

	// end inline asm
	// begin inline asm
	mma.sync.aligned.m16n8k8.row.col.f32.f16.f16.f32 {%f25575,%f25576,%f25577,%f25578}, {%r1,%r2}, {%r3}, {%f25575,%f25576,%f25577,%f25578};

	// end inline asm
	// begin inline asm
	mma.sync.aligned.m16n8k8.row.col.f32.f16.f16.f32 {%f25575,%f25576,%f25577,%f25578}, {%r1,%r2}, {%r3}, {%f25575,%f25576,%f25577,%f25578};

	// end inline asm
	// begin inline asm
	mma.sync.aligned.m16n8k8.row.col.f32.f16.f16.f32 {%f25575,%f25576,%f25577,%f25578}, {%r1,%r2}, {%r3}, {%f25575,%f25576,%f25577,%f25578};

	// end inline asm
	// begin inline asm
	mma.sync.aligned.m16n8k8.row.col.f32.f16.f16.f32 {%f25575,%f25576,%f25577,%f25578}, {%r1,%r2}, {%r3}, {%f25575,%f25576,%f25577,%f25578};

	// end inline asm
	// begin inline asm
	mma.sync.aligned.m16n8k8.row.col.f32.f16.f16.f32 {%f25575,%f25576,%f25577,%f25578}, {%r1,%r2}, {%r3}, {%f25575,%f25576,%f25577,%f25578};

	// end inline asm
	// begin inline asm
	mma.sync.aligned.m16n8k8.row.col.f32.f16.f16.f32 {%f25575,%f25576,%f25577,%f25578}, {%r1,%r2}, {%r3}, {%f25575,%f25576,%f25577,%f25578};

	// end inline asm
	// begin inline asm
	mma.sync.aligned.m16n8k8.row.col.f32.f16.f16.f32 {%f25575,%f25576,%f25577,%f25578}, {%r1,%r2}, {%r3}, {%f25575,%f25576,%f25577,%f25578};

	// end inline asm
	// begin inline asm
	mma.sync.aligned.m16n8k8.row.col.f32.f16.f16.f32 {%f25575,%f25576,%f25577,%f25578}, {%r1,%r2}, {%r3}, {%f25575,%f25576,%f25577,%f25578};

	// end inline asm
	// begin inline asm
	mma.sync.aligned.m16n8k8.row.col.f32.f16.f16.f32 {%f25575,%f25576,%f25577,%f25578}, {%r1,%r2}, {%r3}, {%f25575,%f25576,%f25577,%f25578};

	// end inline asm
	// begin inline asm
	mma.sync.aligned.m16n8k8.row.col.f32.f16.f16.f32 {%f25575,%f25576,%f25577,%f25578}, {%r1,%r2}, {%r3}, {%f25575,%f25576,%f25577,%f25578};

	// end inline asm
	// begin inline asm
	mma.sync.aligned.m16n8k8.row.col.f32.f16.f16.f32 {%f25575,%f25576,%f25577,%f25578}, {%r1,%r2}, {%r3}, {%f25575,%f25576,%f25577,%f25578};

	// end inline asm
	// begin inline asm
	mma.sync.aligned.m16n8k8.row.col.f32.f16.f16.f32 {%f25575,%f25576,%f25577,%f25578}, {%r1,%r2}, {%r3}, {%f25575,%f25576,%f25577,%f25578};

	// end inline asm
	// begin inline asm
	mma.sync.aligned.m16n8k8.row.col.f32.f16.f16.f32 {%f25575,%f25576,%f25577,%f25578}, {%r1,%r2}, {%r3}, {%f25575,%f25576,%f25577,%f25578};

	// end inline asm
	// begin inline asm
	mma.sync.aligned.m16n8k8.row.col.f32.f16.f16.f32 {%f25575,%f25576,%f25577,%f25578}, {%r1,%r2}, {%r3}, {%f25575,%f25576,%f25577,%f25578};

	// end inline asm
	// begin inline asm
	mma.sync.aligned.m16n8k8.row.col.f32.f16.f16.f32 {%f25575,%f25576,%f25577,%f25578}, {%r1,%r2}, {%r3}, {%f25575,%f25576,%f25577,%f25578};

	// end inline asm
	// begin inline asm
	mma.sync.aligned.m16n8k8.row.col.f32.f16.f16.f32 {%f25575,%f25576,%f25577,%f25578}, {%r1,%r2}, {%r3}, {%f25575,%f25576,%f25577,%f25578};

	// end inline asm
	// begin inline asm
	mma.sync.aligned.m16n8k8.row.col.f32.f16.f16.f32 {%f25575,%f25576,%f25577,%f25578}, {%r1,%r2}, {%r3}, {%f25575,%f25576,%f25577,%f25578};

	// end inline asm
	// begin inline asm
	mma.sync.aligned.m16n8k8.row.col.f32.f16.f16.f32 {%f25575,%f25576,%f25577,%f25578}, {%r1,%r2}, {%r3}, {%f25575,%f25576,%f25577,%f25578};

	// end inline asm
	// begin inline asm
	mma.sync.aligned.m16n8k8.row.col.f32.f16.f16.f32 {%f25575,%f25576,%f25577,%f25578}, {%r1,%r2}, {%r3}, {%f25575,%f25576,%f25577,%f25578};

	// end inline asm
	// begin inline asm
	mma.sync.aligned.m16n8k8.row.col.f32.f16.f16.f32 {%f25575,%f25576,%f25577,%f25578}, {%r1,%r2}, {%r3}, {%f25575,%f25576,%f25577,%f25578};

	// end inline asm
	// begin inline asm
	mma.sync.aligned.m16n8k8.row.col.f32.f16.f16.f32 {%f25575,%f25576,%f25577,%f25578}, {%r1,%r2}, {%r3}, {%f25575,%f25576,%f25577,%f25578};

	// end inline asm
	// begin inline asm
	mma.sync.aligned.m16n8k8.row.col.f32.f16.f16.f32 {%f25575,%f25576,%f25577,%f25578}, {%r1,%r2}, {%r3}, {%f25575,%f25576,%f25577,%f25578};

	// end inline asm
	// begin inline asm
	mma.sync.aligned.m16n8k8.row.col.f32.f16.f16.f32 {%f25575,%f25576,%f25577,%f25578}, {%r1,%r2}, {%r3}, {%f25575,%f25576,%f25577,%f25578};

	// end inline asm
	// begin inline asm
	mma.sync.aligned.m16n8k8.row.col.f32.f16.f16.f32 {%f25575,%f25576,%f25577,%f25578}, {%r1,%r2}, {%r3}, {%f25575,%f25576,%f25577,%f25578};

	// end inline asm
	// begin inline asm
	mma.sync.aligned.m16n8k8.row.col.f32.f16.f16.f32 {%f25575,%f25576,%f25577,%f25578}, {%r1,%r2}, {%r3}, {%f25575,%f25576,%f25577,%f25578};

	// end inline asm
	// begin inline asm
	mma.sync.aligned.m16n8k8.row.col.f32.f16.f16.f32 {%f25575,%f25576,%f25577,%f25578}, {%r1,%r2}, {%r3}, {%f25575,%f25576,%f25577,%f25578};

	// end inline asm
	// begin inline asm
	mma.sync.aligned.m16n8k8.row.col.f32.f16.f16.f32 {%f25575,%f25576,%f25577,%f25578}, {%r1,%r2}, {%r3}, {%f25575,%f25576,%f25577,%f25578};

	// end inline asm
	// begin inline asm
	mma.sync.aligned.m16n8k8.row.col.f32.f16.f16.f32 {%f25575,%f25576,%f25577,%f25578}, {%r1,%r2}, {%r3}, {%f25575,%f25576,%f25577,%f25578};

	// end inline asm
	// begin inline asm
	mma.sync.aligned.m16n8k8.row.col.f32.f16.f16.f32 {%f25575,%f25576,%f25577,%f25578}, {%r1,%r2}, {%r3}, {%f25575,%f25576,%f25577,%f25578};

	// end inline asm
	// begin inline asm
	mma.sync.aligned.m16n8k8.row.col.f32.f16.f16.f32 {%f25575,%f25576,%f25577,%f25578}, {%r1,%r2}, {%r3}, {%f25575,%f25576,%f25577,%f25578};

	// end inline asm
	// begin inline asm
	mma.sync.aligned.m16n8k8.row.col.f32.f16.f16.f32 {%f25575,%f25576,%f25577,%f25578}, {%r1,%r2}, {%r3}, {%f25575,%f25576,%f25577,%f25578};

	// end inline asm
	// begin inline asm
	mma.sync.aligned.m16n8k8.row.col.f32.f16.f16.f32 {%f25575,%f25576,%f25577,%f25578}, {%r1,%r2}, {%r3}, {%f25575,%f25576,%f25577,%f25578};

	// end inline asm
	// begin inline asm
	mma.sync.aligned.m16n8k8.row.col.f32.f16.f16.f32 {%f25575,%f25576,%f25577,%f25578}, {%r1,%r2}, {%r3}, {%f25575,%f25576,%f25577,%f25578};

	// end inline asm
	// begin inline asm
	mma.sync.aligned.m16n8k8.row.col.f32.f16.f16.f32 {%f25575,%f25576,%f25577,%f25578}, {%r1,%r2}, {%r3}, {%f25575,%f25576,%f25577,%f25578};

	// end inline asm
	// begin inline asm
	mma.sync.aligned.m16n8k8.row.col.f32.f16.f16.f32 {%f25575,%f25576,%f25577,%f25578}, {%r1,%r2}, {%r3}, {%f25575,%f25576,%f25577,%f25578};

	// end inline asm
	// begin inline asm
	mma.sync.aligned.m16n8k8.row.col.f32.f16.f16.f32 {%f25575,%f25576,%f25577,%f25578}, {%r1,%r2}, {%r3}, {%f25575,%f25576,%f25577,%f25578};

	// end inline asm
	// begin inline asm
	mma.sync.aligned.m16n8k8.row.col.f32.f16.f16.f32 {%f25575,%f25576,%f25577,%f25578}, {%r1,%r2}, {%r3}, {%f25575,%f25576,%f25577,%f25578};

	// end inline asm
	// begin inline asm
	mma.sync.aligned.m16n8k8.row.col.f32.f16.f16.f32 {%f25575,%f25576,%f25577,%f25578}, {%r1,%r2}, {%r3}, {%f25575,%f25576,%f25577,%f25578};

	// end inline asm
	// begin inline asm
	mma.sync.aligned.m16n8k8.row.col.f32.f16.f16.f32 {%f25575,%f25576,%f25577,%f25578}, {%r1,%r2}, {%r3}, {%f25575,%f25576,%f25577,%f25578};

	// end inline asm
	// begin inline asm
	mma.sync.aligned.m16n8k8.row.col.f32.f16.f16.f32 {%f25575,%f25576,%f25577,%f25578}, {%r1,%r2}, {%r3}, {%f25575,%f25576,%f25577,%f25578};

	// end inline asm
	// begin inline asm
	mma.sync.aligned.m16n8k8.row.col.f32.f16.f16.f32 {%f25575,%f25576,%f25577,%f25578}, {%r1,%r2}, {%r3}, {%f25575,%f25576,%f25577,%f25578};

	// end inline asm
	// begin inline asm
	mma.sync.aligned.m16n8k8.row.col.f32.f16.f16.f32 {%f25575,%f25576,%f25577,%f25578}, {%r1,%r2}, {%r3}, {%f25575,%f25576,%f25577,%f25578};

	// end inline asm
	// begin inline asm
	mma.sync.aligned.m16n8k8.row.col.f32.f16.f16.f32 {%f25575,%f25576,%f25577,%f25578}, {%r1,%r2}, {%r3}, {%f25575,%f25576,%f25577,%f25578};

	// end inline asm
	// begin inline asm
	mma.sync.aligned.m16n8k8.row.col.f32.f16.f16.f32 {%f25575,%f25576,%f25577,%f25578}, {%r1,%r2}, {%r3}, {%f25575,%f25576,%f25577,%f25578};

	// end inline asm
	// begin inline asm
	mma.sync.aligned.m16n8k8.row.col.f32.f16.f16.f32 {%f25575,%f25576,%f25577,%f25578}, {%r1,%r2}, {%r3}, {%f25575,%f25576,%f25577,%f25578};

	// end inline asm
	// begin inline asm
	mma.sync.aligned.m16n8k8.row.col.f32.f16.f16.f32 {%f25575,%f25576,%f25577,%f25578}, {%r1,%r2}, {%r3}, {%f25575,%f25576,%f25577,%f25578};

	// end inline asm
	// begin inline asm
	mma.sync.aligned.m16n8k8.row.col.f32.f16.f16.f32 {%f25575,%f25576,%f25577,%f25578}, {%r1,%r2}, {%r3}, {%f25575,%f25576,%f25577,%f25578};

	// end inline asm
	// begin inline asm
	mma.sync.aligned.m16n8k8.row.col.f32.f16.f16.f32 {%f25575,%f25576,%f25577,%f25578}, {%r1,%r2}, {%r3}, {%f25575,%f25576,%f25577,%f25578};

	// end inline asm
	// begin inline asm
	mma.sync.aligned.m16n8k8.row.col.f32.f16.f16.f32 {%f25575,%f25576,%f25577,%f25578}, {%r1,%r2}, {%r3}, {%f25575,%f25576,%f25577,%f25578};

	// end inline asm
	// begin inline asm
	mma.sync.aligned.m16n8k8.row.col.f32.f16.f16.f32 {%f25575,%f25576,%f25577,%f25578}, {%r1,%r2}, {%r3}, {%f25575,%f25576,%f25577,%f25578};

	// end inline asm
	// begin inline asm
	mma.sync.aligned.m16n8k8.row.col.f32.f16.f16.f32 {%f25575,%f25576,%f25577,%f25578}, {%r1,%r2}, {%r3}, {%f25575,%f25576,%f25577,%f25578};

	// end inline asm
	// begin inline asm
	mma.sync.aligned.m16n8k8.row.col.f32.f16.f16.f32 {%f25575,%f25576,%f25577,%f25578}, {%r1,%r2}, {%r3}, {%f25575,%f25576,%f25577,%f25578};

	// end inline asm
	// begin inline asm
	mma.sync.aligned.m16n8k8.row.col.f32.f16.f16.f32 {%f25575,%f25576,%f25577,%f25578}, {%r1,%r2}, {%r3}, {%f25575,%f25576,%f25577,%f25578};

	// end inline asm
	// begin inline asm
	mma.sync.aligned.m16n8k8.row.col.f32.f16.f16.f32 {%f25575,%f25576,%f25577,%f25578}, {%r1,%r2}, {%r3}, {%f25575,%f25576,%f25577,%f25578};

	// end inline asm
	// begin inline asm
	mma.sync.aligned.m16n8k8.row.col.f32.f16.f16.f32 {%f25575,%f25576,%f25577,%f25578}, {%r1,%r2}, {%r3}, {%f25575,%f25576,%f25577,%f25578};

	// end inline asm
	// begin inline asm
	mma.sync.aligned.m16n8k8.row.col.f32.f16.f16.f32 {%f25575,%f25576,%f25577,%f25578}, {%r1,%r2}, {%r3}, {%f25575,%f25576,%f25577,%f25578};

	// end inline asm
	// begin inline asm
	mma.sync.aligned.m16n8k8.row.col.f32.f16.f16.f32 {%f25575,%f25576,%f25577,%f25578}, {%r1,%r2}, {%r3}, {%f25575,%f25576,%f25577,%f25578};

	// end inline asm
	// begin inline asm
	mma.sync.aligned.m16n8k8.row.col.f32.f16.f16.f32 {%f25575,%f25576,%f25577,%f25578}, {%r1,%r2}, {%r3}, {%f25575,%f25576,%f25577,%f25578};

	// end inline asm
	// begin inline asm
	mma.sync.aligned.m16n8k8.row.col.f32.f16.f16.f32 {%f25575,%f25576,%f25577,%f25578}, {%r1,%r2}, {%r3}, {%f25575,%f25576,%f25577,%f25578};

	// end inline asm
	// begin inline asm
	mma.sync.aligned.m16n8k8.row.col.f32.f16.f16.f32 {%f25575,%f25576,%f25577,%f25578}, {%r1,%r2}, {%r3}, {%f25575,%f25576,%f25577,%f25578};

	// end inline asm
	// begin inline asm
	mma.sync.aligned.m16n8k8.row.col.f32.f16.f16.f32 {%f25575,%f25576,%f25577,%f25578}, {%r1,%r2}, {%r3}, {%f25575,%f25576,%f25577,%f25578};

	// end inline asm
	// begin inline asm
	mma.sync.aligned.m16n8k8.row.col.f32.f16.f16.f32 {%f25575,%f25576,%f25577,%f25578}, {%r1,%r2}, {%r3}, {%f25575,%f25576,%f25577,%f25578};

	// end inline asm
	// begin inline asm
	mma.sync.aligned.m16n8k8.row.col.f32.f16.f16.f32 {%f25575,%f25576,%f25577,%f25578}, {%r1,%r2}, {%r3}, {%f25575,%f25576,%f25577,%f25578};

	// end inline asm
	// begin inline asm
	mma.sync.aligned.m16n8k8.row.col.f32.f16.f16.f32 {%f25575,%f25576,%f25577,%f25578}, {%r1,%r2}, {%r3}, {%f25575,%f25576,%f25577,%f25578};

	// end inline asm
	// begin inline asm
	mma.sync.aligned.m16n8k8.row.col.f32.f16.f16.f32 {%f25575,%f25576,%f25577,%f25578}, {%r1,%r2}, {%r3}, {%f25575,%f25576,%f25577,%f25578};

	// end inline asm
	// begin inline asm
	mma.sync.aligned.m16n8k8.row.col.f32.f16.f16.f32 {%f25575,%f25576,%f25577,%f25578}, {%r1,%r2}, {%r3}, {%f25575,%f25576,%f25577,%f25578};

	// end inline asm
	// begin inline asm
	mma.sync.aligned.m16n8k8.row.col.f32.f16.f16.f32 {%f25575,%f25576,%f25577,%f25578}, {%r1,%r2}, {%r3}, {%f25575,%f25576,%f25577,%f25578};

	// end inline asm
	// begin inline asm
	mma.sync.aligned.m16n8k8.row.col.f32.f16.f16.f32 {%f25575,%f25576,%f25577,%f25578}, {%r1,%r2}, {%r3}, {%f25575,%f25576,%f25577,%f25578};

	// end inline asm
	// begin inline asm
	mma.sync.aligned.m16n8k8.row.col.f32.f16.f16.f32 {%f25575,%f25576,%f25577,%f25578}, {%r1,%r2}, {%r3}, {%f25575,%f25576,%f25577,%f25578};

	// end inline asm
	// begin inline asm
	mma.sync.aligned.m16n8k8.row.col.f32.f16.f16.f32 {%f25575,%f25576,%f25577,%f25578}, {%r1,%r2}, {%r3}, {%f25575,%f25576,%f25577,%f25578};

	// end inline asm
	// begin inline asm
	mma.sync.aligned.m16n8k8.row.col.f32.f16.f16.f32 {%f25575,%f25576,%f25577,%f25578}, {%r1,%r2}, {%r3}, {%f25575,%f25576,%f25577,%f25578};

	// end inline asm
	// begin inline asm
	mma.sync.aligned.m16n8k8.row.col.f32.f16.f16.f32 {%f25575,%f25576,%f25577,%f25578}, {%r1,%r2}, {%r3}, {%f25575,%f25576,%f25577,%f25578};

	// end inline asm
	// begin inline asm
	mma.sync.aligned.m16n8k8.row.col.f32.f16.f16.f32 {%f25575,%f25576,%f25577,%f25578}, {%r1,%r2}, {%r3}, {%f25575,%f25576,%f25577,%f25578};

	// end inline asm
	// begin inline asm
	mma.sync.aligned.m16n8k8.row.col.f32.f16.f16.f32 {%f25575,%f25576,%f25577,%f25578}, {%r1,%r2}, {%r3}, {%f25575,%f25576,%f25577,%f25578};

	// end inline asm
	// begin inline asm
	mma.sync.aligned.m16n8k8.row.col.f32.f16.f16.f32 {%f25575,%f25576,%f25577,%f25578}, {%r1,%r2}, {%r3}, {%f25575,%f25576,%f25577,%f25578};

	// end inline asm
	// begin inline asm
	mma.sync.aligned.m16n8k8.row.col.f32.f16.f16.f32 {%f25575,%f25576,%f25577,%f25578}, {%r1,%r2}, {%r3}, {%f25575,%f25576,%f25577,%f25578};

	// end inline asm
	// begin inline asm
	mma.sync.aligned.m16n8k8.row.col.f32.f16.f16.f32 {%f25575,%f25576,%f25577,%f25578}, {%r1,%r2}, {%r3}, {%f25575,%f25576,%f25577,%f25578};

	// end inline asm
	// begin inline asm
	mma.sync.aligned.m16n8k8.row.col.f32.f16.f16.f32 {%f25575,%f25576,%f25577,%f25578}, {%r1,%r2}, {%r3}, {%f25575,%f25576,%f25577,%f25578};

	// end inline asm
	// begin inline asm
	mma.sync.aligned.m16n8k8.row.col.f32.f16.f16.f32 {%f25575,%f25576,%f25577,%f25578}, {%r1,%r2}, {%r3}, {%f25575,%f25576,%f25577,%f25578};

	// end inline asm
	// begin inline asm
	mma.sync.aligned.m16n8k8.row.col.f32.f16.f16.f32 {%f25575,%f25576,%f25577,%f25578}, {%r1,%r2}, {%r3}, {%f25575,%f25576,%f25577,%f25578};

	// end inline asm
	// begin inline asm
	mma.sync.aligned.m16n8k8.row.col.f32.f16.f16.f32 {%f25575,%f25576,%f25577,%f25578}, {%r1,%r2}, {%r3}, {%f25575,%f25576,%f25577,%f25578};

	// end inline asm
	// begin inline asm
	mma.sync.aligned.m16n8k8.row.col.f32.f16.f16.f32 {%f25575,%f25576,%f25577,%f25578}, {%r1,%r2}, {%r3}, {%f25575,%f25576,%f25577,%f25578};

	// end inline asm
	// begin inline asm
	mma.sync.aligned.m16n8k8.row.col.f32.f16.f16.f32 {%f25575,%f25576,%f25577,%f25578}, {%r1,%r2}, {%r3}, {%f25575,%f25576,%f25577,%f25578};

	// end inline asm
	// begin inline asm
	mma.sync.aligned.m16n8k8.row.col.f32.f16.f16.f32 {%f25575,%f25576,%f25577,%f25578}, {%r1,%r2}, {%r3}, {%f25575,%f25576,%f25577,%f25578};

	// end inline asm
	// begin inline asm
	mma.sync.aligned.m16n8k8.row.col.f32.f16.f16.f32 {%f25575,%f25576,%f25577,%f25578}, {%r1,%r2}, {%r3}, {%f25575,%f25576,%f25577,%f25578};

	// end inline asm
	// begin inline asm
	mma.sync.aligned.m16n8k8.row.col.f32.f16.f16.f32 {%f25575,%f25576,%f25577,%f25578}, {%r1,%r2}, {%r3}, {%f25575,%f25576,%f25577,%f25578};

	// end inline asm
	// begin inline asm
	mma.sync.aligned.m16n8k8.row.col.f32.f16.f16.f32 {%f25575,%f25576,%f25577,%f25578}, {%r1,%r2}, {%r3}, {%f25575,%f25576,%f25577,%f25578};

	// end inline asm
	// begin inline asm
	mma.sync.aligned.m16n8k8.row.col.f32.f16.f16.f32 {%f25575,%f25576,%f25577,%f25578}, {%r1,%r2}, {%r3}, {%f25575,%f25576,%f25577,%f25578};

	// end inline asm
	// begin inline asm
	mma.sync.aligned.m16n8k8.row.col.f32.f16.f16.f32 {%f25575,%f25576,%f25577,%f25578}, {%r1,%r2}, {%r3}, {%f25575,%f25576,%f25577,%f25578};

	// end inline asm
	// begin inline asm
	mma.sync.aligned.m16n8k8.row.col.f32.f16.f16.f32 {%f25575,%f25576,%f25577,%f25578}, {%r1,%r2}, {%r3}, {%f25575,%f25576,%f25577,%f25578};

	// end inline asm
	// begin inline asm
	mma.sync.aligned.m16n8k8.row.col.f32.f16.f16.f32 {%f25575,%f25576,%f25577,%f25578}, {%r1,%r2}, {%r3}, {%f25575,%f25576,%f25577,%f25578};

	// end inline asm
	// begin inline asm
	mma.sync.aligned.m16n8k8.row.col.f32.f16.f16.f32 {%f25575,%f25576,%f25577,%f25578}, {%r1,%r2}, {%r3}, {%f25575,%f25576,%f25577,%f25578};

	// end inline asm
	// begin inline asm
	mma.sync.aligned.m16n8k8.row.col.f32.f16.f16.f32 {%f25575,%f25576,%f25577,%f25578}, {%r1,%r2}, {%r3}, {%f25575,%f25576,%f25577,%f25578};

	// end inline asm
	// begin inline asm
	mma.sync.aligned.m16n8k8.row.col.f32.f16.f16.f32 {%f25575,%f25576,%f25577,%f25578}, {%r1,%r2}, {%r3}, {%f25575,%f25576,%f25577,%f25578};

	// end inline asm
	// begin inline asm
	mma.sync.aligned.m16n8k8.row.col.f32.f16.f16.f32 {%f25575,%f25576,%f25577,%f25578}, {%r1,%r2}, {%r3}, {%f25575,%f25576,%f25577,%f25578};

	// end inline asm
	// begin inline asm
	mma.sync.aligned.m16n8k8.row.col.f32.f16.f16.f32 {%f25575,%f25576,%f25577,%f25578}, {%r1,%r2}, {%r3}, {%f25575,%f25576,%f25577,%f25578};

	// end inline asm
	// begin inline asm
	mma.sync.aligned.m16n8k8.row.col.f32.f16.f16.f32 {%f25575,%f25576,%f25577,%f25578}, {%r1,%r2}, {%r3}, {%f25575,%f25576,%f25577,%f25578};

	// end inline asm
	// begin inline asm
	mma.sync.aligned.m16n8k8.row.col.f32.f16.f16.f32 {%f25575,%f25576,%f25577,%f25578}, {%r1,%r2}, {%r3}, {%f25575,%f25576,%f25577,%f25578};

	// end inline asm
	// begin inline asm
	mma.sync.aligned.m16n8k8.row.col.f32.f16.f16.f32 {%f25575,%f25576,%f25577,%f25578}, {%r1,%r2}, {%r3}, {%f25575,%f25576,%f25577,%f25578};

	// end inline asm
	// begin inline asm
	mma.sync.aligned.m16n8k8.row.col.f32.f16.f16.f32 {%f25575,%f25576,%f25577,%f25578}, {%r1,%r2}, {%r3}, {%f25575,%f25576,%f25577,%f25578};

	// end inline asm
	// begin inline asm
	mma.sync.aligned.m16n8k8.row.col.f32.f16.f16.f32 {%f25575,%f25576,%f25577,%f25578}, {%r1,%r2}, {%r3}, {%f25575,%f25576,%f25577,%f25578};

	// end inline asm
	// begin inline asm
	mma.sync.aligned.m16n8k8.row.col.f32.f16.f16.f32 {%f25575,%f25576,%f25577,%f25578}, {%r1,%r2}, {%r3}, {%f25575,%f25576,%f25577,%f25578};

	// end inline asm
	// begin inline asm
	mma.sync.aligned.m16n8k8.row.col.f32.f16.f16.f32 {%f25575,%f25576,%f25577,%f25578}, {%r1,%r2}, {%r3}, {%f25575,%f25576,%f25577,%f25578};

	// end inline asm
	// begin inline asm
	mma.sync.aligned.m16n8k8.row.col.f32.f16.f16.f32 {%f25575,%f25576,%f25577,%f25578}, {%r1,%r2}, {%r3}, {%f25575,%f25576,%f25577,%f25578};

	// end inline asm
	// begin inline asm
	mma.sync.aligned.m16n8k8.row.col.f32.f16.f16.f32 {%f25575,%f25576,%f25577,%f25578}, {%r1,%r2}, {%r3}, {%f25575,%f25576,%f25577,%f25578};

	// end inline asm
	// begin inline asm
	mma.sync.aligned.m16n8k8.row.col.f32.f16.f16.f32 {%f25575,%f25576,%f25577,%f25578}, {%r1,%r2}, {%r3}, {%f25575,%f25576,%f25577,%f25578};

	// end inline asm
	// begin inline asm
	mma.sync.aligned.m16n8k8.row.col.f32.f16.f16.f32 {%f25575,%f25576,%f25577,%f25578}, {%r1,%r2}, {%r3}, {%f25575,%f25576,%f25577,%f25578};

	// end inline asm
	// begin inline asm
	mma.sync.aligned.m16n8k8.row.col.f32.f16.f16.f32 {%f25575,%f25576,%f25577,%f25578}, {%r1,%r2}, {%r3}, {%f25575,%f25576,%f25577,%f25578};

	// end inline asm
	// begin inline asm
	mma.sync.aligned.m16n8k8.row.col.f32.f16.f16.f32 {%f25575,%f25576,%f25577,%f25578}, {%r1,%r2}, {%r3}, {%f25575,%f25576,%f25577,%f25578};

	// end inline asm
	// begin inline asm
	mma.sync.aligned.m16n8k8.row.col.f32.f16.f16.f32 {%f25575,%f25576,%f25577,%f25578}, {%r1,%r2}, {%r3}, {%f25575,%f25576,%f25577,%f25578};

	// end inline asm
	// begin inline asm
	mma.sync.aligned.m16n8k8.row.col.f32.f16.f16.f32 {%f25575,%f25576,%f25577,%f25578}, {%r1,%r2}, {%r3}, {%f25575,%f25576,%f25577,%f25578};

	// end inline asm
	// begin inline asm
	mma.sync.aligned.m16n8k8.row.col.f32.f16.f16.f32 {%f25575,%f25576,%f25577,%f25578}, {%r1,%r2}, {%r3}, {%f25575,%f25576,%f25577,%f25578};

	// end inline asm
	// begin inline asm
	mma.sync.aligned.m16n8k8.row.col.f32.f16.f16.f32 {%f25575,%f25576,%f25577,%f25578}, {%r1,%r2}, {%r3}, {%f25575,%f25576,%f25577,%f25578};

	// end inline asm
	// begin inline asm
	mma.sync.aligned.m16n8k8.row.col.f32.f16.f16.f32 {%f25575,%f25576,%f25577,%f25578}, {%r1,%r2}, {%r3}, {%f25575,%f25576,%f25577,%f25578};

	// end inline asm
	mov.f32 	%f28417, %f25577;
	mov.f32 	%f28416, %f25576;
	mov.f32 	%f28418, %f25578;
	mov.f32 	%f28415, %f25575;
	// begin inline asm
	mma.sync.aligned.m16n8k8.row.col.f32.f16.f16.f32 {%f28415,%f28416,%f28417,%f28418}, {%r1,%r2}, {%r3}, {%f28415,%f28416,%f28417,%f28418};

	// end inline asm
	// begin inline asm
	mma.sync.aligned.m16n8k8.row.col.f32.f16.f16.f32 {%f28415,%f28416,%f28417,%f28418}, {%r1,%r2}, {%r3}, {%f28415,%f28416,%f28417,%f28418};

	// end inline asm
	// begin inline asm
	mma.sync.aligned.m16n8k8.row.col.f32.f16.f16.f32 {%f28415,%f28416,%f28417,%f28418}, {%r1,%r2}, {%r3}, {%f28415,%f28416,%f28417,%f28418};

	// end inline asm
	// begin inline asm
	mma.sync.aligned.m16n8k8.row.col.f32.f16.f16.f32 {%f28415,%f28416,%f28417,%f28418}, {%r1,%r2}, {%r3}, {%f28415,%f28416,%f28417,%f28418};

	// end inline asm
	// begin inline asm
	mma.sync.aligned.m16n8k8.row.col.f32.f16.f16.f32 {%f28415,%f28416,%f28417,%f28418}, {%r1,%r2}, {%r3}, {%f28415,%f28416,%f28417,%f28418};

	// end inline asm
	// begin inline asm
	mma.sync.aligned.m16n8k8.row.col.f32.f16.f16.f32 {%f28415,%f28416,%f28417,%f28418}, {%r1,%r2}, {%r3}, {%f28415,%f28416,%f28417,%f28418};

	// end inline asm
	// begin inline asm
	mma.sync.aligned.m16n8k8.row.col.f32.f16.f16.f32 {%f28415,%f28416,%f28417,%f28418}, {%r1,%r2}, {%r3}, {%f28415,%f28416,%f28417,%f28418};

	// end inline asm
	// begin inline asm
	mma.sync.aligned.m16n8k8.row.col.f32.f16.f16.f32 {%f28415,%f28416,%f28417,%f28418}, {%r1,%r2}, {%r3}, {%f28415,%f28416,%f28417,%f28418};

	// end inline asm
	// begin inline asm
	mma.sync.aligned.m16n8k8.row.col.f32.f16.f16.f32 {%f28415,%f28416,%f28417,%f28418}, {%r1,%r2}, {%r3}, {%f28415,%f28416,%f28417,%f28418};

	// end inline asm
	// begin inline asm
	mma.sync.aligned.m16n8k8.row.col.f32.f16.f16.f32 {%f28415,%f28416,%f28417,%f28418}, {%r1,%r2}, {%r3}, {%f28415,%f28416,%f28417,%f28418};

	// end inline asm
	// begin inline asm
	mma.sync.aligned.m16n8k8.row.col.f32.f16.f16.f32 {%f28415,%f28416,%f28417,%f28418}, {%r1,%r2}, {%r3}, {%f28415,%f28416,%f28417,%f28418};

	// end inline asm
	// begin inline asm
	mma.sync.aligned.m16n8k8.row.col.f32.f16.f16.f32 {%f28415,%f28416,%f28417,%f28418}, {%r1,%r2}, {%r3}, {%f28415,%f28416,%f28417,%f28418};

	// end inline asm
	// begin inline asm
	mma.sync.aligned.m16n8k8.row.col.f32.f16.f16.f32 {%f28415,%f28416,%f28417,%f28418}, {%r1,%r2}, {%r3}, {%f28415,%f28416,%f28417,%f28418};

	// end inline asm
	// begin inline asm
	mma.sync.aligned.m16n8k8.row.col.f32.f16.f16.f32 {%f28415,%f28416,%f28417,%f28418}, {%r1,%r2}, {%r3}, {%f28415,%f28416,%f28417,%f28418};

	// end inline asm
	// begin inline asm
	mma.sync.aligned.m16n8k8.row.col.f32.f16.f16.f32 {%f28415,%f28416,%f28417,%f28418}, {%r1,%r2}, {%r3}, {%f28415,%f28416,%f28417,%f28418};

	// end inline asm
	// begin inline asm
	mma.sync.aligned.m16n8k8.row.col.f32.f16.f16.f32 {%f28415,%f28416,%f28417,%f28418}, {%r1,%r2}, {%r3}, {%f28415,%f28416,%f28417,%f28418};

	// end inline asm
	// begin inline asm
	mma.sync.aligned.m16n8k8.row.col.f32.f16.f16.f32 {%f28415,%f28416,%f28417,%f28418}, {%r1,%r2}, {%r3}, {%f28415,%f28416,%f28417,%f28418};

	// end inline asm
	// begin inline asm
	mma.sync.aligned.m16n8k8.row.col.f32.f16.f16.f32 {%f28415,%f28416,%f28417,%f28418}, {%r1,%r2}, {%r3}, {%f28415,%f28416,%f28417,%f28418};

	// end inline asm
	// begin inline asm
	mma.sync.aligned.m16n8k8.row.col.f32.f16.f16.f32 {%f28415,%f28416,%f28417,%f28418}, {%r1,%r2}, {%r3}, {%f28415,%f28416,%f28417,%f28418};

	// end inline asm
	// begin inline asm
	mma.sync.aligned.m16n8k8.row.col.f32.f16.f16.f32 {%f28415,%f28416,%f28417,%f28418}, {%r1,%r2}, {%r3}, {%f28415,%f28416,%f28417,%f28418};

	// end inline asm
	// begin inline asm
	mma.sync.aligned.m16n8k8.row.col.f32.f16.f16.f32 {%f28415,%f28416,%f28417,%f28418}, {%r1,%r2}, {%r3}, {%f28415,%f28416,%f28417,%f28418};

	// end inline asm
	// begin inline asm
	mma.sync.aligned.m16n8k8.row.col.f32.f16.f16.f32 {%f28415,%f28416,%f28417,%f28418}, {%r1,%r2}, {%r3}, {%f28415,%f28416,%f28417,%f28418};

	// end inline asm
	// begin inline asm
	mma.sync.aligned.m16n8k8.row.col.f32.f16.f16.f32 {%f28415,%f28416,%f28417,%f28418}, {%r1,%r2}, {%r3}, {%f28415,%f28416,%f28417,%f28418};

	// end inline asm
	// begin inline asm
	mma.sync.aligned.m16n8k8.row.col.f32.f16.f16.f32 {%f28415,%f28416,%f28417,%f28418}, {%r1,%r2}, {%r3}, {%f28415,%f28416,%f28417,%f28418};

	// end inline asm
	// begin inline asm
	mma.sync.aligned.m16n8k8.row.col.f32.f16.f16.f32 {%f28415,%f28416,%f28417,%f28418}, {%r1,%r2}, {%r3}, {%f28415,%f28416,%f28417,%f28418};

	// end inline asm
	// begin inline asm
	mma.sync.aligned.m16n8k8.row.col.f32.f16.f16.f32 {%f28415,%f28416,%f28417,%f28418}, {%r1,%r2}, {%r3}, {%f28415,%f28416,%f28417,%f28418};

	// end inline asm
	// begin inline asm
	mma.sync.aligned.m16n8k8.row.col.f32.f16.f16.f32 {%f28415,%f28416,%f28417,%f28418}, {%r1,%r2}, {%r3}, {%f28415,%f28416,%f28417,%f28418};

	// end inline asm
	// begin inline asm
	mma.sync.aligned.m16n8k8.row.col.f32.f16.f16.f32 {%f28415,%f28416,%f28417,%f28418}, {%r1,%r2}, {%r3}, {%f28415,%f28416,%f28417,%f28418};

	// end inline asm
	// begin inline asm
	mma.sync.aligned.m16n8k8.row.col.f32.f16.f16.f32 {%f28415,%f28416,%f28417,%f28418}, {%r1,%r2}, {%r3}, {%f28415,%f28416,%f28417,%f28418};

	// end inline asm
	// begin inline asm
	mma.sync.aligned.m16n8k8.row.col.f32.f16.f16.f32 {%f28415,%f28416,%f28417,%f28418}, {%r1,%r2}, {%r3}, {%f28415,%f28416,%f28417,%f28418};

	// end inline asm
	// begin inline asm
	mma.sync.aligned.m16n8k8.row.col.f32.f16.f16.f32 {%f28415,%f28416,%f28417,%f28418}, {%r1,%r2}, {%r3}, {%f28415,%f28416,%f28417,%f28418};

	// end inline asm
	// begin inline asm
	mma.sync.aligned.m16n8k8.row.col.f32.f16.f16.f32 {%f28415,%f28416,%f28417,%f28418}, {%r1,%r2}, {%r3}, {%f28415,%f28416,%f28417,%f28418};

	// end inline asm
	// begin inline asm
	mma.sync.aligned.m16n8k8.row.col.f32.f16.f16.f32 {%f28415,%f28416,%f28417,%f28418}, {%r1,%r2}, {%r3}, {%f28415,%f28416,%f28417,%f28418};

	// end inline asm
	// begin inline asm
	mma.sync.aligned.m16n8k8.row.col.f32.f16.f16.f32 {%f28415,%f28416,%f28417,%f28418}, {%r1,%r2}, {%r3}, {%f28415,%f28416,%f28417,%f28418};

	// end inline asm
	// begin inline asm
	mma.sync.aligned.m16n8k8.row.col.f32.f16.f16.f32 {%f28415,%f28416,%f28417,%f28418}, {%r1,%r2}, {%r3}, {%f28415,%f28416,%f28417,%f28418};

	// end inline asm
	// begin inline asm
	mma.sync.aligned.m16n8k8.row.col.f32.f16.f16.f32 {%f28415,%f28416,%f28417,%f28418}, {%r1,%r2}, {%r3}, {%f28415,%f28416,%f28417,%f28418};

	// end inline asm
	// begin inline asm
	mma.sync.aligned.m16n8k8.row.col.f32.f16.f16.f32 {%f28415,%f28416,%f28417,%f28418}, {%r1,%r2}, {%r3}, {%f28415,%f28416,%f28417,%f28418};

	// end inline asm
	// begin inline asm
	mma.sync.aligned.m16n8k8.row.col.f32.f16.f16.f32 {%f28415,%f28416,%f28417,%f28418}, {%r1,%r2}, {%r3}, {%f28415,%f28416,%f28417,%f28418};

	// end inline asm
	// begin inline asm
	mma.sync.aligned.m16n8k8.row.col.f32.f16.f16.f32 {%f28415,%f28416,%f28417,%f28418}, {%r1,%r2}, {%r3}, {%f28415,%f28416,%f28417,%f28418};

	// end inline asm
	// begin inline asm
	mma.sync.aligned.m16n8k8.row.col.f32.f16.f16.f32 {%f28415,%f28416,%f28417,%f28418}, {%r1,%r2}, {%r3}, {%f28415,%f28416,%f28417,%f28418};

	// end inline asm
	// begin inline asm
	mma.sync.aligned.m16n8k8.row.col.f32.f16.f16.f32 {%f28415,%f28416,%f28417,%f28418}, {%r1,%r2}, {%r3}, {%f28415,%f28416,%f28417,%f28418};

	// end inline asm
	// begin inline asm
	mma.sync.aligned.m16n8k8.row.col.f32.f16.f16.f32 {%f28415,%f28416,%f28417,%f28418}, {%r1,%r2}, {%r3}, {%f28415,%f28416,%f28417,%f28418};

	// end inline asm
	// begin inline asm
	mma.sync.aligned.m16n8k8.row.col.f32.f16.f16.f32 {%f28415,%f28416,%f28417,%f28418}, {%r1,%r2}, {%r3}, {%f28415,%f28416,%f28417,%f28418};

	// end inline asm
	// begin inline asm
	mma.sync.aligned.m16n8k8.row.col.f32.f16.f16.f32 {%f28415,%f28416,%f28417,%f28418}, {%r1,%r2}, {%r3}, {%f28415,%f28416,%f28417,%f28418};

	// end inline asm
	// begin inline asm
	mma.sync.aligned.m16n8k8.row.col.f32.f16.f16.f32 {%f28415,%f28416,%f28417,%f28418}, {%r1,%r2}, {%r3}, {%f28415,%f28416,%f28417,%f28418};

	// end inline asm
	// begin inline asm
	mma.sync.aligned.m16n8k8.row.col.f32.f16.f16.f32 {%f28415,%f28416,%f28417,%f28418}, {%r1,%r2}, {%r3}, {%f28415,%f28416,%f28417,%f28418};

	// end inline asm
	// begin inline asm
	mma.sync.aligned.m16n8k8.row.col.f32.f16.f16.f32 {%f28415,%f28416,%f28417,%f28418}, {%r1,%r2}, {%r3}, {%f28415,%f28416,%f28417,%f28418};

	// end inline asm
	// begin inline asm
	mma.sync.aligned.m16n8k8.row.col.f32.f16.f16.f32 {%f28415,%f28416,%f28417,%f28418}, {%r1,%r2}, {%r3}, {%f28415,%f28416,%f28417,%f28418};

	// end inline asm
	// begin inline asm
	mma.sync.aligned.m16n8k8.row.col.f32.f16.f16.f32 {%f28415,%f28416,%f28417,%f28418}, {%r1,%r2}, {%r3}, {%f28415,%f28416,%f28417,%f28418};

	// end inline asm
	// begin inline asm
	mma.sync.aligned.m16n8k8.row.col.f32.f16.f16.f32 {%f28415,%f28416,%f28417,%f28418}, {%r1,%r2}, {%r3}, {%f28415,%f28416,%f28417,%f28418};

	// end inline asm
	// begin inline asm
	mma.sync.aligned.m16n8k8.row.col.f32.f16.f16.f32 {%f28415,%f28416,%f28417,%f28418}, {%r1,%r2}, {%r3}, {%f28415,%f28416,%f28417,%f28418};

	// end inline asm
	// begin inline asm
	mma.sync.aligned.m16n8k8.row.col.f32.f16.f16.f32 {%f28415,%f28416,%f28417,%f28418}, {%r1,%r2}, {%r3}, {%f28415,%f28416,%f28417,%f28418};

	// end inline asm
	// begin inline asm
	mma.sync.aligned.m16n8k8.row.col.f32.f16.f16.f32 {%f28415,%f28416,%f28417,%f28418}, {%r1,%r2}, {%r3}, {%f28415,%f28416,%f28417,%f28418};

	// end inline asm
	// begin inline asm
	mma.sync.aligned.m16n8k8.row.col.f32.f16.f16.f32 {%f28415,%f28416,%f28417,%f28418}, {%r1,%r2}, {%r3}, {%f28415,%f28416,%f28417,%f28418};

	// end inline asm
	// begin inline asm
	mma.sync.aligned.m16n8k8.row.col.f32.f16.f16.f32 {%f28415,%f28416,%f28417,%f28418}, {%r1,%r2}, {%r3}, {%f28415,%f28416,%f28417,%f28418};

	// end inline asm
	// begin inline asm
	mma.sync.aligned.m16n8k8.row.col.f32.f16.f16.f32 {%f28415,%f28416,%f28417,%f28418}, {%r1,%r2}, {%r3}, {%f28415,%f28416,%f28417,%f28418};

	// end inline asm
	// begin inline asm
	mma.sync.aligned.m16n8k8.row.col.f32.f16.f16.f32 {%f28415,%f28416,%f28417,%f28418}, {%r1,%r2}, {%r3}, {%f28415,%f28416,%f28417,%f28418};

	// end inline asm
	// begin inline asm
	mma.sync.aligned.m16n8k8.row.col.f32.f16.f16.f32 {%f28415,%f28416,%f28417,%f28418}, {%r1,%r2}, {%r3}, {%f28415,%f28416,%f28417,%f28418};

	// end inline asm
	// begin inline asm
	mma.sync.aligned.m16n8k8.row.col.f32.f16.f16.f32 {%f28415,%f28416,%f28417,%f28418}, {%r1,%r2}, {%r3}, {%f28415,%f28416,%f28417,%f28418};

	// end inline asm
	// begin inline asm
	mma.sync.aligned.m16n8k8.row.col.f32.f16.f16.f32 {%f28415,%f28416,%f28417,%f28418}, {%r1,%r2}, {%r3}, {%f28415,%f28416,%f28417,%f28418};

	// end inline asm
	// begin inline asm
	mma.sync.aligned.m16n8k8.row.col.f32.f16.f16.f32 {%f28415,%f28416,%f28417,%f28418}, {%r1,%r2}, {%r3}, {%f28415,%f28416,%f28417,%f28418};

	// end inline asm
	// begin inline asm
	mma.sync.aligned.m16n8k8.row.col.f32.f16.f16.f32 {%f28415,%f28416,%f28417,%f28418}, {%r1,%r2}, {%r3}, {%f28415,%f28416,%f28417,%f28418};

	// end inline asm
	// begin inline asm
	mma.sync.aligned.m16n8k8.row.col.f32.f16.f16.f32 {%f28415,%f28416,%f28417,%f28418}, {%r1,%r2}, {%r3}, {%f28415,%f28416,%f28417,%f28418};

	// end inline asm
	// begin inline asm
	mma.sync.aligned.m16n8k8.row.col.f32.f16.f16.f32 {%f28415,%f28416,%f28417,%f28418}, {%r1,%r2}, {%r3}, {%f28415,%f28416,%f28417,%f28418};

	// end inline asm
	// begin inline asm
	mma.sync.aligned.m16n8k8.row.col.f32.f16.f16.f32 {%f28415,%f28416,%f28417,%f28418}, {%r1,%r2}, {%r3}, {%f28415,%f28416,%f28417,%f28418};

	// end inline asm
	// begin inline asm
	mma.sync.aligned.m16n8k8.row.col.f32.f16.f16.f32 {%f28415,%f28416,%f28417,%f28418}, {%r1,%r2}, {%r3}, {%f28415,%f28416,%f28417,%f28418};

	// end inline asm
	// begin inline asm
	mma.sync.aligned.m16n8k8.row.col.f32.f16.f16.f32 {%f28415,%f28416,%f28417,%f28418}, {%r1,%r2}, {%r3}, {%f28415,%f28416,%f28417,%f28418};

	// end inline asm
	// begin inline asm
	mma.sync.aligned.m16n8k8.row.col.f32.f16.f16.f32 {%f28415,%f28416,%f28417,%f28418}, {%r1,%r2}, {%r3}, {%f28415,%f28416,%f28417,%f28418};

	// end inline asm
	// begin inline asm
	mma.sync.aligned.m16n8k8.row.col.f32.f16.f16.f32 {%f28415,%f28416,%f28417,%f28418}, {%r1,%r2}, {%r3}, {%f28415,%f28416,%f28417,%f28418};

	// end inline asm
	// begin inline asm
	mma.sync.aligned.m16n8k8.row.col.f32.f16.f16.f32 {%f28415,%f28416,%f28417,%f28418}, {%r1,%r2}, {%r3}, {%f28415,%f28416,%f28417,%f28418};

	// end inline asm
	// begin inline asm
	mma.sync.aligned.m16n8k8.row.col.f32.f16.f16.f32 {%f28415,%f28416,%f28417,%f28418}, {%r1,%r2}, {%r3}, {%f28415,%f28416,%f28417,%f28418};

	// end inline asm
	// begin inline asm
	mma.sync.aligned.m16n8k8.row.col.f32.f16.f16.f32 {%f28415,%f28416,%f28417,%f28418}, {%r1,%r2}, {%r3}, {%f28415,%f28416,%f28417,%f28418};

	// end inline asm
	// begin inline asm
	mma.sync.aligned.m16n8k8.row.col.f32.f16.f16.f32 {%f28415,%f28416,%f28417,%f28418}, {%r1,%r2}, {%r3}, {%f28415,%f28416,%f28417,%f28418};

	// end inline asm
	// begin inline asm
	mma.sync.aligned.m16n8k8.row.col.f32.f16.f16.f32 {%f28415,%f28416,%f28417,%f28418}, {%r1,%r2}, {%r3}, {%f28415,%f28416,%f28417,%f28418};

	// end inline asm
	// begin inline asm
	mma.sync.aligned.m16n8k8.row.col.f32.f16.f16.f32 {%f28415,%f28416,%f28417,%f28418}, {%r1,%r2}, {%r3}, {%f28415,%f28416,%f28417,%f28418};

	// end inline asm
	// begin inline asm
	mma.sync.aligned.m16n8k8.row.col.f32.f16.f16.f32 {%f28415,%f28416,%f28417,%f28418}, {%r1,%r2}, {%r3}, {%f28415,%f28416,%f28417,%f28418};

	// end inline asm
	// begin inline asm
	mma.sync.aligned.m16n8k8.row.col.f32.f16.f16.f32 {%f28415,%f28416,%f28417,%f28418}, {%r1,%r2}, {%r3}, {%f28415,%f28416,%f28417,%f28418};

	// end inline asm
	// begin inline asm
	mma.sync.aligned.m16n8k8.row.col.f32.f16.f16.f32 {%f28415,%f28416,%f28417,%f28418}, {%r1,%r2}, {%r3}, {%f28415,%f28416,%f28417,%f28418};

	// end inline asm
	// begin inline asm
	mma.sync.aligned.m16n8k8.row.col.f32.f16.f16.f32 {%f28415,%f28416,%f28417,%f28418}, {%r1,%r2}, {%r3}, {%f28415,%f28416,%f28417,%f28418};

	// end inline asm
	// begin inline asm
	mma.sync.aligned.m16n8k8.row.col.f32.f16.f16.f32 {%f28415,%f28416,%f28417,%f28418}, {%r1,%r2}, {%r3}, {%f28415,%f28416,%f28417,%f28418};

	// end inline asm
	// begin inline asm
	mma.sync.aligned.m16n8k8.row.col.f32.f16.f16.f32 {%f28415,%f28416,%f28417,%f28418}, {%r1,%r2}, {%r3}, {%f28415,%f28416,%f28417,%f28418};

	// end inline asm
	// begin inline asm
	mma.sync.aligned.m16n8k8.row.col.f32.f16.f16.f32 {%f28415,%f28416,%f28417,%f28418}, {%r1,%r2}, {%r3}, {%f28415,%f28416,%f28417,%f28418};

	// end inline asm
	// begin inline asm
	mma.sync.aligned.m16n8k8.row.col.f32.f16.f16.f32 {%f28415,%f28416,%f28417,%f28418}, {%r1,%r2}, {%r3}, {%f28415,%f28416,%f28417,%f28418};

	// end inline asm
	// begin inline asm
	mma.sync.aligned.m16n8k8.row.col.f32.f16.f16.f32 {%f28415,%f28416,%f28417,%f28418}, {%r1,%r2}, {%r3}, {%f28415,%f28416,%f28417,%f28418};

	// end inline asm
	// begin inline asm
	mma.sync.aligned.m16n8k8.row.col.f32.f16.f16.f32 {%f28415,%f28416,%f28417,%f28418}, {%r1,%r2}, {%r3}, {%f28415,%f28416,%f28417,%f28418};

	// end inline asm
	// begin inline asm
	mma.sync.aligned.m16n8k8.row.col.f32.f16.f16.f32 {%f28415,%f28416,%f28417,%f28418}, {%r1,%r2}, {%r3}, {%f28415,%f28416,%f28417,%f28418};

	// end inline asm
	// begin inline asm
	mma.sync.aligned.m16n8k8.row.col.f32.f16.f16.f32 {%f28415,%f28416,%f28417,%f28418}, {%r1,%r2}, {%r3}, {%f28415,%f28416,%f28417,%f28418};

	// end inline asm
	// begin inline asm
	mma.sync.aligned.m16n8k8.row.col.f32.f16.f16.f32 {%f28415,%f28416,%f28417,%f28418}, {%r1,%r2}, {%r3}, {%f28415,%f28416,%f28417,%f28418};

	// end inline asm
	// begin inline asm
	mma.sync.aligned.m16n8k8.row.col.f32.f16.f16.f32 {%f28415,%f28416,%f28417,%f28418}, {%r1,%r2}, {%r3}, {%f28415,%f28416,%f28417,%f28418};

	// end inline asm
	// begin inline asm
	mma.sync.aligned.m16n8k8.row.col.f32.f16.f16.f32 {%f28415,%f28416,%f28417,%f28418}, {%r1,%r2}, {%r3}, {%f28415,%f28416,%f28417,%f28418};

	// end inline asm
	// begin inline asm
	mma.sync.aligned.m16n8k8.row.col.f32.f16.f16.f32 {%f28415,%f28416,%f28417,%f28418}, {%r1,%r2}, {%r3}, {%f28415,%f28416,%f28417,%f28418};

	// end inline asm
	// begin inline asm
	mma.sync.aligned.m16n8k8.row.col.f32.f16.f16.f32 {%f28415,%f28416,%f28417,%f28418}, {%r1,%r2}, {%r3}, {%f28415,%f28416,%f28417,%f28418};

	// end inline asm
	// begin inline asm
	mma.sync.aligned.m16n8k8.row.col.f32.f16.f16.f32 {%f28415,%f28416,%f28417,%f28418}, {%r1,%r2}, {%r3}, {%f28415,%f28416,%f28417,%f28418};

	// end inline asm
	// begin inline asm
	mma.sync.aligned.m16n8k8.row.col.f32.f16.f16.f32 {%f28415,%f28416,%f28417,%f28418}, {%r1,%r2}, {%r3}, {%f28415,%f28416,%f28417,%f28418};

	// end inline asm
	// begin inline asm
	mma.sync.aligned.m16n8k8.row.col.f32.f16.f16.f32 {%f28415,%f28416,%f28417,%f28418}, {%r1,%r2}, {%r3}, {%f28415,%f28416,%f28417,%f28418};

	// end inline asm
	// begin inline asm
	mma.sync.aligned.m16n8k8.row.col.f32.f16.f16.f32 {%f28415,%f28416,%f28417,%f28418}, {%r1,%r2}, {%r3}, {%f28415,%f28416,%f28417,%f28418};

	// end inline asm
	// begin inline asm
	mma.sync.aligned.m16n8k8.row.col.f32.f16.f16.f32 {%f28415,%f28416,%f28417,%f28418}, {%r1,%r2}, {%r3}, {%f28415,%f28416,%f28417,%f28418};

	// end inline asm
	// begin inline asm
	mma.sync.aligned.m16n8k8.row.col.f32.f16.f16.f32 {%f28415,%f28416,%f28417,%f28418}, {%r1,%r2}, {%r3}, {%f28415,%f28416,%f28417,%f28418};

	// end inline asm
	// begin inline asm
	mma.sync.aligned.m16n8k8.row.col.f32.f16.f16.f32 {%f28415,%f28416,%f28417,%f28418}, {%r1,%r2}, {%r3}, {%f28415,%f28416,%f28417,%f28418};

	// end inline asm
	// begin inline asm
	mma.sync.aligned.m16n8k8.row.col.f32.f16.f16.f32 {%f28415,%f28416,%f28417,%f28418}, {%r1,%r2}, {%r3}, {%f28415,%f28416,%f28417,%f28418};

	// end inline asm
	// begin inline asm
	mma.sync.aligned.m16n8k8.row.col.f32.f16.f16.f32 {%f28415,%f28416,%f28417,%f28418}, {%r1,%r2}, {%r3}, {%f28415,%f28416,%f28417,%f28418};

	// end inline asm
	// begin inline asm
	mma.sync.aligned.m16n8k8.row.col.f32.f16.f16.f32 {%f28415,%f28416,%f28417,%f28418}, {%r1,%r2}, {%r3}, {%f28415,%f28416,%f28417,%f28418};

	// end inline asm
	// begin inline asm
	mma.sync.aligned.m16n8k8.row.col.f32.f16.f16.f32 {%f28415,%f28416,%f28417,%f28418}, {%r1,%r2}, {%r3}, {%f28415,%f28416,%f28417,%f28418};

	// end inline asm
	// begin inline asm
	mma.sync.aligned.m16n8k8.row.col.f32.f16.f16.f32 {%f28415,%f28416,%f28417,%f28418}, {%r1,%r2}, {%r3}, {%f28415,%f28416,%f28417,%f28418};

	// end inline asm
	// begin inline asm
	mma.sync.aligned.m16n8k8.row.col.f32.f16.f16.f32 {%f28415,%f28416,%f28417,%f28418}, {%r1,%r2}, {%r3}, {%f28415,%f28416,%f28417,%f28418};

	// end inline asm
	// begin inline asm
	mma.sync.aligned.m16n8k8.row.col.f32.f16.f16.f32 {%f28415,%f28416,%f28417,%f28418}, {%r1,%r2}, {%r3}, {%f28415,%f28416,%f28417,%f28418};

	// end inline asm
	// begin inline asm
	mma.sync.aligned.m16n8k8.row.col.f32.f16.f16.f32 {%f28415,%f28416,%f28417,%f28418}, {%r1,%r2}, {%r3}, {%f28415,%f28416,%f28417,%f28418};

	// end inline asm
	// begin inline asm
	mma.sync.aligned.m16n8k8.row.col.f32.f16.f16.f32 {%f28415,%f28416,%f28417,%f28418}, {%r1,%r2}, {%r3}, {%f28415,%f28416,%f28417,%f28418};

	// end inline asm
	// begin inline asm
	mma.sync.aligned.m16n8k8.row.col.f32.f16.f16.f32 {%f28415,%f28416,%f28417,%f28418}, {%r1,%r2}, {%r3}, {%f28415,%f28416,%f28417,%f28418};

	// end inline asm
	// begin inline asm
	mma.sync.aligned.m16n8k8.row.col.f32.f16.f16.f32 {%f28415,%f28416,%f28417,%f28418}, {%r1,%r2}, {%r3}, {%f28415,%f28416,%f28417,%f28418};

	// end inline asm
	// begin inline asm
	mma.sync.aligned.m16n8k8.row.col.f32.f16.f16.f32 {%f28415,%f28416,%f28417,%f28418}, {%r1,%r2}, {%r3}, {%f28415,%f28416,%f28417,%f28418};

	// end inline asm
	// begin inline asm
	mma.sync.aligned.m16n8k8.row.col.f32.f16.f16.f32 {%f28415,%f28416,%f28417,%f28418}, {%r1,%r2}, {%r3}, {%f28415,%f28416,%f28417,%f28418};

	// end inline asm
	// begin inline asm
	mma.sync.aligned.m16n8k8.row.col.f32.f16.f16.f32 {%f28415,%f28416,%f28417,%f28418}, {%r1,%r2}, {%r3}, {%f28415,%f28416,%f28417,%f28418};

	// end inline asm
	// begin inline asm
	mma.sync.aligned.m16n8k8.row.col.f32.f16.f16.f32 {%f28415,%f28416,%f28417,%f28418}, {%r1,%r2}, {%r3}, {%f28415,%f28416,%f28417,%f28418};

	// end inline asm
	// begin inline asm
	mma.sync.aligned.m16n8k8.row.col.f32.f16.f16.f32 {%f28415,%f28416,%f28417,%f28418}, {%r1,%r2}, {%r3}, {%f28415,%f28416,%f28417,%f28418};

	// end inline asm
	// begin inline asm
	mma.sync.aligned.m16n8k8.row.col.f32.f16.f16.f32 {%f28415,%f28416,%f28417,%f28418}, {%r1,%r2}, {%r3}, {%f28415,%f28416,%f28417,%f28418};

	// end inline asm
	// begin inline asm
	mma.sync.aligned.m16n8k8.row.col.f32.f16.f16.f32 {%f28415,%f28416,%f28417,%f28418}, {%r1,%r2}, {%r3}, {%f28415,%f28416,%f28417,%f28418};

	// end inline asm
	// begin inline asm
	mma.sync.aligned.m16n8k8.row.col.f32.f16.f16.f32 {%f28415,%f28416,%f28417,%f28418}, {%r1,%r2}, {%r3}, {%f28415,%f28416,%f28417,%f28418};

	// end inline asm
	// begin inline asm
	mma.sync.aligned.m16n8k8.row.col.f32.f16.f16.f32 {%f28415,%f28416,%f28417,%f28418}, {%r1,%r2}, {%r3}, {%f28415,%f28416,%f28417,%f28418};

	// end inline asm
	// begin inline asm
	mma.sync.aligned.m16n8k8.row.col.f32.f16.f16.f32 {%f28415,%f28416,%f28417,%f28418}, {%r1,%r2}, {%r3}, {%f28415,%f28416,%f28417,%f28418};

	// end inline asm
	// begin inline asm
	mma.sync.aligned.m16n8k8.row.col.f32.f16.f16.f32 {%f28415,%f28416,%f28417,%f28418}, {%r1,%r2}, {%r3}, {%f28415,%f28416,%f28417,%f28418};

	// end inline asm
	// begin inline asm
	mma.sync.aligned.m16n8k8.row.col.f32.f16.f16.f32 {%f28415,%f28416,%f28417,%f28418}, {%r1,%r2}, {%r3}, {%f28415,%f28416,%f28417,%f28418};

	// end inline asm
	// begin inline asm
	mma.sync.aligned.m16n8k8.row.col.f32.f16.f16.f32 {%f28415,%f28416,%f28417,%f28418}, {%r1,%r2}, {%r3}, {%f28415,%f28416,%f28417,%f28418};

	// end inline asm
	// begin inline asm
	mma.sync.aligned.m16n8k8.row.col.f32.f16.f16.f32 {%f28415,%f28416,%f28417,%f28418}, {%r1,%r2}, {%r3}, {%f28415,%f28416,%f28417,%f28418};

	// end inline asm
	// begin inline asm
	mma.sync.aligned.m16n8k8.row.col.f32.f16.f16.f32 {%f28415,%f28416,%f28417,%f28418}, {%r1,%r2}, {%r3}, {%f28415,%f28416,%f28417,%f28418};

	// end inline asm
	// begin inline asm
	mma.sync.aligned.m16n8k8.row.col.f32.f16.f16.f32 {%f28415,%f28416,%f28417,%f28418}, {%r1,%r2}, {%r3}, {%f28415,%f28416,%f28417,%f28418};

	// end inline asm
	// begin inline asm
	mma.sync.aligned.m16n8k8.row.col.f32.f16.f16.f32 {%f28415,%f28416,%f28417,%f28418}, {%r1,%r2}, {%r3}, {%f28415,%f28416,%f28417,%f28418};

	// end inline asm
	// begin inline asm
	mma.sync.aligned.m16n8k8.row.col.f32.f16.f16.f32 {%f28415,%f28416,%f28417,%f28418}, {%r1,%r2}, {%r3}, {%f28415,%f28416,%f28417,%f28418};

	// end inline asm
	// begin inline asm
	mma.sync.aligned.m16n8k8.row.col.f32.f16.f16.f32 {%f28415,%f28416,%f28417,%f28418}, {%r1,%r2}, {%r3}, {%f28415,%f28416,%f28417,%f28418};

	// end inline asm
	// begin inline asm
	mma.sync.aligned.m16n8k8.row.col.f32.f16.f16.f32 {%f28415,%f28416,%f28417,%f28418}, {%r1,%r2}, {%r3}, {%f28415,%f28416,%f28417,%f28418};

	// end inline asm
	// begin inline asm
	mma.sync.aligned.m16n8k8.row.col.f32.f16.f16.f32 {%f28415,%f28416,%f28417,%f28418}, {%r1,%r2}, {%r3}, {%f28415,%f28416,%f28417,%f28418};

	// end inline asm
	// begin inline asm
	mma.sync.aligned.m16n8k8.row.col.f32.f16.f16.f32 {%f28415,%f28416,%f28417,%f28418}, {%r1,%r2}, {%r3}, {%f28415,%f28416,%f28417,%f28418};

	// end inline asm
	// begin inline asm
	mma.sync.aligned.m16n8k8.row.col.f32.f16.f16.f32 {%f28415,%f28416,%f28417,%f28418}, {%r1,%r2}, {%r3}, {%f28415,%f28416,%f28417,%f28418};

	// end inline asm
	// begin inline asm
	mma.sync.aligned.m16n8k8.row.col.f32.f16.f16.f32 {%f28415,%f28416,%f28417,%f28418}, {%r1,%r2}, {%r3}, {%f28415,%f28416,%f28417,%f28418};

	// end inline asm
	// begin inline asm
	mma.sync.aligned.m16n8k8.row.col.f32.f16.f16.f32 {%f28415,%f28416,%f28417,%f28418}, {%r1,%r2}, {%r3}, {%f28415,%f28416,%f28417,%f28418};

	// end inline asm
	// begin inline asm
	mma.sync.aligned.m16n8k8.row.col.f32.f16.f16.f32 {%f28415,%f28416,%f28417,%f28418}, {%r1,%r2}, {%r3}, {%f28415,%f28416,%f28417,%f28418};

	// end inline asm
	// begin inline asm
	mma.sync.aligned.m16n8k8.row.col.f32.f16.f16.f32 {%f28415,%f28416,%f28417,%f28418}, {%r1,%r2}, {%r3}, {%f28415,%f28416,%f28417,%f28418};

	// end inline asm
	// begin inline asm
	mma.sync.aligned.m16n8k8.row.col.f32.f16.f16.f32 {%f28415,%f28416,%f28417,%f28418}, {%r1,%r2}, {%r3}, {%f28415,%f28416,%f28417,%f28418};

	// end inline asm
	// begin inline asm
	mma.sync.aligned.m16n8k8.row.col.f32.f16.f16.f32 {%f28415,%f28416,%f28417,%f28418}, {%r1,%r2}, {%r3}, {%f28415,%f28416,%f28417,%f28418};

	// end inline asm
	// begin inline asm
	mma.sync.aligned.m16n8k8.row.col.f32.f16.f16.f32 {%f28415,%f28416,%f28417,%f28418}, {%r1,%r2}, {%r3}, {%f28415,%f28416,%f28417,%f28418};

	// end inline asm
	// begin inline asm
	mma.sync.aligned.m16n8k8.row.col.f32.f16.f16.f32 {%f28415,%f28416,%f28417,%f28418}, {%r1,%r2}, {%r3}, {%f28415,%f28416,%f28417,%f28418};

	// end inline asm
	// begin inline asm
	mma.sync.aligned.m16n8k8.row.col.f32.f16.f16.f32 {%f28415,%f28416,%f28417,%f28418}, {%r1,%r2}, {%r3}, {%f28415,%f28416,%f28417,%f28418};

	// end inline asm
	// begin inline asm
	mma.sync.aligned.m16n8k8.row.col.f32.f16.f16.f32 {%f28415,%f28416,%f28417,%f28418}, {%r1,%r2}, {%r3}, {%f28415,%f28416,%f28417,%f28418};

	// end inline asm
	// begin inline asm
	mma.sync.aligned.m16n8k8.row.col.f32.f16.f16.f32 {%f28415,%f28416,%f28417,%f28418}, {%r1,%r2}, {%r3}, {%f28415,%f28416,%f28417,%f28418};

	// end inline asm
	// begin inline asm
	mma.sync.aligned.m16n8k8.row.col.f32.f16.f16.f32 {%f28415,%f28416,%f28417,%f28418}, {%r1,%r2}, {%r3}, {%f28415,%f28416,%f28417,%f28418};

	// end inline asm
	// begin inline asm
	mma.sync.aligned.m16n8k8.row.col.f32.f16.f16.f32 {%f28415,%f28416,%f28417,%f28418}, {%r1,%r2}, {%r3}, {%f28415,%f28416,%f28417,%f28418};

	// end inline asm
	// begin inline asm
	mma.sync.aligned.m16n8k8.row.col.f32.f16.f16.f32 {%f28415,%f28416,%f28417,%f28418}, {%r1,%r2}, {%r3}, {%f28415,%f28416,%f28417,%f28418};

	// end inline asm
	// begin inline asm
	mma.sync.aligned.m16n8k8.row.col.f32.f16.f16.f32 {%f28415,%f28416,%f28417,%f28418}, {%r1,%r2}, {%r3}, {%f28415,%f28416,%f28417,%f28418};

	// end inline asm
	// begin inline asm
	mma.sync.aligned.m16n8k8.row.col.f32.f16.f16.f32 {%f28415,%f28416,%f28417,%f28418}, {%r1,%r2}, {%r3}, {%f28415,%f28416,%f28417,%f28418};

	// end inline asm
	// begin inline asm
	mma.sync.aligned.m16n8k8.row.col.f32.f16.f16.f32 {%f28415,%f28416,%f28417,%f28418}, {%r1,%r2}, {%r3}, {%f28415,%f28416,%f28417,%f28418};

	// end inline asm
	// begin inline asm
	mma.sync.aligned.m16n8k8.row.col.f32.f16.f16.f32 {%f28415,%f28416,%f28417,%f28418}, {%r1,%r2}, {%r3}, {%f28415,%f28416,%f28417,%f28418};

	// end inline asm
	// begin inline asm
	mma.sync.aligned.m16n8k8.row.col.f32.f16.f16.f32 {%f28415,%f28416,%f28417,%f28418}, {%r1,%r2}, {%r3}, {%f28415,%f28416,%f28417,%f28418};

	// end inline asm
	// begin inline asm
	mma.sync.aligned.m16n8k8.row.col.f32.f16.f16.f32 {%f28415,%f28416,%f28417,%f28418}, {%r1,%r2}, {%r3}, {%f28415,%f28416,%f28417,%f28418};

	// end inline asm
	// begin inline asm
	mma.sync.aligned.m16n8k8.row.col.f32.f16.f16.f32 {%f28415,%f28416,%f28417,%f28418}, {%r1,%r2}, {%r3}, {%f28415,%f28416,%f28417,%f28418};

	// end inline asm
	// begin inline asm
	mma.sync.aligned.m16n8k8.row.col.f32.f16.f16.f32 {%f28415,%f28416,%f28417,%f28418}, {%r1,%r2}, {%r3}, {%f28415,%f28416,%f28417,%f28418};

	// end inline asm
	// begin inline asm
	mma.sync.aligned.m16n8k8.row.col.f32.f16.f16.f32 {%f28415,%f28416,%f28417,%f28418}, {%r1,%r2}, {%r3}, {%f28415,%f28416,%f28417,%f28418};

	// end inline asm
	// begin inline asm
	mma.sync.aligned.m16n8k8.row.col.f32.f16.f16.f32 {%f28415,%f28416,%f28417,%f28418}, {%r1,%r2}, {%r3}, {%f28415,%f28416,%f28417,%f28418};

	// end inline asm
	// begin inline asm
	mma.sync.aligned.m16n8k8.row.col.f32.f16.f16.f32 {%f28415,%f28416,%f28417,%f28418}, {%r1,%r2}, {%r3}, {%f28415,%f28416,%f28417,%f28418};

	// end inline asm
	// begin inline asm
	mma.sync.aligned.m16n8k8.row.col.f32.f16.f16.f32 {%f28415,%f28416,%f28417,%f28418}, {%r1,%r2}, {%r3}, {%f28415,%f28416,%f28417,%f28418};

	// end inline asm
	// begin inline asm
	mma.sync.aligned.m16n8k8.row.col.f32.f16.f16.f32 {%f28415,%f28416,%f28417,%f28418}, {%r1,%r2}, {%r3}, {%f28415,%f28416,%f28417,%f28418};

	// end inline asm
	// begin inline asm
	mma.sync.aligned.m16n8k8.row.col.f32.f16.f16.f32 {%f28415,%f28416,%f28417,%f28418}, {%r1,%r2}, {%r3}, {%f28415,%f28416,%f28417,%f28418};

	// end inline asm
	// begin inline asm
	mma.sync.aligned.m16n8k8.row.col.f32.f16.f16.f32 {%f28415,%f28416,%f28417,%f28418}, {%r1,%r2}, {%r3}, {%f28415,%f28416,%f28417,%f28418};

	// end inline asm
	// begin inline asm
	mma.sync.aligned.m16n8k8.row.col.f32.f16.f16.f32 {%f28415,%f28416,%f28417,%f28418}, {%r1,%r2}, {%r3}, {%f28415,%f28416,%f28417,%f28418};

	// end inline asm
	// begin inline asm
	mma.sync.aligned.m16n8k8.row.col.f32.f16.f16.f32 {%f28415,%f28416,%f28417,%f28418}, {%r1,%r2}, {%r3}, {%f28415,%f28416,%f28417,%f28418};

	// end inline asm
	// begin inline asm
	mma.sync.aligned.m16n8k8.row.col.f32.f16.f16.f32 {%f28415,%f28416,%f28417,%f28418}, {%r1,%r2}, {%r3}, {%f28415,%f28416,%f28417,%f28418};

	// end inline asm
	// begin inline asm
	mma.sync.aligned.m16n8k8.row.col.f32.f16.f16.f32 {%f28415,%f28416,%f28417,%f28418}, {%r1,%r2}, {%r3}, {%f28415,%f28416,%f28417,%f28418};

	// end inline asm
	// begin inline asm
	mma.sync.aligned.m16n8k8.row.col.f32.f16.f16.f32 {%f28415,%f28416,%f28417,%f28418}, {%r1,%r2}, {%r3}, {%f28415,%f28416,%f28417,%f28418};

	// end inline asm
	// begin inline asm
	mma.sync.aligned.m16n8k8.row.col.f32.f16.f16.f32 {%f28415,%f28416,%f28417,%f28418}, {%r1,%r2}, {%r3}, {%f28415,%f28416,%f28417,%f28418};

	// end inline asm
	// begin inline asm
	mma.sync.aligned.m16n8k8.row.col.f32.f16.f16.f32 {%f28415,%f28416,%f28417,%f28418}, {%r1,%r2}, {%r3}, {%f28415,%f28416,%f28417,%f28418};

	// end inline asm
	// begin inline asm
	mma.sync.aligned.m16n8k8.row.col.f32.f16.f16.f32 {%f28415,%f28416,%f28417,%f28418}, {%r1,%r2}, {%r3}, {%f28415,%f28416,%f28417,%f28418};

	// end inline asm
	// begin inline asm
	mma.sync.aligned.m16n8k8.row.col.f32.f16.f16.f32 {%f28415,%f28416,%f28417,%f28418}, {%r1,%r2}, {%r3}, {%f28415,%f28416,%f28417,%f28418};

	// end inline asm
	// begin inline asm
	mma.sync.aligned.m16n8k8.row.col.f32.f16.f16.f32 {%f28415,%f28416,%f28417,%f28418}, {%r1,%r2}, {%r3}, {%f28415,%f28416,%f28417,%f28418};

	// end inline asm
	// begin inline asm
	mma.sync.aligned.m16n8k8.row.col.f32.f16.f16.f32 {%f28415,%f28416,%f28417,%f28418}, {%r1,%r2}, {%r3}, {%f28415,%f28416,%f28417,%f28418};

	// end inline asm
	// begin inline asm
	mma.sync.aligned.m16n8k8.row.col.f32.f16.f16.f32 {%f28415,%f28416,%f28417,%f28418}, {%r1,%r2}, {%r3}, {%f28415,%f28416,%f28417,%f28418};

	// end inline asm
	// begin inline asm
	mma.sync.aligned.m16n8k8.row.col.f32.f16.f16.f32 {%f28415,%f28416,%f28417,%f28418}, {%r1,%r2}, {%r3}, {%f28415,%f28416,%f28417,%f28418};

	// end inline asm
	// begin inline asm
	mma.sync.aligned.m16n8k8.row.col.f32.f16.f16.f32 {%f28415,%f28416,%f28417,%f28418}, {%r1,%r2}, {%r3}, {%f28415,%f28416,%f28417,%f28418};

	// end inline asm
	// begin inline asm
	mma.sync.aligned.m16n8k8.row.col.f32.f16.f16.f32 {%f28415,%f28416,%f28417,%f28418}, {%r1,%r2}, {%r3}, {%f28415,%f28416,%f28417,%f28418};

	// end inline asm
	// begin inline asm
	mma.sync.aligned.m16n8k8.row.col.f32.f16.f16.f32 {%f28415,%f28416,%f28417,%f28418}, {%r1,%r2}, {%r3}, {%f28415,%f28416,%f28417,%f28418};

	// end inline asm
	// begin inline asm
	mma.sync.aligned.m16n8k8.row.col.f32.f16.f16.f32 {%f28415,%f28416,%f28417,%f28418}, {%r1,%r2}, {%r3}, {%f28415,%f28416,%f28417,%f28418};

	// end inline asm
	// begin inline asm
	mma.sync.aligned.m16n8k8.row.col.f32.f16.f16.f32 {%f28415,%f28416,%f28417,%f28418}, {%r1,%r2}, {%r3}, {%f28415,%f28416,%f28417,%f28418};

	// end inline asm
	// begin inline asm
	mma.sync.aligned.m16n8k8.row.col.f32.f16.f16.f32 {%f28415,%f28416,%f28417,%f28418}, {%r1,%r2}, {%r3}, {%f28415,%f28416,%f28417,%f28418};

	// end inline asm
	// begin inline asm
	mma.sync.aligned.m16n8k8.row.col.f32.f16.f16.f32 {%f28415,%f28416,%f28417,%f28418}, {%r1,%r2}, {%r3}, {%f28415,%f28416,%f28417,%f28418};

	// end inline asm
	// begin inline asm
	mma.sync.aligned.m16n8k8.row.col.f32.f16.f16.f32 {%f28415,%f28416,%f28417,%f28418}, {%r1,%r2}, {%r3}, {%f28415,%f28416,%f28417,%f28418};

	// end inline asm
	// begin inline asm
	mma.sync.aligned.m16n8k8.row.col.f32.f16.f16.f32 {%f28415,%f28416,%f28417,%f28418}, {%r1,%r2}, {%r3}, {%f28415,%f28416,%f28417,%f28418};

	// end inline asm
	// begin inline asm
	mma.sync.aligned.m16n8k8.row.col.f32.f16.f16.f32 {%f28415,%f28416,%f28417,%f28418}, {%r1,%r2}, {%r3}, {%f28415,%f28416,%f28417,%f28418};

	// end inline asm
	// begin inline asm
	mma.sync.aligned.m16n8k8.row.col.f32.f16.f16.f32 {%f28415,%f28416,%f28417,%f28418}, {%r1,%r2}, {%r3}, {%f28415,%f28416,%f28417,%f28418};

	// end inline asm
	// begin inline asm
	mma.sync.aligned.m16n8k8.row.col.f32.f16.f16.f32 {%f28415,%f28416,%f28417,%f28418}, {%r1,%r2}, {%r3}, {%f28415,%f28416,%f28417,%f28418};

	// end inline asm
	// begin inline asm
	mma.sync.aligned.m16n8k8.row.col.f32.f16.f16.f32 {%f28415,%f28416,%f28417,%f28418}, {%r1,%r2}, {%r3}, {%f28415,%f28416,%f28417,%f28418};

	// end inline asm
	// begin inline asm
	mma.sync.aligned.m16n8k8.row.col.f32.f16.f16.f32 {%f28415,%f28416,%f28417,%f28418}, {%r1,%r2}, {%r3}, {%f28415,%f28416,%f28417,%f28418};

	// end inline asm
	// begin inline asm
	mma.sync.aligned.m16n8k8.row.col.f32.f16.f16.f32 {%f28415,%f28416,%f28417,%f28418}, {%r1,%r2}, {%r3}, {%f28415,%f28416,%f28417,%f28418};

	// end inline asm
	// begin inline asm
	mma.sync.aligned.m16n8k8.row.col.f32.f16.f16.f32 {%f28415,%f28416,%f28417,%f28418}, {%r1,%r2}, {%r3}, {%f28415,%f28416,%f28417,%f28418};

	// end inline asm
	// begin inline asm
	mma.sync.aligned.m16n8k8.row.col.f32.f16.f16.f32 {%f28415,%f28416,%f28417,%f28418}, {%r1,%r2}, {%r3}, {%f28415,%f28416,%f28417,%f28418};

	// end inline asm
	// begin inline asm
	mma.sync.aligned.m16n8k8.row.col.f32.f16.f16.f32 {%f28415,%f28416,%f28417,%f28418}, {%r1,%r2}, {%r3}, {%f28415,%f28416,%f28417,%f28418};

	// end inline asm
	// begin inline asm
	mma.sync.aligned.m16n8k8.row.col.f32.f16.f16.f32 {%f28415,%f28416,%f28417,%f28418}, {%r1,%r2}, {%r3}, {%f28415,%f28416,%f28417,%f28418};

	// end inline asm
	// begin inline asm
	mma.sync.aligned.m16n8k8.row.col.f32.f16.f16.f32 {%f28415,%f28416,%f28417,%f28418}, {%r1,%r2}, {%r3}, {%f28415,%f28416,%f28417,%f28418};

	// end inline asm
	// begin inline asm
	mma.sync.aligned.m16n8k8.row.col.f32.f16.f16.f32 {%f28415,%f28416,%f28417,%f28418}, {%r1,%r2}, {%r3}, {%f28415,%f28416,%f28417,%f28418};

	// end inline asm
	// begin inline asm
	mma.sync.aligned.m16n8k8.row.col.f32.f16.f16.f32 {%f28415,%f28416,%f28417,%f28418}, {%r1,%r2}, {%r3}, {%f28415,%f28416,%f28417,%f28418};

	// end inline asm
	// begin inline asm
	mma.sync.aligned.m16n8k8.row.col.f32.f16.f16.f32 {%f28415,%f28416,%f28417,%f28418}, {%r1,%r2}, {%r3}, {%f28415,%f28416,%f28417,%f28418};

	// end inline asm
	// begin inline asm
	mma.sync.aligned.m16n8k8.row.col.f32.f16.f16.f32 {%f28415,%f28416,%f28417,%f28418}, {%r1,%r2}, {%r3}, {%f28415,%f28416,%f28417,%f28418};

	// end inline asm
	// begin inline asm
	mma.sync.aligned.m16n8k8.row.col.f32.f16.f16.f32 {%f28415,%f28416,%f28417,%f28418}, {%r1,%r2}, {%r3}, {%f28415,%f28416,%f28417,%f28418};

	// end inline asm
	// begin inline asm
	mma.sync.aligned.m16n8k8.row.col.f32.f16.f16.f32 {%f28415,%f28416,%f28417,%f28418}, {%r1,%r2}, {%r3}, {%f28415,%f28416,%f28417,%f28418};

	// end inline asm
	// begin inline asm
	mma.sync.aligned.m16n8k8.row.col.f32.f16.f16.f32 {%f28415,%f28416,%f28417,%f28418}, {%r1,%r2}, {%r3}, {%f28415,%f28416,%f28417,%f28418};

	// end inline asm
	// begin inline asm
	mma.sync.aligned.m16n8k8.row.col.f32.f16.f16.f32 {%f28415,%f28416,%f28417,%f28418}, {%r1,%r2}, {%r3}, {%f28415,%f28416,%f28417,%f28418};

	// end inline asm
	// begin inline asm
	mma.sync.aligned.m16n8k8.row.col.f32.f16.f16.f32 {%f28415,%f28416,%f28417,%f28418}, {%r1,%r2}, {%r3}, {%f28415,%f28416,%f28417,%f28418};

	// end inline asm
	// begin inline asm
	mma.sync.aligned.m16n8k8.row.col.f32.f16.f16.f32 {%f28415,%f28416,%f28417,%f28418}, {%r1,%r2}, {%r3}, {%f28415,%f28416,%f28417,%f28418};

	// end inline asm
	// begin inline asm
	mma.sync.aligned.m16n8k8.row.col.f32.f16.f16.f32 {%f28415,%f28416,%f28417,%f28418}, {%r1,%r2}, {%r3}, {%f28415,%f28416,%f28417,%f28418};

	// end inline asm
	// begin inline asm
	mma.sync.aligned.m16n8k8.row.col.f32.f16.f16.f32 {%f28415,%f28416,%f28417,%f28418}, {%r1,%r2}, {%r3}, {%f28415,%f28416,%f28417,%f28418};

	// end inline asm
	// begin inline asm
	mma.sync.aligned.m16n8k8.row.col.f32.f16.f16.f32 {%f28415,%f28416,%f28417,%f28418}, {%r1,%r2}, {%r3}, {%f28415,%f28416,%f28417,%f28418};

	// end inline asm
	// begin inline asm
	mma.sync.aligned.m16n8k8.row.col.f32.f16.f16.f32 {%f28415,%f28416,%f28417,%f28418}, {%r1,%r2}, {%r3}, {%f28415,%f28416,%f28417,%f28418};

	// end inline asm
	// begin inline asm
	mma.sync.aligned.m16n8k8.row.col.f32.f16.f16.f32 {%f28415,%f28416,%f28417,%f28418}, {%r1,%r2}, {%r3}, {%f28415,%f28416,%f28417,%f28418};

	// end inline asm
	// begin inline asm
	mma.sync.aligned.m16n8k8.row.col.f32.f16.f16.f32 {%f28415,%f28416,%f28417,%f28418}, {%r1,%r2}, {%r3}, {%f28415,%f28416,%f28417,%f28418};

	// end inline asm
	// begin inline asm
	mma.sync.aligned.m16n8k8.row.col.f32.f16.f16.f32 {%f28415,%f28416,%f28417,%f28418}, {%r1,%r2}, {%r3}, {%f28415,%f28416,%f28417,%f28418};

	// end inline asm
	// begin inline asm
	mma.sync.aligned.m16n8k8.row.col.f32.f16.f16.f32 {%f28415,%f28416,%f28417,%f28418}, {%r1,%r2}, {%r3}, {%f28415,%f28416,%f28417,%f28418};

	// end inline asm
	// begin inline asm
	mma.sync.aligned.m16n8k8.row.col.f32.f16.f16.f32 {%f28415,%f28416,%f28417,%f28418}, {%r1,%r2}, {%r3}, {%f28415,%f28416,%f28417,%f28418};

	// end inline asm
	// begin inline asm
	mma.sync.aligned.m16n8k8.row.col.f32.f16.f16.f32 {%f28415,%f28416,%f28417,%f28418}, {%r1,%r2}, {%r3}, {%f28415,%f28416,%f28417,%f28418};

	// end inline asm
	// begin inline asm
	mma.sync.aligned.m16n8k8.row.col.f32.f16.f16.f32 {%f28415,%f28416,%f28417,%f28418}, {%r1,%r2}, {%r3}, {%f28415,%f28416,%f28417,%f28418};

	// end inline asm
	// begin inline asm
	mma.sync.aligned.m16n8k8.row.col.f32.f16.f16.f32 {%f28415,%f28416,%f28417,%f28418}, {%r1,%r2}, {%r3}, {%f28415,%f28416,%f28417,%f28418};

	// end inline asm
	// begin inline asm
	mma.sync.aligned.m16n8k8.row.col.f32.f16.f16.f32 {%f28415,%f28416,%f28417,%f28418}, {%r1,%r2}, {%r3}, {%f28415,%f28416,%f28417,%f28418};

	// end inline asm
	// begin inline asm
	mma.sync.aligned.m16n8k8.row.col.f32.f16.f16.f32 {%f28415,%f28416,%f28417,%f28418}, {%r1,%r2}, {%r3}, {%f28415,%f28416,%f28417,%f28418};

	// end inline asm
	// begin inline asm
	mma.sync.aligned.m16n8k8.row.col.f32.f16.f16.f32 {%f28415,%f28416,%f28417,%f28418}, {%r1,%r2}, {%r3}, {%f28415,%f28416,%f28417,%f28418};

	// end inline asm
	// begin inline asm
	mma.sync.aligned.m16n8k8.row.col.f32.f16.f16.f32 {%f28415,%f28416,%f28417,%f28418}, {%r1,%r2}, {%r3}, {%f28415,%f28416,%f28417,%f28418};

	// end inline asm
	// begin inline asm
	mma.sync.aligned.m16n8k8.row.col.f32.f16.f16.f32 {%f28415,%f28416,%f28417,%f28418}, {%r1,%r2}, {%r3}, {%f28415,%f28416,%f28417,%f28418};

	// end inline asm
	// begin inline asm
	mma.sync.aligned.m16n8k8.row.col.f32.f16.f16.f32 {%f28415,%f28416,%f28417,%f28418}, {%r1,%r2}, {%r3}, {%f28415,%f28416,%f28417,%f28418};

	// end inline asm
	// begin inline asm
	mma.sync.aligned.m16n8k8.row.col.f32.f16.f16.f32 {%f28415,%f28416,%f28417,%f28418}, {%r1,%r2}, {%r3}, {%f28415,%f28416,%f28417,%f28418};

	// end inline asm
	// begin inline asm
	mma.sync.aligned.m16n8k8.row.col.f32.f16.f16.f32 {%f28415,%f28416,%f28417,%f28418}, {%r1,%r2}, {%r3}, {%f28415,%f28416,%f28417,%f28418};

	// end inline asm
	// begin inline asm
	mma.sync.aligned.m16n8k8.row.col.f32.f16.f16.f32 {%f28415,%f28416,%f28417,%f28418}, {%r1,%r2}, {%r3}, {%f28415,%f28416,%f28417,%f28418};

	// end inline asm
	// begin inline asm
	mma.sync.aligned.m16n8k8.row.col.f32.f16.f16.f32 {%f28415,%f28416,%f28417,%f28418}, {%r1,%r2}, {%r3}, {%f28415,%f28416,%f28417,%f28418};

	// end inline asm
	// begin inline asm
	mma.sync.aligned.m16n8k8.row.col.f32.f16.f16.f32 {%f28415,%f28416,%f28417,%f28418}, {%r1,%r2}, {%r3}, {%f28415,%f28416,%f28417,%f28418};

	// end inline asm
	// begin inline asm
	mma.sync.aligned.m16n8k8.row.col.f32.f16.f16.f32 {%f28415,%f28416,%f28417,%f28418}, {%r1,%r2}, {%r3}, {%f28415,%f28416,%f28417,%f28418};

	// end inline asm
	// begin inline asm
	mma.sync.aligned.m16n8k8.row.col.f32.f16.f16.f32 {%f28415,%f28416,%f28417,%f28418}, {%r1,%r2}, {%r3}, {%f28415,%f28416,%f28417,%f28418};

	// end inline asm
	// begin inline asm
	mma.sync.aligned.m16n8k8.row.col.f32.f16.f16.f32 {%f28415,%f28416,%f28417,%f28418}, {%r1,%r2}, {%r3}, {%f28415,%f28416,%f28417,%f28418};

	// end inline asm
	// begin inline asm
	mma.sync.aligned.m16n8k8.row.col.f32.f16.f16.f32 {%f28415,%f28416,%f28417,%f28418}, {%r1,%r2}, {%r3}, {%f28415,%f28416,%f28417,%f28418};

	// end inline asm
	// begin inline asm
	mma.sync.aligned.m16n8k8.row.col.f32.f16.f16.f32 {%f28415,%f28416,%f28417,%f28418}, {%r1,%r2}, {%r3}, {%f28415,%f28416,%f28417,%f28418};

	// end inline asm
	// begin inline asm
	mma.sync.aligned.m16n8k8.row.col.f32.f16.f16.f32 {%f28415,%f28416,%f28417,%f28418}, {%r1,%r2}, {%r3}, {%f28415,%f28416,%f28417,%f28418};

	// end inline asm
	// begin inline asm
	mma.sync.aligned.m16n8k8.row.col.f32.f16.f16.f32 {%f28415,%f28416,%f28417,%f28418}, {%r1,%r2}, {%r3}, {%f28415,%f28416,%f28417,%f28418};

	// end inline asm
	// begin inline asm
	mma.sync.aligned.m16n8k8.row.col.f32.f16.f16.f32 {%f28415,%f28416,%f28417,%f28418}, {%r1,%r2}, {%r3}, {%f28415,%f28416,%f28417,%f28418};

	// end inline asm
	// begin inline asm
	mma.sync.aligned.m16n8k8.row.col.f32.f16.f16.f32 {%f28415,%f28416,%f28417,%f28418}, {%r1,%r2}, {%r3}, {%f28415,%f28416,%f28417,%f28418};

	// end inline asm
	// begin inline asm
	mma.sync.aligned.m16n8k8.row.col.f32.f16.f16.f32 {%f28415,%f28416,%f28417,%f28418}, {%r1,%r2}, {%r3}, {%f28415,%f28416,%f28417,%f28418};

	// end inline asm
	// begin inline asm
	mma.sync.aligned.m16n8k8.row.col.f32.f16.f16.f32 {%f28415,%f28416,%f28417,%f28418}, {%r1,%r2}, {%r3}, {%f28415,%f28416,%f28417,%f28418};

	// end inline asm
	// begin inline asm
	mma.sync.aligned.m16n8k8.row.col.f32.f16.f16.f32 {%f28415,%f28416,%f28417,%f28418}, {%r1,%r2}, {%r3}, {%f28415,%f28416,%f28417,%f28418};

	// end inline asm
	// begin inline asm
	mma.sync.aligned.m16n8k8.row.col.f32.f16.f16.f32 {%f28415,%f28416,%f28417,%f28418}, {%r1,%r2}, {%r3}, {%f28415,%f28416,%f28417,%f28418};

	// end inline asm
	// begin inline asm
	mma.sync.aligned.m16n8k8.row.col.f32.f16.f16.f32 {%f28415,%f28416,%f28417,%f28418}, {%r1,%r2}, {%r3}, {%f28415,%f28416,%f28417,%f28418};

	// end inline asm
	// begin inline asm
	mma.sync.aligned.m16n8k8.row.col.f32.f16.f16.f32 {%f28415,%f28416,%f28417,%f28418}, {%r1,%r2}, {%r3}, {%f28415,%f28416,%f28417,%f28418};

	// end inline asm
	// begin inline asm
	mma.sync.aligned.m16n8k8.row.col.f32.f16.f16.f32 {%f28415,%f28416,%f28417,%f28418}, {%r1,%r2}, {%r3}, {%f28415,%f28416,%f28417,%f28418};

	// end inline asm
	// begin inline asm
	mma.sync.aligned.m16n8k8.row.col.f32.f16.f16.f32 {%f28415,%f28416,%f28417,%f28418}, {%r1,%r2}, {%r3}, {%f28415,%f28416,%f28417,%f28418};

	// end inline asm
	// begin inline asm
	mma.sync.aligned.m16n8k8.row.col.f32.f16.f16.f32 {%f28415,%f28416,%f28417,%f28418}, {%r1,%r2}, {%r3}, {%f28415,%f28416,%f28417,%f28418};

	// end inline asm
	// begin inline asm
	mma.sync.aligned.m16n8k8.row.col.f32.f16.f16.f32 {%f28415,%f28416,%f28417,%f28418}, {%r1,%r2}, {%r3}, {%f28415,%f28416,%f28417,%f28418};

	// end inline asm
	// begin inline asm
	mma.sync.aligned.m16n8k8.row.col.f32.f16.f16.f32 {%f28415,%f28416,%f28417,%f28418}, {%r1,%r2}, {%r3}, {%f28415,%f28416,%f28417,%f28418};

	// end inline asm
	// begin inline asm
	mma.sync.aligned.m16n8k8.row.col.f32.f16.f16.f32 {%f28415,%f28416,%f28417,%f28418}, {%r1,%r2}, {%r3}, {%f28415,%f28416,%f28417,%f28418};

	// end inline asm
	// begin inline asm
	mma.sync.aligned.m16n8k8.row.col.f32.f16.f16.f32 {%f28415,%f28416,%f28417,%f28418}, {%r1,%r2}, {%r3}, {%f28415,%f28416,%f28417,%f28418};

	// end inline asm
	// begin inline asm
	mma.sync.aligned.m16n8k8.row.col.f32.f16.f16.f32 {%f28415,%f28416,%f28417,%f28418}, {%r1,%r2}, {%r3}, {%f28415,%f28416,%f28417,%f28418};

	// end inline asm
	// begin inline asm
	mma.sync.aligned.m16n8k8.row.col.f32.f16.f16.f32 {%f28415,%f28416,%f28417,%f28418}, {%r1,%r2}, {%r3}, {%f28415,%f28416,%f28417,%f28418};

	// end inline asm
	// begin inline asm
	mma.sync.aligned.m16n8k8.row.col.f32.f16.f16.f32 {%f28415,%f28416,%f28417,%f28418}, {%r1,%r2}, {%r3}, {%f28415,%f28416,%f28417,%f28418};

	// end inline asm
	// begin inline asm
	mma.sync.aligned.m16n8k8.row.col.f32.f16.f16.f32 {%f28415,%f28416,%f28417,%f28418}, {%r1,%r2}, {%r3}, {%f28415,%f28416,%f28417,%f28418};

	// end inline asm
	// begin inline asm
	mma.sync.aligned.m16n8k8.row.col.f32.f16.f16.f32 {%f28415,%f28416,%f28417,%f28418}, {%r1,%r2}, {%r3}, {%f28415,%f28416,%f28417,%f28418};

	// end inline asm
	// begin inline asm
	mma.sync.aligned.m16n8k8.row.col.f32.f16.f16.f32 {%f28415,%f28416,%f28417,%f28418}, {%r1,%r2}, {%r3}, {%f28415,%f28416,%f28417,%f28418};

	// end inline asm
	// begin inline asm
	mma.sync.aligned.m16n8k8.row.col.f32.f16.f16.f32 {%f28415,%f28416,%f28417,%f28418}, {%r1,%r2}, {%r3}, {%f28415,%f28416,%f28417,%f28418};

	// end inline asm
	// begin inline asm
	mma.sync.aligned.m16n8k8.row.col.f32.f16.f16.f32 {%f28415,%f28416,%f28417,%f28418}, {%r1,%r2}, {%r3}, {%f28415,%f28416,%f28417,%f28418};

	// end inline asm
	// begin inline asm
	mma.sync.aligned.m16n8k8.row.col.f32.f16.f16.f32 {%f28415,%f28416,%f28417,%f28418}, {%r1,%r2}, {%r3}, {%f28415,%f28416,%f28417,%f28418};

	// end inline asm
	// begin inline asm
	mma.sync.aligned.m16n8k8.row.col.f32.f16.f16.f32 {%f28415,%f28416,%f28417,%f28418}, {%r1,%r2}, {%r3}, {%f28415,%f28416,%f28417,%f28418};

	// end inline asm
	// begin inline asm
	mma.sync.aligned.m16n8k8.row.col.f32.f16.f16.f32 {%f28415,%f28416,%f28417,%f28418}, {%r1,%r2}, {%r3}, {%f28415,%f28416,%f28417,%f28418};

	// end inline asm
	// begin inline asm
	mma.sync.aligned.m16n8k8.row.col.f32.f16.f16.f32 {%f28415,%f28416,%f28417,%f28418}, {%r1,%r2}, {%r3}, {%f28415,%f28416,%f28417,%f28418};

	// end inline asm
	// begin inline asm
	mma.sync.aligned.m16n8k8.row.col.f32.f16.f16.f32 {%f28415,%f28416,%f28417,%f28418}, {%r1,%r2}, {%r3}, {%f28415,%f28416,%f28417,%f28418};

	// end inline asm
	// begin inline asm
	mma.sync.aligned.m16n8k8.row.col.f32.f16.f16.f32 {%f28415,%f28416,%f28417,%f28418}, {%r1,%r2}, {%r3}, {%f28415,%f28416,%f28417,%f28418};

	// end inline asm
	// begin inline asm
	mma.sync.aligned.m16n8k8.row.col.f32.f16.f16.f32 {%f28415,%f28416,%f28417,%f28418}, {%r1,%r2}, {%r3}, {%f28415,%f28416,%f28417,%f28418};

	// end inline asm
	// begin inline asm
	mma.sync.aligned.m16n8k8.row.col.f32.f16.f16.f32 {%f28415,%f28416,%f28417,%f28418}, {%r1,%r2}, {%r3}, {%f28415,%f28416,%f28417,%f28418};

	// end inline asm
	// begin inline asm
	mma.sync.aligned.m16n8k8.row.col.f32.f16.f16.f32 {%f28415,%f28416,%f28417,%f28418}, {%r1,%r2}, {%r3}, {%f28415,%f28416,%f28417,%f28418};

	// end inline asm
	// begin inline asm
	mma.sync.aligned.m16n8k8.row.col.f32.f16.f16.f32 {%f28415,%f28416,%f28417,%f28418}, {%r1,%r2}, {%r3}, {%f28415,%f28416,%f28417,%f28418};

	// end inline asm
	// begin inline asm
	mma.sync.aligned.m16n8k8.row.col.f32.f16.f16.f32 {%f28415,%f28416,%f28417,%f28418}, {%r1,%r2}, {%r3}, {%f28415,%f28416,%f28417,%f28418};

	// end inline asm
	// begin inline asm
	mma.sync.aligned.m16n8k8.row.col.f32.f16.f16.f32 {%f28415,%f28416,%f28417,%f28418}, {%r1,%r2}, {%r3}, {%f28415,%f28416,%f28417,%f28418};

	// end inline asm
	// begin inline asm
	mma.sync.aligned.m16n8k8.row.col.f32.f16.f16.f32 {%f28415,%f28416,%f28417,%f28418}, {%r1,%r2}, {%r3}, {%f28415,%f28416,%f28417,%f28418};

	// end inline asm
	// begin inline asm
	mma.sync.aligned.m16n8k8.row.col.f32.f16.f16.f32 {%f28415,%f28416,%f28417,%f28418}, {%r1,%r2}, {%r3}, {%f28415,%f28416,%f28417,%f28418};

	// end inline asm
	// begin inline asm
	mma.sync.aligned.m16n8k8.row.col.f32.f16.f16.f32 {%f28415,%f28416,%f28417,%f28418}, {%r1,%r2}, {%r3}, {%f28415,%f28416,%f28417,%f28418};

	// end inline asm
	// begin inline asm
	mma.sync.aligned.m16n8k8.row.col.f32.f16.f16.f32 {%f28415,%f28416,%f28417,%f28418}, {%r1,%r2}, {%r3}, {%f28415,%f28416,%f28417,%f28418};

	// end inline asm
	// begin inline asm
	mma.sync.aligned.m16n8k8.row.col.f32.f16.f16.f32 {%f28415,%f28416,%f28417,%f28418}, {%r1,%r2}, {%r3}, {%f28415,%f28416,%f28417,%f28418};

	// end inline asm
	// begin inline asm
	mma.sync.aligned.m16n8k8.row.col.f32.f16.f16.f32 {%f28415,%f28416,%f28417,%f28418}, {%r1,%r2}, {%r3}, {%f28415,%f28416,%f28417,%f28418};

	// end inline asm
	// begin inline asm
	mma.sync.aligned.m16n8k8.row.col.f32.f16.f16.f32 {%f28415,%f28416,%f28417,%f28418}, {%r1,%r2}, {%r3}, {%f28415,%f28416,%f28417,%f28418};

	// end inline asm
	// begin inline asm
	mma.sync.aligned.m16n8k8.row.col.f32.f16.f16.f32 {%f28415,%f28416,%f28417,%f28418}, {%r1,%r2}, {%r3}, {%f28415,%f28416,%f28417,%f28418};

	// end inline asm
	// begin inline asm
	mma.sync.aligned.m16n8k8.row.col.f32.f16.f16.f32 {%f28415,%f28416,%f28417,%f28418}, {%r1,%r2}, {%r3}, {%f28415,%f28416,%f28417,%f28418};

	// end inline asm
	// begin inline asm
	mma.sync.aligned.m16n8k8.row.col.f32.f16.f16.f32 {%f28415,%f28416,%f28417,%f28418}, {%r1,%r2}, {%r3}, {%f28415,%f28416,%f28417,%f28418};

	// end inline asm
	// begin inline asm
	mma.sync.aligned.m16n8k8.row.col.f32.f16.f16.f32 {%f28415,%f28416,%f28417,%f28418}, {%r1,%r2}, {%r3}, {%f28415,%f28416,%f28417,%f28418};

	// end inline asm
	// begin inline asm
	mma.sync.aligned.m16n8k8.row.col.f32.f16.f16.f32 {%f28415,%f28416,%f28417,%f28418}, {%r1,%r2}, {%r3}, {%f28415,%f28416,%f28417,%f28418};

	// end inline asm
	// begin inline asm
	mma.sync.aligned.m16n8k8.row.col.f32.f16.f16.f32 {%f28415,%f28416,%f28417,%f28418}, {%r1,%r2}, {%r3}, {%f28415,%f28416,%f28417,%f28418};

	// end inline asm
	// begin inline asm
	mma.sync.aligned.m16n8k8.row.col.f32.f16.f16.f32 {%f28415,%f28416,%f28417,%f28418}, {%r1,%r2}, {%r3}, {%f28415,%f28416,%f28417,%f28418};

	// end inline asm
	// begin inline asm
	mma.sync.aligned.m16n8k8.row.col.f32.f16.f16.f32 {%f28415,%f28416,%f28417,%f28418}, {%r1,%r2}, {%r3}, {%f28415,%f28416,%f28417,%f28418};

	// end inline asm
	// begin inline asm
	mma.sync.aligned.m16n8k8.row.col.f32.f16.f16.f32 {%f28415,%f28416,%f28417,%f28418}, {%r1,%r2}, {%r3}, {%f28415,%f28416,%f28417,%f28418};

	// end inline asm
	// begin inline asm
	mma.sync.aligned.m16n8k8.row.col.f32.f16.f16.f32 {%f28415,%f28416,%f28417,%f28418}, {%r1,%r2}, {%r3}, {%f28415,%f28416,%f28417,%f28418};

	// end inline asm
	// begin inline asm
	mma.sync.aligned.m16n8k8.row.col.f32.f16.f16.f32 {%f28415,%f28416,%f28417,%f28418}, {%r1,%r2}, {%r3}, {%f28415,%f28416,%f28417,%f28418};

	// end inline asm
	// begin inline asm
	mma.sync.aligned.m16n8k8.row.col.f32.f16.f16.f32 {%f28415,%f28416,%f28417,%f28418}, {%r1,%r2}, {%r3}, {%f28415,%f28416,%f28417,%f28418};

	// end inline asm
	// begin inline asm
	mma.sync.aligned.m16n8k8.row.col.f32.f16.f16.f32 {%f28415,%f28416,%f28417,%f28418}, {%r1,%r2}, {%r3}, {%f28415,%f28416,%f28417,%f28418};

	// end inline asm
	// begin inline asm
	mma.sync.aligned.m16n8k8.row.col.f32.f16.f16.f32 {%f28415,%f28416,%f28417,%f28418}, {%r1,%r2}, {%r3}, {%f28415,%f28416,%f28417,%f28418};

	// end inline asm
	// begin inline asm
	mma.sync.aligned.m16n8k8.row.col.f32.f16.f16.f32 {%f28415,%f28416,%f28417,%f28418}, {%r1,%r2}, {%r3}, {%f28415,%f28416,%f28417,%f28418};

	// end inline asm
	// begin inline asm
	mma.sync.aligned.m16n8k8.row.col.f32.f16.f16.f32 {%f28415,%f28416,%f28417,%f28418}, {%r1,%r2}, {%r3}, {%f28415,%f28416,%f28417,%f28418};

	// end inline asm
	// begin inline asm
	mma.sync.aligned.m16n8k8.row.col.f32.f16.f16.f32 {%f28415,%f28416,%f28417,%f28418}, {%r1,%r2}, {%r3}, {%f28415,%f28416,%f28417,%f28418};

	// end inline asm
	// begin inline asm
	mma.sync.aligned.m16n8k8.row.col.f32.f16.f16.f32 {%f28415,%f28416,%f28417,%f28418}, {%r1,%r2}, {%r3}, {%f28415,%f28416,%f28417,%f28418};

	// end inline asm
	// begin inline asm
	mma.sync.aligned.m16n8k8.row.col.f32.f16.f16.f32 {%f28415,%f28416,%f28417,%f28418}, {%r1,%r2}, {%r3}, {%f28415,%f28416,%f28417,%f28418};

	// end inline asm
	// begin inline asm
	mma.sync.aligned.m16n8k8.row.col.f32.f16.f16.f32 {%f28415,%f28416,%f28417,%f28418}, {%r1,%r2}, {%r3}, {%f28415,%f28416,%f28417,%f28418};

	// end inline asm
	// begin inline asm
	mma.sync.aligned.m16n8k8.row.col.f32.f16.f16.f32 {%f28415,%f28416,%f28417,%f28418}, {%r1,%r2}, {%r3}, {%f28415,%f28416,%f28417,%f28418};

	// end inline asm
	// begin inline asm
	mma.sync.aligned.m16n8k8.row.col.f32.f16.f16.f32 {%f28415,%f28416,%f28417,%f28418}, {%r1,%r2}, {%r3}, {%f28415,%f28416,%f28417,%f28418};

	// end inline asm
	// begin inline asm
	mma.sync.aligned.m16n8k8.row.col.f32.f16.f16.f32 {%f28415,%f28416,%f28417,%f28418}, {%r1,%r2}, {%r3}, {%f28415,%f28416,%f28417,%f28418};

	// end inline asm
	// begin inline asm
	mma.sync.aligned.m16n8k8.row.col.f32.f16.f16.f32 {%f28415,%f28416,%f28417,%f28418}, {%r1,%r2}, {%r3}, {%f28415,%f28416,%f28417,%f28418};

	// end inline asm
	// begin inline asm
	mma.sync.aligned.m16n8k8.row.col.f32.f16.f16.f32 {%f28415,%f28416,%f28417,%f28418}, {%r1,%r2}, {%r3}, {%f28415,%f28416,%f28417,%f28418};

	// end inline asm
	// begin inline asm
	mma.sync.aligned.m16n8k8.row.col.f32.f16.f16.f32 {%f28415,%f28416,%f28417,%f28418}, {%r1,%r2}, {%r3}, {%f28415,%f28416,%f28417,%f28418};

	// end inline asm
	// begin inline asm
	mma.sync.aligned.m16n8k8.row.col.f32.f16.f16.f32 {%f28415,%f28416,%f28417,%f28418}, {%r1,%r2}, {%r3}, {%f28415,%f28416,%f28417,%f28418};

	// end inline asm
	// begin inline asm
	mma.sync.aligned.m16n8k8.row.col.f32.f16.f16.f32 {%f28415,%f28416,%f28417,%f28418}, {%r1,%r2}, {%r3}, {%f28415,%f28416,%f28417,%f28418};

	// end inline asm
	// begin inline asm
	mma.sync.aligned.m16n8k8.row.col.f32.f16.f16.f32 {%f28415,%f28416,%f28417,%f28418}, {%r1,%r2}, {%r3}, {%f28415,%f28416,%f28417,%f28418};

	// end inline asm
	// begin inline asm
	mma.sync.aligned.m16n8k8.row.col.f32.f16.f16.f32 {%f28415,%f28416,%f28417,%f28418}, {%r1,%r2}, {%r3}, {%f28415,%f28416,%f28417,%f28418};

	// end inline asm
	// begin inline asm
	mma.sync.aligned.m16n8k8.row.col.f32.f16.f16.f32 {%f28415,%f28416,%f28417,%f28418}, {%r1,%r2}, {%r3}, {%f28415,%f28416,%f28417,%f28418};

	// end inline asm
	// begin inline asm
	mma.sync.aligned.m16n8k8.row.col.f32.f16.f16.f32 {%f28415,%f28416,%f28417,%f28418}, {%r1,%r2}, {%r3}, {%f28415,%f28416,%f28417,%f28418};

	// end inline asm
	// begin inline asm
	mma.sync.aligned.m16n8k8.row.col.f32.f16.f16.f32 {%f28415,%f28416,%f28417,%f28418}, {%r1,%r2}, {%r3}, {%f28415,%f28416,%f28417,%f28418};

	// end inline asm
	// begin inline asm
	mma.sync.aligned.m16n8k8.row.col.f32.f16.f16.f32 {%f28415,%f28416,%f28417,%f28418}, {%r1,%r2}, {%r3}, {%f28415,%f28416,%f28417,%f28418};

	// end inline asm
	// begin inline asm
	mma.sync.aligned.m16n8k8.row.col.f32.f16.f16.f32 {%f28415,%f28416,%f28417,%f28418}, {%r1,%r2}, {%r3}, {%f28415,%f28416,%f28417,%f28418};

	// end inline asm
	// begin inline asm
	mma.sync.aligned.m16n8k8.row.col.f32.f16.f16.f32 {%f28415,%f28416,%f28417,%f28418}, {%r1,%r2}, {%r3}, {%f28415,%f28416,%f28417,%f28418};

	// end inline asm
	// begin inline asm
	mma.sync.aligned.m16n8k8.row.col.f32.f16.f16.f32 {%f28415,%f28416,%f28417,%f28418}, {%r1,%r2}, {%r3}, {%f28415,%f28416,%f28417,%f28418};

	// end inline asm
	// begin inline asm
	mma.sync.aligned.m16n8k8.row.col.f32.f16.f16.f32 {%f28415,%f28416,%f28417,%f28418}, {%r1,%r2}, {%r3}, {%f28415,%f28416,%f28417,%f28418};

	// end inline asm
	// begin inline asm
	mma.sync.aligned.m16n8k8.row.col.f32.f16.f16.f32 {%f28415,%f28416,%f28417,%f28418}, {%r1,%r2}, {%r3}, {%f28415,%f28416,%f28417,%f28418};

	// end inline asm
	// begin inline asm
	mma.sync.aligned.m16n8k8.row.col.f32.f16.f16.f32 {%f28415,%f28416,%f28417,%f28418}, {%r1,%r2}, {%r3}, {%f28415,%f28416,%f28417,%f28418};

	// end inline asm
	// begin inline asm
	mma.sync.aligned.m16n8k8.row.col.f32.f16.f16.f32 {%f28415,%f28416,%f28417,%f28418}, {%r1,%r2}, {%r3}, {%f28415,%f28416,%f28417,%f28418};

	// end inline asm
	// begin inline asm
	mma.sync.aligned.m16n8k8.row.col.f32.f16.f16.f32 {%f28415,%f28416,%f28417,%f28418}, {%r1,%r2}, {%r3}, {%f28415,%f28416,%f28417,%f28418};

	// end inline asm
	// begin inline asm
	mma.sync.aligned.m16n8k8.row.col.f32.f16.f16.f32 {%f28415,%f28416,%f28417,%f28418}, {%r1,%r2}, {%r3}, {%f28415,%f28416,%f28417,%f28418};

	// end inline asm
	// begin inline asm
	mma.sync.aligned.m16n8k8.row.col.f32.f16.f16.f32 {%f28415,%f28416,%f28417,%f28418}, {%r1,%r2}, {%r3}, {%f28415,%f28416,%f28417,%f28418};

	// end inline asm
	// begin inline asm
	mma.sync.aligned.m16n8k8.row.col.f32.f16.f16.f32 {%f28415,%f28416,%f28417,%f28418}, {%r1,%r2}, {%r3}, {%f28415,%f28416,%f28417,%f28418};

	// end inline asm
	// begin inline asm
	mma.sync.aligned.m16n8k8.row.col.f32.f16.f16.f32 {%f28415,%f28416,%f28417,%f28418}, {%r1,%r2}, {%r3}, {%f28415,%f28416,%f28417,%f28418};

	// end inline asm
	// begin inline asm
	mma.sync.aligned.m16n8k8.row.col.f32.f16.f16.f32 {%f28415,%f28416,%f28417,%f28418}, {%r1,%r2}, {%r3}, {%f28415,%f28416,%f28417,%f28418};

	// end inline asm
	// begin inline asm
	mma.sync.aligned.m16n8k8.row.col.f32.f16.f16.f32 {%f28415,%f28416,%f28417,%f28418}, {%r1,%r2}, {%r3}, {%f28415,%f28416,%f28417,%f28418};

	// end inline asm
	// begin inline asm
	mma.sync.aligned.m16n8k8.row.col.f32.f16.f16.f32 {%f28415,%f28416,%f28417,%f28418}, {%r1,%r2}, {%r3}, {%f28415,%f28416,%f28417,%f28418};

	// end inline asm
	// begin inline asm
	mma.sync.aligned.m16n8k8.row.col.f32.f16.f16.f32 {%f28415,%f28416,%f28417,%f28418}, {%r1,%r2}, {%r3}, {%f28415,%f28416,%f28417,%f28418};

	// end inline asm
	// begin inline asm
	mma.sync.aligned.m16n8k8.row.col.f32.f16.f16.f32 {%f28415,%f28416,%f28417,%f28418}, {%r1,%r2}, {%r3}, {%f28415,%f28416,%f28417,%f28418};

	// end inline asm
	// begin inline asm
	mma.sync.aligned.m16n8k8.row.col.f32.f16.f16.f32 {%f28415,%f28416,%f28417,%f28418}, {%r1,%r2}, {%r3}, {%f28415,%f28416,%f28417,%f28418};

	// end inline asm
	// begin inline asm
	mma.sync.aligned.m16n8k8.row.col.f32.f16.f16.f32 {%f28415,%f28416,%f28417,%f28418}, {%r1,%r2}, {%r3}, {%f28415,%f28416,%f28417,%f28418};

	// end inline asm
	// begin inline asm
	mma.sync.aligned.m16n8k8.row.col.f32.f16.f16.f32 {%f28415,%f28416,%f28417,%f28418}, {%r1,%r2}, {%r3}, {%f28415,%f28416,%f28417,%f28418};

	// end inline asm
	// begin inline asm
	mma.sync.aligned.m16n8k8.row.col.f32.f16.f16.f32 {%f28415,%f28416,%f28417,%f28418}, {%r1,%r2}, {%r3}, {%f28415,%f28416,%f28417,%f28418};

	// end inline asm
	// begin inline asm
	mma.sync.aligned.m16n8k8.row.col.f32.f16.f16.f32 {%f28415,%f28416,%f28417,%f28418}, {%r1,%r2}, {%r3}, {%f28415,%f28416,%f28417,%f28418};

	// end inline asm
	// begin inline asm
	mma.sync.aligned.m16n8k8.row.col.f32.f16.f16.f32 {%f28415,%f28416,%f28417,%f28418}, {%r1,%r2}, {%r3}, {%f28415,%f28416,%f28417,%f28418};

	// end inline asm
	// begin inline asm
	mma.sync.aligned.m16n8k8.row.col.f32.f16.f16.f32 {%f28415,%f28416,%f28417,%f28418}, {%r1,%r2}, {%r3}, {%f28415,%f28416,%f28417,%f28418};

	// end inline asm
	// begin inline asm
	mma.sync.aligned.m16n8k8.row.col.f32.f16.f16.f32 {%f28415,%f28416,%f28417,%f28418}, {%r1,%r2}, {%r3}, {%f28415,%f28416,%f28417,%f28418};

	// end inline asm
	// begin inline asm
	mma.sync.aligned.m16n8k8.row.col.f32.f16.f16.f32 {%f28415,%f28416,%f28417,%f28418}, {%r1,%r2}, {%r3}, {%f28415,%f28416,%f28417,%f28418};

	// end inline asm
	// begin inline asm
	mma.sync.aligned.m16n8k8.row.col.f32.f16.f16.f32 {%f28415,%f28416,%f28417,%f28418}, {%r1,%r2}, {%r3}, {%f28415,%f28416,%f28417,%f28418};

	// end inline asm
	// begin inline asm
	mma.sync.aligned.m16n8k8.row.col.f32.f16.f16.f32 {%f28415,%f28416,%f28417,%f28418}, {%r1,%r2}, {%r3}, {%f28415,%f28416,%f28417,%f28418};

	// end inline asm
	// begin inline asm
	mma.sync.aligned.m16n8k8.row.col.f32.f16.f16.f32 {%f28415,%f28416,%f28417,%f28418}, {%r1,%r2}, {%r3}, {%f28415,%f28416,%f28417,%f28418};

	// end inline asm
	// begin inline asm
	mma.sync.aligned.m16n8k8.row.col.f32.f16.f16.f32 {%f28415,%f28416,%f28417,%f28418}, {%r1,%r2}, {%r3}, {%f28415,%f28416,%f28417,%f28418};

	// end inline asm
	// begin inline asm
	mma.sync.aligned.m16n8k8.row.col.f32.f16.f16.f32 {%f28415,%f28416,%f28417,%f28418}, {%r1,%r2}, {%r3}, {%f28415,%f28416,%f28417,%f28418};

	// end inline asm
	// begin inline asm
	mma.sync.aligned.m16n8k8.row.col.f32.f16.f16.f32 {%f28415,%f28416,%f28417,%f28418}, {%r1,%r2}, {%r3}, {%f28415,%f28416,%f28417,%f28418};

	// end inline asm
	// begin inline asm
	mma.sync.aligned.m16n8k8.row.col.f32.f16.f16.f32 {%f28415,%f28416,%f28417,%f28418}, {%r1,%r2}, {%r3}, {%f28415,%f28416,%f28417,%f28418};

	// end inline asm
	// begin inline asm
	mma.sync.aligned.m16n8k8.row.col.f32.f16.f16.f32 {%f28415,%f28416,%f28417,%f28418}, {%r1,%r2}, {%r3}, {%f28415,%f28416,%f28417,%f28418};

	// end inline asm
	// begin inline asm
	mma.sync.aligned.m16n8k8.row.col.f32.f16.f16.f32 {%f28415,%f28416,%f28417,%f28418}, {%r1,%r2}, {%r3}, {%f28415,%f28416,%f28417,%f28418};

	// end inline asm
	// begin inline asm
	mma.sync.aligned.m16n8k8.row.col.f32.f16.f16.f32 {%f28415,%f28416,%f28417,%f28418}, {%r1,%r2}, {%r3}, {%f28415,%f28416,%f28417,%f28418};

	// end inline asm
	// begin inline asm
	mma.sync.aligned.m16n8k8.row.col.f32.f16.f16.f32 {%f28415,%f28416,%f28417,%f28418}, {%r1,%r2}, {%r3}, {%f28415,%f28416,%f28417,%f28418};

	// end inline asm
	// begin inline asm
	mma.sync.aligned.m16n8k8.row.col.f32.f16.f16.f32 {%f28415,%f28416,%f28417,%f28418}, {%r1,%r2}, {%r3}, {%f28415,%f28416,%f28417,%f28418};

	// end inline asm
	// begin inline asm
	mma.sync.aligned.m16n8k8.row.col.f32.f16.f16.f32 {%f28415,%f28416,%f28417,%f28418}, {%r1,%r2}, {%r3}, {%f28415,%f28416,%f28417,%f28418};

	// end inline asm
	// begin inline asm
	mma.sync.aligned.m16n8k8.row.col.f32.f16.f16.f32 {%f28415,%f28416,%f28417,%f28418}, {%r1,%r2}, {%r3}, {%f28415,%f28416,%f28417,%f28418};

	// end inline asm
	// begin inline asm
	mma.sync.aligned.m16n8k8.row.col.f32.f16.f16.f32 {%f28415,%f28416,%f28417,%f28418}, {%r1,%r2}, {%r3}, {%f28415,%f28416,%f28417,%f28418};

	// end inline asm
	// begin inline asm
	mma.sync.aligned.m16n8k8.row.col.f32.f16.f16.f32 {%f28415,%f28416,%f28417,%f28418}, {%r1,%r2}, {%r3}, {%f28415,%f28416,%f28417,%f28418};

	// end inline asm
	// begin inline asm
	mma.sync.aligned.m16n8k8.row.col.f32.f16.f16.f32 {%f28415,%f28416,%f28417,%f28418}, {%r1,%r2}, {%r3}, {%f28415,%f28416,%f28417,%f28418};

	// end inline asm
	// begin inline asm
	mma.sync.aligned.m16n8k8.row.col.f32.f16.f16.f32 {%f28415,%f28416,%f28417,%f28418}, {%r1,%r2}, {%r3}, {%f28415,%f28416,%f28417,%f28418};

	// end inline asm
	mov.f32 	%f31256, %f28416;
	mov.f32 	%f31258, %f28418;
	mov.f32 	%f31255, %f28415;
	mov.f32 	%f31257, %f28417;
	// begin inline asm
	mma.sync.aligned.m16n8k8.row.col.f32.f16.f16.f32 {%f31255,%f31256,%f31257,%f31258}, {%r1,%r2}, {%r3}, {%f31255,%f31256,%f31257,%f31258};

	// end inline asm
	// begin inline asm
	mma.sync.aligned.m16n8k8.row.col.f32.f16.f16.f32 {%f31255,%f31256,%f31257,%f31258}, {%r1,%r2}, {%r3}, {%f31255,%f31256,%f31257,%f31258};

	// end inline asm
	// begin inline asm
	mma.sync.aligned.m16n8k8.row.col.f32.f16.f16.f32 {%f31255,%f31256,%f31257,%f31258}, {%r1,%r2}, {%r3}, {%f31255,%f31256,%f31257,%f31258};

	// end inline asm
	// begin inline asm
	mma.sync.aligned.m16n8k8.row.col.f32.f16.f16.f32 {%f31255,%f31256,%f31257,%f31258}, {%r1,%r2}, {%r3}, {%f31255,%f31256,%f31257,%f31258};

	// end inline asm
	// begin inline asm
	mma.sync.aligned.m16n8k8.row.col.f32.f16.f16.f32 {%f31255,%f31256,%f31257,%f31258}, {%r1,%r2}, {%r3}, {%f31255,%f31256,%f31257,%f31258};

	// end inline asm
	// begin inline asm
	mma.sync.aligned.m16n8k8.row.col.f32.f16.f16.f32 {%f31255,%f31256,%f31257,%f31258}, {%r1,%r2}, {%r3}, {%f31255,%f31256,%f31257,%f31258};

	// end inline asm
	// begin inline asm
	mma.sync.aligned.m16n8k8.row.col.f32.f16.f16.f32 {%f31255,%f31256,%f31257,%f31258}, {%r1,%r2}, {%r3}, {%f31255,%f31256,%f31257,%f31258};

	// end inline asm
	// begin inline asm
	mma.sync.aligned.m16n8k8.row.col.f32.f16.f16.f32 {%f31255,%f31256,%f31257,%f31258}, {%r1,%r2}, {%r3}, {%f31255,%f31256,%f31257,%f31258};

	// end inline asm
	// begin inline asm
	mma.sync.aligned.m16n8k8.row.col.f32.f16.f16.f32 {%f31255,%f31256,%f31257,%f31258}, {%r1,%r2}, {%r3}, {%f31255,%f31256,%f31257,%f31258};

	// end inline asm
	// begin inline asm
	mma.sync.aligned.m16n8k8.row.col.f32.f16.f16.f32 {%f31255,%f31256,%f31257,%f31258}, {%r1,%r2}, {%r3}, {%f31255,%f31256,%f31257,%f31258};

	// end inline asm
	// begin inline asm
	mma.sync.aligned.m16n8k8.row.col.f32.f16.f16.f32 {%f31255,%f31256,%f31257,%f31258}, {%r1,%r2}, {%r3}, {%f31255,%f31256,%f31257,%f31258};

	// end inline asm
	// begin inline asm
	mma.sync.aligned.m16n8k8.row.col.f32.f16.f16.f32 {%f31255,%f31256,%f31257,%f31258}, {%r1,%r2}, {%r3}, {%f31255,%f31256,%f31257,%f31258};

	// end inline asm
	// begin inline asm
	mma.sync.aligned.m16n8k8.row.col.f32.f16.f16.f32 {%f31255,%f31256,%f31257,%f31258}, {%r1,%r2}, {%r3}, {%f31255,%f31256,%f31257,%f31258};

	// end inline asm
	// begin inline asm
	mma.sync.aligned.m16n8k8.row.col.f32.f16.f16.f32 {%f31255,%f31256,%f31257,%f31258}, {%r1,%r2}, {%r3}, {%f31255,%f31256,%f31257,%f31258};

	// end inline asm
	// begin inline asm
	mma.sync.aligned.m16n8k8.row.col.f32.f16.f16.f32 {%f31255,%f31256,%f31257,%f31258}, {%r1,%r2}, {%r3}, {%f31255,%f31256,%f31257,%f31258};

	// end inline asm
	// begin inline asm
	mma.sync.aligned.m16n8k8.row.col.f32.f16.f16.f32 {%f31255,%f31256,%f31257,%f31258}, {%r1,%r2}, {%r3}, {%f31255,%f31256,%f31257,%f31258};

	// end inline asm
	// begin inline asm
	mma.sync.aligned.m16n8k8.row.col.f32.f16.f16.f32 {%f31255,%f31256,%f31257,%f31258}, {%r1,%r2}, {%r3}, {%f31255,%f31256,%f31257,%f31258};

	// end inline asm
	// begin inline asm
	mma.sync.aligned.m16n8k8.row.col.f32.f16.f16.f32 {%f31255,%f31256,%f31257,%f31258}, {%r1,%r2}, {%r3}, {%f31255,%f31256,%f31257,%f31258};

	// end inline asm
	// begin inline asm
	mma.sync.aligned.m16n8k8.row.col.f32.f16.f16.f32 {%f31255,%f31256,%f31257,%f31258}, {%r1,%r2}, {%r3}, {%f31255,%f31256,%f31257,%f31258};

	// end inline asm
	// begin inline asm
	mma.sync.aligned.m16n8k8.row.col.f32.f16.f16.f32 {%f31255,%f31256,%f31257,%f31258}, {%r1,%r2}, {%r3}, {%f31255,%f31256,%f31257,%f31258};

	// end inline asm
	// begin inline asm
	mma.sync.aligned.m16n8k8.row.col.f32.f16.f16.f32 {%f31255,%f31256,%f31257,%f31258}, {%r1,%r2}, {%r3}, {%f31255,%f31256,%f31257,%f31258};

	// end inline asm
	// begin inline asm
	mma.sync.aligned.m16n8k8.row.col.f32.f16.f16.f32 {%f31255,%f31256,%f31257,%f31258}, {%r1,%r2}, {%r3}, {%f31255,%f31256,%f31257,%f31258};

	// end inline asm
	// begin inline asm
	mma.sync.aligned.m16n8k8.row.col.f32.f16.f16.f32 {%f31255,%f31256,%f31257,%f31258}, {%r1,%r2}, {%r3}, {%f31255,%f31256,%f31257,%f31258};

	// end inline asm
	// begin inline asm
	mma.sync.aligned.m16n8k8.row.col.f32.f16.f16.f32 {%f31255,%f31256,%f31257,%f31258}, {%r1,%r2}, {%r3}, {%f31255,%f31256,%f31257,%f31258};

	// end inline asm
	// begin inline asm
	mma.sync.aligned.m16n8k8.row.col.f32.f16.f16.f32 {%f31255,%f31256,%f31257,%f31258}, {%r1,%r2}, {%r3}, {%f31255,%f31256,%f31257,%f31258};

	// end inline asm
	// begin inline asm
	mma.sync.aligned.m16n8k8.row.col.f32.f16.f16.f32 {%f31255,%f31256,%f31257,%f31258}, {%r1,%r2}, {%r3}, {%f31255,%f31256,%f31257,%f31258};

	// end inline asm
	// begin inline asm
	mma.sync.aligned.m16n8k8.row.col.f32.f16.f16.f32 {%f31255,%f31256,%f31257,%f31258}, {%r1,%r2}, {%r3}, {%f31255,%f31256,%f31257,%f31258};

	// end inline asm
	// begin inline asm
	mma.sync.aligned.m16n8k8.row.col.f32.f16.f16.f32 {%f31255,%f31256,%f31257,%f31258}, {%r1,%r2}, {%r3}, {%f31255,%f31256,%f31257,%f31258};

	// end inline asm
	// begin inline asm
	mma.sync.aligned.m16n8k8.row.col.f32.f16.f16.f32 {%f31255,%f31256,%f31257,%f31258}, {%r1,%r2}, {%r3}, {%f31255,%f31256,%f31257,%f31258};

	// end inline asm
	// begin inline asm
	mma.sync.aligned.m16n8k8.row.col.f32.f16.f16.f32 {%f31255,%f31256,%f31257,%f31258}, {%r1,%r2}, {%r3}, {%f31255,%f31256,%f31257,%f31258};

	// end inline asm
	// begin inline asm
	mma.sync.aligned.m16n8k8.row.col.f32.f16.f16.f32 {%f31255,%f31256,%f31257,%f31258}, {%r1,%r2}, {%r3}, {%f31255,%f31256,%f31257,%f31258};

	// end inline asm
	// begin inline asm
	mma.sync.aligned.m16n8k8.row.col.f32.f16.f16.f32 {%f31255,%f31256,%f31257,%f31258}, {%r1,%r2}, {%r3}, {%f31255,%f31256,%f31257,%f31258};

	// end inline asm
	// begin inline asm
	mma.sync.aligned.m16n8k8.row.col.f32.f16.f16.f32 {%f31255,%f31256,%f31257,%f31258}, {%r1,%r2}, {%r3}, {%f31255,%f31256,%f31257,%f31258};

	// end inline asm
	// begin inline asm
	mma.sync.aligned.m16n8k8.row.col.f32.f16.f16.f32 {%f31255,%f31256,%f31257,%f31258}, {%r1,%r2}, {%r3}, {%f31255,%f31256,%f31257,%f31258};

	// end inline asm
	// begin inline asm
	mma.sync.aligned.m16n8k8.row.col.f32.f16.f16.f32 {%f31255,%f31256,%f31257,%f31258}, {%r1,%r2}, {%r3}, {%f31255,%f31256,%f31257,%f31258};

	// end inline asm
	// begin inline asm
	mma.sync.aligned.m16n8k8.row.col.f32.f16.f16.f32 {%f31255,%f31256,%f31257,%f31258}, {%r1,%r2}, {%r3}, {%f31255,%f31256,%f31257,%f31258};

	// end inline asm
	// begin inline asm
	mma.sync.aligned.m16n8k8.row.col.f32.f16.f16.f32 {%f31255,%f31256,%f31257,%f31258}, {%r1,%r2}, {%r3}, {%f31255,%f31256,%f31257,%f31258};

	// end inline asm
	// begin inline asm
	mma.sync.aligned.m16n8k8.row.col.f32.f16.f16.f32 {%f31255,%f31256,%f31257,%f31258}, {%r1,%r2}, {%r3}, {%f31255,%f31256,%f31257,%f31258};

	// end inline asm
	// begin inline asm
	mma.sync.aligned.m16n8k8.row.col.f32.f16.f16.f32 {%f31255,%f31256,%f31257,%f31258}, {%r1,%r2}, {%r3}, {%f31255,%f31256,%f31257,%f31258};

	// end inline asm
	// begin inline asm
	mma.sync.aligned.m16n8k8.row.col.f32.f16.f16.f32 {%f31255,%f31256,%f31257,%f31258}, {%r1,%r2}, {%r3}, {%f31255,%f31256,%f31257,%f31258};

	// end inline asm
	// begin inline asm
	mma.sync.aligned.m16n8k8.row.col.f32.f16.f16.f32 {%f31255,%f31256,%f31257,%f31258}, {%r1,%r2}, {%r3}, {%f31255,%f31256,%f31257,%f31258};

	// end inline asm
	// begin inline asm
	mma.sync.aligned.m16n8k8.row.col.f32.f16.f16.f32 {%f31255,%f31256,%f31257,%f31258}, {%r1,%r2}, {%r3}, {%f31255,%f31256,%f31257,%f31258};

	// end inline asm
	// begin inline asm
	mma.sync.aligned.m16n8k8.row.col.f32.f16.f16.f32 {%f31255,%f31256,%f31257,%f31258}, {%r1,%r2}, {%r3}, {%f31255,%f31256,%f31257,%f31258};

	// end inline asm
	// begin inline asm
	mma.sync.aligned.m16n8k8.row.col.f32.f16.f16.f32 {%f31255,%f31256,%f31257,%f31258}, {%r1,%r2}, {%r3}, {%f31255,%f31256,%f31257,%f31258};

	// end inline asm
	// begin inline asm
	mma.sync.aligned.m16n8k8.row.col.f32.f16.f16.f32 {%f31255,%f31256,%f31257,%f31258}, {%r1,%r2}, {%r3}, {%f31255,%f31256,%f31257,%f31258};

	// end inline asm
	// begin inline asm
	mma.sync.aligned.m16n8k8.row.col.f32.f16.f16.f32 {%f31255,%f31256,%f31257,%f31258}, {%r1,%r2}, {%r3}, {%f31255,%f31256,%f31257,%f31258};

	// end inline asm
	// begin inline asm
	mma.sync.aligned.m16n8k8.row.col.f32.f16.f16.f32 {%f31255,%f31256,%f31257,%f31258}, {%r1,%r2}, {%r3}, {%f31255,%f31256,%f31257,%f31258};

	// end inline asm
	// begin inline asm
	mma.sync.aligned.m16n8k8.row.col.f32.f16.f16.f32 {%f31255,%f31256,%f31257,%f31258}, {%r1,%r2}, {%r3}, {%f31255,%f31256,%f31257,%f31258};

	// end inline asm
	// begin inline asm
	mma.sync.aligned.m16n8k8.row.col.f32.f16.f16.f32 {%f31255,%f31256,%f31257,%f31258}, {%r1,%r2}, {%r3}, {%f31255,%f31256,%f31257,%f31258};

	// end inline asm
	// begin inline asm
	mma.sync.aligned.m16n8k8.row.col.f32.f16.f16.f32 {%f31255,%f31256,%f31257,%f31258}, {%r1,%r2}, {%r3}, {%f31255,%f31256,%f31257,%f31258};

	// end inline asm
	// begin inline asm
	mma.sync.aligned.m16n8k8.row.col.f32.f16.f16.f32 {%f31255,%f31256,%f31257,%f31258}, {%r1,%r2}, {%r3}, {%f31255,%f31256,%f31257,%f31258};

	// end inline asm
	// begin inline asm
	mma.sync.aligned.m16n8k8.row.col.f32.f16.f16.f32 {%f31255,%f31256,%f31257,%f31258}, {%r1,%r2}, {%r3}, {%f31255,%f31256,%f31257,%f31258};

	// end inline asm
	// begin inline asm
	mma.sync.aligned.m16n8k8.row.col.f32.f16.f16.f32 {%f31255,%f31256,%f31257,%f31258}, {%r1,%r2}, {%r3}, {%f31255,%f31256,%f31257,%f31258};

	// end inline asm
	// begin inline asm
	mma.sync.aligned.m16n8k8.row.col.f32.f16.f16.f32 {%f31255,%f31256,%f31257,%f31258}, {%r1,%r2}, {%r3}, {%f31255,%f31256,%f31257,%f31258};

	// end inline asm
	// begin inline asm
	mma.sync.aligned.m16n8k8.row.col.f32.f16.f16.f32 {%f31255,%f31256,%f31257,%f31258}, {%r1,%r2}, {%r3}, {%f31255,%f31256,%f31257,%f31258};

	// end inline asm
	// begin inline asm
	mma.sync.aligned.m16n8k8.row.col.f32.f16.f16.f32 {%f31255,%f31256,%f31257,%f31258}, {%r1,%r2}, {%r3}, {%f31255,%f31256,%f31257,%f31258};

	// end inline asm
	// begin inline asm
	mma.sync.aligned.m16n8k8.row.col.f32.f16.f16.f32 {%f31255,%f31256,%f31257,%f31258}, {%r1,%r2}, {%r3}, {%f31255,%f31256,%f31257,%f31258};

	// end inline asm
	// begin inline asm
	mma.sync.aligned.m16n8k8.row.col.f32.f16.f16.f32 {%f31255,%f31256,%f31257,%f31258}, {%r1,%r2}, {%r3}, {%f31255,%f31256,%f31257,%f31258};

	// end inline asm
	// begin inline asm
	mma.sync.aligned.m16n8k8.row.col.f32.f16.f16.f32 {%f31255,%f31256,%f31257,%f31258}, {%r1,%r2}, {%r3}, {%f31255,%f31256,%f31257,%f31258};

	// end inline asm
	// begin inline asm
	mma.sync.aligned.m16n8k8.row.col.f32.f16.f16.f32 {%f31255,%f31256,%f31257,%f31258}, {%r1,%r2}, {%r3}, {%f31255,%f31256,%f31257,%f31258};

	// end inline asm
	// begin inline asm
	mma.sync.aligned.m16n8k8.row.col.f32.f16.f16.f32 {%f31255,%f31256,%f31257,%f31258}, {%r1,%r2}, {%r3}, {%f31255,%f31256,%f31257,%f31258};

	// end inline asm
	// begin inline asm
	mma.sync.aligned.m16n8k8.row.col.f32.f16.f16.f32 {%f31255,%f31256,%f31257,%f31258}, {%r1,%r2}, {%r3}, {%f31255,%f31256,%f31257,%f31258};

	// end inline asm
	// begin inline asm
	mma.sync.aligned.m16n8k8.row.col.f32.f16.f16.f32 {%f31255,%f31256,%f31257,%f31258}, {%r1,%r2}, {%r3}, {%f31255,%f31256,%f31257,%f31258};

	// end inline asm
	// begin inline asm
	mma.sync.aligned.m16n8k8.row.col.f32.f16.f16.f32 {%f31255,%f31256,%f31257,%f31258}, {%r1,%r2}, {%r3}, {%f31255,%f31256,%f31257,%f31258};

	// end inline asm
	// begin inline asm
	mma.sync.aligned.m16n8k8.row.col.f32.f16.f16.f32 {%f31255,%f31256,%f31257,%f31258}, {%r1,%r2}, {%r3}, {%f31255,%f31256,%f31257,%f31258};

	// end inline asm
	// begin inline asm
	mma.sync.aligned.m16n8k8.row.col.f32.f16.f16.f32 {%f31255,%f31256,%f31257,%f31258}, {%r1,%r2}, {%r3}, {%f31255,%f31256,%f31257,%f31258};

	// end inline asm
	// begin inline asm
	mma.sync.aligned.m16n8k8.row.col.f32.f16.f16.f32 {%f31255,%f31256,%f31257,%f31258}, {%r1,%r2}, {%r3}, {%f31255,%f31256,%f31257,%f31258};

	// end inline asm
	// begin inline asm
	mma.sync.aligned.m16n8k8.row.col.f32.f16.f16.f32 {%f31255,%f31256,%f31257,%f31258}, {%r1,%r2}, {%r3}, {%f31255,%f31256,%f31257,%f31258};

	// end inline asm
	// begin inline asm
	mma.sync.aligned.m16n8k8.row.col.f32.f16.f16.f32 {%f31255,%f31256,%f31257,%f31258}, {%r1,%r2}, {%r3}, {%f31255,%f31256,%f31257,%f31258};

	// end inline asm
	// begin inline asm
	mma.sync.aligned.m16n8k8.row.col.f32.f16.f16.f32 {%f31255,%f31256,%f31257,%f31258}, {%r1,%r2}, {%r3}, {%f31255,%f31256,%f31257,%f31258};

	// end inline asm
	// begin inline asm
	mma.sync.aligned.m16n8k8.row.col.f32.f16.f16.f32 {%f31255,%f31256,%f31257,%f31258}, {%r1,%r2}, {%r3}, {%f31255,%f31256,%f31257,%f31258};

	// end inline asm
	// begin inline asm
	mma.sync.aligned.m16n8k8.row.col.f32.f16.f16.f32 {%f31255,%f31256,%f31257,%f31258}, {%r1,%r2}, {%r3}, {%f31255,%f31256,%f31257,%f31258};

	// end inline asm
	// begin inline asm
	mma.sync.aligned.m16n8k8.row.col.f32.f16.f16.f32 {%f31255,%f31256,%f31257,%f31258}, {%r1,%r2}, {%r3}, {%f31255,%f31256,%f31257,%f31258};

	// end inline asm
	// begin inline asm
	mma.sync.aligned.m16n8k8.row.col.f32.f16.f16.f32 {%f31255,%f31256,%f31257,%f31258}, {%r1,%r2}, {%r3}, {%f31255,%f31256,%f31257,%f31258};

	// end inline asm
	// begin inline asm
	mma.sync.aligned.m16n8k8.row.col.f32.f16.f16.f32 {%f31255,%f31256,%f31257,%f31258}, {%r1,%r2}, {%r3}, {%f31255,%f31256,%f31257,%f31258};

	// end inline asm
	// begin inline asm
	mma.sync.aligned.m16n8k8.row.col.f32.f16.f16.f32 {%f31255,%f31256,%f31257,%f31258}, {%r1,%r2}, {%r3}, {%f31255,%f31256,%f31257,%f31258};

	// end inline asm
	// begin inline asm
	mma.sync.aligned.m16n8k8.row.col.f32.f16.f16.f32 {%f31255,%f31256,%f31257,%f31258}, {%r1,%r2}, {%r3}, {%f31255,%f31256,%f31257,%f31258};

	// end inline asm
	// begin inline asm
	mma.sync.aligned.m16n8k8.row.col.f32.f16.f16.f32 {%f31255,%f31256,%f31257,%f31258}, {%r1,%r2}, {%r3}, {%f31255,%f31256,%f31257,%f31258};

	// end inline asm
	// begin inline asm
	mma.sync.aligned.m16n8k8.row.col.f32.f16.f16.f32 {%f31255,%f31256,%f31257,%f31258}, {%r1,%r2}, {%r3}, {%f31255,%f31256,%f31257,%f31258};

	// end inline asm
	// begin inline asm
	mma.sync.aligned.m16n8k8.row.col.f32.f16.f16.f32 {%f31255,%f31256,%f31257,%f31258}, {%r1,%r2}, {%r3}, {%f31255,%f31256,%f31257,%f31258};

	// end inline asm
	// begin inline asm
	mma.sync.aligned.m16n8k8.row.col.f32.f16.f16.f32 {%f31255,%f31256,%f31257,%f31258}, {%r1,%r2}, {%r3}, {%f31255,%f31256,%f31257,%f31258};

	// end inline asm
	// begin inline asm
	mma.sync.aligned.m16n8k8.row.col.f32.f16.f16.f32 {%f31255,%f31256,%f31257,%f31258}, {%r1,%r2}, {%r3}, {%f31255,%f31256,%f31257,%f31258};

	// end inline asm
	// begin inline asm
	mma.sync.aligned.m16n8k8.row.col.f32.f16.f16.f32 {%f31255,%f31256,%f31257,%f31258}, {%r1,%r2}, {%r3}, {%f31255,%f31256,%f31257,%f31258};

	// end inline asm
	// begin inline asm
	mma.sync.aligned.m16n8k8.row.col.f32.f16.f16.f32 {%f31255,%f31256,%f31257,%f31258}, {%r1,%r2}, {%r3}, {%f31255,%f31256,%f31257,%f31258};

	// end inline asm
	// begin inline asm
	mma.sync.aligned.m16n8k8.row.col.f32.f16.f16.f32 {%f31255,%f31256,%f31257,%f31258}, {%r1,%r2}, {%r3}, {%f31255,%f31256,%f31257,%f31258};

	// end inline asm
	// begin inline asm
	mma.sync.aligned.m16n8k8.row.col.f32.f16.f16.f32 {%f31255,%f31256,%f31257,%f31258}, {%r1,%r2}, {%r3}, {%f31255,%f31256,%f31257,%f31258};

	// end inline asm
	// begin inline asm
	mma.sync.aligned.m16n8k8.row.col.f32.f16.f16.f32 {%f31255,%f31256,%f31257,%f31258}, {%r1,%r2}, {%r3}, {%f31255,%f31256,%f31257,%f31258};

	// end inline asm
	// begin inline asm
	mma.sync.aligned.m16n8k8.row.col.f32.f16.f16.f32 {%f31255,%f31256,%f31257,%f31258}, {%r1,%r2}, {%r3}, {%f31255,%f31256,%f31257,%f31258};

	// end inline asm
	// begin inline asm
	mma.sync.aligned.m16n8k8.row.col.f32.f16.f16.f32 {%f31255,%f31256,%f31257,%f31258}, {%r1,%r2}, {%r3}, {%f31255,%f31256,%f31257,%f31258};

	// end inline asm
	// begin inline asm
	mma.sync.aligned.m16n8k8.row.col.f32.f16.f16.f32 {%f31255,%f31256,%f31257,%f31258}, {%r1,%r2}, {%r3}, {%f31255,%f31256,%f31257,%f31258};

	// end inline asm
	// begin inline asm
	mma.sync.aligned.m16n8k8.row.col.f32.f16.f16.f32 {%f31255,%f31256,%f31257,%f31258}, {%r1,%r2}, {%r3}, {%f31255,%f31256,%f31257,%f31258};

	// end inline asm
	// begin inline asm
	mma.sync.aligned.m16n8k8.row.col.f32.f16.f16.f32 {%f31255,%f31256,%f31257,%f31258}, {%r1,%r2}, {%r3}, {%f31255,%f31256,%f31257,%f31258};

	// end inline asm
	// begin inline asm
	mma.sync.aligned.m16n8k8.row.col.f32.f16.f16.f32 {%f31255,%f31256,%f31257,%f31258}, {%r1,%r2}, {%r3}, {%f31255,%f31256,%f31257,%f31258};

	// end inline asm
	// begin inline asm
	mma.sync.aligned.m16n8k8.row.col.f32.f16.f16.f32 {%f31255,%f31256,%f31257,%f31258}, {%r1,%r2}, {%r3}, {%f31255,%f31256,%f31257,%f31258};

	// end inline asm
	// begin inline asm
	mma.sync.aligned.m16n8k8.row.col.f32.f16.f16.f32 {%f31255,%f31256,%f31257,%f31258}, {%r1,%r2}, {%r3}, {%f31255,%f31256,%f31257,%f31258};

	// end inline asm
	// begin inline asm
	mma.sync.aligned.m16n8k8.row.col.f32.f16.f16.f32 {%f31255,%f31256,%f31257,%f31258}, {%r1,%r2}, {%r3}, {%f31255,%f31256,%f31257,%f31258};

	// end inline asm
	// begin inline asm
	mma.sync.aligned.m16n8k8.row.col.f32.f16.f16.f32 {%f31255,%f31256,%f31257,%f31258}, {%r1,%r2}, {%r3}, {%f31255,%f31256,%f31257,%f31258};

	// end inline asm
	// begin inline asm
	mma.sync.aligned.m16n8k8.row.col.f32.f16.f16.f32 {%f31255,%f31256,%f31257,%f31258}, {%r1,%r2}, {%r3}, {%f31255,%f31256,%f31257,%f31258};

	// end inline asm
	// begin inline asm
	mma.sync.aligned.m16n8k8.row.col.f32.f16.f16.f32 {%f31255,%f31256,%f31257,%f31258}, {%r1,%r2}, {%r3}, {%f31255,%f31256,%f31257,%f31258};

	// end inline asm
	// begin inline asm
	mma.sync.aligned.m16n8k8.row.col.f32.f16.f16.f32 {%f31255,%f31256,%f31257,%f31258}, {%r1,%r2}, {%r3}, {%f31255,%f31256,%f31257,%f31258};

	// end inline asm
	// begin inline asm
	mma.sync.aligned.m16n8k8.row.col.f32.f16.f16.f32 {%f31255,%f31256,%f31257,%f31258}, {%r1,%r2}, {%r3}, {%f31255,%f31256,%f31257,%f31258};

	// end inline asm
	// begin inline asm
	mma.sync.aligned.m16n8k8.row.col.f32.f16.f16.f32 {%f31255,%f31256,%f31257,%f31258}, {%r1,%r2}, {%r3}, {%f31255,%f31256,%f31257,%f31258};

	// end inline asm
	// begin inline asm
	mma.sync.aligned.m16n8k8.row.col.f32.f16.f16.f32 {%f31255,%f31256,%f31257,%f31258}, {%r1,%r2}, {%r3}, {%f31255,%f31256,%f31257,%f31258};

	// end inline asm
	// begin inline asm
	mma.sync.aligned.m16n8k8.row.col.f32.f16.f16.f32 {%f31255,%f31256,%f31257,%f31258}, {%r1,%r2}, {%r3}, {%f31255,%f31256,%f31257,%f31258};

	// end inline asm
	// begin inline asm
	mma.sync.aligned.m16n8k8.row.col.f32.f16.f16.f32 {%f31255,%f31256,%f31257,%f31258}, {%r1,%r2}, {%r3}, {%f31255,%f31256,%f31257,%f31258};

	// end inline asm
	// begin inline asm
	mma.sync.aligned.m16n8k8.row.col.f32.f16.f16.f32 {%f31255,%f31256,%f31257,%f31258}, {%r1,%r2}, {%r3}, {%f31255,%f31256,%f31257,%f31258};

	// end inline asm
	// begin inline asm
	mma.sync.aligned.m16n8k8.row.col.f32.f16.f16.f32 {%f31255,%f31256,%f31257,%f31258}, {%r1,%r2}, {%r3}, {%f31255,%f31256,%f31257,%f31258};

	// end inline asm
	// begin inline asm
	mma.sync.aligned.m16n8k8.row.col.f32.f16.f16.f32 {%f31255,%f31256,%f31257,%f31258}, {%r1,%r2}, {%r3}, {%f31255,%f31256,%f31257,%f31258};

	// end inline asm
	// begin inline asm
	mma.sync.aligned.m16n8k8.row.col.f32.f16.f16.f32 {%f31255,%f31256,%f31257,%f31258}, {%r1,%r2}, {%r3}, {%f31255,%f31256,%f31257,%f31258};

	// end inline asm
	// begin inline asm
	mma.sync.aligned.m16n8k8.row.col.f32.f16.f16.f32 {%f31255,%f31256,%f31257,%f31258}, {%r1,%r2}, {%r3}, {%f31255,%f31256,%f31257,%f31258};

	// end inline asm
	// begin inline asm
	mma.sync.aligned.m16n8k8.row.col.f32.f16.f16.f32 {%f31255,%f31256,%f31257,%f31258}, {%r1,%r2}, {%r3}, {%f31255,%f31256,%f31257,%f31258};

	// end inline asm
	// begin inline asm
	mma.sync.aligned.m16n8k8.row.col.f32.f16.f16.f32 {%f31255,%f31256,%f31257,%f31258}, {%r1,%r2}, {%r3}, {%f31255,%f31256,%f31257,%f31258};

	// end inline asm
	// begin inline asm
	mma.sync.aligned.m16n8k8.row.col.f32.f16.f16.f32 {%f31255,%f31256,%f31257,%f31258}, {%r1,%r2}, {%r3}, {%f31255,%f31256,%f31257,%f31258};

	// end inline asm
	// begin inline asm
	mma.sync.aligned.m16n8k8.row.col.f32.f16.f16.f32 {%f31255,%f31256,%f31257,%f31258}, {%r1,%r2}, {%r3}, {%f31255,%f31256,%f31257,%f31258};

	// end inline asm
	// begin inline asm
	mma.sync.aligned.m16n8k8.row.col.f32.f16.f16.f32 {%f31255,%f31256,%f31257,%f31258}, {%r1,%r2}, {%r3}, {%f31255,%f31256,%f31257,%f31258};

	// end inline asm
	// begin inline asm
	mma.sync.aligned.m16n8k8.row.col.f32.f16.f16.f32 {%f31255,%f31256,%f31257,%f31258}, {%r1,%r2}, {%r3}, {%f31255,%f31256,%f31257,%f31258};

	// end inline asm
	// begin inline asm
	mma.sync.aligned.m16n8k8.row.col.f32.f16.f16.f32 {%f31255,%f31256,%f31257,%f31258}, {%r1,%r2}, {%r3}, {%f31255,%f31256,%f31257,%f31258};

	// end inline asm
	// begin inline asm
	mma.sync.aligned.m16n8k8.row.col.f32.f16.f16.f32 {%f31255,%f31256,%f31257,%f31258}, {%r1,%r2}, {%r3}, {%f31255,%f31256,%f31257,%f31258};

	// end inline asm
	// begin inline asm
	mma.sync.aligned.m16n8k8.row.col.f32.f16.f16.f32 {%f31255,%f31256,%f31257,%f31258}, {%r1,%r2}, {%r3}, {%f31255,%f31256,%f31257,%f31258};

	// end inline asm
	// begin inline asm
	mma.sync.aligned.m16n8k8.row.col.f32.f16.f16.f32 {%f31255,%f31256,%f31257,%f31258}, {%r1,%r2}, {%r3}, {%f31255,%f31256,%f31257,%f31258};

	// end inline asm
	// begin inline asm
	mma.sync.aligned.m16n8k8.row.col.f32.f16.f16.f32 {%f31255,%f31256,%f31257,%f31258}, {%r1,%r2}, {%r3}, {%f31255,%f31256,%f31257,%f31258};

	// end inline asm
	// begin inline asm
	mma.sync.aligned.m16n8k8.row.col.f32.f16.f16.f32 {%f31255,%f31256,%f31257,%f31258}, {%r1,%r2}, {%r3}, {%f31255,%f31256,%f31257,%f31258};

	// end inline asm
	// begin inline asm
	mma.sync.aligned.m16n8k8.row.col.f32.f16.f16.f32 {%f31255,%f31256,%f31257,%f31258}, {%r1,%r2}, {%r3}, {%f31255,%f31256,%f31257,%f31258};

	// end inline asm
	// begin inline asm
	mma.sync.aligned.m16n8k8.row.col.f32.f16.f16.f32 {%f31255,%f31256,%f31257,%f31258}, {%r1,%r2}, {%r3}, {%f31255,%f31256,%f31257,%f31258};

	// end inline asm
	// begin inline asm
	mma.sync.aligned.m16n8k8.row.col.f32.f16.f16.f32 {%f31255,%f31256,%f31257,%f31258}, {%r1,%r2}, {%r3}, {%f31255,%f31256,%f31257,%f31258};

	// end inline asm
	// begin inline asm
	mma.sync.aligned.m16n8k8.row.col.f32.f16.f16.f32 {%f31255,%f31256,%f31257,%f31258}, {%r1,%r2}, {%r3}, {%f31255,%f31256,%f31257,%f31258};

	// end inline asm
	// begin inline asm
	mma.sync.aligned.m16n8k8.row.col.f32.f16.f16.f32 {%f31255,%f31256,%f31257,%f31258}, {%r1,%r2}, {%r3}, {%f31255,%f31256,%f31257,%f31258};

	// end inline asm
	// begin inline asm
	mma.sync.aligned.m16n8k8.row.col.f32.f16.f16.f32 {%f31255,%f31256,%f31257,%f31258}, {%r1,%r2}, {%r3}, {%f31255,%f31256,%f31257,%f31258};

	// end inline asm
	// begin inline asm
	mma.sync.aligned.m16n8k8.row.col.f32.f16.f16.f32 {%f31255,%f31256,%f31257,%f31258}, {%r1,%r2}, {%r3}, {%f31255,%f31256,%f31257,%f31258};

	// end inline asm
	// begin inline asm
	mma.sync.aligned.m16n8k8.row.col.f32.f16.f16.f32 {%f31255,%f31256,%f31257,%f31258}, {%r1,%r2}, {%r3}, {%f31255,%f31256,%f31257,%f31258};

	// end inline asm
	// begin inline asm
	mma.sync.aligned.m16n8k8.row.col.f32.f16.f16.f32 {%f31255,%f31256,%f31257,%f31258}, {%r1,%r2}, {%r3}, {%f31255,%f31256,%f31257,%f31258};

	// end inline asm
	// begin inline asm
	mma.sync.aligned.m16n8k8.row.col.f32.f16.f16.f32 {%f31255,%f31256,%f31257,%f31258}, {%r1,%r2}, {%r3}, {%f31255,%f31256,%f31257,%f31258};

	// end inline asm
	// begin inline asm
	mma.sync.aligned.m16n8k8.row.col.f32.f16.f16.f32 {%f31255,%f31256,%f31257,%f31258}, {%r1,%r2}, {%r3}, {%f31255,%f31256,%f31257,%f31258};

	// end inline asm
	// begin inline asm
	mma.sync.aligned.m16n8k8.row.col.f32.f16.f16.f32 {%f31255,%f31256,%f31257,%f31258}, {%r1,%r2}, {%r3}, {%f31255,%f31256,%f31257,%f31258};

	// end inline asm
	// begin inline asm
	mma.sync.aligned.m16n8k8.row.col.f32.f16.f16.f32 {%f31255,%f31256,%f31257,%f31258}, {%r1,%r2}, {%r3}, {%f31255,%f31256,%f31257,%f31258};

	// end inline asm
	// begin inline asm
	mma.sync.aligned.m16n8k8.row.col.f32.f16.f16.f32 {%f31255,%f31256,%f31257,%f31258}, {%r1,%r2}, {%r3}, {%f31255,%f31256,%f31257,%f31258};

	// end inline asm
	// begin inline asm
	mma.sync.aligned.m16n8k8.row.col.f32.f16.f16.f32 {%f31255,%f31256,%f31257,%f31258}, {%r1,%r2}, {%r3}, {%f31255,%f31256,%f31257,%f31258};

	// end inline asm
	// begin inline asm
	mma.sync.aligned.m16n8k8.row.col.f32.f16.f16.f32 {%f31255,%f31256,%f31257,%f31258}, {%r1,%r2}, {%r3}, {%f31255,%f31256,%f31257,%f31258};

	// end inline asm
	// begin inline asm
	mma.sync.aligned.m16n8k8.row.col.f32.f16.f16.f32 {%f31255,%f31256,%f31257,%f31258}, {%r1,%r2}, {%r3}, {%f31255,%f31256,%f31257,%f31258};

	// end inline asm
	// begin inline asm
	mma.sync.aligned.m16n8k8.row.col.f32.f16.f16.f32 {%f31255,%f31256,%f31257,%f31258}, {%r1,%r2}, {%r3}, {%f31255,%f31256,%f31257,%f31258};

	// end inline asm
	// begin inline asm
	mma.sync.aligned.m16n8k8.row.col.f32.f16.f16.f32 {%f31255,%f31256,%f31257,%f31258}, {%r1,%r2}, {%r3}, {%f31255,%f31256,%f31257,%f31258};

	// end inline asm
	// begin inline asm
	mma.sync.aligned.m16n8k8.row.col.f32.f16.f16.f32 {%f31255,%f31256,%f31257,%f31258}, {%r1,%r2}, {%r3}, {%f31255,%f31256,%f31257,%f31258};

	// end inline asm
	// begin inline asm
	mma.sync.aligned.m16n8k8.row.col.f32.f16.f16.f32 {%f31255,%f31256,%f31257,%f31258}, {%r1,%r2}, {%r3}, {%f31255,%f31256,%f31257,%f31258};

	// end inline asm
	// begin inline asm
	mma.sync.aligned.m16n8k8.row.col.f32.f16.f16.f32 {%f31255,%f31256,%f31257,%f31258}, {%r1,%r2}, {%r3}, {%f31255,%f31256,%f31257,%f31258};

	// end inline asm
	// begin inline asm
	mma.sync.aligned.m16n8k8.row.col.f32.f16.f16.f32 {%f31255,%f31256,%f31257,%f31258}, {%r1,%r2}, {%r3}, {%f31255,%f31256,%f31257,%f31258};

	// end inline asm
	// begin inline asm
	mma.sync.aligned.m16n8k8.row.col.f32.f16.f16.f32 {%f31255,%f31256,%f31257,%f31258}, {%r1,%r2}, {%r3}, {%f31255,%f31256,%f31257,%f31258};

	// end inline asm
	// begin inline asm
	mma.sync.aligned.m16n8k8.row.col.f32.f16.f16.f32 {%f31255,%f31256,%f31257,%f31258}, {%r1,%r2}, {%r3}, {%f31255,%f31256,%f31257,%f31258};

	// end inline asm
	// begin inline asm
	mma.sync.aligned.m16n8k8.row.col.f32.f16.f16.f32 {%f31255,%f31256,%f31257,%f31258}, {%r1,%r2}, {%r3}, {%f31255,%f31256,%f31257,%f31258};

	// end inline asm
	// begin inline asm
	mma.sync.aligned.m16n8k8.row.col.f32.f16.f16.f32 {%f31255,%f31256,%f31257,%f31258}, {%r1,%r2}, {%r3}, {%f31255,%f31256,%f31257,%f31258};

	// end inline asm
	// begin inline asm
	mma.sync.aligned.m16n8k8.row.col.f32.f16.f16.f32 {%f31255,%f31256,%f31257,%f31258}, {%r1,%r2}, {%r3}, {%f31255,%f31256,%f31257,%f31258};

	// end inline asm
	// begin inline asm
	mma.sync.aligned.m16n8k8.row.col.f32.f16.f16.f32 {%f31255,%f31256,%f31257,%f31258}, {%r1,%r2}, {%r3}, {%f31255,%f31256,%f31257,%f31258};

	// end inline asm
	// begin inline asm
	mma.sync.aligned.m16n8k8.row.col.f32.f16.f16.f32 {%f31255,%f31256,%f31257,%f31258}, {%r1,%r2}, {%r3}, {%f31255,%f31256,%f31257,%f31258};

	// end inline asm
	// begin inline asm
	mma.sync.aligned.m16n8k8.row.col.f32.f16.f16.f32 {%f31255,%f31256,%f31257,%f31258}, {%r1,%r2}, {%r3}, {%f31255,%f31256,%f31257,%f31258};

	// end inline asm
	// begin inline asm
	mma.sync.aligned.m16n8k8.row.col.f32.f16.f16.f32 {%f31255,%f31256,%f31257,%f31258}, {%r1,%r2}, {%r3}, {%f31255,%f31256,%f31257,%f31258};

	// end inline asm
	// begin inline asm
	mma.sync.aligned.m16n8k8.row.col.f32.f16.f16.f32 {%f31255,%f31256,%f31257,%f31258}, {%r1,%r2}, {%r3}, {%f31255,%f31256,%f31257,%f31258};

	// end inline asm
	// begin inline asm
	mma.sync.aligned.m16n8k8.row.col.f32.f16.f16.f32 {%f31255,%f31256,%f31257,%f31258}, {%r1,%r2}, {%r3}, {%f31255,%f31256,%f31257,%f31258};

	// end inline asm
	// begin inline asm
	mma.sync.aligned.m16n8k8.row.col.f32.f16.f16.f32 {%f31255,%f31256,%f31257,%f31258}, {%r1,%r2}, {%r3}, {%f31255,%f31256,%f31257,%f31258};

	// end inline asm
	// begin inline asm
	mma.sync.aligned.m16n8k8.row.col.f32.f16.f16.f32 {%f31255,%f31256,%f31257,%f31258}, {%r1,%r2}, {%r3}, {%f31255,%f31256,%f31257,%f31258};

	// end inline asm
	// begin inline asm
	mma.sync.aligned.m16n8k8.row.col.f32.f16.f16.f32 {%f31255,%f31256,%f31257,%f31258}, {%r1,%r2}, {%r3}, {%f31255,%f31256,%f31257,%f31258};

	// end inline asm
	// begin inline asm
	mma.sync.aligned.m16n8k8.row.col.f32.f16.f16.f32 {%f31255,%f31256,%f31257,%f31258}, {%r1,%r2}, {%r3}, {%f31255,%f31256,%f31257,%f31258};

	// end inline asm
	// begin inline asm
	mma.sync.aligned.m16n8k8.row.col.f32.f16.f16.f32 {%f31255,%f31256,%f31257,%f31258}, {%r1,%r2}, {%r3}, {%f31255,%f31256,%f31257,%f31258};

	// end inline asm
	// begin inline asm
	mma.sync.aligned.m16n8k8.row.col.f32.f16.f16.f32 {%f31255,%f31256,%f31257,%f31258}, {%r1,%r2}, {%r3}, {%f31255,%f31256,%f31257,%f31258};

	// end inline asm
	// begin inline asm
	mma.sync.aligned.m16n8k8.row.col.f32.f16.f16.f32 {%f31255,%f31256,%f31257,%f31258}, {%r1,%r2}, {%r3}, {%f31255,%f31256,%f31257,%f31258};

	// end inline asm
	// begin inline asm
	mma.sync.aligned.m16n8k8.row.col.f32.f16.f16.f32 {%f31255,%f31256,%f31257,%f31258}, {%r1,%r2}, {%r3}, {%f31255,%f31256,%f31257,%f31258};

	// end inline asm
	// begin inline asm
	mma.sync.aligned.m16n8k8.row.col.f32.f16.f16.f32 {%f31255,%f31256,%f31257,%f31258}, {%r1,%r2}, {%r3}, {%f31255,%f31256,%f31257,%f31258};

	// end inline asm
	// begin inline asm
	mma.sync.aligned.m16n8k8.row.col.f32.f16.f16.f32 {%f31255,%f31256,%f31257,%f31258}, {%r1,%r2}, {%r3}, {%f31255,%f31256,%f31257,%f31258};

	// end inline asm
	// begin inline asm
	mma.sync.aligned.m16n8k8.row.col.f32.f16.f16.f32 {%f31255,%f31256,%f31257,%f31258}, {%r1,%r2}, {%r3}, {%f31255,%f31256,%f31257,%f31258};

	// end inline asm
	// begin inline asm
	mma.sync.aligned.m16n8k8.row.col.f32.f16.f16.f32 {%f31255,%f31256,%f31257,%f31258}, {%r1,%r2}, {%r3}, {%f31255,%f31256,%f31257,%f31258};

	// end inline asm
	// begin inline asm
	mma.sync.aligned.m16n8k8.row.col.f32.f16.f16.f32 {%f31255,%f31256,%f31257,%f31258}, {%r1,%r2}, {%r3}, {%f31255,%f31256,%f31257,%f31258};

	// end inline asm
	// begin inline asm
	mma.sync.aligned.m16n8k8.row.col.f32.f16.f16.f32 {%f31255,%f31256,%f31257,%f31258}, {%r1,%r2}, {%r3}, {%f31255,%f31256,%f31257,%f31258};

	// end inline asm
	// begin inline asm
	mma.sync.aligned.m16n8k8.row.col.f32.f16.f16.f32 {%f31255,%f31256,%f31257,%f31258}, {%r1,%r2}, {%r3}, {%f31255,%f31256,%f31257,%f31258};

	// end inline asm
	// begin inline asm
	mma.sync.aligned.m16n8k8.row.col.f32.f16.f16.f32 {%f31255,%f31256,%f31257,%f31258}, {%r1,%r2}, {%r3}, {%f31255,%f31256,%f31257,%f31258};

	// end inline asm
	// begin inline asm
	mma.sync.aligned.m16n8k8.row.col.f32.f16.f16.f32 {%f31255,%f31256,%f31257,%f31258}, {%r1,%r2}, {%r3}, {%f31255,%f31256,%f31257,%f31258};

	// end inline asm
	// begin inline asm
	mma.sync.aligned.m16n8k8.row.col.f32.f16.f16.f32 {%f31255,%f31256,%f31257,%f31258}, {%r1,%r2}, {%r3}, {%f31255,%f31256,%f31257,%f31258};

	// end inline asm
	// begin inline asm
	mma.sync.aligned.m16n8k8.row.col.f32.f16.f16.f32 {%f31255,%f31256,%f31257,%f31258}, {%r1,%r2}, {%r3}, {%f31255,%f31256,%f31257,%f31258};

	// end inline asm
	// begin inline asm
	mma.sync.aligned.m16n8k8.row.col.f32.f16.f16.f32 {%f31255,%f31256,%f31257,%f31258}, {%r1,%r2}, {%r3}, {%f31255,%f31256,%f31257,%f31258};

	// end inline asm
	// begin inline asm
	mma.sync.aligned.m16n8k8.row.col.f32.f16.f16.f32 {%f31255,%f31256,%f31257,%f31258}, {%r1,%r2}, {%r3}, {%f31255,%f31256,%f31257,%f31258};

	// end inline asm
	// begin inline asm
	mma.sync.aligned.m16n8k8.row.col.f32.f16.f16.f32 {%f31255,%f31256,%f31257,%f31258}, {%r1,%r2}, {%r3}, {%f31255,%f31256,%f31257,%f31258};

	// end inline asm
	// begin inline asm
	mma.sync.aligned.m16n8k8.row.col.f32.f16.f16.f32 {%f31255,%f31256,%f31257,%f31258}, {%r1,%r2}, {%r3}, {%f31255,%f31256,%f31257,%f31258};

	// end inline asm
	// begin inline asm
	mma.sync.aligned.m16n8k8.row.col.f32.f16.f16.f32 {%f31255,%f31256,%f31257,%f31258}, {%r1,%r2}, {%r3}, {%f31255,%f31256,%f31257,%f31258};

	// end inline asm
	// begin inline asm
	mma.sync.aligned.m16n8k8.row.col.f32.f16.f16.f32 {%f31255,%f31256,%f31257,%f31258}, {%r1,%r2}, {%r3}, {%f31255,%f31256,%f31257,%f31258};

	// end inline asm
	// begin inline asm
	mma.sync.aligned.m16n8k8.row.col.f32.f16.f16.f32 {%f31255,%f31256,%f31257,%f31258}, {%r1,%r2}, {%r3}, {%f31255,%f31256,%f31257,%f31258};

	// end inline asm
	// begin inline asm
	mma.sync.aligned.m16n8k8.row.col.f32.f16.f16.f32 {%f31255,%f31256,%f31257,%f31258}, {%r1,%r2}, {%r3}, {%f31255,%f31256,%f31257,%f31258};

	// end inline asm
	// begin inline asm
	mma.sync.aligned.m16n8k8.row.col.f32.f16.f16.f32 {%f31255,%f31256,%f31257,%f31258}, {%r1,%r2}, {%r3}, {%f31255,%f31256,%f31257,%f31258};

	// end inline asm
	// begin inline asm
	mma.sync.aligned.m16n8k8.row.col.f32.f16.f16.f32 {%f31255,%f31256,%f31257,%f31258}, {%r1,%r2}, {%r3}, {%f31255,%f31256,%f31257,%f31258};

	// end inline asm
	// begin inline asm
	mma.sync.aligned.m16n8k8.row.col.f32.f16.f16.f32 {%f31255,%f31256,%f31257,%f31258}, {%r1,%r2}, {%r3}, {%f31255,%f31256,%f31257,%f31258};

	// end inline asm
	// begin inline asm
	mma.sync.aligned.m16n8k8.row.col.f32.f16.f16.f32 {%f31255,%f31256,%f31257,%f31258}, {%r1,%r2}, {%r3}, {%f31255,%f31256,%f31257,%f31258};

	// end inline asm
	// begin inline asm
	mma.sync.aligned.m16n8k8.row.col.f32.f16.f16.f32 {%f31255,%f31256,%f31257,%f31258}, {%r1,%r2}, {%r3}, {%f31255,%f31256,%f31257,%f31258};

	// end inline asm
	// begin inline asm
	mma.sync.aligned.m16n8k8.row.col.f32.f16.f16.f32 {%f31255,%f31256,%f31257,%f31258}, {%r1,%r2}, {%r3}, {%f31255,%f31256,%f31257,%f31258};

	// end inline asm
	// begin inline asm
	mma.sync.aligned.m16n8k8.row.col.f32.f16.f16.f32 {%f31255,%f31256,%f31257,%f31258}, {%r1,%r2}, {%r3}, {%f31255,%f31256,%f31257,%f31258};

	// end inline asm
	// begin inline asm
	mma.sync.aligned.m16n8k8.row.col.f32.f16.f16.f32 {%f31255,%f31256,%f31257,%f31258}, {%r1,%r2}, {%r3}, {%f31255,%f31256,%f31257,%f31258};

	// end inline asm
	// begin inline asm
	mma.sync.aligned.m16n8k8.row.col.f32.f16.f16.f32 {%f31255,%f31256,%f31257,%f31258}, {%r1,%r2}, {%r3}, {%f31255,%f31256,%f31257,%f31258};

	// end inline asm
	// begin inline asm
	mma.sync.aligned.m16n8k8.row.col.f32.f16.f16.f32 {%f31255,%f31256,%f31257,%f31258}, {%r1,%r2}, {%r3}, {%f31255,%f31256,%f31257,%f31258};

	// end inline asm
	// begin inline asm
	mma.sync.aligned.m16n8k8.row.col.f32.f16.f16.f32 {%f31255,%f31256,%f31257,%f31258}, {%r1,%r2}, {%r3}, {%f31255,%f31256,%f31257,%f31258};

	// end inline asm
	// begin inline asm
	mma.sync.aligned.m16n8k8.row.col.f32.f16.f16.f32 {%f31255,%f31256,%f31257,%f31258}, {%r1,%r2}, {%r3}, {%f31255,%f31256,%f31257,%f31258};

	// end inline asm
	// begin inline asm
	mma.sync.aligned.m16n8k8.row.col.f32.f16.f16.f32 {%f31255,%f31256,%f31257,%f31258}, {%r1,%r2}, {%r3}, {%f31255,%f31256,%f31257,%f31258};

	// end inline asm
	// begin inline asm
	mma.sync.aligned.m16n8k8.row.col.f32.f16.f16.f32 {%f31255,%f31256,%f31257,%f31258}, {%r1,%r2}, {%r3}, {%f31255,%f31256,%f31257,%f31258};

	// end inline asm
	// begin inline asm
	mma.sync.aligned.m16n8k8.row.col.f32.f16.f16.f32 {%f31255,%f31256,%f31257,%f31258}, {%r1,%r2}, {%r3}, {%f31255,%f31256,%f31257,%f31258};

	// end inline asm
	// begin inline asm
	mma.sync.aligned.m16n8k8.row.col.f32.f16.f16.f32 {%f31255,%f31256,%f31257,%f31258}, {%r1,%r2}, {%r3}, {%f31255,%f31256,%f31257,%f31258};

	// end inline asm
	// begin inline asm
	mma.sync.aligned.m16n8k8.row.col.f32.f16.f16.f32 {%f31255,%f31256,%f31257,%f31258}, {%r1,%r2}, {%r3}, {%f31255,%f31256,%f31257,%f31258};

	// end inline asm
	// begin inline asm
	mma.sync.aligned.m16n8k8.row.col.f32.f16.f16.f32 {%f31255,%f31256,%f31257,%f31258}, {%r1,%r2}, {%r3}, {%f31255,%f31256,%f31257,%f31258};

	// end inline asm
	// begin inline asm
	mma.sync.aligned.m16n8k8.row.col.f32.f16.f16.f32 {%f31255,%f31256,%f31257,%f31258}, {%r1,%r2}, {%r3}, {%f31255,%f31256,%f31257,%f31258};

	// end inline asm
	// begin inline asm
	mma.sync.aligned.m16n8k8.row.col.f32.f16.f16.f32 {%f31255,%f31256,%f31257,%f31258}, {%r1,%r2}, {%r3}, {%f31255,%f31256,%f31257,%f31258};

	// end inline asm
	// begin inline asm
	mma.sync.aligned.m16n8k8.row.col.f32.f16.f16.f32 {%f31255,%f31256,%f31257,%f31258}, {%r1,%r2}, {%r3}, {%f31255,%f31256,%f31257,%f31258};

	// end inline asm
	// begin inline asm
	mma.sync.aligned.m16n8k8.row.col.f32.f16.f16.f32 {%f31255,%f31256,%f31257,%f31258}, {%r1,%r2}, {%r3}, {%f31255,%f31256,%f31257,%f31258};

	// end inline asm
	// begin inline asm
	mma.sync.aligned.m16n8k8.row.col.f32.f16.f16.f32 {%f31255,%f31256,%f31257,%f31258}, {%r1,%r2}, {%r3}, {%f31255,%f31256,%f31257,%f31258};

	// end inline asm
	// begin inline asm
	mma.sync.aligned.m16n8k8.row.col.f32.f16.f16.f32 {%f31255,%f31256,%f31257,%f31258}, {%r1,%r2}, {%r3}, {%f31255,%f31256,%f31257,%f31258};

	// end inline asm
	// begin inline asm
	mma.sync.aligned.m16n8k8.row.col.f32.f16.f16.f32 {%f31255,%f31256,%f31257,%f31258}, {%r1,%r2}, {%r3}, {%f31255,%f31256,%f31257,%f31258};

	// end inline asm
	// begin inline asm
	mma.sync.aligned.m16n8k8.row.col.f32.f16.f16.f32 {%f31255,%f31256,%f31257,%f31258}, {%r1,%r2}, {%r3}, {%f31255,%f31256,%f31257,%f31258};

	// end inline asm
	// begin inline asm
	mma.sync.aligned.m16n8k8.row.col.f32.f16.f16.f32 {%f31255,%f31256,%f31257,%f31258}, {%r1,%r2}, {%r3}, {%f31255,%f31256,%f31257,%f31258};

	// end inline asm
	// begin inline asm
	mma.sync.aligned.m16n8k8.row.col.f32.f16.f16.f32 {%f31255,%f31256,%f31257,%f31258}, {%r1,%r2}, {%r3}, {%f31255,%f31256,%f31257,%f31258};

	// end inline asm
	// begin inline asm
	mma.sync.aligned.m16n8k8.row.col.f32.f16.f16.f32 {%f31255,%f31256,%f31257,%f31258}, {%r1,%r2}, {%r3}, {%f31255,%f31256,%f31257,%f31258};

	// end inline asm
	// begin inline asm
	mma.sync.aligned.m16n8k8.row.col.f32.f16.f16.f32 {%f31255,%f31256,%f31257,%f31258}, {%r1,%r2}, {%r3}, {%f31255,%f31256,%f31257,%f31258};

	// end inline asm
	// begin inline asm
	mma.sync.aligned.m16n8k8.row.col.f32.f16.f16.f32 {%f31255,%f31256,%f31257,%f31258}, {%r1,%r2}, {%r3}, {%f31255,%f31256,%f31257,%f31258};

	// end inline asm
	// begin inline asm
	mma.sync.aligned.m16n8k8.row.col.f32.f16.f16.f32 {%f31255,%f31256,%f31257,%f31258}, {%r1,%r2}, {%r3}, {%f31255,%f31256,%f31257,%f31258};

	// end inline asm
	// begin inline asm
	mma.sync.aligned.m16n8k8.row.col.f32.f16.f16.f32 {%f31255,%f31256,%f31257,%f31258}, {%r1,%r2}, {%r3}, {%f31255,%f31256,%f31257,%f31258};

	// end inline asm
	// begin inline asm
	mma.sync.aligned.m16n8k8.row.col.f32.f16.f16.f32 {%f31255,%f31256,%f31257,%f31258}, {%r1,%r2}, {%r3}, {%f31255,%f31256,%f31257,%f31258};

	// end inline asm
	// begin inline asm
	mma.sync.aligned.m16n8k8.row.col.f32.f16.f16.f32 {%f31255,%f31256,%f31257,%f31258}, {%r1,%r2}, {%r3}, {%f31255,%f31256,%f31257,%f31258};

	// end inline asm
	// begin inline asm
	mma.sync.aligned.m16n8k8.row.col.f32.f16.f16.f32 {%f31255,%f31256,%f31257,%f31258}, {%r1,%r2}, {%r3}, {%f31255,%f31256,%f31257,%f31258};

	// end inline asm
	// begin inline asm
	mma.sync.aligned.m16n8k8.row.col.f32.f16.f16.f32 {%f31255,%f31256,%f31257,%f31258}, {%r1,%r2}, {%r3}, {%f31255,%f31256,%f31257,%f31258};

	// end inline asm
	// begin inline asm
	mma.sync.aligned.m16n8k8.row.col.f32.f16.f16.f32 {%f31255,%f31256,%f31257,%f31258}, {%r1,%r2}, {%r3}, {%f31255,%f31256,%f31257,%f31258};

	// end inline asm
	// begin inline asm
	mma.sync.aligned.m16n8k8.row.col.f32.f16.f16.f32 {%f31255,%f31256,%f31257,%f31258}, {%r1,%r2}, {%r3}, {%f31255,%f31256,%f31257,%f31258};

	// end inline asm
	// begin inline asm
	mma.sync.aligned.m16n8k8.row.col.f32.f16.f16.f32 {%f31255,%f31256,%f31257,%f31258}, {%r1,%r2}, {%r3}, {%f31255,%f31256,%f31257,%f31258};

	// end inline asm
	// begin inline asm
	mma.sync.aligned.m16n8k8.row.col.f32.f16.f16.f32 {%f31255,%f31256,%f31257,%f31258}, {%r1,%r2}, {%r3}, {%f31255,%f31256,%f31257,%f31258};

	// end inline asm
	// begin inline asm
	mma.sync.aligned.m16n8k8.row.col.f32.f16.f16.f32 {%f31255,%f31256,%f31257,%f31258}, {%r1,%r2}, {%r3}, {%f31255,%f31256,%f31257,%f31258};

	// end inline asm
	// begin inline asm
	mma.sync.aligned.m16n8k8.row.col.f32.f16.f16.f32 {%f31255,%f31256,%f31257,%f31258}, {%r1,%r2}, {%r3}, {%f31255,%f31256,%f31257,%f31258};

	// end inline asm
	// begin inline asm
	mma.sync.aligned.m16n8k8.row.col.f32.f16.f16.f32 {%f31255,%f31256,%f31257,%f31258}, {%r1,%r2}, {%r3}, {%f31255,%f31256,%f31257,%f31258};

	// end inline asm
	// begin inline asm
	mma.sync.aligned.m16n8k8.row.col.f32.f16.f16.f32 {%f31255,%f31256,%f31257,%f31258}, {%r1,%r2}, {%r3}, {%f31255,%f31256,%f31257,%f31258};

	// end inline asm
	// begin inline asm
	mma.sync.aligned.m16n8k8.row.col.f32.f16.f16.f32 {%f31255,%f31256,%f31257,%f31258}, {%r1,%r2}, {%r3}, {%f31255,%f31256,%f31257,%f31258};

	// end inline asm
	// begin inline asm
	mma.sync.aligned.m16n8k8.row.col.f32.f16.f16.f32 {%f31255,%f31256,%f31257,%f31258}, {%r1,%r2}, {%r3}, {%f31255,%f31256,%f31257,%f31258};

	// end inline asm
	// begin inline asm
	mma.sync.aligned.m16n8k8.row.col.f32.f16.f16.f32 {%f31255,%f31256,%f31257,%f31258}, {%r1,%r2}, {%r3}, {%f31255,%f31256,%f31257,%f31258};

	// end inline asm
	// begin inline asm
	mma.sync.aligned.m16n8k8.row.col.f32.f16.f16.f32 {%f31255,%f31256,%f31257,%f31258}, {%r1,%r2}, {%r3}, {%f31255,%f31256,%f31257,%f31258};

	// end inline asm
	// begin inline asm
	mma.sync.aligned.m16n8k8.row.col.f32.f16.f16.f32 {%f31255,%f31256,%f31257,%f31258}, {%r1,%r2}, {%r3}, {%f31255,%f31256,%f31257,%f31258};

	// end inline asm
	// begin inline asm
	mma.sync.aligned.m16n8k8.row.col.f32.f16.f16.f32 {%f31255,%f31256,%f31257,%f31258}, {%r1,%r2}, {%r3}, {%f31255,%f31256,%f31257,%f31258};

	// end inline asm
	// begin inline asm
	mma.sync.aligned.m16n8k8.row.col.f32.f16.f16.f32 {%f31255,%f31256,%f31257,%f31258}, {%r1,%r2}, {%r3}, {%f31255,%f31256,%f31257,%f31258};

	// end inline asm
	// begin inline asm
	mma.sync.aligned.m16n8k8.row.col.f32.f16.f16.f32 {%f31255,%f31256,%f31257,%f31258}, {%r1,%r2}, {%r3}, {%f31255,%f31256,%f31257,%f31258};

	// end inline asm
	// begin inline asm
	mma.sync.aligned.m16n8k8.row.col.f32.f16.f16.f32 {%f31255,%f31256,%f31257,%f31258}, {%r1,%r2}, {%r3}, {%f31255,%f31256,%f31257,%f31258};

	// end inline asm
	// begin inline asm
	mma.sync.aligned.m16n8k8.row.col.f32.f16.f16.f32 {%f31255,%f31256,%f31257,%f31258}, {%r1,%r2}, {%r3}, {%f31255,%f31256,%f31257,%f31258};

	// end inline asm
	// begin inline asm
	mma.sync.aligned.m16n8k8.row.col.f32.f16.f16.f32 {%f31255,%f31256,%f31257,%f31258}, {%r1,%r2}, {%r3}, {%f31255,%f31256,%f31257,%f31258};

	// end inline asm
	// begin inline asm
	mma.sync.aligned.m16n8k8.row.col.f32.f16.f16.f32 {%f31255,%f31256,%f31257,%f31258}, {%r1,%r2}, {%r3}, {%f31255,%f31256,%f31257,%f31258};

	// end inline asm
	// begin inline asm
	mma.sync.aligned.m16n8k8.row.col.f32.f16.f16.f32 {%f31255,%f31256,%f31257,%f31258}, {%r1,%r2}, {%r3}, {%f31255,%f31256,%f31257,%f31258};

	// end inline asm
	// begin inline asm
	mma.sync.aligned.m16n8k8.row.col.f32.f16.f16.f32 {%f31255,%f31256,%f31257,%f31258}, {%r1,%r2}, {%r3}, {%f31255,%f31256,%f31257,%f31258};

	// end inline asm
	// begin inline asm
	mma.sync.aligned.m16n8k8.row.col.f32.f16.f16.f32 {%f31255,%f31256,%f31257,%f31258}, {%r1,%r2}, {%r3}, {%f31255,%f31256,%f31257,%f31258};

	// end inline asm
	// begin inline asm
	mma.sync.aligned.m16n8k8.row.col.f32.f16.f16.f32 {%f31255,%f31256,%f31257,%f31258}, {%r1,%r2}, {%r3}, {%f31255,%f31256,%f31257,%f31258};

	// end inline asm
	// begin inline asm
	mma.sync.aligned.m16n8k8.row.col.f32.f16.f16.f32 {%f31255,%f31256,%f31257,%f31258}, {%r1,%r2}, {%r3}, {%f31255,%f31256,%f31257,%f31258};

	// end inline asm
	// begin inline asm
	mma.sync.aligned.m16n8k8.row.col.f32.f16.f16.f32 {%f31255,%f31256,%f31257,%f31258}, {%r1,%r2}, {%r3}, {%f31255,%f31256,%f31257,%f31258};

	// end inline asm
	// begin inline asm
	mma.sync.aligned.m16n8k8.row.col.f32.f16.f16.f32 {%f31255,%f31256,%f31257,%f31258}, {%r1,%r2}, {%r3}, {%f31255,%f31256,%f31257,%f31258};

	// end inline asm
	// begin inline asm
	mma.sync.aligned.m16n8k8.row.col.f32.f16.f16.f32 {%f31255,%f31256,%f31257,%f31258}, {%r1,%r2}, {%r3}, {%f31255,%f31256,%f31257,%f31258};

	// end inline asm
	// begin inline asm
	mma.sync.aligned.m16n8k8.row.col.f32.f16.f16.f32 {%f31255,%f31256,%f31257,%f31258}, {%r1,%r2}, {%r3}, {%f31255,%f31256,%f31257,%f31258};

	// end inline asm
	// begin inline asm
	mma.sync.aligned.m16n8k8.row.col.f32.f16.f16.f32 {%f31255,%f31256,%f31257,%f31258}, {%r1,%r2}, {%r3}, {%f31255,%f31256,%f31257,%f31258};

	// end inline asm
	// begin inline asm
	mma.sync.aligned.m16n8k8.row.col.f32.f16.f16.f32 {%f31255,%f31256,%f31257,%f31258}, {%r1,%r2}, {%r3}, {%f31255,%f31256,%f31257,%f31258};

	// end inline asm
	// begin inline asm
	mma.sync.aligned.m16n8k8.row.col.f32.f16.f16.f32 {%f31255,%f31256,%f31257,%f31258}, {%r1,%r2}, {%r3}, {%f31255,%f31256,%f31257,%f31258};

	// end inline asm
	// begin inline asm
	mma.sync.aligned.m16n8k8.row.col.f32.f16.f16.f32 {%f31255,%f31256,%f31257,%f31258}, {%r1,%r2}, {%r3}, {%f31255,%f31256,%f31257,%f31258};

	// end inline asm
	// begin inline asm
	mma.sync.aligned.m16n8k8.row.col.f32.f16.f16.f32 {%f31255,%f31256,%f31257,%f31258}, {%r1,%r2}, {%r3}, {%f31255,%f31256,%f31257,%f31258};

	// end inline asm
	// begin inline asm
	mma.sync.aligned.m16n8k8.row.col.f32.f16.f16.f32 {%f31255,%f31256,%f31257,%f31258}, {%r1,%r2}, {%r3}, {%f31255,%f31256,%f31257,%f31258};

	// end inline asm
	// begin inline asm
	mma.sync.aligned.m16n8k8.row.col.f32.f16.f16.f32 {%f31255,%f31256,%f31257,%f31258}, {%r1,%r2}, {%r3}, {%f31255,%f31256,%f31257,%f31258};

	// end inline asm
	// begin inline asm
	mma.sync.aligned.m16n8k8.row.col.f32.f16.f16.f32 {%f31255,%f31256,%f31257,%f31258}, {%r1,%r2}, {%r3}, {%f31255,%f31256,%f31257,%f31258};

	// end inline asm
	// begin inline asm
	mma.sync.aligned.m16n8k8.row.col.f32.f16.f16.f32 {%f31255,%f31256,%f31257,%f31258}, {%r1,%r2}, {%r3}, {%f31255,%f31256,%f31257,%f31258};

	// end inline asm
	// begin inline asm
	mma.sync.aligned.m16n8k8.row.col.f32.f16.f16.f32 {%f31255,%f31256,%f31257,%f31258}, {%r1,%r2}, {%r3}, {%f31255,%f31256,%f31257,%f31258};

	// end inline asm
	// begin inline asm
	mma.sync.aligned.m16n8k8.row.col.f32.f16.f16.f32 {%f31255,%f31256,%f31257,%f31258}, {%r1,%r2}, {%r3}, {%f31255,%f31256,%f31257,%f31258};

	// end inline asm
	// begin inline asm
	mma.sync.aligned.m16n8k8.row.col.f32.f16.f16.f32 {%f31255,%f31256,%f31257,%f31258}, {%r1,%r2}, {%r3}, {%f31255,%f31256,%f31257,%f31258};

	// end inline asm
	// begin inline asm
	mma.sync.aligned.m16n8k8.row.col.f32.f16.f16.f32 {%f31255,%f31256,%f31257,%f31258}, {%r1,%r2}, {%r3}, {%f31255,%f31256,%f31257,%f31258};

	// end inline asm
	// begin inline asm
	mma.sync.aligned.m16n8k8.row.col.f32.f16.f16.f32 {%f31255,%f31256,%f31257,%f31258}, {%r1,%r2}, {%r3}, {%f31255,%f31256,%f31257,%f31258};

	// end inline asm
	// begin inline asm
	mma.sync.aligned.m16n8k8.row.col.f32.f16.f16.f32 {%f31255,%f31256,%f31257,%f31258}, {%r1,%r2}, {%r3}, {%f31255,%f31256,%f31257,%f31258};

	// end inline asm
	// begin inline asm
	mma.sync.aligned.m16n8k8.row.col.f32.f16.f16.f32 {%f31255,%f31256,%f31257,%f31258}, {%r1,%r2}, {%r3}, {%f31255,%f31256,%f31257,%f31258};

	// end inline asm
	// begin inline asm
	mma.sync.aligned.m16n8k8.row.col.f32.f16.f16.f32 {%f31255,%f31256,%f31257,%f31258}, {%r1,%r2}, {%r3}, {%f31255,%f31256,%f31257,%f31258};

	// end inline asm
	// begin inline asm
	mma.sync.aligned.m16n8k8.row.col.f32.f16.f16.f32 {%f31255,%f31256,%f31257,%f31258}, {%r1,%r2}, {%r3}, {%f31255,%f31256,%f31257,%f31258};

	// end inline asm
	// begin inline asm
	mma.sync.aligned.m16n8k8.row.col.f32.f16.f16.f32 {%f31255,%f31256,%f31257,%f31258}, {%r1,%r2}, {%r3}, {%f31255,%f31256,%f31257,%f31258};

	// end inline asm
	// begin inline asm
	mma.sync.aligned.m16n8k8.row.col.f32.f16.f16.f32 {%f31255,%f31256,%f31257,%f31258}, {%r1,%r2}, {%r3}, {%f31255,%f31256,%f31257,%f31258};

	// end inline asm
	// begin inline asm
	mma.sync.aligned.m16n8k8.row.col.f32.f16.f16.f32 {%f31255,%f31256,%f31257,%f31258}, {%r1,%r2}, {%r3}, {%f31255,%f31256,%f31257,%f31258};

	// end inline asm
	// begin inline asm
	mma.sync.aligned.m16n8k8.row.col.f32.f16.f16.f32 {%f31255,%f31256,%f31257,%f31258}, {%r1,%r2}, {%r3}, {%f31255,%f31256,%f31257,%f31258};

	// end inline asm
	// begin inline asm
	mma.sync.aligned.m16n8k8.row.col.f32.f16.f16.f32 {%f31255,%f31256,%f31257,%f31258}, {%r1,%r2}, {%r3}, {%f31255,%f31256,%f31257,%f31258};

	// end inline asm
	// begin inline asm
	mma.sync.aligned.m16n8k8.row.col.f32.f16.f16.f32 {%f31255,%f31256,%f31257,%f31258}, {%r1,%r2}, {%r3}, {%f31255,%f31256,%f31257,%f31258};

	// end inline asm
	// begin inline asm
	mma.sync.aligned.m16n8k8.row.col.f32.f16.f16.f32 {%f31255,%f31256,%f31257,%f31258}, {%r1,%r2}, {%r3}, {%f31255,%f31256,%f31257,%f31258};

	// end inline asm
	// begin inline asm
	mma.sync.aligned.m16n8k8.row.col.f32.f16.f16.f32 {%f31255,%f31256,%f31257,%f31258}, {%r1,%r2}, {%r3}, {%f31255,%f31256,%f31257,%f31258};

	// end inline asm
	// begin inline asm
	mma.sync.aligned.m16n8k8.row.col.f32.f16.f16.f32 {%f31255,%f31256,%f31257,%f31258}, {%r1,%r2}, {%r3}, {%f31255,%f31256,%f31257,%f31258};

	// end inline asm
	// begin inline asm
	mma.sync.aligned.m16n8k8.row.col.f32.f16.f16.f32 {%f31255,%f31256,%f31257,%f31258}, {%r1,%r2}, {%r3}, {%f31255,%f31256,%f31257,%f31258};

	// end inline asm
	// begin inline asm
	mma.sync.aligned.m16n8k8.row.col.f32.f16.f16.f32 {%f31255,%f31256,%f31257,%f31258}, {%r1,%r2}, {%r3}, {%f31255,%f31256,%f31257,%f31258};

	// end inline asm
	// begin inline asm
	mma.sync.aligned.m16n8k8.row.col.f32.f16.f16.f32 {%f31255,%f31256,%f31257,%f31258}, {%r1,%r2}, {%r3}, {%f31255,%f31256,%f31257,%f31258};

	// end inline asm
	// begin inline asm
	mma.sync.aligned.m16n8k8.row.col.f32.f16.f16.f32 {%f31255,%f31256,%f31257,%f31258}, {%r1,%r2}, {%r3}, {%f31255,%f31256,%f31257,%f31258};

	// end inline asm
	// begin inline asm
	mma.sync.aligned.m16n8k8.row.col.f32.f16.f16.f32 {%f31255,%f31256,%f31257,%f31258}, {%r1,%r2}, {%r3}, {%f31255,%f31256,%f31257,%f31258};

	// end inline asm
	// begin inline asm
	mma.sync.aligned.m16n8k8.row.col.f32.f16.f16.f32 {%f31255,%f31256,%f31257,%f31258}, {%r1,%r2}, {%r3}, {%f31255,%f31256,%f31257,%f31258};

	// end inline asm
	// begin inline asm
	mma.sync.aligned.m16n8k8.row.col.f32.f16.f16.f32 {%f31255,%f31256,%f31257,%f31258}, {%r1,%r2}, {%r3}, {%f31255,%f31256,%f31257,%f31258};

	// end inline asm
	// begin inline asm
	mma.sync.aligned.m16n8k8.row.col.f32.f16.f16.f32 {%f31255,%f31256,%f31257,%f31258}, {%r1,%r2}, {%r3}, {%f31255,%f31256,%f31257,%f31258};

	// end inline asm
	// begin inline asm
	mma.sync.aligned.m16n8k8.row.col.f32.f16.f16.f32 {%f31255,%f31256,%f31257,%f31258}, {%r1,%r2}, {%r3}, {%f31255,%f31256,%f31257,%f31258};

	// end inline asm
	// begin inline asm
	mma.sync.aligned.m16n8k8.row.col.f32.f16.f16.f32 {%f31255,%f31256,%f31257,%f31258}, {%r1,%r2}, {%r3}, {%f31255,%f31256,%f31257,%f31258};

	// end inline asm
	// begin inline asm
	mma.sync.aligned.m16n8k8.row.col.f32.f16.f16.f32 {%f31255,%f31256,%f31257,%f31258}, {%r1,%r2}, {%r3}, {%f31255,%f31256,%f31257,%f31258};

	// end inline asm
	// begin inline asm
	mma.sync.aligned.m16n8k8.row.col.f32.f16.f16.f32 {%f31255,%f31256,%f31257,%f31258}, {%r1,%r2}, {%r3}, {%f31255,%f31256,%f31257,%f31258};

	// end inline asm
	// begin inline asm
	mma.sync.aligned.m16n8k8.row.col.f32.f16.f16.f32 {%f31255,%f31256,%f31257,%f31258}, {%r1,%r2}, {%r3}, {%f31255,%f31256,%f31257,%f31258};

	// end inline asm
	// begin inline asm
	mma.sync.aligned.m16n8k8.row.col.f32.f16.f16.f32 {%f31255,%f31256,%f31257,%f31258}, {%r1,%r2}, {%r3}, {%f31255,%f31256,%f31257,%f31258};

	// end inline asm
	// begin inline asm
	mma.sync.aligned.m16n8k8.row.col.f32.f16.f16.f32 {%f31255,%f31256,%f31257,%f31258}, {%r1,%r2}, {%r3}, {%f31255,%f31256,%f31257,%f31258};

	// end inline asm
	// begin inline asm
	mma.sync.aligned.m16n8k8.row.col.f32.f16.f16.f32 {%f31255,%f31256,%f31257,%f31258}, {%r1,%r2}, {%r3}, {%f31255,%f31256,%f31257,%f31258};

	// end inline asm
	// begin inline asm
	mma.sync.aligned.m16n8k8.row.col.f32.f16.f16.f32 {%f31255,%f31256,%f31257,%f31258}, {%r1,%r2}, {%r3}, {%f31255,%f31256,%f31257,%f31258};

	// end inline asm
	// begin inline asm
	mma.sync.aligned.m16n8k8.row.col.f32.f16.f16.f32 {%f31255,%f31256,%f31257,%f31258}, {%r1,%r2}, {%r3}, {%f31255,%f31256,%f31257,%f31258};

	// end inline asm
	// begin inline asm
	mma.sync.aligned.m16n8k8.row.col.f32.f16.f16.f32 {%f31255,%f31256,%f31257,%f31258}, {%r1,%r2}, {%r3}, {%f31255,%f31256,%f31257,%f31258};

	// end inline asm
	// begin inline asm
	mma.sync.aligned.m16n8k8.row.col.f32.f16.f16.f32 {%f31255,%f31256,%f31257,%f31258}, {%r1,%r2}, {%r3}, {%f31255,%f31256,%f31257,%f31258};

	// end inline asm
	// begin inline asm
	mma.sync.aligned.m16n8k8.row.col.f32.f16.f16.f32 {%f31255,%f31256,%f31257,%f31258}, {%r1,%r2}, {%r3}, {%f31255,%f31256,%f31257,%f31258};

	// end inline asm
	// begin inline asm
	mma.sync.aligned.m16n8k8.row.col.f32.f16.f16.f32 {%f31255,%f31256,%f31257,%f31258}, {%r1,%r2}, {%r3}, {%f31255,%f31256,%f31257,%f31258};

	// end inline asm
	// begin inline asm
	mma.sync.aligned.m16n8k8.row.col.f32.f16.f16.f32 {%f31255,%f31256,%f31257,%f31258}, {%r1,%r2}, {%r3}, {%f31255,%f31256,%f31257,%f31258};

	// end inline asm
	// begin inline asm
	mma.sync.aligned.m16n8k8.row.col.f32.f16.f16.f32 {%f31255,%f31256,%f31257,%f31258}, {%r1,%r2}, {%r3}, {%f31255,%f31256,%f31257,%f31258};

	// end inline asm
	// begin inline asm
	mma.sync.aligned.m16n8k8.row.col.f32.f16.f16.f32 {%f31255,%f31256,%f31257,%f31258}, {%r1,%r2}, {%r3}, {%f31255,%f31256,%f31257,%f31258};

	// end inline asm
	// begin inline asm
	mma.sync.aligned.m16n8k8.row.col.f32.f16.f16.f32 {%f31255,%f31256,%f31257,%f31258}, {%r1,%r2}, {%r3}, {%f31255,%f31256,%f31257,%f31258};

	// end inline asm
	// begin inline asm
	mma.sync.aligned.m16n8k8.row.col.f32.f16.f16.f32 {%f31255,%f31256,%f31257,%f31258}, {%r1,%r2}, {%r3}, {%f31255,%f31256,%f31257,%f31258};

	// end inline asm
	// begin inline asm
	mma.sync.aligned.m16n8k8.row.col.f32.f16.f16.f32 {%f31255,%f31256,%f31257,%f31258}, {%r1,%r2}, {%r3}, {%f31255,%f31256,%f31257,%f31258};

	// end inline asm
	// begin inline asm
	mma.sync.aligned.m16n8k8.row.col.f32.f16.f16.f32 {%f31255,%f31256,%f31257,%f31258}, {%r1,%r2}, {%r3}, {%f31255,%f31256,%f31257,%f31258};

	// end inline asm
	// begin inline asm
	mma.sync.aligned.m16n8k8.row.col.f32.f16.f16.f32 {%f31255,%f31256,%f31257,%f31258}, {%r1,%r2}, {%r3}, {%f31255,%f31256,%f31257,%f31258};

	// end inline asm
	// begin inline asm
	mma.sync.aligned.m16n8k8.row.col.f32.f16.f16.f32 {%f31255,%f31256,%f31257,%f31258}, {%r1,%r2}, {%r3}, {%f31255,%f31256,%f31257,%f31258};

	// end inline asm
	// begin inline asm
	mma.sync.aligned.m16n8k8.row.col.f32.f16.f16.f32 {%f31255,%f31256,%f31257,%f31258}, {%r1,%r2}, {%r3}, {%f31255,%f31256,%f31257,%f31258};

	// end inline asm
	// begin inline asm
	mma.sync.aligned.m16n8k8.row.col.f32.f16.f16.f32 {%f31255,%f31256,%f31257,%f31258}, {%r1,%r2}, {%r3}, {%f31255,%f31256,%f31257,%f31258};

	// end inline asm
	// begin inline asm
	mma.sync.aligned.m16n8k8.row.col.f32.f16.f16.f32 {%f31255,%f31256,%f31257,%f31258}, {%r1,%r2}, {%r3}, {%f31255,%f31256,%f31257,%f31258};

	// end inline asm
	// begin inline asm
	mma.sync.aligned.m16n8k8.row.col.f32.f16.f16.f32 {%f31255,%f31256,%f31257,%f31258}, {%r1,%r2}, {%r3}, {%f31255,%f31256,%f31257,%f31258};

	// end inline asm
	// begin inline asm
	mma.sync.aligned.m16n8k8.row.col.f32.f16.f16.f32 {%f31255,%f31256,%f31257,%f31258}, {%r1,%r2}, {%r3}, {%f31255,%f31256,%f31257,%f31258};

	// end inline asm
	// begin inline asm
	mma.sync.aligned.m16n8k8.row.col.f32.f16.f16.f32 {%f31255,%f31256,%f31257,%f31258}, {%r1,%r2}, {%r3}, {%f31255,%f31256,%f31257,%f31258};

	// end inline asm
	// begin inline asm
	mma.sync.aligned.m16n8k8.row.col.f32.f16.f16.f32 {%f31255,%f31256,%f31257,%f31258}, {%r1,%r2}, {%r3}, {%f31255,%f31256,%f31257,%f31258};

	// end inline asm
	// begin inline asm
	mma.sync.aligned.m16n8k8.row.col.f32.f16.f16.f32 {%f31255,%f31256,%f31257,%f31258}, {%r1,%r2}, {%r3}, {%f31255,%f31256,%f31257,%f31258};

	// end inline asm
	// begin inline asm
	mma.sync.aligned.m16n8k8.row.col.f32.f16.f16.f32 {%f31255,%f31256,%f31257,%f31258}, {%r1,%r2}, {%r3}, {%f31255,%f31256,%f31257,%f31258};

	// end inline asm
	// begin inline asm
	mma.sync.aligned.m16n8k8.row.col.f32.f16.f16.f32 {%f31255,%f31256,%f31257,%f31258}, {%r1,%r2}, {%r3}, {%f31255,%f31256,%f31257,%f31258};

	// end inline asm
	// begin inline asm
	mma.sync.aligned.m16n8k8.row.col.f32.f16.f16.f32 {%f31255,%f31256,%f31257,%f31258}, {%r1,%r2}, {%r3}, {%f31255,%f31256,%f31257,%f31258};

	// end inline asm
	// begin inline asm
	mma.sync.aligned.m16n8k8.row.col.f32.f16.f16.f32 {%f31255,%f31256,%f31257,%f31258}, {%r1,%r2}, {%r3}, {%f31255,%f31256,%f31257,%f31258};

	// end inline asm
	// begin inline asm
	mma.sync.aligned.m16n8k8.row.col.f32.f16.f16.f32 {%f31255,%f31256,%f31257,%f31258}, {%r1,%r2}, {%r3}, {%f31255,%f31256,%f31257,%f31258};

	// end inline asm
	// begin inline asm
	mma.sync.aligned.m16n8k8.row.col.f32.f16.f16.f32 {%f31255,%f31256,%f31257,%f31258}, {%r1,%r2}, {%r3}, {%f31255,%f31256,%f31257,%f31258};

	// end inline asm
	// begin inline asm
	mma.sync.aligned.m16n8k8.row.col.f32.f16.f16.f32 {%f31255,%f31256,%f31257,%f31258}, {%r1,%r2}, {%r3}, {%f31255,%f31256,%f31257,%f31258};

	// end inline asm
	// begin inline asm
	mma.sync.aligned.m16n8k8.row.col.f32.f16.f16.f32 {%f31255,%f31256,%f31257,%f31258}, {%r1,%r2}, {%r3}, {%f31255,%f31256,%f31257,%f31258};

	// end inline asm
	// begin inline asm
	mma.sync.aligned.m16n8k8.row.col.f32.f16.f16.f32 {%f31255,%f31256,%f31257,%f31258}, {%r1,%r2}, {%r3}, {%f31255,%f31256,%f31257,%f31258};

	// end inline asm
	// begin inline asm
	mma.sync.aligned.m16n8k8.row.col.f32.f16.f16.f32 {%f31255,%f31256,%f31257,%f31258}, {%r1,%r2}, {%r3}, {%f31255,%f31256,%f31257,%f31258};

	// end inline asm
	// begin inline asm
	mma.sync.aligned.m16n8k8.row.col.f32.f16.f16.f32 {%f31255,%f31256,%f31257,%f31258}, {%r1,%r2}, {%r3}, {%f31255,%f31256,%f31257,%f31258};

	// end inline asm
	// begin inline asm
	mma.sync.aligned.m16n8k8.row.col.f32.f16.f16.f32 {%f31255,%f31256,%f31257,%f31258}, {%r1,%r2}, {%r3}, {%f31255,%f31256,%f31257,%f31258};

	// end inline asm
	// begin inline asm
	mma.sync.aligned.m16n8k8.row.col.f32.f16.f16.f32 {%f31255,%f31256,%f31257,%f31258}, {%r1,%r2}, {%r3}, {%f31255,%f31256,%f31257,%f31258};

	// end inline asm
	// begin inline asm
	mma.sync.aligned.m16n8k8.row.col.f32.f16.f16.f32 {%f31255,%f31256,%f31257,%f31258}, {%r1,%r2}, {%r3}, {%f31255,%f31256,%f31257,%f31258};

	// end inline asm
	// begin inline asm
	mma.sync.aligned.m16n8k8.row.col.f32.f16.f16.f32 {%f31255,%f31256,%f31257,%f31258}, {%r1,%r2}, {%r3}, {%f31255,%f31256,%f31257,%f31258};

	// end inline asm
	// begin inline asm
	mma.sync.aligned.m16n8k8.row.col.f32.f16.f16.f32 {%f31255,%f31256,%f31257,%f31258}, {%r1,%r2}, {%r3}, {%f31255,%f31256,%f31257,%f31258};

	// end inline asm
	// begin inline asm
	mma.sync.aligned.m16n8k8.row.col.f32.f16.f16.f32 {%f31255,%f31256,%f31257,%f31258}, {%r1,%r2}, {%r3}, {%f31255,%f31256,%f31257,%f31258};

	// end inline asm
	// begin inline asm
	mma.sync.aligned.m16n8k8.row.col.f32.f16.f16.f32 {%f31255,%f31256,%f31257,%f31258}, {%r1,%r2}, {%r3}, {%f31255,%f31256,%f31257,%f31258};

	// end inline asm
	// begin inline asm
	mma.sync.aligned.m16n8k8.row.col.f32.f16.f16.f32 {%f31255,%f31256,%f31257,%f31258}, {%r1,%r2}, {%r3}, {%f31255,%f31256,%f31257,%f31258};

	// end inline asm
	// begin inline asm
	mma.sync.aligned.m16n8k8.row.col.f32.f16.f16.f32 {%f31255,%f31256,%f31257,%f31258}, {%r1,%r2}, {%r3}, {%f31255,%f31256,%f31257,%f31258};

	// end inline asm
	// begin inline asm
	mma.sync.aligned.m16n8k8.row.col.f32.f16.f16.f32 {%f31255,%f31256,%f31257,%f31258}, {%r1,%r2}, {%r3}, {%f31255,%f31256,%f31257,%f31258};

	// end inline asm
	// begin inline asm
	mma.sync.aligned.m16n8k8.row.col.f32.f16.f16.f32 {%f31255,%f31256,%f31257,%f31258}, {%r1,%r2}, {%r3}, {%f31255,%f31256,%f31257,%f31258};

	// end inline asm
	// begin inline asm
	mma.sync.aligned.m16n8k8.row.col.f32.f16.f16.f32 {%f31255,%f31256,%f31257,%f31258}, {%r1,%r2}, {%r3}, {%f31255,%f31256,%f31257,%f31258};

	// end inline asm
	// begin inline asm
	mma.sync.aligned.m16n8k8.row.col.f32.f16.f16.f32 {%f31255,%f31256,%f31257,%f31258}, {%r1,%r2}, {%r3}, {%f31255,%f31256,%f31257,%f31258};

	// end inline asm
	// begin inline asm
	mma.sync.aligned.m16n8k8.row.col.f32.f16.f16.f32 {%f31255,%f31256,%f31257,%f31258}, {%r1,%r2}, {%r3}, {%f31255,%f31256,%f31257,%f31258};

	// end inline asm
	// begin inline asm
	mma.sync.aligned.m16n8k8.row.col.f32.f16.f16.f32 {%f31255,%f31256,%f31257,%f31258}, {%r1,%r2}, {%r3}, {%f31255,%f31256,%f31257,%f31258};

	// end inline asm
	// begin inline asm
	mma.sync.aligned.m16n8k8.row.col.f32.f16.f16.f32 {%f31255,%f31256,%f31257,%f31258}, {%r1,%r2}, {%r3}, {%f31255,%f31256,%f31257,%f31258};

	// end inline asm
	// begin inline asm
	mma.sync.aligned.m16n8k8.row.col.f32.f16.f16.f32 {%f31255,%f31256,%f31257,%f31258}, {%r1,%r2}, {%r3}, {%f31255,%f31256,%f31257,%f31258};

	// end inline asm
	// begin inline asm
	mma.sync.aligned.m16n8k8.row.col.f32.f16.f16.f32 {%f31255,%f31256,%f31257,%f31258}, {%r1,%r2}, {%r3}, {%f31255,%f31256,%f31257,%f31258};

	// end inline asm
	// begin inline asm
	mma.sync.aligned.m16n8k8.row.col.f32.f16.f16.f32 {%f31255,%f31256,%f31257,%f31258}, {%r1,%r2}, {%r3}, {%f31255,%f31256,%f31257,%f31258};

	// end inline asm
	// begin inline asm
	mma.sync.aligned.m16n8k8.row.col.f32.f16.f16.f32 {%f31255,%f31256,%f31257,%f31258}, {%r1,%r2}, {%r3}, {%f31255,%f31256,%f31257,%f31258};

	// end inline asm
	// begin inline asm
	mma.sync.aligned.m16n8k8.row.col.f32.f16.f16.f32 {%f31255,%f31256,%f31257,%f31258}, {%r1,%r2}, {%r3}, {%f31255,%f31256,%f31257,%f31258};

	// end inline asm
	// begin inline asm
	mma.sync.aligned.m16n8k8.row.col.f32.f16.f16.f32 {%f31255,%f31256,%f31257,%f31258}, {%r1,%r2}, {%r3}, {%f31255,%f31256,%f31257,%f31258};

	// end inline asm
	// begin inline asm
	mma.sync.aligned.m16n8k8.row.col.f32.f16.f16.f32 {%f31255,%f31256,%f31257,%f31258}, {%r1,%r2}, {%r3}, {%f31255,%f31256,%f31257,%f31258};

	// end inline asm
	// begin inline asm
	mma.sync.aligned.m16n8k8.row.col.f32.f16.f16.f32 {%f31255,%f31256,%f31257,%f31258}, {%r1,%r2}, {%r3}, {%f31255,%f31256,%f31257,%f31258};

	// end inline asm
	// begin inline asm
	mma.sync.aligned.m16n8k8.row.col.f32.f16.f16.f32 {%f31255,%f31256,%f31257,%f31258}, {%r1,%r2}, {%r3}, {%f31255,%f31256,%f31257,%f31258};

	// end inline asm
	// begin inline asm
	mma.sync.aligned.m16n8k8.row.col.f32.f16.f16.f32 {%f31255,%f31256,%f31257,%f31258}, {%r1,%r2}, {%r3}, {%f31255,%f31256,%f31257,%f31258};

	// end inline asm
	// begin inline asm
	mma.sync.aligned.m16n8k8.row.col.f32.f16.f16.f32 {%f31255,%f31256,%f31257,%f31258}, {%r1,%r2}, {%r3}, {%f31255,%f31256,%f31257,%f31258};

	// end inline asm
	// begin inline asm
	mma.sync.aligned.m16n8k8.row.col.f32.f16.f16.f32 {%f31255,%f31256,%f31257,%f31258}, {%r1,%r2}, {%r3}, {%f31255,%f31256,%f31257,%f31258};

	// end inline asm
	// begin inline asm
	mma.sync.aligned.m16n8k8.row.col.f32.f16.f16.f32 {%f31255,%f31256,%f31257,%f31258}, {%r1,%r2}, {%r3}, {%f31255,%f31256,%f31257,%f31258};

	// end inline asm
	mov.f32 	%f34095, %f31255;
	mov.f32 	%f34097, %f31257;
	mov.f32 	%f34096, %f31256;
	mov.f32 	%f34098, %f31258;
	// begin inline asm
	mma.sync.aligned.m16n8k8.row.col.f32.f16.f16.f32 {%f34095,%f34096,%f34097,%f34098}, {%r1,%r2}, {%r3}, {%f34095,%f34096,%f34097,%f34098};

	// end inline asm
	// begin inline asm
	mma.sync.aligned.m16n8k8.row.col.f32.f16.f16.f32 {%f34095,%f34096,%f34097,%f34098}, {%r1,%r2}, {%r3}, {%f34095,%f34096,%f34097,%f34098};

	// end inline asm
	// begin inline asm
	mma.sync.aligned.m16n8k8.row.col.f32.f16.f16.f32 {%f34095,%f34096,%f34097,%f34098}, {%r1,%r2}, {%r3}, {%f34095,%f34096,%f34097,%f34098};

	// end inline asm
	// begin inline asm
	mma.sync.aligned.m16n8k8.row.col.f32.f16.f16.f32 {%f34095,%f34096,%f34097,%f34098}, {%r1,%r2}, {%r3}, {%f34095,%f34096,%f34097,%f34098};

	// end inline asm
	// begin inline asm
	mma.sync.aligned.m16n8k8.row.col.f32.f16.f16.f32 {%f34095,%f34096,%f34097,%f34098}, {%r1,%r2}, {%r3}, {%f34095,%f34096,%f34097,%f34098};

	// end inline asm
	// begin inline asm
	mma.sync.aligned.m16n8k8.row.col.f32.f16.f16.f32 {%f34095,%f34096,%f34097,%f34098}, {%r1,%r2}, {%r3}, {%f34095,%f34096,%f34097,%f34098};

	// end inline asm
	// begin inline asm
	mma.sync.aligned.m16n8k8.row.col.f32.f16.f16.f32 {%f34095,%f34096,%f34097,%f34098}, {%r1,%r2}, {%r3}, {%f34095,%f34096,%f34097,%f34098};

	// end inline asm
	// begin inline asm
	mma.sync.aligned.m16n8k8.row.col.f32.f16.f16.f32 {%f34095,%f34096,%f34097,%f34098}, {%r1,%r2}, {%r3}, {%f34095,%f34096,%f34097,%f34098};

	// end inline asm
	// begin inline asm
	mma.sync.aligned.m16n8k8.row.col.f32.f16.f16.f32 {%f34095,%f34096,%f34097,%f34098}, {%r1,%r2}, {%r3}, {%f34095,%f34096,%f34097,%f34098};

	// end inline asm
	// begin inline asm
	mma.sync.aligned.m16n8k8.row.col.f32.f16.f16.f32 {%f34095,%f34096,%f34097,%f34098}, {%r1,%r2}, {%r3}, {%f34095,%f34096,%f34097,%f34098};

	// end inline asm
	// begin inline asm
	mma.sync.aligned.m16n8k8.row.col.f32.f16.f16.f32 {%f34095,%f34096,%f34097,%f34098}, {%r1,%r2}, {%r3}, {%f34095,%f34096,%f34097,%f34098};

	// end inline asm
	// begin inline asm
	mma.sync.aligned.m16n8k8.row.col.f32.f16.f16.f32 {%f34095,%f34096,%f34097,%f34098}, {%r1,%r2}, {%r3}, {%f34095,%f34096,%f34097,%f34098};

	// end inline asm
	// begin inline asm
	mma.sync.aligned.m16n8k8.row.col.f32.f16.f16.f32 {%f34095,%f34096,%f34097,%f34098}, {%r1,%r2}, {%r3}, {%f34095,%f34096,%f34097,%f34098};

	// end inline asm
	// begin inline asm
	mma.sync.aligned.m16n8k8.row.col.f32.f16.f16.f32 {%f34095,%f34096,%f34097,%f34098}, {%r1,%r2}, {%r3}, {%f34095,%f34096,%f34097,%f34098};

	// end inline asm
	// begin inline asm
	mma.sync.aligned.m16n8k8.row.col.f32.f16.f16.f32 {%f34095,%f34096,%f34097,%f34098}, {%r1,%r2}, {%r3}, {%f34095,%f34096,%f34097,%f34098};

	// end inline asm
	// begin inline asm
	mma.sync.aligned.m16n8k8.row.col.f32.f16.f16.f32 {%f34095,%f34096,%f34097,%f34098}, {%r1,%r2}, {%r3}, {%f34095,%f34096,%f34097,%f34098};

	// end inline asm
	// begin inline asm
	mma.sync.aligned.m16n8k8.row.col.f32.f16.f16.f32 {%f34095,%f34096,%f34097,%f34098}, {%r1,%r2}, {%r3}, {%f34095,%f34096,%f34097,%f34098};

	// end inline asm
	// begin inline asm
	mma.sync.aligned.m16n8k8.row.col.f32.f16.f16.f32 {%f34095,%f34096,%f34097,%f34098}, {%r1,%r2}, {%r3}, {%f34095,%f34096,%f34097,%f34098};

	// end inline asm
	// begin inline asm
	mma.sync.aligned.m16n8k8.row.col.f32.f16.f16.f32 {%f34095,%f34096,%f34097,%f34098}, {%r1,%r2}, {%r3}, {%f34095,%f34096,%f34097,%f34098};

	// end inline asm
	// begin inline asm
	mma.sync.aligned.m16n8k8.row.col.f32.f16.f16.f32 {%f34095,%f34096,%f34097,%f34098}, {%r1,%r2}, {%r3}, {%f34095,%f34096,%f34097,%f34098};

	// end inline asm
	// begin inline asm
	mma.sync.aligned.m16n8k8.row.col.f32.f16.f16.f32 {%f34095,%f34096,%f34097,%f34098}, {%r1,%r2}, {%r3}, {%f34095,%f34096,%f34097,%f34098};

	// end inline asm
	// begin inline asm
	mma.sync.aligned.m16n8k8.row.col.f32.f16.f16.f32 {%f34095,%f34096,%f34097,%f34098}, {%r1,%r2}, {%r3}, {%f34095,%f34096,%f34097,%f34098};

	// end inline asm
	// begin inline asm
	mma.sync.aligned.m16n8k8.row.col.f32.f16.f16.f32 {%f34095,%f34096,%f34097,%f34098}, {%r1,%r2}, {%r3}, {%f34095,%f34096,%f34097,%f34098};

	// end inline asm
	// begin inline asm
	mma.sync.aligned.m16n8k8.row.col.f32.f16.f16.f32 {%f34095,%f34096,%f34097,%f34098}, {%r1,%r2}, {%r3}, {%f34095,%f34096,%f34097,%f34098};

	// end inline asm
	// begin inline asm
	mma.sync.aligned.m16n8k8.row.col.f32.f16.f16.f32 {%f34095,%f34096,%f34097,%f34098}, {%r1,%r2}, {%r3}, {%f34095,%f34096,%f34097,%f34098};

	// end inline asm
	// begin inline asm
	mma.sync.aligned.m16n8k8.row.col.f32.f16.f16.f32 {%f34095,%f34096,%f34097,%f34098}, {%r1,%r2}, {%r3}, {%f34095,%f34096,%f34097,%f34098};

	// end inline asm
	// begin inline asm
	mma.sync.aligned.m16n8k8.row.col.f32.f16.f16.f32 {%f34095,%f34096,%f34097,%f34098}, {%r1,%r2}, {%r3}, {%f34095,%f34096,%f34097,%f34098};

	// end inline asm
	// begin inline asm
	mma.sync.aligned.m16n8k8.row.col.f32.f16.f16.f32 {%f34095,%f34096,%f34097,%f34098}, {%r1,%r2}, {%r3}, {%f34095,%f34096,%f34097,%f34098};

	// end inline asm
	// begin inline asm
	mma.sync.aligned.m16n8k8.row.col.f32.f16.f16.f32 {%f34095,%f34096,%f34097,%f34098}, {%r1,%r2}, {%r3}, {%f34095,%f34096,%f34097,%f34098};

	// end inline asm
	// begin inline asm
	mma.sync.aligned.m16n8k8.row.col.f32.f16.f16.f32 {%f34095,%f34096,%f34097,%f34098}, {%r1,%r2}, {%r3}, {%f34095,%f34096,%f34097,%f34098};

	// end inline asm
	// begin inline asm
	mma.sync.aligned.m16n8k8.row.col.f32.f16.f16.f32 {%f34095,%f34096,%f34097,%f34098}, {%r1,%r2}, {%r3}, {%f34095,%f34096,%f34097,%f34098};

	// end inline asm
	// begin inline asm
	mma.sync.aligned.m16n8k8.row.col.f32.f16.f16.f32 {%f34095,%f34096,%f34097,%f34098}, {%r1,%r2}, {%r3}, {%f34095,%f34096,%f34097,%f34098};

	// end inline asm
	// begin inline asm
	mma.sync.aligned.m16n8k8.row.col.f32.f16.f16.f32 {%f34095,%f34096,%f34097,%f34098}, {%r1,%r2}, {%r3}, {%f34095,%f34096,%f34097,%f34098};

	// end inline asm
	// begin inline asm
	mma.sync.aligned.m16n8k8.row.col.f32.f16.f16.f32 {%f34095,%f34096,%f34097,%f34098}, {%r1,%r2}, {%r3}, {%f34095,%f34096,%f34097,%f34098};

	// end inline asm
	// begin inline asm
	mma.sync.aligned.m16n8k8.row.col.f32.f16.f16.f32 {%f34095,%f34096,%f34097,%f34098}, {%r1,%r2}, {%r3}, {%f34095,%f34096,%f34097,%f34098};

	// end inline asm
	// begin inline asm
	mma.sync.aligned.m16n8k8.row.col.f32.f16.f16.f32 {%f34095,%f34096,%f34097,%f34098}, {%r1,%r2}, {%r3}, {%f34095,%f34096,%f34097,%f34098};

	// end inline asm
	// begin inline asm
	mma.sync.aligned.m16n8k8.row.col.f32.f16.f16.f32 {%f34095,%f34096,%f34097,%f34098}, {%r1,%r2}, {%r3}, {%f34095,%f34096,%f34097,%f34098};

	// end inline asm
	// begin inline asm
	mma.sync.aligned.m16n8k8.row.col.f32.f16.f16.f32 {%f34095,%f34096,%f34097,%f34098}, {%r1,%r2}, {%r3}, {%f34095,%f34096,%f34097,%f34098};

	// end inline asm
	// begin inline asm
	mma.sync.aligned.m16n8k8.row.col.f32.f16.f16.f32 {%f34095,%f34096,%f34097,%f34098}, {%r1,%r2}, {%r3}, {%f34095,%f34096,%f34097,%f34098};

	// end inline asm
	// begin inline asm
	mma.sync.aligned.m16n8k8.row.col.f32.f16.f16.f32 {%f34095,%f34096,%f34097,%f34098}, {%r1,%r2}, {%r3}, {%f34095,%f34096,%f34097,%f34098};

	// end inline asm
	// begin inline asm
	mma.sync.aligned.m16n8k8.row.col.f32.f16.f16.f32 {%f34095,%f34096,%f34097,%f34098}, {%r1,%r2}, {%r3}, {%f34095,%f34096,%f34097,%f34098};

	// end inline asm
	// begin inline asm
	mma.sync.aligned.m16n8k8.row.col.f32.f16.f16.f32 {%f34095,%f34096,%f34097,%f34098}, {%r1,%r2}, {%r3}, {%f34095,%f34096,%f34097,%f34098};

	// end inline asm
	// begin inline asm
	mma.sync.aligned.m16n8k8.row.col.f32.f16.f16.f32 {%f34095,%f34096,%f34097,%f34098}, {%r1,%r2}, {%r3}, {%f34095,%f34096,%f34097,%f34098};

	// end inline asm
	// begin inline asm
	mma.sync.aligned.m16n8k8.row.col.f32.f16.f16.f32 {%f34095,%f34096,%f34097,%f34098}, {%r1,%r2}, {%r3}, {%f34095,%f34096,%f34097,%f34098};

	// end inline asm
	// begin inline asm
	mma.sync.aligned.m16n8k8.row.col.f32.f16.f16.f32 {%f34095,%f34096,%f34097,%f34098}, {%r1,%r2}, {%r3}, {%f34095,%f34096,%f34097,%f34098};

	// end inline asm
	// begin inline asm
	mma.sync.aligned.m16n8k8.row.col.f32.f16.f16.f32 {%f34095,%f34096,%f34097,%f34098}, {%r1,%r2}, {%r3}, {%f34095,%f34096,%f34097,%f34098};

	// end inline asm
	// begin inline asm
	mma.sync.aligned.m16n8k8.row.col.f32.f16.f16.f32 {%f34095,%f34096,%f34097,%f34098}, {%r1,%r2}, {%r3}, {%f34095,%f34096,%f34097,%f34098};

	// end inline asm
	// begin inline asm
	mma.sync.aligned.m16n8k8.row.col.f32.f16.f16.f32 {%f34095,%f34096,%f34097,%f34098}, {%r1,%r2}, {%r3}, {%f34095,%f34096,%f34097,%f34098};

	// end inline asm
	// begin inline asm
	mma.sync.aligned.m16n8k8.row.col.f32.f16.f16.f32 {%f34095,%f34096,%f34097,%f34098}, {%r1,%r2}, {%r3}, {%f34095,%f34096,%f34097,%f34098};

	// end inline asm
	// begin inline asm
	mma.sync.aligned.m16n8k8.row.col.f32.f16.f16.f32 {%f34095,%f34096,%f34097,%f34098}, {%r1,%r2}, {%r3}, {%f34095,%f34096,%f34097,%f34098};

	// end inline asm
	// begin inline asm
	mma.sync.aligned.m16n8k8.row.col.f32.f16.f16.f32 {%f34095,%f34096,%f34097,%f34098}, {%r1,%r2}, {%r3}, {%f34095,%f34096,%f34097,%f34098};

	// end inline asm
	// begin inline asm
	mma.sync.aligned.m16n8k8.row.col.f32.f16.f16.f32 {%f34095,%f34096,%f34097,%f34098}, {%r1,%r2}, {%r3}, {%f34095,%f34096,%f34097,%f34098};

	// end inline asm
	// begin inline asm
	mma.sync.aligned.m16n8k8.row.col.f32.f16.f16.f32 {%f34095,%f34096,%f34097,%f34098}, {%r1,%r2}, {%r3}, {%f34095,%f34096,%f34097,%f34098};

	// end inline asm
	// begin inline asm
	mma.sync.aligned.m16n8k8.row.col.f32.f16.f16.f32 {%f34095,%f34096,%f34097,%f34098}, {%r1,%r2}, {%r3}, {%f34095,%f34096,%f34097,%f34098};

	// end inline asm
	// begin inline asm
	mma.sync.aligned.m16n8k8.row.col.f32.f16.f16.f32 {%f34095,%f34096,%f34097,%f34098}, {%r1,%r2}, {%r3}, {%f34095,%f34096,%f34097,%f34098};

	// end inline asm
	// begin inline asm
	mma.sync.aligned.m16n8k8.row.col.f32.f16.f16.f32 {%f34095,%f34096,%f34097,%f34098}, {%r1,%r2}, {%r3}, {%f34095,%f34096,%f34097,%f34098};

	// end inline asm
	// begin inline asm
	mma.sync.aligned.m16n8k8.row.col.f32.f16.f16.f32 {%f34095,%f34096,%f34097,%f34098}, {%r1,%r2}, {%r3}, {%f34095,%f34096,%f34097,%f34098};

	// end inline asm
	// begin inline asm
	mma.sync.aligned.m16n8k8.row.col.f32.f16.f16.f32 {%f34095,%f34096,%f34097,%f34098}, {%r1,%r2}, {%r3}, {%f34095,%f34096,%f34097,%f34098};

	// end inline asm
	// begin inline asm
	mma.sync.aligned.m16n8k8.row.col.f32.f16.f16.f32 {%f34095,%f34096,%f34097,%f34098}, {%r1,%r2}, {%r3}, {%f34095,%f34096,%f34097,%f34098};

	// end inline asm
	// begin inline asm
	mma.sync.aligned.m16n8k8.row.col.f32.f16.f16.f32 {%f34095,%f34096,%f34097,%f34098}, {%r1,%r2}, {%r3}, {%f34095,%f34096,%f34097,%f34098};

	// end inline asm
	// begin inline asm
	mma.sync.aligned.m16n8k8.row.col.f32.f16.f16.f32 {%f34095,%f34096,%f34097,%f34098}, {%r1,%r2}, {%r3}, {%f34095,%f34096,%f34097,%f34098};

	// end inline asm
	// begin inline asm
	mma.sync.aligned.m16n8k8.row.col.f32.f16.f16.f32 {%f34095,%f34096,%f34097,%f34098}, {%r1,%r2}, {%r3}, {%f34095,%f34096,%f34097,%f34098};

	// end inline asm
	// begin inline asm
	mma.sync.aligned.m16n8k8.row.col.f32.f16.f16.f32 {%f34095,%f34096,%f34097,%f34098}, {%r1,%r2}, {%r3}, {%f34095,%f34096,%f34097,%f34098};

	// end inline asm
	// begin inline asm
	mma.sync.aligned.m16n8k8.row.col.f32.f16.f16.f32 {%f34095,%f34096,%f34097,%f34098}, {%r1,%r2}, {%r3}, {%f34095,%f34096,%f34097,%f34098};

	// end inline asm
	// begin inline asm
	mma.sync.aligned.m16n8k8.row.col.f32.f16.f16.f32 {%f34095,%f34096,%f34097,%f34098}, {%r1,%r2}, {%r3}, {%f34095,%f34096,%f34097,%f34098};

	// end inline asm
	// begin inline asm
	mma.sync.aligned.m16n8k8.row.col.f32.f16.f16.f32 {%f34095,%f34096,%f34097,%f34098}, {%r1,%r2}, {%r3}, {%f34095,%f34096,%f34097,%f34098};

	// end inline asm
	// begin inline asm
	mma.sync.aligned.m16n8k8.row.col.f32.f16.f16.f32 {%f34095,%f34096,%f34097,%f34098}, {%r1,%r2}, {%r3}, {%f34095,%f34096,%f34097,%f34098};

	// end inline asm
	// begin inline asm
	mma.sync.aligned.m16n8k8.row.col.f32.f16.f16.f32 {%f34095,%f34096,%f34097,%f34098}, {%r1,%r2}, {%r3}, {%f34095,%f34096,%f34097,%f34098};

	// end inline asm
	// begin inline asm
	mma.sync.aligned.m16n8k8.row.col.f32.f16.f16.f32 {%f34095,%f34096,%f34097,%f34098}, {%r1,%r2}, {%r3}, {%f34095,%f34096,%f34097,%f34098};

	// end inline asm
	// begin inline asm
	mma.sync.aligned.m16n8k8.row.col.f32.f16.f16.f32 {%f34095,%f34096,%f34097,%f34098}, {%r1,%r2}, {%r3}, {%f34095,%f34096,%f34097,%f34098};

	// end inline asm
	// begin inline asm
	mma.sync.aligned.m16n8k8.row.col.f32.f16.f16.f32 {%f34095,%f34096,%f34097,%f34098}, {%r1,%r2}, {%r3}, {%f34095,%f34096,%f34097,%f34098};

	// end inline asm
	// begin inline asm
	mma.sync.aligned.m16n8k8.row.col.f32.f16.f16.f32 {%f34095,%f34096,%f34097,%f34098}, {%r1,%r2}, {%r3}, {%f34095,%f34096,%f34097,%f34098};

	// end inline asm
	// begin inline asm
	mma.sync.aligned.m16n8k8.row.col.f32.f16.f16.f32 {%f34095,%f34096,%f34097,%f34098}, {%r1,%r2}, {%r3}, {%f34095,%f34096,%f34097,%f34098};

	// end inline asm
	// begin inline asm
	mma.sync.aligned.m16n8k8.row.col.f32.f16.f16.f32 {%f34095,%f34096,%f34097,%f34098}, {%r1,%r2}, {%r3}, {%f34095,%f34096,%f34097,%f34098};

	// end inline asm
	// begin inline asm
	mma.sync.aligned.m16n8k8.row.col.f32.f16.f16.f32 {%f34095,%f34096,%f34097,%f34098}, {%r1,%r2}, {%r3}, {%f34095,%f34096,%f34097,%f34098};

	// end inline asm
	// begin inline asm
	mma.sync.aligned.m16n8k8.row.col.f32.f16.f16.f32 {%f34095,%f34096,%f34097,%f34098}, {%r1,%r2}, {%r3}, {%f34095,%f34096,%f34097,%f34098};

	// end inline asm
	// begin inline asm
	mma.sync.aligned.m16n8k8.row.col.f32.f16.f16.f32 {%f34095,%f34096,%f34097,%f34098}, {%r1,%r2}, {%r3}, {%f34095,%f34096,%f34097,%f34098};

	// end inline asm
	// begin inline asm
	mma.sync.aligned.m16n8k8.row.col.f32.f16.f16.f32 {%f34095,%f34096,%f34097,%f34098}, {%r1,%r2}, {%r3}, {%f34095,%f34096,%f34097,%f34098};

	// end inline asm
	// begin inline asm
	mma.sync.aligned.m16n8k8.row.col.f32.f16.f16.f32 {%f34095,%f34096,%f34097,%f34098}, {%r1,%r2}, {%r3}, {%f34095,%f34096,%f34097,%f34098};

	// end inline asm
	// begin inline asm
	mma.sync.aligned.m16n8k8.row.col.f32.f16.f16.f32 {%f34095,%f34096,%f34097,%f34098}, {%r1,%r2}, {%r3}, {%f34095,%f34096,%f34097,%f34098};

	// end inline asm
	// begin inline asm
	mma.sync.aligned.m16n8k8.row.col.f32.f16.f16.f32 {%f34095,%f34096,%f34097,%f34098}, {%r1,%r2}, {%r3}, {%f34095,%f34096,%f34097,%f34098};

	// end inline asm
	// begin inline asm
	mma.sync.aligned.m16n8k8.row.col.f32.f16.f16.f32 {%f34095,%f34096,%f34097,%f34098}, {%r1,%r2}, {%r3}, {%f34095,%f34096,%f34097,%f34098};

	// end inline asm
	// begin inline asm
	mma.sync.aligned.m16n8k8.row.col.f32.f16.f16.f32 {%f34095,%f34096,%f34097,%f34098}, {%r1,%r2}, {%r3}, {%f34095,%f34096,%f34097,%f34098};

	// end inline asm
	// begin inline asm
	mma.sync.aligned.m16n8k8.row.col.f32.f16.f16.f32 {%f34095,%f34096,%f34097,%f34098}, {%r1,%r2}, {%r3}, {%f34095,%f34096,%f34097,%f34098};

	// end inline asm
	// begin inline asm
	mma.sync.aligned.m16n8k8.row.col.f32.f16.f16.f32 {%f34095,%f34096,%f34097,%f34098}, {%r1,%r2}, {%r3}, {%f34095,%f34096,%f34097,%f34098};

	// end inline asm
	// begin inline asm
	mma.sync.aligned.m16n8k8.row.col.f32.f16.f16.f32 {%f34095,%f34096,%f34097,%f34098}, {%r1,%r2}, {%r3}, {%f34095,%f34096,%f34097,%f34098};

	// end inline asm
	// begin inline asm
	mma.sync.aligned.m16n8k8.row.col.f32.f16.f16.f32 {%f34095,%f34096,%f34097,%f34098}, {%r1,%r2}, {%r3}, {%f34095,%f34096,%f34097,%f34098};

	// end inline asm
	// begin inline asm
	mma.sync.aligned.m16n8k8.row.col.f32.f16.f16.f32 {%f34095,%f34096,%f34097,%f34098}, {%r1,%r2}, {%r3}, {%f34095,%f34096,%f34097,%f34098};

	// end inline asm
	// begin inline asm
	mma.sync.aligned.m16n8k8.row.col.f32.f16.f16.f32 {%f34095,%f34096,%f34097,%f34098}, {%r1,%r2}, {%r3}, {%f34095,%f34096,%f34097,%f34098};

	// end inline asm
	// begin inline asm
	mma.sync.aligned.m16n8k8.row.col.f32.f16.f16.f32 {%f34095,%f34096,%f34097,%f34098}, {%r1,%r2}, {%r3}, {%f34095,%f34096,%f34097,%f34098};

	// end inline asm
	// begin inline asm
	mma.sync.aligned.m16n8k8.row.col.f32.f16.f16.f32 {%f34095,%f34096,%f34097,%f34098}, {%r1,%r2}, {%r3}, {%f34095,%f34096,%f34097,%f34098};

	// end inline asm
	// begin inline asm
	mma.sync.aligned.m16n8k8.row.col.f32.f16.f16.f32 {%f34095,%f34096,%f34097,%f34098}, {%r1,%r2}, {%r3}, {%f34095,%f34096,%f34097,%f34098};

	// end inline asm
	// begin inline asm
	mma.sync.aligned.m16n8k8.row.col.f32.f16.f16.f32 {%f34095,%f34096,%f34097,%f34098}, {%r1,%r2}, {%r3}, {%f34095,%f34096,%f34097,%f34098};

	// end inline asm
	// begin inline asm
	mma.sync.aligned.m16n8k8.row.col.f32.f16.f16.f32 {%f34095,%f34096,%f34097,%f34098}, {%r1,%r2}, {%r3}, {%f34095,%f34096,%f34097,%f34098};

	// end inline asm
	// begin inline asm
	mma.sync.aligned.m16n8k8.row.col.f32.f16.f16.f32 {%f34095,%f34096,%f34097,%f34098}, {%r1,%r2}, {%r3}, {%f34095,%f34096,%f34097,%f34098};

	// end inline asm
	// begin inline asm
	mma.sync.aligned.m16n8k8.row.col.f32.f16.f16.f32 {%f34095,%f34096,%f34097,%f34098}, {%r1,%r2}, {%r3}, {%f34095,%f34096,%f34097,%f34098};

	// end inline asm
	// begin inline asm
	mma.sync.aligned.m16n8k8.row.col.f32.f16.f16.f32 {%f34095,%f34096,%f34097,%f34098}, {%r1,%r2}, {%r3}, {%f34095,%f34096,%f34097,%f34098};

	// end inline asm
	// begin inline asm
	mma.sync.aligned.m16n8k8.row.col.f32.f16.f16.f32 {%f34095,%f34096,%f34097,%f34098}, {%r1,%r2}, {%r3}, {%f34095,%f34096,%f34097,%f34098};

	// end inline asm
	// begin inline asm
	mma.sync.aligned.m16n8k8.row.col.f32.f16.f16.f32 {%f34095,%f34096,%f34097,%f34098}, {%r1,%r2}, {%r3}, {%f34095,%f34096,%f34097,%f34098};

	// end inline asm
	// begin inline asm
	mma.sync.aligned.m16n8k8.row.col.f32.f16.f16.f32 {%f34095,%f34096,%f34097,%f34098}, {%r1,%r2}, {%r3}, {%f34095,%f34096,%f34097,%f34098};

	// end inline asm
	// begin inline asm
	mma.sync.aligned.m16n8k8.row.col.f32.f16.f16.f32 {%f34095,%f34096,%f34097,%f34098}, {%r1,%r2}, {%r3}, {%f34095,%f34096,%f34097,%f34098};

	// end inline asm
	// begin inline asm
	mma.sync.aligned.m16n8k8.row.col.f32.f16.f16.f32 {%f34095,%f34096,%f34097,%f34098}, {%r1,%r2}, {%r3}, {%f34095,%f34096,%f34097,%f34098};

	// end inline asm
	// begin inline asm
	mma.sync.aligned.m16n8k8.row.col.f32.f16.f16.f32 {%f34095,%f34096,%f34097,%f34098}, {%r1,%r2}, {%r3}, {%f34095,%f34096,%f34097,%f34098};

	// end inline asm
	// begin inline asm
	mma.sync.aligned.m16n8k8.row.col.f32.f16.f16.f32 {%f34095,%f34096,%f34097,%f34098}, {%r1,%r2}, {%r3}, {%f34095,%f34096,%f34097,%f34098};

	// end inline asm
	// begin inline asm
	mma.sync.aligned.m16n8k8.row.col.f32.f16.f16.f32 {%f34095,%f34096,%f34097,%f34098}, {%r1,%r2}, {%r3}, {%f34095,%f34096,%f34097,%f34098};

	// end inline asm
	// begin inline asm
	mma.sync.aligned.m16n8k8.row.col.f32.f16.f16.f32 {%f34095,%f34096,%f34097,%f34098}, {%r1,%r2}, {%r3}, {%f34095,%f34096,%f34097,%f34098};

	// end inline asm
	// begin inline asm
	mma.sync.aligned.m16n8k8.row.col.f32.f16.f16.f32 {%f34095,%f34096,%f34097,%f34098}, {%r1,%r2}, {%r3}, {%f34095,%f34096,%f34097,%f34098};

	// end inline asm
	// begin inline asm
	mma.sync.aligned.m16n8k8.row.col.f32.f16.f16.f32 {%f34095,%f34096,%f34097,%f34098}, {%r1,%r2}, {%r3}, {%f34095,%f34096,%f34097,%f34098};

	// end inline asm
	// begin inline asm
	mma.sync.aligned.m16n8k8.row.col.f32.f16.f16.f32 {%f34095,%f34096,%f34097,%f34098}, {%r1,%r2}, {%r3}, {%f34095,%f34096,%f34097,%f34098};

	// end inline asm
	// begin inline asm
	mma.sync.aligned.m16n8k8.row.col.f32.f16.f16.f32 {%f34095,%f34096,%f34097,%f34098}, {%r1,%r2}, {%r3}, {%f34095,%f34096,%f34097,%f34098};

	// end inline asm
	// begin inline asm
	mma.sync.aligned.m16n8k8.row.col.f32.f16.f16.f32 {%f34095,%f34096,%f34097,%f34098}, {%r1,%r2}, {%r3}, {%f34095,%f34096,%f34097,%f34098};

	// end inline asm
	// begin inline asm
	mma.sync.aligned.m16n8k8.row.col.f32.f16.f16.f32 {%f34095,%f34096,%f34097,%f34098}, {%r1,%r2}, {%r3}, {%f34095,%f34096,%f34097,%f34098};

	// end inline asm
	// begin inline asm
	mma.sync.aligned.m16n8k8.row.col.f32.f16.f16.f32 {%f34095,%f34096,%f34097,%f34098}, {%r1,%r2}, {%r3}, {%f34095,%f34096,%f34097,%f34098};

	// end inline asm
	// begin inline asm
	mma.sync.aligned.m16n8k8.row.col.f32.f16.f16.f32 {%f34095,%f34096,%f34097,%f34098}, {%r1,%r2}, {%r3}, {%f34095,%f34096,%f34097,%f34098};

	// end inline asm
	// begin inline asm
	mma.sync.aligned.m16n8k8.row.col.f32.f16.f16.f32 {%f34095,%f34096,%f34097,%f34098}, {%r1,%r2}, {%r3}, {%f34095,%f34096,%f34097,%f34098};

	// end inline asm
	// begin inline asm
	mma.sync.aligned.m16n8k8.row.col.f32.f16.f16.f32 {%f34095,%f34096,%f34097,%f34098}, {%r1,%r2}, {%r3}, {%f34095,%f34096,%f34097,%f34098};

	// end inline asm
	// begin inline asm
	mma.sync.aligned.m16n8k8.row.col.f32.f16.f16.f32 {%f34095,%f34096,%f34097,%f34098}, {%r1,%r2}, {%r3}, {%f34095,%f34096,%f34097,%f34098};

	// end inline asm
	// begin inline asm
	mma.sync.aligned.m16n8k8.row.col.f32.f16.f16.f32 {%f34095,%f34096,%f34097,%f34098}, {%r1,%r2}, {%r3}, {%f34095,%f34096,%f34097,%f34098};

	// end inline asm
	// begin inline asm
	mma.sync.aligned.m16n8k8.row.col.f32.f16.f16.f32 {%f34095,%f34096,%f34097,%f34098}, {%r1,%r2}, {%r3}, {%f34095,%f34096,%f34097,%f34098};

	// end inline asm
	// begin inline asm
	mma.sync.aligned.m16n8k8.row.col.f32.f16.f16.f32 {%f34095,%f34096,%f34097,%f34098}, {%r1,%r2}, {%r3}, {%f34095,%f34096,%f34097,%f34098};

	// end inline asm
	// begin inline asm
	mma.sync.aligned.m16n8k8.row.col.f32.f16.f16.f32 {%f34095,%f34096,%f34097,%f34098}, {%r1,%r2}, {%r3}, {%f34095,%f34096,%f34097,%f34098};

	// end inline asm
	// begin inline asm
	mma.sync.aligned.m16n8k8.row.col.f32.f16.f16.f32 {%f34095,%f34096,%f34097,%f34098}, {%r1,%r2}, {%r3}, {%f34095,%f34096,%f34097,%f34098};

	// end inline asm
	// begin inline asm
	mma.sync.aligned.m16n8k8.row.col.f32.f16.f16.f32 {%f34095,%f34096,%f34097,%f34098}, {%r1,%r2}, {%r3}, {%f34095,%f34096,%f34097,%f34098};

	// end inline asm
	// begin inline asm
	mma.sync.aligned.m16n8k8.row.col.f32.f16.f16.f32 {%f34095,%f34096,%f34097,%f34098}, {%r1,%r2}, {%r3}, {%f34095,%f34096,%f34097,%f34098};

	// end inline asm
	// begin inline asm
	mma.sync.aligned.m16n8k8.row.col.f32.f16.f16.f32 {%f34095,%f34096,%f34097,%f34098}, {%r1,%r2}, {%r3}, {%f34095,%f34096,%f34097,%f34098};

	// end inline asm
	// begin inline asm
	mma.sync.aligned.m16n8k8.row.col.f32.f16.f16.f32 {%f34095,%f34096,%f34097,%f34098}, {%r1,%r2}, {%r3}, {%f34095,%f34096,%f34097,%f34098};

	// end inline asm
	// begin inline asm
	mma.sync.aligned.m16n8k8.row.col.f32.f16.f16.f32 {%f34095,%f34096,%f34097,%f34098}, {%r1,%r2}, {%r3}, {%f34095,%f34096,%f34097,%f34098};

	// end inline asm
	// begin inline asm
	mma.sync.aligned.m16n8k8.row.col.f32.f16.f16.f32 {%f34095,%f34096,%f34097,%f34098}, {%r1,%r2}, {%r3}, {%f34095,%f34096,%f34097,%f34098};

	// end inline asm
	// begin inline asm
	mma.sync.aligned.m16n8k8.row.col.f32.f16.f16.f32 {%f34095,%f34096,%f34097,%f34098}, {%r1,%r2}, {%r3}, {%f34095,%f34096,%f34097,%f34098};

	// end inline asm
	// begin inline asm
	mma.sync.aligned.m16n8k8.row.col.f32.f16.f16.f32 {%f34095,%f34096,%f34097,%f34098}, {%r1,%r2}, {%r3}, {%f34095,%f34096,%f34097,%f34098};

	// end inline asm
	// begin inline asm
	mma.sync.aligned.m16n8k8.row.col.f32.f16.f16.f32 {%f34095,%f34096,%f34097,%f34098}, {%r1,%r2}, {%r3}, {%f34095,%f34096,%f34097,%f34098};

	// end inline asm
	// begin inline asm
	mma.sync.aligned.m16n8k8.row.col.f32.f16.f16.f32 {%f34095,%f34096,%f34097,%f34098}, {%r1,%r2}, {%r3}, {%f34095,%f34096,%f34097,%f34098};

	// end inline asm
	// begin inline asm
	mma.sync.aligned.m16n8k8.row.col.f32.f16.f16.f32 {%f34095,%f34096,%f34097,%f34098}, {%r1,%r2}, {%r3}, {%f34095,%f34096,%f34097,%f34098};

	// end inline asm
	// begin inline asm
	mma.sync.aligned.m16n8k8.row.col.f32.f16.f16.f32 {%f34095,%f34096,%f34097,%f34098}, {%r1,%r2}, {%r3}, {%f34095,%f34096,%f34097,%f34098};

	// end inline asm
	// begin inline asm
	mma.sync.aligned.m16n8k8.row.col.f32.f16.f16.f32 {%f34095,%f34096,%f34097,%f34098}, {%r1,%r2}, {%r3}, {%f34095,%f34096,%f34097,%f34098};

	// end inline asm
	// begin inline asm
	mma.sync.aligned.m16n8k8.row.col.f32.f16.f16.f32 {%f34095,%f34096,%f34097,%f34098}, {%r1,%r2}, {%r3}, {%f34095,%f34096,%f34097,%f34098};

	// end inline asm
	// begin inline asm
	mma.sync.aligned.m16n8k8.row.col.f32.f16.f16.f32 {%f34095,%f34096,%f34097,%f34098}, {%r1,%r2}, {%r3}, {%f34095,%f34096,%f34097,%f34098};

	// end inline asm
	// begin inline asm
	mma.sync.aligned.m16n8k8.row.col.f32.f16.f16.f32 {%f34095,%f34096,%f34097,%f34098}, {%r1,%r2}, {%r3}, {%f34095,%f34096,%f34097,%f34098};

	// end inline asm
	// begin inline asm
	mma.sync.aligned.m16n8k8.row.col.f32.f16.f16.f32 {%f34095,%f34096,%f34097,%f34098}, {%r1,%r2}, {%r3}, {%f34095,%f34096,%f34097,%f34098};

	// end inline asm
	// begin inline asm
	mma.sync.aligned.m16n8k8.row.col.f32.f16.f16.f32 {%f34095,%f34096,%f34097,%f34098}, {%r1,%r2}, {%r3}, {%f34095,%f34096,%f34097,%f34098};

	// end inline asm
	// begin inline asm
	mma.sync.aligned.m16n8k8.row.col.f32.f16.f16.f32 {%f34095,%f34096,%f34097,%f34098}, {%r1,%r2}, {%r3}, {%f34095,%f34096,%f34097,%f34098};

	// end inline asm
	// begin inline asm
	mma.sync.aligned.m16n8k8.row.col.f32.f16.f16.f32 {%f34095,%f34096,%f34097,%f34098}, {%r1,%r2}, {%r3}, {%f34095,%f34096,%f34097,%f34098};

	// end inline asm
	// begin inline asm
	mma.sync.aligned.m16n8k8.row.col.f32.f16.f16.f32 {%f34095,%f34096,%f34097,%f34098}, {%r1,%r2}, {%r3}, {%f34095,%f34096,%f34097,%f34098};

	// end inline asm
	// begin inline asm
	mma.sync.aligned.m16n8k8.row.col.f32.f16.f16.f32 {%f34095,%f34096,%f34097,%f34098}, {%r1,%r2}, {%r3}, {%f34095,%f34096,%f34097,%f34098};

	// end inline asm
	// begin inline asm
	mma.sync.aligned.m16n8k8.row.col.f32.f16.f16.f32 {%f34095,%f34096,%f34097,%f34098}, {%r1,%r2}, {%r3}, {%f34095,%f34096,%f34097,%f34098};

	// end inline asm
	// begin inline asm
	mma.sync.aligned.m16n8k8.row.col.f32.f16.f16.f32 {%f34095,%f34096,%f34097,%f34098}, {%r1,%r2}, {%r3}, {%f34095,%f34096,%f34097,%f34098};

	// end inline asm
	// begin inline asm
	mma.sync.aligned.m16n8k8.row.col.f32.f16.f16.f32 {%f34095,%f34096,%f34097,%f34098}, {%r1,%r2}, {%r3}, {%f34095,%f34096,%f34097,%f34098};

	// end inline asm
	// begin inline asm
	mma.sync.aligned.m16n8k8.row.col.f32.f16.f16.f32 {%f34095,%f34096,%f34097,%f34098}, {%r1,%r2}, {%r3}, {%f34095,%f34096,%f34097,%f34098};

	// end inline asm
	// begin inline asm
	mma.sync.aligned.m16n8k8.row.col.f32.f16.f16.f32 {%f34095,%f34096,%f34097,%f34098}, {%r1,%r2}, {%r3}, {%f34095,%f34096,%f34097,%f34098};

	// end inline asm
	// begin inline asm
	mma.sync.aligned.m16n8k8.row.col.f32.f16.f16.f32 {%f34095,%f34096,%f34097,%f34098}, {%r1,%r2}, {%r3}, {%f34095,%f34096,%f34097,%f34098};

	// end inline asm
	// begin inline asm
	mma.sync.aligned.m16n8k8.row.col.f32.f16.f16.f32 {%f34095,%f34096,%f34097,%f34098}, {%r1,%r2}, {%r3}, {%f34095,%f34096,%f34097,%f34098};

	// end inline asm
	// begin inline asm
	mma.sync.aligned.m16n8k8.row.col.f32.f16.f16.f32 {%f34095,%f34096,%f34097,%f34098}, {%r1,%r2}, {%r3}, {%f34095,%f34096,%f34097,%f34098};

	// end inline asm
	// begin inline asm
	mma.sync.aligned.m16n8k8.row.col.f32.f16.f16.f32 {%f34095,%f34096,%f34097,%f34098}, {%r1,%r2}, {%r3}, {%f34095,%f34096,%f34097,%f34098};

	// end inline asm
	// begin inline asm
	mma.sync.aligned.m16n8k8.row.col.f32.f16.f16.f32 {%f34095,%f34096,%f34097,%f34098}, {%r1,%r2}, {%r3}, {%f34095,%f34096,%f34097,%f34098};

	// end inline asm
	// begin inline asm
	mma.sync.aligned.m16n8k8.row.col.f32.f16.f16.f32 {%f34095,%f34096,%f34097,%f34098}, {%r1,%r2}, {%r3}, {%f34095,%f34096,%f34097,%f34098};

	// end inline asm
	// begin inline asm
	mma.sync.aligned.m16n8k8.row.col.f32.f16.f16.f32 {%f34095,%f34096,%f34097,%f34098}, {%r1,%r2}, {%r3}, {%f34095,%f34096,%f34097,%f34098};

	// end inline asm
	// begin inline asm
	mma.sync.aligned.m16n8k8.row.col.f32.f16.f16.f32 {%f34095,%f34096,%f34097,%f34098}, {%r1,%r2}, {%r3}, {%f34095,%f34096,%f34097,%f34098};

	// end inline asm
	// begin inline asm
	mma.sync.aligned.m16n8k8.row.col.f32.f16.f16.f32 {%f34095,%f34096,%f34097,%f34098}, {%r1,%r2}, {%r3}, {%f34095,%f34096,%f34097,%f34098};

	// end inline asm
	// begin inline asm
	mma.sync.aligned.m16n8k8.row.col.f32.f16.f16.f32 {%f34095,%f34096,%f34097,%f34098}, {%r1,%r2}, {%r3}, {%f34095,%f34096,%f34097,%f34098};

	// end inline asm
	// begin inline asm
	mma.sync.aligned.m16n8k8.row.col.f32.f16.f16.f32 {%f34095,%f34096,%f34097,%f34098}, {%r1,%r2}, {%r3}, {%f34095,%f34096,%f34097,%f34098};

	// end inline asm
	// begin inline asm
	mma.sync.aligned.m16n8k8.row.col.f32.f16.f16.f32 {%f34095,%f34096,%f34097,%f34098}, {%r1,%r2}, {%r3}, {%f34095,%f34096,%f34097,%f34098};

	// end inline asm
	// begin inline asm
	mma.sync.aligned.m16n8k8.row.col.f32.f16.f16.f32 {%f34095,%f34096,%f34097,%f34098}, {%r1,%r2}, {%r3}, {%f34095,%f34096,%f34097,%f34098};

	// end inline asm
	// begin inline asm
	mma.sync.aligned.m16n8k8.row.col.f32.f16.f16.f32 {%f34095,%f34096,%f34097,%f34098}, {%r1,%r2}, {%r3}, {%f34095,%f34096,%f34097,%f34098};

	// end inline asm
	// begin inline asm
	mma.sync.aligned.m16n8k8.row.col.f32.f16.f16.f32 {%f34095,%f34096,%f34097,%f34098}, {%r1,%r2}, {%r3}, {%f34095,%f34096,%f34097,%f34098};

	// end inline asm
	// begin inline asm
	mma.sync.aligned.m16n8k8.row.col.f32.f16.f16.f32 {%f34095,%f34096,%f34097,%f34098}, {%r1,%r2}, {%r3}, {%f34095,%f34096,%f34097,%f34098};

	// end inline asm
	// begin inline asm
	mma.sync.aligned.m16n8k8.row.col.f32.f16.f16.f32 {%f34095,%f34096,%f34097,%f34098}, {%r1,%r2}, {%r3}, {%f34095,%f34096,%f34097,%f34098};

	// end inline asm
	// begin inline asm
	mma.sync.aligned.m16n8k8.row.col.f32.f16.f16.f32 {%f34095,%f34096,%f34097,%f34098}, {%r1,%r2}, {%r3}, {%f34095,%f34096,%f34097,%f34098};

	// end inline asm
	// begin inline asm
	mma.sync.aligned.m16n8k8.row.col.f32.f16.f16.f32 {%f34095,%f34096,%f34097,%f34098}, {%r1,%r2}, {%r3}, {%f34095,%f34096,%f34097,%f34098};

	// end inline asm
	// begin inline asm
	mma.sync.aligned.m16n8k8.row.col.f32.f16.f16.f32 {%f34095,%f34096,%f34097,%f34098}, {%r1,%r2}, {%r3}, {%f34095,%f34096,%f34097,%f34098};

	// end inline asm
	// begin inline asm
	mma.sync.aligned.m16n8k8.row.col.f32.f16.f16.f32 {%f34095,%f34096,%f34097,%f34098}, {%r1,%r2}, {%r3}, {%f34095,%f34096,%f34097,%f34098};

	// end inline asm
	// begin inline asm
	mma.sync.aligned.m16n8k8.row.col.f32.f16.f16.f32 {%f34095,%f34096,%f34097,%f34098}, {%r1,%r2}, {%r3}, {%f34095,%f34096,%f34097,%f34098};

	// end inline asm
	// begin inline asm
	mma.sync.aligned.m16n8k8.row.col.f32.f16.f16.f32 {%f34095,%f34096,%f34097,%f34098}, {%r1,%r2}, {%r3}, {%f34095,%f34096,%f34097,%f34098};

	// end inline asm
	// begin inline asm
	mma.sync.aligned.m16n8k8.row.col.f32.f16.f16.f32 {%f34095,%f34096,%f34097,%f34098}, {%r1,%r2}, {%r3}, {%f34095,%f34096,%f34097,%f34098};

	// end inline asm
	// begin inline asm
	mma.sync.aligned.m16n8k8.row.col.f32.f16.f16.f32 {%f34095,%f34096,%f34097,%f34098}, {%r1,%r2}, {%r3}, {%f34095,%f34096,%f34097,%f34098};

	// end inline asm
	// begin inline asm
	mma.sync.aligned.m16n8k8.row.col.f32.f16.f16.f32 {%f34095,%f34096,%f34097,%f34098}, {%r1,%r2}, {%r3}, {%f34095,%f34096,%f34097,%f34098};

	// end inline asm
	// begin inline asm
	mma.sync.aligned.m16n8k8.row.col.f32.f16.f16.f32 {%f34095,%f34096,%f34097,%f34098}, {%r1,%r2}, {%r3}, {%f34095,%f34096,%f34097,%f34098};

	// end inline asm
	// begin inline asm
	mma.sync.aligned.m16n8k8.row.col.f32.f16.f16.f32 {%f34095,%f34096,%f34097,%f34098}, {%r1,%r2}, {%r3}, {%f34095,%f34096,%f34097,%f34098};

	// end inline asm
	// begin inline asm
	mma.sync.aligned.m16n8k8.row.col.f32.f16.f16.f32 {%f34095,%f34096,%f34097,%f34098}, {%r1,%r2}, {%r3}, {%f34095,%f34096,%f34097,%f34098};

	// end inline asm
	// begin inline asm
	mma.sync.aligned.m16n8k8.row.col.f32.f16.f16.f32 {%f34095,%f34096,%f34097,%f34098}, {%r1,%r2}, {%r3}, {%f34095,%f34096,%f34097,%f34098};

	// end inline asm
	// begin inline asm
	mma.sync.aligned.m16n8k8.row.col.f32.f16.f16.f32 {%f34095,%f34096,%f34097,%f34098}, {%r1,%r2}, {%r3}, {%f34095,%f34096,%f34097,%f34098};

	// end inline asm
	// begin inline asm
	mma.sync.aligned.m16n8k8.row.col.f32.f16.f16.f32 {%f34095,%f34096,%f34097,%f34098}, {%r1,%r2}, {%r3}, {%f34095,%f34096,%f34097,%f34098};

	// end inline asm
	// begin inline asm
	mma.sync.aligned.m16n8k8.row.col.f32.f16.f16.f32 {%f34095,%f34096,%f34097,%f34098}, {%r1,%r2}, {%r3}, {%f34095,%f34096,%f34097,%f34098};

	// end inline asm
	// begin inline asm
	mma.sync.aligned.m16n8k8.row.col.f32.f16.f16.f32 {%f34095,%f34096,%f34097,%f34098}, {%r1,%r2}, {%r3}, {%f34095,%f34096,%f34097,%f34098};

	// end inline asm
	// begin inline asm
	mma.sync.aligned.m16n8k8.row.col.f32.f16.f16.f32 {%f34095,%f34096,%f34097,%f34098}, {%r1,%r2}, {%r3}, {%f34095,%f34096,%f34097,%f34098};

	// end inline asm
	// begin inline asm
	mma.sync.aligned.m16n8k8.row.col.f32.f16.f16.f32 {%f34095,%f34096,%f34097,%f34098}, {%r1,%r2}, {%r3}, {%f34095,%f34096,%f34097,%f34098};

	// end inline asm
	// begin inline asm
	mma.sync.aligned.m16n8k8.row.col.f32.f16.f16.f32 {%f34095,%f34096,%f34097,%f34098}, {%r1,%r2}, {%r3}, {%f34095,%f34096,%f34097,%f34098};

	// end inline asm
	// begin inline asm
	mma.sync.aligned.m16n8k8.row.col.f32.f16.f16.f32 {%f34095,%f34096,%f34097,%f34098}, {%r1,%r2}, {%r3}, {%f34095,%f34096,%f34097,%f34098};

	// end inline asm
	// begin inline asm
	mma.sync.aligned.m16n8k8.row.col.f32.f16.f16.f32 {%f34095,%f34096,%f34097,%f34098}, {%r1,%r2}, {%r3}, {%f34095,%f34096,%f34097,%f34098};

	// end inline asm
	// begin inline asm
	mma.sync.aligned.m16n8k8.row.col.f32.f16.f16.f32 {%f34095,%f34096,%f34097,%f34098}, {%r1,%r2}, {%r3}, {%f34095,%f34096,%f34097,%f34098};

	// end inline asm
	// begin inline asm
	mma.sync.aligned.m16n8k8.row.col.f32.f16.f16.f32 {%f34095,%f34096,%f34097,%f34098}, {%r1,%r2}, {%r3}, {%f34095,%f34096,%f34097,%f34098};

	// end inline asm
	// begin inline asm
	mma.sync.aligned.m16n8k8.row.col.f32.f16.f16.f32 {%f34095,%f34096,%f34097,%f34098}, {%r1,%r2}, {%r3}, {%f34095,%f34096,%f34097,%f34098};

	// end inline asm
	// begin inline asm
	mma.sync.aligned.m16n8k8.row.col.f32.f16.f16.f32 {%f34095,%f34096,%f34097,%f34098}, {%r1,%r2}, {%r3}, {%f34095,%f34096,%f34097,%f34098};

	// end inline asm
	// begin inline asm
	mma.sync.aligned.m16n8k8.row.col.f32.f16.f16.f32 {%f34095,%f34096,%f34097,%f34098}, {%r1,%r2}, {%r3}, {%f34095,%f34096,%f34097,%f34098};

	// end inline asm
	// begin inline asm
	mma.sync.aligned.m16n8k8.row.col.f32.f16.f16.f32 {%f34095,%f34096,%f34097,%f34098}, {%r1,%r2}, {%r3}, {%f34095,%f34096,%f34097,%f34098};

	// end inline asm
	// begin inline asm
	mma.sync.aligned.m16n8k8.row.col.f32.f16.f16.f32 {%f34095,%f34096,%f34097,%f34098}, {%r1,%r2}, {%r3}, {%f34095,%f34096,%f34097,%f34098};

	// end inline asm
	// begin inline asm
	mma.sync.aligned.m16n8k8.row.col.f32.f16.f16.f32 {%f34095,%f34096,%f34097,%f34098}, {%r1,%r2}, {%r3}, {%f34095,%f34096,%f34097,%f34098};

	// end inline asm
	// begin inline asm
	mma.sync.aligned.m16n8k8.row.col.f32.f16.f16.f32 {%f34095,%f34096,%f34097,%f34098}, {%r1,%r2}, {%r3}, {%f34095,%f34096,%f34097,%f34098};

	// end inline asm
	// begin inline asm
	mma.sync.aligned.m16n8k8.row.col.f32.f16.f16.f32 {%f34095,%f34096,%f34097,%f34098}, {%r1,%r2}, {%r3}, {%f34095,%f34096,%f34097,%f34098};

	// end inline asm
	// begin inline asm
	mma.sync.aligned.m16n8k8.row.col.f32.f16.f16.f32 {%f34095,%f34096,%f34097,%f34098}, {%r1,%r2}, {%r3}, {%f34095,%f34096,%f34097,%f34098};

	// end inline asm
	// begin inline asm
	mma.sync.aligned.m16n8k8.row.col.f32.f16.f16.f32 {%f34095,%f34096,%f34097,%f34098}, {%r1,%r2}, {%r3}, {%f34095,%f34096,%f34097,%f34098};

	// end inline asm
	// begin inline asm
	mma.sync.aligned.m16n8k8.row.col.f32.f16.f16.f32 {%f34095,%f34096,%f34097,%f34098}, {%r1,%r2}, {%r3}, {%f34095,%f34096,%f34097,%f34098};

	// end inline asm
	// begin inline asm
	mma.sync.aligned.m16n8k8.row.col.f32.f16.f16.f32 {%f34095,%f34096,%f34097,%f34098}, {%r1,%r2}, {%r3}, {%f34095,%f34096,%f34097,%f34098};

	// end inline asm
	// begin inline asm
	mma.sync.aligned.m16n8k8.row.col.f32.f16.f16.f32 {%f34095,%f34096,%f34097,%f34098}, {%r1,%r2}, {%r3}, {%f34095,%f34096,%f34097,%f34098};

	// end inline asm
	// begin inline asm
	mma.sync.aligned.m16n8k8.row.col.f32.f16.f16.f32 {%f34095,%f34096,%f34097,%f34098}, {%r1,%r2}, {%r3}, {%f34095,%f34096,%f34097,%f34098};

	// end inline asm
	// begin inline asm
	mma.sync.aligned.m16n8k8.row.col.f32.f16.f16.f32 {%f34095,%f34096,%f34097,%f34098}, {%r1,%r2}, {%r3}, {%f34095,%f34096,%f34097,%f34098};

	// end inline asm
	// begin inline asm
	mma.sync.aligned.m16n8k8.row.col.f32.f16.f16.f32 {%f34095,%f34096,%f34097,%f34098}, {%r1,%r2}, {%r3}, {%f34095,%f34096,%f34097,%f34098};

	// end inline asm
	// begin inline asm
	mma.sync.aligned.m16n8k8.row.col.f32.f16.f16.f32 {%f34095,%f34096,%f34097,%f34098}, {%r1,%r2}, {%r3}, {%f34095,%f34096,%f34097,%f34098};

	// end inline asm
	// begin inline asm
	mma.sync.aligned.m16n8k8.row.col.f32.f16.f16.f32 {%f34095,%f34096,%f34097,%f34098}, {%r1,%r2}, {%r3}, {%f34095,%f34096,%f34097,%f34098};

	// end inline asm
	// begin inline asm
	mma.sync.aligned.m16n8k8.row.col.f32.f16.f16.f32 {%f34095,%f34096,%f34097,%f34098}, {%r1,%r2}, {%r3}, {%f34095,%f34096,%f34097,%f34098};

	// end inline asm
	// begin inline asm
	mma.sync.aligned.m16n8k8.row.col.f32.f16.f16.f32 {%f34095,%f34096,%f34097,%f34098}, {%r1,%r2}, {%r3}, {%f34095,%f34096,%f34097,%f34098};

	// end inline asm
	// begin inline asm
	mma.sync.aligned.m16n8k8.row.col.f32.f16.f16.f32 {%f34095,%f34096,%f34097,%f34098}, {%r1,%r2}, {%r3}, {%f34095,%f34096,%f34097,%f34098};

	// end inline asm
	// begin inline asm
	mma.sync.aligned.m16n8k8.row.col.f32.f16.f16.f32 {%f34095,%f34096,%f34097,%f34098}, {%r1,%r2}, {%r3}, {%f34095,%f34096,%f34097,%f34098};

	// end inline asm
	// begin inline asm
	mma.sync.aligned.m16n8k8.row.col.f32.f16.f16.f32 {%f34095,%f34096,%f34097,%f34098}, {%r1,%r2}, {%r3}, {%f34095,%f34096,%f34097,%f34098};

	// end inline asm
	// begin inline asm
	mma.sync.aligned.m16n8k8.row.col.f32.f16.f16.f32 {%f34095,%f34096,%f34097,%f34098}, {%r1,%r2}, {%r3}, {%f34095,%f34096,%f34097,%f34098};

	// end inline asm
	// begin inline asm
	mma.sync.aligned.m16n8k8.row.col.f32.f16.f16.f32 {%f34095,%f34096,%f34097,%f34098}, {%r1,%r2}, {%r3}, {%f34095,%f34096,%f34097,%f34098};

	// end inline asm
	// begin inline asm
	mma.sync.aligned.m16n8k8.row.col.f32.f16.f16.f32 {%f34095,%f34096,%f34097,%f34098}, {%r1,%r2}, {%r3}, {%f34095,%f34096,%f34097,%f34098};

	// end inline asm
	// begin inline asm
	mma.sync.aligned.m16n8k8.row.col.f32.f16.f16.f32 {%f34095,%f34096,%f34097,%f34098}, {%r1,%r2}, {%r3}, {%f34095,%f34096,%f34097,%f34098};

	// end inline asm
	// begin inline asm
	mma.sync.aligned.m16n8k8.row.col.f32.f16.f16.f32 {%f34095,%f34096,%f34097,%f34098}, {%r1,%r2}, {%r3}, {%f34095,%f34096,%f34097,%f34098};

	// end inline asm
	// begin inline asm
	mma.sync.aligned.m16n8k8.row.col.f32.f16.f16.f32 {%f34095,%f34096,%f34097,%f34098}, {%r1,%r2}, {%r3}, {%f34095,%f34096,%f34097,%f34098};

	// end inline asm
	// begin inline asm
	mma.sync.aligned.m16n8k8.row.col.f32.f16.f16.f32 {%f34095,%f34096,%f34097,%f34098}, {%r1,%r2}, {%r3}, {%f34095,%f34096,%f34097,%f34098};

	// end inline asm
	// begin inline asm
	mma.sync.aligned.m16n8k8.row.col.f32.f16.f16.f32 {%f34095,%f34096,%f34097,%f34098}, {%r1,%r2}, {%r3}, {%f34095,%f34096,%f34097,%f34098};

	// end inline asm
	// begin inline asm
	mma.sync.aligned.m16n8k8.row.col.f32.f16.f16.f32 {%f34095,%f34096,%f34097,%f34098}, {%r1,%r2}, {%r3}, {%f34095,%f34096,%f34097,%f34098};

	// end inline asm
	// begin inline asm
	mma.sync.aligned.m16n8k8.row.col.f32.f16.f16.f32 {%f34095,%f34096,%f34097,%f34098}, {%r1,%r2}, {%r3}, {%f34095,%f34096,%f34097,%f34098};

	// end inline asm
	// begin inline asm
	mma.sync.aligned.m16n8k8.row.col.f32.f16.f16.f32 {%f34095,%f34096,%f34097,%f34098}, {%r1,%r2}, {%r3}, {%f34095,%f34096,%f34097,%f34098};

	// end inline asm
	// begin inline asm
	mma.sync.aligned.m16n8k8.row.col.f32.f16.f16.f32 {%f34095,%f34096,%f34097,%f34098}, {%r1,%r2}, {%r3}, {%f34095,%f34096,%f34097,%f34098};

	// end inline asm
	// begin inline asm
	mma.sync.aligned.m16n8k8.row.col.f32.f16.f16.f32 {%f34095,%f34096,%f34097,%f34098}, {%r1,%r2}, {%r3}, {%f34095,%f34096,%f34097,%f34098};

	// end inline asm
	// begin inline asm
	mma.sync.aligned.m16n8k8.row.col.f32.f16.f16.f32 {%f34095,%f34096,%f34097,%f34098}, {%r1,%r2}, {%r3}, {%f34095,%f34096,%f34097,%f34098};

	// end inline asm
	// begin inline asm
	mma.sync.aligned.m16n8k8.row.col.f32.f16.f16.f32 {%f34095,%f34096,%f34097,%f34098}, {%r1,%r2}, {%r3}, {%f34095,%f34096,%f34097,%f34098};

	// end inline asm
	// begin inline asm
	mma.sync.aligned.m16n8k8.row.col.f32.f16.f16.f32 {%f34095,%f34096,%f34097,%f34098}, {%r1,%r2}, {%r3}, {%f34095,%f34096,%f34097,%f34098};

	// end inline asm
	// begin inline asm
	mma.sync.aligned.m16n8k8.row.col.f32.f16.f16.f32 {%f34095,%f34096,%f34097,%f34098}, {%r1,%r2}, {%r3}, {%f34095,%f34096,%f34097,%f34098};

	// end inline asm
	// begin inline asm
	mma.sync.aligned.m16n8k8.row.col.f32.f16.f16.f32 {%f34095,%f34096,%f34097,%f34098}, {%r1,%r2}, {%r3}, {%f34095,%f34096,%f34097,%f34098};

	// end inline asm
	// begin inline asm
	mma.sync.aligned.m16n8k8.row.col.f32.f16.f16.f32 {%f34095,%f34096,%f34097,%f34098}, {%r1,%r2}, {%r3}, {%f34095,%f34096,%f34097,%f34098};

	// end inline asm
	// begin inline asm
	mma.sync.aligned.m16n8k8.row.col.f32.f16.f16.f32 {%f34095,%f34096,%f34097,%f34098}, {%r1,%r2}, {%r3}, {%f34095,%f34096,%f34097,%f34098};

	// end inline asm
	// begin inline asm
	mma.sync.aligned.m16n8k8.row.col.f32.f16.f16.f32 {%f34095,%f34096,%f34097,%f34098}, {%r1,%r2}, {%r3}, {%f34095,%f34096,%f34097,%f34098};

	// end inline asm
	// begin inline asm
	mma.sync.aligned.m16n8k8.row.col.f32.f16.f16.f32 {%f34095,%f34096,%f34097,%f34098}, {%r1,%r2}, {%r3}, {%f34095,%f34096,%f34097,%f34098};

	// end inline asm
	// begin inline asm
	mma.sync.aligned.m16n8k8.row.col.f32.f16.f16.f32 {%f34095,%f34096,%f34097,%f34098}, {%r1,%r2}, {%r3}, {%f34095,%f34096,%f34097,%f34098};

	// end inline asm
	// begin inline asm
	mma.sync.aligned.m16n8k8.row.col.f32.f16.f16.f32 {%f34095,%f34096,%f34097,%f34098}, {%r1,%r2}, {%r3}, {%f34095,%f34096,%f34097,%f34098};

	// end inline asm
	// begin inline asm
	mma.sync.aligned.m16n8k8.row.col.f32.f16.f16.f32 {%f34095,%f34096,%f34097,%f34098}, {%r1,%r2}, {%r3}, {%f34095,%f34096,%f34097,%f34098};

	// end inline asm
	// begin inline asm
	mma.sync.aligned.m16n8k8.row.col.f32.f16.f16.f32 {%f34095,%f34096,%f34097,%f34098}, {%r1,%r2}, {%r3}, {%f34095,%f34096,%f34097,%f34098};

	// end inline asm
	// begin inline asm
	mma.sync.aligned.m16n8k8.row.col.f32.f16.f16.f32 {%f34095,%f34096,%f34097,%f34098}, {%r1,%r2}, {%r3}, {%f34095,%f34096,%f34097,%f34098};

	// end inline asm
	// begin inline asm
	mma.sync.aligned.m16n8k8.row.col.f32.f16.f16.f32 {%f34095,%f34096,%f34097,%f34098}, {%r1,%r2}, {%r3}, {%f34095,%f34096,%f34097,%f34098};

	// end inline asm
	// begin inline asm
	mma.sync.aligned.m16n8k8.row.col.f32.f16.f16.f32 {%f34095,%f34096,%f34097,%f34098}, {%r1,%r2}, {%r3}, {%f34095,%f34096,%f34097,%f34098};

	// end inline asm
	// begin inline asm
	mma.sync.aligned.m16n8k8.row.col.f32.f16.f16.f32 {%f34095,%f34096,%f34097,%f34098}, {%r1,%r2}, {%r3}, {%f34095,%f34096,%f34097,%f34098};

	// end inline asm
	// begin inline asm
	mma.sync.aligned.m16n8k8.row.col.f32.f16.f16.f32 {%f34095,%f34096,%f34097,%f34098}, {%r1,%r2}, {%r3}, {%f34095,%f34096,%f34097,%f34098};

	// end inline asm
	// begin inline asm
	mma.sync.aligned.m16n8k8.row.col.f32.f16.f16.f32 {%f34095,%f34096,%f34097,%f34098}, {%r1,%r2}, {%r3}, {%f34095,%f34096,%f34097,%f34098};

	// end inline asm
	// begin inline asm
	mma.sync.aligned.m16n8k8.row.col.f32.f16.f16.f32 {%f34095,%f34096,%f34097,%f34098}, {%r1,%r2}, {%r3}, {%f34095,%f34096,%f34097,%f34098};

	// end inline asm
	// begin inline asm
	mma.sync.aligned.m16n8k8.row.col.f32.f16.f16.f32 {%f34095,%f34096,%f34097,%f34098}, {%r1,%r2}, {%r3}, {%f34095,%f34096,%f34097,%f34098};

	// end inline asm
	// begin inline asm
	mma.sync.aligned.m16n8k8.row.col.f32.f16.f16.f32 {%f34095,%f34096,%f34097,%f34098}, {%r1,%r2}, {%r3}, {%f34095,%f34096,%f34097,%f34098};

	// end inline asm
	// begin inline asm
	mma.sync.aligned.m16n8k8.row.col.f32.f16.f16.f32 {%f34095,%f34096,%f34097,%f34098}, {%r1,%r2}, {%r3}, {%f34095,%f34096,%f34097,%f34098};

	// end inline asm
	// begin inline asm
	mma.sync.aligned.m16n8k8.row.col.f32.f16.f16.f32 {%f34095,%f34096,%f34097,%f34098}, {%r1,%r2}, {%r3}, {%f34095,%f34096,%f34097,%f34098};

	// end inline asm
	// begin inline asm
	mma.sync.aligned.m16n8k8.row.col.f32.f16.f16.f32 {%f34095,%f34096,%f34097,%f34098}, {%r1,%r2}, {%r3}, {%f34095,%f34096,%f34097,%f34098};

	// end inline asm
	// begin inline asm
	mma.sync.aligned.m16n8k8.row.col.f32.f16.f16.f32 {%f34095,%f34096,%f34097,%f34098}, {%r1,%r2}, {%r3}, {%f34095,%f34096,%f34097,%f34098};

	// end inline asm
	// begin inline asm
	mma.sync.aligned.m16n8k8.row.col.f32.f16.f16.f32 {%f34095,%f34096,%f34097,%f34098}, {%r1,%r2}, {%r3}, {%f34095,%f34096,%f34097,%f34098};

	// end inline asm
	// begin inline asm
	mma.sync.aligned.m16n8k8.row.col.f32.f16.f16.f32 {%f34095,%f34096,%f34097,%f34098}, {%r1,%r2}, {%r3}, {%f34095,%f34096,%f34097,%f34098};

	// end inline asm
	// begin inline asm
	mma.sync.aligned.m16n8k8.row.col.f32.f16.f16.f32 {%f34095,%f34096,%f34097,%f34098}, {%r1,%r2}, {%r3}, {%f34095,%f34096,%f34097,%f34098};

	// end inline asm
	// begin inline asm
	mma.sync.aligned.m16n8k8.row.col.f32.f16.f16.f32 {%f34095,%f34096,%f34097,%f34098}, {%r1,%r2}, {%r3}, {%f34095,%f34096,%f34097,%f34098};

	// end inline asm
	// begin inline asm
	mma.sync.aligned.m16n8k8.row.col.f32.f16.f16.f32 {%f34095,%f34096,%f34097,%f34098}, {%r1,%r2}, {%r3}, {%f34095,%f34096,%f34097,%f34098};

	// end inline asm
	// begin inline asm
	mma.sync.aligned.m16n8k8.row.col.f32.f16.f16.f32 {%f34095,%f34096,%f34097,%f34098}, {%r1,%r2}, {%r3}, {%f34095,%f34096,%f34097,%f34098};

	// end inline asm
	// begin inline asm
	mma.sync.aligned.m16n8k8.row.col.f32.f16.f16.f32 {%f34095,%f34096,%f34097,%f34098}, {%r1,%r2}, {%r3}, {%f34095,%f34096,%f34097,%f34098};

	// end inline asm
	// begin inline asm
	mma.sync.aligned.m16n8k8.row.col.f32.f16.f16.f32 {%f34095,%f34096,%f34097,%f34098}, {%r1,%r2}, {%r3}, {%f34095,%f34096,%f34097,%f34098};

	// end inline asm
	// begin inline asm
	mma.sync.aligned.m16n8k8.row.col.f32.f16.f16.f32 {%f34095,%f34096,%f34097,%f34098}, {%r1,%r2}, {%r3}, {%f34095,%f34096,%f34097,%f34098};

	// end inline asm
	// begin inline asm
	mma.sync.aligned.m16n8k8.row.col.f32.f16.f16.f32 {%f34095,%f34096,%f34097,%f34098}, {%r1,%r2}, {%r3}, {%f34095,%f34096,%f34097,%f34098};

	// end inline asm
	// begin inline asm
	mma.sync.aligned.m16n8k8.row.col.f32.f16.f16.f32 {%f34095,%f34096,%f34097,%f34098}, {%r1,%r2}, {%r3}, {%f34095,%f34096,%f34097,%f34098};

	// end inline asm
	// begin inline asm
	mma.sync.aligned.m16n8k8.row.col.f32.f16.f16.f32 {%f34095,%f34096,%f34097,%f34098}, {%r1,%r2}, {%r3}, {%f34095,%f34096,%f34097,%f34098};

	// end inline asm
	// begin inline asm
	mma.sync.aligned.m16n8k8.row.col.f32.f16.f16.f32 {%f34095,%f34096,%f34097,%f34098}, {%r1,%r2}, {%r3}, {%f34095,%f34096,%f34097,%f34098};

	// end inline asm
	// begin inline asm
	mma.sync.aligned.m16n8k8.row.col.f32.f16.f16.f32 {%f34095,%f34096,%f34097,%f34098}, {%r1,%r2}, {%r3}, {%f34095,%f34096,%f34097,%f34098};

	// end inline asm
	// begin inline asm
	mma.sync.aligned.m16n8k8.row.col.f32.f16.f16.f32 {%f34095,%f34096,%f34097,%f34098}, {%r1,%r2}, {%r3}, {%f34095,%f34096,%f34097,%f34098};

	// end inline asm
	// begin inline asm
	mma.sync.aligned.m16n8k8.row.col.f32.f16.f16.f32 {%f34095,%f34096,%f34097,%f34098}, {%r1,%r2}, {%r3}, {%f34095,%f34096,%f34097,%f34098};

	// end inline asm
	// begin inline asm
	mma.sync.aligned.m16n8k8.row.col.f32.f16.f16.f32 {%f34095,%f34096,%f34097,%f34098}, {%r1,%r2}, {%r3}, {%f34095,%f34096,%f34097,%f34098};

	// end inline asm
	// begin inline asm
	mma.sync.aligned.m16n8k8.row.col.f32.f16.f16.f32 {%f34095,%f34096,%f34097,%f34098}, {%r1,%r2}, {%r3}, {%f34095,%f34096,%f34097,%f34098};

	// end inline asm
	// begin inline asm
	mma.sync.aligned.m16n8k8.row.col.f32.f16.f16.f32 {%f34095,%f34096,%f34097,%f34098}, {%r1,%r2}, {%r3}, {%f34095,%f34096,%f34097,%f34098};

	// end inline asm
	// begin inline asm
	mma.sync.aligned.m16n8k8.row.col.f32.f16.f16.f32 {%f34095,%f34096,%f34097,%f34098}, {%r1,%r2}, {%r3}, {%f34095,%f34096,%f34097,%f34098};

	// end inline asm
	// begin inline asm
	mma.sync.aligned.m16n8k8.row.col.f32.f16.f16.f32 {%f34095,%f34096,%f34097,%f34098}, {%r1,%r2}, {%r3}, {%f34095,%f34096,%f34097,%f34098};

	// end inline asm
	// begin inline asm
	mma.sync.aligned.m16n8k8.row.col.f32.f16.f16.f32 {%f34095,%f34096,%f34097,%f34098}, {%r1,%r2}, {%r3}, {%f34095,%f34096,%f34097,%f34098};

	// end inline asm
	// begin inline asm
	mma.sync.aligned.m16n8k8.row.col.f32.f16.f16.f32 {%f34095,%f34096,%f34097,%f34098}, {%r1,%r2}, {%r3}, {%f34095,%f34096,%f34097,%f34098};

	// end inline asm
	// begin inline asm
	mma.sync.aligned.m16n8k8.row.col.f32.f16.f16.f32 {%f34095,%f34096,%f34097,%f34098}, {%r1,%r2}, {%r3}, {%f34095,%f34096,%f34097,%f34098};

	// end inline asm
	// begin inline asm
	mma.sync.aligned.m16n8k8.row.col.f32.f16.f16.f32 {%f34095,%f34096,%f34097,%f34098}, {%r1,%r2}, {%r3}, {%f34095,%f34096,%f34097,%f34098};

	// end inline asm
	// begin inline asm
	mma.sync.aligned.m16n8k8.row.col.f32.f16.f16.f32 {%f34095,%f34096,%f34097,%f34098}, {%r1,%r2}, {%r3}, {%f34095,%f34096,%f34097,%f34098};

	// end inline asm
	// begin inline asm
	mma.sync.aligned.m16n8k8.row.col.f32.f16.f16.f32 {%f34095,%f34096,%f34097,%f34098}, {%r1,%r2}, {%r3}, {%f34095,%f34096,%f34097,%f34098};

	// end inline asm
	// begin inline asm
	mma.sync.aligned.m16n8k8.row.col.f32.f16.f16.f32 {%f34095,%f34096,%f34097,%f34098}, {%r1,%r2}, {%r3}, {%f34095,%f34096,%f34097,%f34098};

	// end inline asm
	// begin inline asm
	mma.sync.aligned.m16n8k8.row.col.f32.f16.f16.f32 {%f34095,%f34096,%f34097,%f34098}, {%r1,%r2}, {%r3}, {%f34095,%f34096,%f34097,%f34098};

	// end inline asm
	// begin inline asm
	mma.sync.aligned.m16n8k8.row.col.f32.f16.f16.f32 {%f34095,%f34096,%f34097,%f34098}, {%r1,%r2}, {%r3}, {%f34095,%f34096,%f34097,%f34098};

	// end inline asm
	// begin inline asm
	mma.sync.aligned.m16n8k8.row.col.f32.f16.f16.f32 {%f34095,%f34096,%f34097,%f34098}, {%r1,%r2}, {%r3}, {%f34095,%f34096,%f34097,%f34098};

	// end inline asm
	// begin inline asm
	mma.sync.aligned.m16n8k8.row.col.f32.f16.f16.f32 {%f34095,%f34096,%f34097,%f34098}, {%r1,%r2}, {%r3}, {%f34095,%f34096,%f34097,%f34098};

	// end inline asm
	// begin inline asm
	mma.sync.aligned.m16n8k8.row.col.f32.f16.f16.f32 {%f34095,%f34096,%f34097,%f34098}, {%r1,%r2}, {%r3}, {%f34095,%f34096,%f34097,%f34098};

	// end inline asm
	// begin inline asm
	mma.sync.aligned.m16n8k8.row.col.f32.f16.f16.f32 {%f34095,%f34096,%f34097,%f34098}, {%r1,%r2}, {%r3}, {%f34095,%f34096,%f34097,%f34098};

	// end inline asm
	// begin inline asm
	mma.sync.aligned.m16n8k8.row.col.f32.f16.f16.f32 {%f34095,%f34096,%f34097,%f34098}, {%r1,%r2}, {%r3}, {%f34095,%f34096,%f34097,%f34098};

	// end inline asm
	// begin inline asm
	mma.sync.aligned.m16n8k8.row.col.f32.f16.f16.f32 {%f34095,%f34096,%f34097,%f34098}, {%r1,%r2}, {%r3}, {%f34095,%f34096,%f34097,%f34098};

	// end inline asm
	// begin inline asm
	mma.sync.aligned.m16n8k8.row.col.f32.f16.f16.f32 {%f34095,%f34096,%f34097,%f34098}, {%r1,%r2}, {%r3}, {%f34095,%f34096,%f34097,%f34098};

	// end inline asm
	// begin inline asm
	mma.sync.aligned.m16n8k8.row.col.f32.f16.f16.f32 {%f34095,%f34096,%f34097,%f34098}, {%r1,%r2}, {%r3}, {%f34095,%f34096,%f34097,%f34098};

	// end inline asm
	// begin inline asm
	mma.sync.aligned.m16n8k8.row.col.f32.f16.f16.f32 {%f34095,%f34096,%f34097,%f34098}, {%r1,%r2}, {%r3}, {%f34095,%f34096,%f34097,%f34098};

	// end inline asm
	// begin inline asm
	mma.sync.aligned.m16n8k8.row.col.f32.f16.f16.f32 {%f34095,%f34096,%f34097,%f34098}, {%r1,%r2}, {%r3}, {%f34095,%f34096,%f34097,%f34098};

	// end inline asm
	// begin inline asm
	mma.sync.aligned.m16n8k8.row.col.f32.f16.f16.f32 {%f34095,%f34096,%f34097,%f34098}, {%r1,%r2}, {%r3}, {%f34095,%f34096,%f34097,%f34098};

	// end inline asm
	// begin inline asm
	mma.sync.aligned.m16n8k8.row.col.f32.f16.f16.f32 {%f34095,%f34096,%f34097,%f34098}, {%r1,%r2}, {%r3}, {%f34095,%f34096,%f34097,%f34098};

	// end inline asm
	// begin inline asm
	mma.sync.aligned.m16n8k8.row.col.f32.f16.f16.f32 {%f34095,%f34096,%f34097,%f34098}, {%r1,%r2}, {%r3}, {%f34095,%f34096,%f34097,%f34098};

	// end inline asm
	// begin inline asm
	mma.sync.aligned.m16n8k8.row.col.f32.f16.f16.f32 {%f34095,%f34096,%f34097,%f34098}, {%r1,%r2}, {%r3}, {%f34095,%f34096,%f34097,%f34098};

	// end inline asm
	// begin inline asm
	mma.sync.aligned.m16n8k8.row.col.f32.f16.f16.f32 {%f34095,%f34096,%f34097,%f34098}, {%r1,%r2}, {%r3}, {%f34095,%f34096,%f34097,%f34098};

	// end inline asm
	// begin inline asm
	mma.sync.aligned.m16n8k8.row.col.f32.f16.f16.f32 {%f34095,%f34096,%f34097,%f34098}, {%r1,%r2}, {%r3}, {%f34095,%f34096,%f34097,%f34098};

	// end inline asm
	// begin inline asm
	mma.sync.aligned.m16n8k8.row.col.f32.f16.f16.f32 {%f34095,%f34096,%f34097,%f34098}, {%r1,%r2}, {%r3}, {%f34095,%f34096,%f34097,%f34098};

	// end inline asm
	// begin inline asm
	mma.sync.aligned.m16n8k8.row.col.f32.f16.f16.f32 {%f34095,%f34096,%f34097,%f34098}, {%r1,%r2}, {%r3}, {%f34095,%f34096,%f34097,%f34098};

	// end inline asm
	// begin inline asm
	mma.sync.aligned.m16n8k8.row.col.f32.f16.f16.f32 {%f34095,%f34096,%f34097,%f34098}, {%r1,%r2}, {%r3}, {%f34095,%f34096,%f34097,%f34098};

	// end inline asm
	// begin inline asm
	mma.sync.aligned.m16n8k8.row.col.f32.f16.f16.f32 {%f34095,%f34096,%f34097,%f34098}, {%r1,%r2}, {%r3}, {%f34095,%f34096,%f34097,%f34098};

	// end inline asm
	// begin inline asm
	mma.sync.aligned.m16n8k8.row.col.f32.f16.f16.f32 {%f34095,%f34096,%f34097,%f34098}, {%r1,%r2}, {%r3}, {%f34095,%f34096,%f34097,%f34098};

	// end inline asm
	// begin inline asm
	mma.sync.aligned.m16n8k8.row.col.f32.f16.f16.f32 {%f34095,%f34096,%f34097,%f34098}, {%r1,%r2}, {%r3}, {%f34095,%f34096,%f34097,%f34098};

	// end inline asm
	// begin inline asm
	mma.sync.aligned.m16n8k8.row.col.f32.f16.f16.f32 {%f34095,%f34096,%f34097,%f34098}, {%r1,%r2}, {%r3}, {%f34095,%f34096,%f34097,%f34098};

	// end inline asm
	// begin inline asm
	mma.sync.aligned.m16n8k8.row.col.f32.f16.f16.f32 {%f34095,%f34096,%f34097,%f34098}, {%r1,%r2}, {%r3}, {%f34095,%f34096,%f34097,%f34098};

	// end inline asm
	// begin inline asm
	mma.sync.aligned.m16n8k8.row.col.f32.f16.f16.f32 {%f34095,%f34096,%f34097,%f34098}, {%r1,%r2}, {%r3}, {%f34095,%f34096,%f34097,%f34098};

	// end inline asm
	// begin inline asm
	mma.sync.aligned.m16n8k8.row.col.f32.f16.f16.f32 {%f34095,%f34096,%f34097,%f34098}, {%r1,%r2}, {%r3}, {%f34095,%f34096,%f34097,%f34098};

	// end inline asm
	// begin inline asm
	mma.sync.aligned.m16n8k8.row.col.f32.f16.f16.f32 {%f34095,%f34096,%f34097,%f34098}, {%r1,%r2}, {%r3}, {%f34095,%f34096,%f34097,%f34098};

	// end inline asm
	// begin inline asm
	mma.sync.aligned.m16n8k8.row.col.f32.f16.f16.f32 {%f34095,%f34096,%f34097,%f34098}, {%r1,%r2}, {%r3}, {%f34095,%f34096,%f34097,%f34098};

	// end inline asm
	// begin inline asm
	mma.sync.aligned.m16n8k8.row.col.f32.f16.f16.f32 {%f34095,%f34096,%f34097,%f34098}, {%r1,%r2}, {%r3}, {%f34095,%f34096,%f34097,%f34098};

	// end inline asm
	// begin inline asm
	mma.sync.aligned.m16n8k8.row.col.f32.f16.f16.f32 {%f34095,%f34096,%f34097,%f34098}, {%r1,%r2}, {%r3}, {%f34095,%f34096,%f34097,%f34098};

	// end inline asm
	// begin inline asm
	mma.sync.aligned.m16n8k8.row.col.f32.f16.f16.f32 {%f34095,%f34096,%f34097,%f34098}, {%r1,%r2}, {%r3}, {%f34095,%f34096,%f34097,%f34098};

	// end inline asm
	// begin inline asm
	mma.sync.aligned.m16n8k8.row.col.f32.f16.f16.f32 {%f34095,%f34096,%f34097,%f34098}, {%r1,%r2}, {%r3}, {%f34095,%f34096,%f34097,%f34098};

	// end inline asm
	// begin inline asm
	mma.sync.aligned.m16n8k8.row.col.f32.f16.f16.f32 {%f34095,%f34096,%f34097,%f34098}, {%r1,%r2}, {%r3}, {%f34095,%f34096,%f34097,%f34098};

	// end inline asm
	// begin inline asm
	mma.sync.aligned.m16n8k8.row.col.f32.f16.f16.f32 {%f34095,%f34096,%f34097,%f34098}, {%r1,%r2}, {%r3}, {%f34095,%f34096,%f34097,%f34098};

	// end inline asm
	// begin inline asm
	mma.sync.aligned.m16n8k8.row.col.f32.f16.f16.f32 {%f34095,%f34096,%f34097,%f34098}, {%r1,%r2}, {%r3}, {%f34095,%f34096,%f34097,%f34098};

	// end inline asm
	// begin inline asm
	mma.sync.aligned.m16n8k8.row.col.f32.f16.f16.f32 {%f34095,%f34096,%f34097,%f34098}, {%r1,%r2}, {%r3}, {%f34095,%f34096,%f34097,%f34098};

	// end inline asm
	// begin inline asm
	mma.sync.aligned.m16n8k8.row.col.f32.f16.f16.f32 {%f34095,%f34096,%f34097,%f34098}, {%r1,%r2}, {%r3}, {%f34095,%f34096,%f34097,%f34098};

	// end inline asm
	// begin inline asm
	mma.sync.aligned.m16n8k8.row.col.f32.f16.f16.f32 {%f34095,%f34096,%f34097,%f34098}, {%r1,%r2}, {%r3}, {%f34095,%f34096,%f34097,%f34098};

	// end inline asm
	// begin inline asm
	mma.sync.aligned.m16n8k8.row.col.f32.f16.f16.f32 {%f34095,%f34096,%f34097,%f34098}, {%r1,%r2}, {%r3}, {%f34095,%f34096,%f34097,%f34098};

	// end inline asm
	// begin inline asm
	mma.sync.aligned.m16n8k8.row.col.f32.f16.f16.f32 {%f34095,%f34096,%f34097,%f34098}, {%r1,%r2}, {%r3}, {%f34095,%f34096,%f34097,%f34098};

	// end inline asm
	// begin inline asm
	mma.sync.aligned.m16n8k8.row.col.f32.f16.f16.f32 {%f34095,%f34096,%f34097,%f34098}, {%r1,%r2}, {%r3}, {%f34095,%f34096,%f34097,%f34098};

	// end inline asm
	// begin inline asm
	mma.sync.aligned.m16n8k8.row.col.f32.f16.f16.f32 {%f34095,%f34096,%f34097,%f34098}, {%r1,%r2}, {%r3}, {%f34095,%f34096,%f34097,%f34098};

	// end inline asm
	// begin inline asm
	mma.sync.aligned.m16n8k8.row.col.f32.f16.f16.f32 {%f34095,%f34096,%f34097,%f34098}, {%r1,%r2}, {%r3}, {%f34095,%f34096,%f34097,%f34098};

	// end inline asm
	// begin inline asm
	mma.sync.aligned.m16n8k8.row.col.f32.f16.f16.f32 {%f34095,%f34096,%f34097,%f34098}, {%r1,%r2}, {%r3}, {%f34095,%f34096,%f34097,%f34098};

	// end inline asm
	// begin inline asm
	mma.sync.aligned.m16n8k8.row.col.f32.f16.f16.f32 {%f34095,%f34096,%f34097,%f34098}, {%r1,%r2}, {%r3}, {%f34095,%f34096,%f34097,%f34098};

	// end inline asm
	// begin inline asm
	mma.sync.aligned.m16n8k8.row.col.f32.f16.f16.f32 {%f34095,%f34096,%f34097,%f34098}, {%r1,%r2}, {%r3}, {%f34095,%f34096,%f34097,%f34098};

	// end inline asm
	// begin inline asm
	mma.sync.aligned.m16n8k8.row.col.f32.f16.f16.f32 {%f34095,%f34096,%f34097,%f34098}, {%r1,%r2}, {%r3}, {%f34095,%f34096,%f34097,%f34098};

	// end inline asm
	// begin inline asm
	mma.sync.aligned.m16n8k8.row.col.f32.f16.f16.f32 {%f34095,%f34096,%f34097,%f34098}, {%r1,%r2}, {%r3}, {%f34095,%f34096,%f34097,%f34098};

	// end inline asm
	// begin inline asm
	mma.sync.aligned.m16n8k8.row.col.f32.f16.f16.f32 {%f34095,%f34096,%f34097,%f34098}, {%r1,%r2}, {%r3}, {%f34095,%f34096,%f34097,%f34098};

	// end inline asm
	// begin inline asm
	mma.sync.aligned.m16n8k8.row.col.f32.f16.f16.f32 {%f34095,%f34096,%f34097,%f34098}, {%r1,%r2}, {%r3}, {%f34095,%f34096,%f34097,%f34098};

	// end inline asm
	// begin inline asm
	mma.sync.aligned.m16n8k8.row.col.f32.f16.f16.f32 {%f34095,%f34096,%f34097,%f34098}, {%r1,%r2}, {%r3}, {%f34095,%f34096,%f34097,%f34098};

	// end inline asm
	// begin inline asm
	mma.sync.aligned.m16n8k8.row.col.f32.f16.f16.f32 {%f34095,%f34096,%f34097,%f34098}, {%r1,%r2}, {%r3}, {%f34095,%f34096,%f34097,%f34098};

	// end inline asm
	// begin inline asm
	mma.sync.aligned.m16n8k8.row.col.f32.f16.f16.f32 {%f34095,%f34096,%f34097,%f34098}, {%r1,%r2}, {%r3}, {%f34095,%f34096,%f34097,%f34098};

	// end inline asm
	// begin inline asm
	mma.sync.aligned.m16n8k8.row.col.f32.f16.f16.f32 {%f34095,%f34096,%f34097,%f34098}, {%r1,%r2}, {%r3}, {%f34095,%f34096,%f34097,%f34098};

	// end inline asm
	// begin inline asm
	mma.sync.aligned.m16n8k8.row.col.f32.f16.f16.f32 {%f34095,%f34096,%f34097,%f34098}, {%r1,%r2}, {%r3}, {%f34095,%f34096,%f34097,%f34098};

	// end inline asm
	// begin inline asm
	mma.sync.aligned.m16n8k8.row.col.f32.f16.f16.f32 {%f34095,%f34096,%f34097,%f34098}, {%r1,%r2}, {%r3}, {%f34095,%f34096,%f34097,%f34098};

	// end inline asm
	// begin inline asm
	mma.sync.aligned.m16n8k8.row.col.f32.f16.f16.f32 {%f34095,%f34096,%f34097,%f34098}, {%r1,%r2}, {%r3}, {%f34095,%f34096,%f34097,%f34098};

	// end inline asm
	// begin inline asm
	mma.sync.aligned.m16n8k8.row.col.f32.f16.f16.f32 {%f34095,%f34096,%f34097,%f34098}, {%r1,%r2}, {%r3}, {%f34095,%f34096,%f34097,%f34098};

	// end inline asm
	// begin inline asm
	mma.sync.aligned.m16n8k8.row.col.f32.f16.f16.f32 {%f34095,%f34096,%f34097,%f34098}, {%r1,%r2}, {%r3}, {%f34095,%f34096,%f34097,%f34098};

	// end inline asm
	// begin inline asm
	mma.sync.aligned.m16n8k8.row.col.f32.f16.f16.f32 {%f34095,%f34096,%f34097,%f34098}, {%r1,%r2}, {%r3}, {%f34095,%f34096,%f34097,%f34098};

	// end inline asm
	// begin inline asm
	mma.sync.aligned.m16n8k8.row.col.f32.f16.f16.f32 {%f34095,%f34096,%f34097,%f34098}, {%r1,%r2}, {%r3}, {%f34095,%f34096,%f34097,%f34098};

	// end inline asm
	// begin inline asm
	mma.sync.aligned.m16n8k8.row.col.f32.f16.f16.f32 {%f34095,%f34096,%f34097,%f34098}, {%r1,%r2}, {%r3}, {%f34095,%f34096,%f34097,%f34098};

	// end inline asm
	// begin inline asm
	mma.sync.aligned.m16n8k8.row.col.f32.f16.f16.f32 {%f34095,%f34096,%f34097,%f34098}, {%r1,%r2}, {%r3}, {%f34095,%f34096,%f34097,%f34098};

	// end inline asm
	// begin inline asm
	mma.sync.aligned.m16n8k8.row.col.f32.f16.f16.f32 {%f34095,%f34096,%f34097,%f34098}, {%r1,%r2}, {%r3}, {%f34095,%f34096,%f34097,%f34098};

	// end inline asm
	// begin inline asm
	mma.sync.aligned.m16n8k8.row.col.f32.f16.f16.f32 {%f34095,%f34096,%f34097,%f34098}, {%r1,%r2}, {%r3}, {%f34095,%f34096,%f34097,%f34098};

	// end inline asm
	// begin inline asm
	mma.sync.aligned.m16n8k8.row.col.f32.f16.f16.f32 {%f34095,%f34096,%f34097,%f34098}, {%r1,%r2}, {%r3}, {%f34095,%f34096,%f34097,%f34098};

	// end inline asm
	// begin inline asm
	mma.sync.aligned.m16n8k8.row.col.f32.f16.f16.f32 {%f34095,%f34096,%f34097,%f34098}, {%r1,%r2}, {%r3}, {%f34095,%f34096,%f34097,%f34098};

	// end inline asm
	// begin inline asm
	mma.sync.aligned.m16n8k8.row.col.f32.f16.f16.f32 {%f34095,%f34096,%f34097,%f34098}, {%r1,%r2}, {%r3}, {%f34095,%f34096,%f34097,%f34098};

	// end inline asm
	// begin inline asm
	mma.sync.aligned.m16n8k8.row.col.f32.f16.f16.f32 {%f34095,%f34096,%f34097,%f34098}, {%r1,%r2}, {%r3}, {%f34095,%f34096,%f34097,%f34098};

	// end inline asm
	// begin inline asm
	mma.sync.aligned.m16n8k8.row.col.f32.f16.f16.f32 {%f34095,%f34096,%f34097,%f34098}, {%r1,%r2}, {%r3}, {%f34095,%f34096,%f34097,%f34098};

	// end inline asm
	// begin inline asm
	mma.sync.aligned.m16n8k8.row.col.f32.f16.f16.f32 {%f34095,%f34096,%f34097,%f34098}, {%r1,%r2}, {%r3}, {%f34095,%f34096,%f34097,%f34098};

	// end inline asm
	// begin inline asm
	mma.sync.aligned.m16n8k8.row.col.f32.f16.f16.f32 {%f34095,%f34096,%f34097,%f34098}, {%r1,%r2}, {%r3}, {%f34095,%f34096,%f34097,%f34098};

	// end inline asm
	// begin inline asm
	mma.sync.aligned.m16n8k8.row.col.f32.f16.f16.f32 {%f34095,%f34096,%f34097,%f34098}, {%r1,%r2}, {%r3}, {%f34095,%f34096,%f34097,%f34098};

	// end inline asm
	mov.f32 	%f36936, %f34096;
	mov.f32 	%f36938, %f34098;
	mov.f32 	%f36935, %f34095;
	mov.f32 	%f36937, %f34097;
	// begin inline asm
	mma.sync.aligned.m16n8k8.row.col.f32.f16.f16.f32 {%f36935,%f36936,%f36937,%f36938}, {%r1,%r2}, {%r3}, {%f36935,%f36936,%f36937,%f36938};

	// end inline asm
	// begin inline asm
	mma.sync.aligned.m16n8k8.row.col.f32.f16.f16.f32 {%f36935,%f36936,%f36937,%f36938}, {%r1,%r2}, {%r3}, {%f36935,%f36936,%f36937,%f36938};

	// end inline asm
	// begin inline asm
	mma.sync.aligned.m16n8k8.row.col.f32.f16.f16.f32 {%f36935,%f36936,%f36937,%f36938}, {%r1,%r2}, {%r3}, {%f36935,%f36936,%f36937,%f36938};

	// end inline asm
	// begin inline asm
	mma.sync.aligned.m16n8k8.row.col.f32.f16.f16.f32 {%f36935,%f36936,%f36937,%f36938}, {%r1,%r2}, {%r3}, {%f36935,%f36936,%f36937,%f36938};

	// end inline asm
	// begin inline asm
	mma.sync.aligned.m16n8k8.row.col.f32.f16.f16.f32 {%f36935,%f36936,%f36937,%f36938}, {%r1,%r2}, {%r3}, {%f36935,%f36936,%f36937,%f36938};

	// end inline asm
	// begin inline asm
	mma.sync.aligned.m16n8k8.row.col.f32.f16.f16.f32 {%f36935,%f36936,%f36937,%f36938}, {%r1,%r2}, {%r3}, {%f36935,%f36936,%f36937,%f36938};

	// end inline asm
	// begin inline asm
	mma.sync.aligned.m16n8k8.row.col.f32.f16.f16.f32 {%f36935,%f36936,%f36937,%f36938}, {%r1,%r2}, {%r3}, {%f36935,%f36936,%f36937,%f36938};

	// end inline asm
	// begin inline asm
	mma.sync.aligned.m16n8k8.row.col.f32.f16.f16.f32 {%f36935,%f36936,%f36937,%f36938}, {%r1,%r2}, {%r3}, {%f36935,%f36936,%f36937,%f36938};

	// end inline asm
	// begin inline asm
	mma.sync.aligned.m16n8k8.row.col.f32.f16.f16.f32 {%f36935,%f36936,%f36937,%f36938}, {%r1,%r2}, {%r3}, {%f36935,%f36936,%f36937,%f36938};

	// end inline asm
	// begin inline asm
	mma.sync.aligned.m16n8k8.row.col.f32.f16.f16.f32 {%f36935,%f36936,%f36937,%f36938}, {%r1,%r2}, {%r3}, {%f36935,%f36936,%f36937,%f36938};

	// end inline asm
	// begin inline asm
	mma.sync.aligned.m16n8k8.row.col.f32.f16.f16.f32 {%f36935,%f36936,%f36937,%f36938}, {%r1,%r2}, {%r3}, {%f36935,%f36936,%f36937,%f36938};

	// end inline asm
	// begin inline asm
	mma.sync.aligned.m16n8k8.row.col.f32.f16.f16.f32 {%f36935,%f36936,%f36937,%f36938}, {%r1,%r2}, {%r3}, {%f36935,%f36936,%f36937,%f36938};

	// end inline asm
	// begin inline asm
	mma.sync.aligned.m16n8k8.row.col.f32.f16.f16.f32 {%f36935,%f36936,%f36937,%f36938}, {%r1,%r2}, {%r3}, {%f36935,%f36936,%f36937,%f36938};

	// end inline asm
	// begin inline asm
	mma.sync.aligned.m16n8k8.row.col.f32.f16.f16.f32 {%f36935,%f36936,%f36937,%f36938}, {%r1,%r2}, {%r3}, {%f36935,%f36936,%f36937,%f36938};

	// end inline asm
	// begin inline asm
	mma.sync.aligned.m16n8k8.row.col.f32.f16.f16.f32 {%f36935,%f36936,%f36937,%f36938}, {%r1,%r2}, {%r3}, {%f36935,%f36936,%f36937,%f36938};

	// end inline asm
	// begin inline asm
	mma.sync.aligned.m16n8k8.row.col.f32.f16.f16.f32 {%f36935,%f36936,%f36937,%f36938}, {%r1,%r2}, {%r3}, {%f36935,%f36936,%f36937,%f36938};

	// end inline asm
	// begin inline asm
	mma.sync.aligned.m16n8k8.row.col.f32.f16.f16.f32 {%f36935,%f36936,%f36937,%f36938}, {%r1,%r2}, {%r3}, {%f36935,%f36936,%f36937,%f36938};

	// end inline asm
	// begin inline asm
	mma.sync.aligned.m16n8k8.row.col.f32.f16.f16.f32 {%f36935,%f36936,%f36937,%f36938}, {%r1,%r2}, {%r3}, {%f36935,%f36936,%f36937,%f36938};

	// end inline asm
	// begin inline asm
	mma.sync.aligned.m16n8k8.row.col.f32.f16.f16.f32 {%f36935,%f36936,%f36937,%f36938}, {%r1,%r2}, {%r3}, {%f36935,%f36936,%f36937,%f36938};

	// end inline asm
	// begin inline asm
	mma.sync.aligned.m16n8k8.row.col.f32.f16.f16.f32 {%f36935,%f36936,%f36937,%f36938}, {%r1,%r2}, {%r3}, {%f36935,%f36936,%f36937,%f36938};

	// end inline asm
	// begin inline asm
	mma.sync.aligned.m16n8k8.row.col.f32.f16.f16.f32 {%f36935,%f36936,%f36937,%f36938}, {%r1,%r2}, {%r3}, {%f36935,%f36936,%f36937,%f36938};

	// end inline asm
	// begin inline asm
	mma.sync.aligned.m16n8k8.row.col.f32.f16.f16.f32 {%f36935,%f36936,%f36937,%f36938}, {%r1,%r2}, {%r3}, {%f36935,%f36936,%f36937,%f36938};

	// end inline asm
	// begin inline asm
	mma.sync.aligned.m16n8k8.row.col.f32.f16.f16.f32 {%f36935,%f36936,%f36937,%f36938}, {%r1,%r2}, {%r3}, {%f36935,%f36936,%f36937,%f36938};

	// end inline asm
	// begin inline asm
	mma.sync.aligned.m16n8k8.row.col.f32.f16.f16.f32 {%f36935,%f36936,%f36937,%f36938}, {%r1,%r2}, {%r3}, {%f36935,%f36936,%f36937,%f36938};

	// end inline asm
	// begin inline asm
	mma.sync.aligned.m16n8k8.row.col.f32.f16.f16.f32 {%f36935,%f36936,%f36937,%f36938}, {%r1,%r2}, {%r3}, {%f36935,%f36936,%f36937,%f36938};

	// end inline asm
	// begin inline asm
	mma.sync.aligned.m16n8k8.row.col.f32.f16.f16.f32 {%f36935,%f36936,%f36937,%f36938}, {%r1,%r2}, {%r3}, {%f36935,%f36936,%f36937,%f36938};

	// end inline asm
	// begin inline asm
	mma.sync.aligned.m16n8k8.row.col.f32.f16.f16.f32 {%f36935,%f36936,%f36937,%f36938}, {%r1,%r2}, {%r3}, {%f36935,%f36936,%f36937,%f36938};

	// end inline asm
	// begin inline asm
	mma.sync.aligned.m16n8k8.row.col.f32.f16.f16.f32 {%f36935,%f36936,%f36937,%f36938}, {%r1,%r2}, {%r3}, {%f36935,%f36936,%f36937,%f36938};

	// end inline asm
	// begin inline asm
	mma.sync.aligned.m16n8k8.row.col.f32.f16.f16.f32 {%f36935,%f36936,%f36937,%f36938}, {%r1,%r2}, {%r3}, {%f36935,%f36936,%f36937,%f36938};

	// end inline asm
	// begin inline asm
	mma.sync.aligned.m16n8k8.row.col.f32.f16.f16.f32 {%f36935,%f36936,%f36937,%f36938}, {%r1,%r2}, {%r3}, {%f36935,%f36936,%f36937,%f36938};

	// end inline asm
	// begin inline asm
	mma.sync.aligned.m16n8k8.row.col.f32.f16.f16.f32 {%f36935,%f36936,%f36937,%f36938}, {%r1,%r2}, {%r3}, {%f36935,%f36936,%f36937,%f36938};

	// end inline asm
	// begin inline asm
	mma.sync.aligned.m16n8k8.row.col.f32.f16.f16.f32 {%f36935,%f36936,%f36937,%f36938}, {%r1,%r2}, {%r3}, {%f36935,%f36936,%f36937,%f36938};

	// end inline asm
	// begin inline asm
	mma.sync.aligned.m16n8k8.row.col.f32.f16.f16.f32 {%f36935,%f36936,%f36937,%f36938}, {%r1,%r2}, {%r3}, {%f36935,%f36936,%f36937,%f36938};

	// end inline asm
	// begin inline asm
	mma.sync.aligned.m16n8k8.row.col.f32.f16.f16.f32 {%f36935,%f36936,%f36937,%f36938}, {%r1,%r2}, {%r3}, {%f36935,%f36936,%f36937,%f36938};

	// end inline asm
	// begin inline asm
	mma.sync.aligned.m16n8k8.row.col.f32.f16.f16.f32 {%f36935,%f36936,%f36937,%f36938}, {%r1,%r2}, {%r3}, {%f36935,%f36936,%f36937,%f36938};

	// end inline asm
	// begin inline asm
	mma.sync.aligned.m16n8k8.row.col.f32.f16.f16.f32 {%f36935,%f36936,%f36937,%f36938}, {%r1,%r2}, {%r3}, {%f36935,%f36936,%f36937,%f36938};

	// end inline asm
	// begin inline asm
	mma.sync.aligned.m16n8k8.row.col.f32.f16.f16.f32 {%f36935,%f36936,%f36937,%f36938}, {%r1,%r2}, {%r3}, {%f36935,%f36936,%f36937,%f36938};

	// end inline asm
	// begin inline asm
	mma.sync.aligned.m16n8k8.row.col.f32.f16.f16.f32 {%f36935,%f36936,%f36937,%f36938}, {%r1,%r2}, {%r3}, {%f36935,%f36936,%f36937,%f36938};

	// end inline asm
	// begin inline asm
	mma.sync.aligned.m16n8k8.row.col.f32.f16.f16.f32 {%f36935,%f36936,%f36937,%f36938}, {%r1,%r2}, {%r3}, {%f36935,%f36936,%f36937,%f36938};

	// end inline asm
	// begin inline asm
	mma.sync.aligned.m16n8k8.row.col.f32.f16.f16.f32 {%f36935,%f36936,%f36937,%f36938}, {%r1,%r2}, {%r3}, {%f36935,%f36936,%f36937,%f36938};

	// end inline asm
	// begin inline asm
	mma.sync.aligned.m16n8k8.row.col.f32.f16.f16.f32 {%f36935,%f36936,%f36937,%f36938}, {%r1,%r2}, {%r3}, {%f36935,%f36936,%f36937,%f36938};

	// end inline asm
	// begin inline asm
	mma.sync.aligned.m16n8k8.row.col.f32.f16.f16.f32 {%f36935,%f36936,%f36937,%f36938}, {%r1,%r2}, {%r3}, {%f36935,%f36936,%f36937,%f36938};

	// end inline asm
	// begin inline asm
	mma.sync.aligned.m16n8k8.row.col.f32.f16.f16.f32 {%f36935,%f36936,%f36937,%f36938}, {%r1,%r2}, {%r3}, {%f36935,%f36936,%f36937,%f36938};

	// end inline asm
	// begin inline asm
	mma.sync.aligned.m16n8k8.row.col.f32.f16.f16.f32 {%f36935,%f36936,%f36937,%f36938}, {%r1,%r2}, {%r3}, {%f36935,%f36936,%f36937,%f36938};

	// end inline asm
	// begin inline asm
	mma.sync.aligned.m16n8k8.row.col.f32.f16.f16.f32 {%f36935,%f36936,%f36937,%f36938}, {%r1,%r2}, {%r3}, {%f36935,%f36936,%f36937,%f36938};

	// end inline asm
	// begin inline asm
	mma.sync.aligned.m16n8k8.row.col.f32.f16.f16.f32 {%f36935,%f36936,%f36937,%f36938}, {%r1,%r2}, {%r3}, {%f36935,%f36936,%f36937,%f36938};

	// end inline asm
	// begin inline asm
	mma.sync.aligned.m16n8k8.row.col.f32.f16.f16.f32 {%f36935,%f36936,%f36937,%f36938}, {%r1,%r2}, {%r3}, {%f36935,%f36936,%f36937,%f36938};

	// end inline asm
	// begin inline asm
	mma.sync.aligned.m16n8k8.row.col.f32.f16.f16.f32 {%f36935,%f36936,%f36937,%f36938}, {%r1,%r2}, {%r3}, {%f36935,%f36936,%f36937,%f36938};

	// end inline asm
	// begin inline asm
	mma.sync.aligned.m16n8k8.row.col.f32.f16.f16.f32 {%f36935,%f36936,%f36937,%f36938}, {%r1,%r2}, {%r3}, {%f36935,%f36936,%f36937,%f36938};

	// end inline asm
	// begin inline asm
	mma.sync.aligned.m16n8k8.row.col.f32.f16.f16.f32 {%f36935,%f36936,%f36937,%f36938}, {%r1,%r2}, {%r3}, {%f36935,%f36936,%f36937,%f36938};

	// end inline asm
	// begin inline asm
	mma.sync.aligned.m16n8k8.row.col.f32.f16.f16.f32 {%f36935,%f36936,%f36937,%f36938}, {%r1,%r2}, {%r3}, {%f36935,%f36936,%f36937,%f36938};

	// end inline asm
	// begin inline asm
	mma.sync.aligned.m16n8k8.row.col.f32.f16.f16.f32 {%f36935,%f36936,%f36937,%f36938}, {%r1,%r2}, {%r3}, {%f36935,%f36936,%f36937,%f36938};

	// end inline asm
	// begin inline asm
	mma.sync.aligned.m16n8k8.row.col.f32.f16.f16.f32 {%f36935,%f36936,%f36937,%f36938}, {%r1,%r2}, {%r3}, {%f36935,%f36936,%f36937,%f36938};

	// end inline asm
	// begin inline asm
	mma.sync.aligned.m16n8k8.row.col.f32.f16.f16.f32 {%f36935,%f36936,%f36937,%f36938}, {%r1,%r2}, {%r3}, {%f36935,%f36936,%f36937,%f36938};

	// end inline asm
	// begin inline asm
	mma.sync.aligned.m16n8k8.row.col.f32.f16.f16.f32 {%f36935,%f36936,%f36937,%f36938}, {%r1,%r2}, {%r3}, {%f36935,%f36936,%f36937,%f36938};

	// end inline asm
	// begin inline asm
	mma.sync.aligned.m16n8k8.row.col.f32.f16.f16.f32 {%f36935,%f36936,%f36937,%f36938}, {%r1,%r2}, {%r3}, {%f36935,%f36936,%f36937,%f36938};

	// end inline asm
	// begin inline asm
	mma.sync.aligned.m16n8k8.row.col.f32.f16.f16.f32 {%f36935,%f36936,%f36937,%f36938}, {%r1,%r2}, {%r3}, {%f36935,%f36936,%f36937,%f36938};

	// end inline asm
	// begin inline asm
	mma.sync.aligned.m16n8k8.row.col.f32.f16.f16.f32 {%f36935,%f36936,%f36937,%f36938}, {%r1,%r2}, {%r3}, {%f36935,%f36936,%f36937,%f36938};

	// end inline asm
	// begin inline asm
	mma.sync.aligned.m16n8k8.row.col.f32.f16.f16.f32 {%f36935,%f36936,%f36937,%f36938}, {%r1,%r2}, {%r3}, {%f36935,%f36936,%f36937,%f36938};

	// end inline asm
	// begin inline asm
	mma.sync.aligned.m16n8k8.row.col.f32.f16.f16.f32 {%f36935,%f36936,%f36937,%f36938}, {%r1,%r2}, {%r3}, {%f36935,%f36936,%f36937,%f36938};

	// end inline asm
	// begin inline asm
	mma.sync.aligned.m16n8k8.row.col.f32.f16.f16.f32 {%f36935,%f36936,%f36937,%f36938}, {%r1,%r2}, {%r3}, {%f36935,%f36936,%f36937,%f36938};

	// end inline asm
	// begin inline asm
	mma.sync.aligned.m16n8k8.row.col.f32.f16.f16.f32 {%f36935,%f36936,%f36937,%f36938}, {%r1,%r2}, {%r3}, {%f36935,%f36936,%f36937,%f36938};

	// end inline asm
	// begin inline asm
	mma.sync.aligned.m16n8k8.row.col.f32.f16.f16.f32 {%f36935,%f36936,%f36937,%f36938}, {%r1,%r2}, {%r3}, {%f36935,%f36936,%f36937,%f36938};

	// end inline asm
	// begin inline asm
	mma.sync.aligned.m16n8k8.row.col.f32.f16.f16.f32 {%f36935,%f36936,%f36937,%f36938}, {%r1,%r2}, {%r3}, {%f36935,%f36936,%f36937,%f36938};

	// end inline asm
	// begin inline asm
	mma.sync.aligned.m16n8k8.row.col.f32.f16.f16.f32 {%f36935,%f36936,%f36937,%f36938}, {%r1,%r2}, {%r3}, {%f36935,%f36936,%f36937,%f36938};

	// end inline asm
	// begin inline asm
	mma.sync.aligned.m16n8k8.row.col.f32.f16.f16.f32 {%f36935,%f36936,%f36937,%f36938}, {%r1,%r2}, {%r3}, {%f36935,%f36936,%f36937,%f36938};

	// end inline asm
	// begin inline asm
	mma.sync.aligned.m16n8k8.row.col.f32.f16.f16.f32 {%f36935,%f36936,%f36937,%f36938}, {%r1,%r2}, {%r3}, {%f36935,%f36936,%f36937,%f36938};

	// end inline asm
	// begin inline asm
	mma.sync.aligned.m16n8k8.row.col.f32.f16.f16.f32 {%f36935,%f36936,%f36937,%f36938}, {%r1,%r2}, {%r3}, {%f36935,%f36936,%f36937,%f36938};

	// end inline asm
	// begin inline asm
	mma.sync.aligned.m16n8k8.row.col.f32.f16.f16.f32 {%f36935,%f36936,%f36937,%f36938}, {%r1,%r2}, {%r3}, {%f36935,%f36936,%f36937,%f36938};

	// end inline asm
	// begin inline asm
	mma.sync.aligned.m16n8k8.row.col.f32.f16.f16.f32 {%f36935,%f36936,%f36937,%f36938}, {%r1,%r2}, {%r3}, {%f36935,%f36936,%f36937,%f36938};

	// end inline asm
	// begin inline asm
	mma.sync.aligned.m16n8k8.row.col.f32.f16.f16.f32 {%f36935,%f36936,%f36937,%f36938}, {%r1,%r2}, {%r3}, {%f36935,%f36936,%f36937,%f36938};

	// end inline asm
	// begin inline asm
	mma.sync.aligned.m16n8k8.row.col.f32.f16.f16.f32 {%f36935,%f36936,%f36937,%f36938}, {%r1,%r2}, {%r3}, {%f36935,%f36936,%f36937,%f36938};

	// end inline asm
	// begin inline asm
	mma.sync.aligned.m16n8k8.row.col.f32.f16.f16.f32 {%f36935,%f36936,%f36937,%f36938}, {%r1,%r2}, {%r3}, {%f36935,%f36936,%f36937,%f36938};

	// end inline asm
	// begin inline asm
	mma.sync.aligned.m16n8k8.row.col.f32.f16.f16.f32 {%f36935,%f36936,%f36937,%f36938}, {%r1,%r2}, {%r3}, {%f36935,%f36936,%f36937,%f36938};

	// end inline asm
	// begin inline asm
	mma.sync.aligned.m16n8k8.row.col.f32.f16.f16.f32 {%f36935,%f36936,%f36937,%f36938}, {%r1,%r2}, {%r3}, {%f36935,%f36936,%f36937,%f36938};

	// end inline asm
	// begin inline asm
	mma.sync.aligned.m16n8k8.row.col.f32.f16.f16.f32 {%f36935,%f36936,%f36937,%f36938}, {%r1,%r2}, {%r3}, {%f36935,%f36936,%f36937,%f36938};

	// end inline asm
	// begin inline asm
	mma.sync.aligned.m16n8k8.row.col.f32.f16.f16.f32 {%f36935,%f36936,%f36937,%f36938}, {%r1,%r2}, {%r3}, {%f36935,%f36936,%f36937,%f36938};

	// end inline asm
	// begin inline asm
	mma.sync.aligned.m16n8k8.row.col.f32.f16.f16.f32 {%f36935,%f36936,%f36937,%f36938}, {%r1,%r2}, {%r3}, {%f36935,%f36936,%f36937,%f36938};

	// end inline asm
	// begin inline asm
	mma.sync.aligned.m16n8k8.row.col.f32.f16.f16.f32 {%f36935,%f36936,%f36937,%f36938}, {%r1,%r2}, {%r3}, {%f36935,%f36936,%f36937,%f36938};

	// end inline asm
	// begin inline asm
	mma.sync.aligned.m16n8k8.row.col.f32.f16.f16.f32 {%f36935,%f36936,%f36937,%f36938}, {%r1,%r2}, {%r3}, {%f36935,%f36936,%f36937,%f36938};

	// end inline asm
	// begin inline asm
	mma.sync.aligned.m16n8k8.row.col.f32.f16.f16.f32 {%f36935,%f36936,%f36937,%f36938}, {%r1,%r2}, {%r3}, {%f36935,%f36936,%f36937,%f36938};

	// end inline asm
	// begin inline asm
	mma.sync.aligned.m16n8k8.row.col.f32.f16.f16.f32 {%f36935,%f36936,%f36937,%f36938}, {%r1,%r2}, {%r3}, {%f36935,%f36936,%f36937,%f36938};

	// end inline asm
	// begin inline asm
	mma.sync.aligned.m16n8k8.row.col.f32.f16.f16.f32 {%f36935,%f36936,%f36937,%f36938}, {%r1,%r2}, {%r3}, {%f36935,%f36936,%f36937,%f36938};

	// end inline asm
	// begin inline asm
	mma.sync.aligned.m16n8k8.row.col.f32.f16.f16.f32 {%f36935,%f36936,%f36937,%f36938}, {%r1,%r2}, {%r3}, {%f36935,%f36936,%f36937,%f36938};

	// end inline asm
	// begin inline asm
	mma.sync.aligned.m16n8k8.row.col.f32.f16.f16.f32 {%f36935,%f36936,%f36937,%f36938}, {%r1,%r2}, {%r3}, {%f36935,%f36936,%f36937,%f36938};

	// end inline asm
	// begin inline asm
	mma.sync.aligned.m16n8k8.row.col.f32.f16.f16.f32 {%f36935,%f36936,%f36937,%f36938}, {%r1,%r2}, {%r3}, {%f36935,%f36936,%f36937,%f36938};

	// end inline asm
	// begin inline asm
	mma.sync.aligned.m16n8k8.row.col.f32.f16.f16.f32 {%f36935,%f36936,%f36937,%f36938}, {%r1,%r2}, {%r3}, {%f36935,%f36936,%f36937,%f36938};

	// end inline asm
	// begin inline asm
	mma.sync.aligned.m16n8k8.row.col.f32.f16.f16.f32 {%f36935,%f36936,%f36937,%f36938}, {%r1,%r2}, {%r3}, {%f36935,%f36936,%f36937,%f36938};

	// end inline asm
	// begin inline asm
	mma.sync.aligned.m16n8k8.row.col.f32.f16.f16.f32 {%f36935,%f36936,%f36937,%f36938}, {%r1,%r2}, {%r3}, {%f36935,%f36936,%f36937,%f36938};

	// end inline asm
	// begin inline asm
	mma.sync.aligned.m16n8k8.row.col.f32.f16.f16.f32 {%f36935,%f36936,%f36937,%f36938}, {%r1,%r2}, {%r3}, {%f36935,%f36936,%f36937,%f36938};

	// end inline asm
	// begin inline asm
	mma.sync.aligned.m16n8k8.row.col.f32.f16.f16.f32 {%f36935,%f36936,%f36937,%f36938}, {%r1,%r2}, {%r3}, {%f36935,%f36936,%f36937,%f36938};

	// end inline asm
	// begin inline asm
	mma.sync.aligned.m16n8k8.row.col.f32.f16.f16.f32 {%f36935,%f36936,%f36937,%f36938}, {%r1,%r2}, {%r3}, {%f36935,%f36936,%f36937,%f36938};

	// end inline asm
	// begin inline asm
	mma.sync.aligned.m16n8k8.row.col.f32.f16.f16.f32 {%f36935,%f36936,%f36937,%f36938}, {%r1,%r2}, {%r3}, {%f36935,%f36936,%f36937,%f36938};

	// end inline asm
	// begin inline asm
	mma.sync.aligned.m16n8k8.row.col.f32.f16.f16.f32 {%f36935,%f36936,%f36937,%f36938}, {%r1,%r2}, {%r3}, {%f36935,%f36936,%f36937,%f36938};

	// end inline asm
	// begin inline asm
	mma.sync.aligned.m16n8k8.row.col.f32.f16.f16.f32 {%f36935,%f36936,%f36937,%f36938}, {%r1,%r2}, {%r3}, {%f36935,%f36936,%f36937,%f36938};

	// end inline asm
	// begin inline asm
	mma.sync.aligned.m16n8k8.row.col.f32.f16.f16.f32 {%f36935,%f36936,%f36937,%f36938}, {%r1,%r2}, {%r3}, {%f36935,%f36936,%f36937,%f36938};

	// end inline asm
	// begin inline asm
	mma.sync.aligned.m16n8k8.row.col.f32.f16.f16.f32 {%f36935,%f36936,%f36937,%f36938}, {%r1,%r2}, {%r3}, {%f36935,%f36936,%f36937,%f36938};

	// end inline asm
	// begin inline asm
	mma.sync.aligned.m16n8k8.row.col.f32.f16.f16.f32 {%f36935,%f36936,%f36937,%f36938}, {%r1,%r2}, {%r3}, {%f36935,%f36936,%f36937,%f36938};

	// end inline asm
	// begin inline asm
	mma.sync.aligned.m16n8k8.row.col.f32.f16.f16.f32 {%f36935,%f36936,%f36937,%f36938}, {%r1,%r2}, {%r3}, {%f36935,%f36936,%f36937,%f36938};

	// end inline asm
	// begin inline asm
	mma.sync.aligned.m16n8k8.row.col.f32.f16.f16.f32 {%f36935,%f36936,%f36937,%f36938}, {%r1,%r2}, {%r3}, {%f36935,%f36936,%f36937,%f36938};

	// end inline asm
	// begin inline asm
	mma.sync.aligned.m16n8k8.row.col.f32.f16.f16.f32 {%f36935,%f36936,%f36937,%f36938}, {%r1,%r2}, {%r3}, {%f36935,%f36936,%f36937,%f36938};

	// end inline asm
	// begin inline asm
	mma.sync.aligned.m16n8k8.row.col.f32.f16.f16.f32 {%f36935,%f36936,%f36937,%f36938}, {%r1,%r2}, {%r3}, {%f36935,%f36936,%f36937,%f36938};

	// end inline asm
	// begin inline asm
	mma.sync.aligned.m16n8k8.row.col.f32.f16.f16.f32 {%f36935,%f36936,%f36937,%f36938}, {%r1,%r2}, {%r3}, {%f36935,%f36936,%f36937,%f36938};

	// end inline asm
	// begin inline asm
	mma.sync.aligned.m16n8k8.row.col.f32.f16.f16.f32 {%f36935,%f36936,%f36937,%f36938}, {%r1,%r2}, {%r3}, {%f36935,%f36936,%f36937,%f36938};

	// end inline asm
	// begin inline asm
	mma.sync.aligned.m16n8k8.row.col.f32.f16.f16.f32 {%f36935,%f36936,%f36937,%f36938}, {%r1,%r2}, {%r3}, {%f36935,%f36936,%f36937,%f36938};

	// end inline asm
	// begin inline asm
	mma.sync.aligned.m16n8k8.row.col.f32.f16.f16.f32 {%f36935,%f36936,%f36937,%f36938}, {%r1,%r2}, {%r3}, {%f36935,%f36936,%f36937,%f36938};

	// end inline asm
	// begin inline asm
	mma.sync.aligned.m16n8k8.row.col.f32.f16.f16.f32 {%f36935,%f36936,%f36937,%f36938}, {%r1,%r2}, {%r3}, {%f36935,%f36936,%f36937,%f36938};

	// end inline asm
	// begin inline asm
	mma.sync.aligned.m16n8k8.row.col.f32.f16.f16.f32 {%f36935,%f36936,%f36937,%f36938}, {%r1,%r2}, {%r3}, {%f36935,%f36936,%f36937,%f36938};

	// end inline asm
	// begin inline asm
	mma.sync.aligned.m16n8k8.row.col.f32.f16.f16.f32 {%f36935,%f36936,%f36937,%f36938}, {%r1,%r2}, {%r3}, {%f36935,%f36936,%f36937,%f36938};

	// end inline asm
	// begin inline asm
	mma.sync.aligned.m16n8k8.row.col.f32.f16.f16.f32 {%f36935,%f36936,%f36937,%f36938}, {%r1,%r2}, {%r3}, {%f36935,%f36936,%f36937,%f36938};

	// end inline asm
	// begin inline asm
	mma.sync.aligned.m16n8k8.row.col.f32.f16.f16.f32 {%f36935,%f36936,%f36937,%f36938}, {%r1,%r2}, {%r3}, {%f36935,%f36936,%f36937,%f36938};

	// end inline asm
	// begin inline asm
	mma.sync.aligned.m16n8k8.row.col.f32.f16.f16.f32 {%f36935,%f36936,%f36937,%f36938}, {%r1,%r2}, {%r3}, {%f36935,%f36936,%f36937,%f36938};

	// end inline asm
	// begin inline asm
	mma.sync.aligned.m16n8k8.row.col.f32.f16.f16.f32 {%f36935,%f36936,%f36937,%f36938}, {%r1,%r2}, {%r3}, {%f36935,%f36936,%f36937,%f36938};

	// end inline asm
	// begin inline asm
	mma.sync.aligned.m16n8k8.row.col.f32.f16.f16.f32 {%f36935,%f36936,%f36937,%f36938}, {%r1,%r2}, {%r3}, {%f36935,%f36936,%f36937,%f36938};

	// end inline asm
	// begin inline asm
	mma.sync.aligned.m16n8k8.row.col.f32.f16.f16.f32 {%f36935,%f36936,%f36937,%f36938}, {%r1,%r2}, {%r3}, {%f36935,%f36936,%f36937,%f36938};

	// end inline asm
	// begin inline asm
	mma.sync.aligned.m16n8k8.row.col.f32.f16.f16.f32 {%f36935,%f36936,%f36937,%f36938}, {%r1,%r2}, {%r3}, {%f36935,%f36936,%f36937,%f36938};

	// end inline asm
	// begin inline asm
	mma.sync.aligned.m16n8k8.row.col.f32.f16.f16.f32 {%f36935,%f36936,%f36937,%f36938}, {%r1,%r2}, {%r3}, {%f36935,%f36936,%f36937,%f36938};

	// end inline asm
	// begin inline asm
	mma.sync.aligned.m16n8k8.row.col.f32.f16.f16.f32 {%f36935,%f36936,%f36937,%f36938}, {%r1,%r2}, {%r3}, {%f36935,%f36936,%f36937,%f36938};

	// end inline asm
	// begin inline asm
	mma.sync.aligned.m16n8k8.row.col.f32.f16.f16.f32 {%f36935,%f36936,%f36937,%f36938}, {%r1,%r2}, {%r3}, {%f36935,%f36936,%f36937,%f36938};

	// end inline asm
	// begin inline asm
	mma.sync.aligned.m16n8k8.row.col.f32.f16.f16.f32 {%f36935,%f36936,%f36937,%f36938}, {%r1,%r2}, {%r3}, {%f36935,%f36936,%f36937,%f36938};

	// end inline asm
	// begin inline asm
	mma.sync.aligned.m16n8k8.row.col.f32.f16.f16.f32 {%f36935,%f36936,%f36937,%f36938}, {%r1,%r2}, {%r3}, {%f36935,%f36936,%f36937,%f36938};

	// end inline asm
	// begin inline asm
	mma.sync.aligned.m16n8k8.row.col.f32.f16.f16.f32 {%f36935,%f36936,%f36937,%f36938}, {%r1,%r2}, {%r3}, {%f36935,%f36936,%f36937,%f36938};

	// end inline asm
	// begin inline asm
	mma.sync.aligned.m16n8k8.row.col.f32.f16.f16.f32 {%f36935,%f36936,%f36937,%f36938}, {%r1,%r2}, {%r3}, {%f36935,%f36936,%f36937,%f36938};

	// end inline asm
	// begin inline asm
	mma.sync.aligned.m16n8k8.row.col.f32.f16.f16.f32 {%f36935,%f36936,%f36937,%f36938}, {%r1,%r2}, {%r3}, {%f36935,%f36936,%f36937,%f36938};

	// end inline asm
	// begin inline asm
	mma.sync.aligned.m16n8k8.row.col.f32.f16.f16.f32 {%f36935,%f36936,%f36937,%f36938}, {%r1,%r2}, {%r3}, {%f36935,%f36936,%f36937,%f36938};

	// end inline asm
	// begin inline asm
	mma.sync.aligned.m16n8k8.row.col.f32.f16.f16.f32 {%f36935,%f36936,%f36937,%f36938}, {%r1,%r2}, {%r3}, {%f36935,%f36936,%f36937,%f36938};

	// end inline asm
	// begin inline asm
	mma.sync.aligned.m16n8k8.row.col.f32.f16.f16.f32 {%f36935,%f36936,%f36937,%f36938}, {%r1,%r2}, {%r3}, {%f36935,%f36936,%f36937,%f36938};

	// end inline asm
	// begin inline asm
	mma.sync.aligned.m16n8k8.row.col.f32.f16.f16.f32 {%f36935,%f36936,%f36937,%f36938}, {%r1,%r2}, {%r3}, {%f36935,%f36936,%f36937,%f36938};

	// end inline asm
	// begin inline asm
	mma.sync.aligned.m16n8k8.row.col.f32.f16.f16.f32 {%f36935,%f36936,%f36937,%f36938}, {%r1,%r2}, {%r3}, {%f36935,%f36936,%f36937,%f36938};

	// end inline asm
	// begin inline asm
	mma.sync.aligned.m16n8k8.row.col.f32.f16.f16.f32 {%f36935,%f36936,%f36937,%f36938}, {%r1,%r2}, {%r3}, {%f36935,%f36936,%f36937,%f36938};

	// end inline asm
	// begin inline asm
	mma.sync.aligned.m16n8k8.row.col.f32.f16.f16.f32 {%f36935,%f36936,%f36937,%f36938}, {%r1,%r2}, {%r3}, {%f36935,%f36936,%f36937,%f36938};

	// end inline asm
	// begin inline asm
	mma.sync.aligned.m16n8k8.row.col.f32.f16.f16.f32 {%f36935,%f36936,%f36937,%f36938}, {%r1,%r2}, {%r3}, {%f36935,%f36936,%f36937,%f36938};

	// end inline asm
	// begin inline asm
	mma.sync.aligned.m16n8k8.row.col.f32.f16.f16.f32 {%f36935,%f36936,%f36937,%f36938}, {%r1,%r2}, {%r3}, {%f36935,%f36936,%f36937,%f36938};

	// end inline asm
	// begin inline asm
	mma.sync.aligned.m16n8k8.row.col.f32.f16.f16.f32 {%f36935,%f36936,%f36937,%f36938}, {%r1,%r2}, {%r3}, {%f36935,%f36936,%f36937,%f36938};

	// end inline asm
	// begin inline asm
	mma.sync.aligned.m16n8k8.row.col.f32.f16.f16.f32 {%f36935,%f36936,%f36937,%f36938}, {%r1,%r2}, {%r3}, {%f36935,%f36936,%f36937,%f36938};

	// end inline asm
	// begin inline asm
	mma.sync.aligned.m16n8k8.row.col.f32.f16.f16.f32 {%f36935,%f36936,%f36937,%f36938}, {%r1,%r2}, {%r3}, {%f36935,%f36936,%f36937,%f36938};

	// end inline asm
	// begin inline asm
	mma.sync.aligned.m16n8k8.row.col.f32.f16.f16.f32 {%f36935,%f36936,%f36937,%f36938}, {%r1,%r2}, {%r3}, {%f36935,%f36936,%f36937,%f36938};

	// end inline asm
	// begin inline asm
	mma.sync.aligned.m16n8k8.row.col.f32.f16.f16.f32 {%f36935,%f36936,%f36937,%f36938}, {%r1,%r2}, {%r3}, {%f36935,%f36936,%f36937,%f36938};

	// end inline asm
	// begin inline asm
	mma.sync.aligned.m16n8k8.row.col.f32.f16.f16.f32 {%f36935,%f36936,%f36937,%f36938}, {%r1,%r2}, {%r3}, {%f36935,%f36936,%f36937,%f36938};

	// end inline asm
	// begin inline asm
	mma.sync.aligned.m16n8k8.row.col.f32.f16.f16.f32 {%f36935,%f36936,%f36937,%f36938}, {%r1,%r2}, {%r3}, {%f36935,%f36936,%f36937,%f36938};

	// end inline asm
	// begin inline asm
	mma.sync.aligned.m16n8k8.row.col.f32.f16.f16.f32 {%f36935,%f36936,%f36937,%f36938}, {%r1,%r2}, {%r3}, {%f36935,%f36936,%f36937,%f36938};

	// end inline asm
	// begin inline asm
	mma.sync.aligned.m16n8k8.row.col.f32.f16.f16.f32 {%f36935,%f36936,%f36937,%f36938}, {%r1,%r2}, {%r3}, {%f36935,%f36936,%f36937,%f36938};

	// end inline asm
	// begin inline asm
	mma.sync.aligned.m16n8k8.row.col.f32.f16.f16.f32 {%f36935,%f36936,%f36937,%f36938}, {%r1,%r2}, {%r3}, {%f36935,%f36936,%f36937,%f36938};

	// end inline asm
	// begin inline asm
	mma.sync.aligned.m16n8k8.row.col.f32.f16.f16.f32 {%f36935,%f36936,%f36937,%f36938}, {%r1,%r2}, {%r3}, {%f36935,%f36936,%f36937,%f36938};

	// end inline asm
	// begin inline asm
	mma.sync.aligned.m16n8k8.row.col.f32.f16.f16.f32 {%f36935,%f36936,%f36937,%f36938}, {%r1,%r2}, {%r3}, {%f36935,%f36936,%f36937,%f36938};

	// end inline asm
	// begin inline asm
	mma.sync.aligned.m16n8k8.row.col.f32.f16.f16.f32 {%f36935,%f36936,%f36937,%f36938}, {%r1,%r2}, {%r3}, {%f36935,%f36936,%f36937,%f36938};

	// end inline asm
	// begin inline asm
	mma.sync.aligned.m16n8k8.row.col.f32.f16.f16.f32 {%f36935,%f36936,%f36937,%f36938}, {%r1,%r2}, {%r3}, {%f36935,%f36936,%f36937,%f36938};

	// end inline asm
	// begin inline asm
	mma.sync.aligned.m16n8k8.row.col.f32.f16.f16.f32 {%f36935,%f36936,%f36937,%f36938}, {%r1,%r2}, {%r3}, {%f36935,%f36936,%f36937,%f36938};

	// end inline asm
	// begin inline asm
	mma.sync.aligned.m16n8k8.row.col.f32.f16.f16.f32 {%f36935,%f36936,%f36937,%f36938}, {%r1,%r2}, {%r3}, {%f36935,%f36936,%f36937,%f36938};

	// end inline asm
	// begin inline asm
	mma.sync.aligned.m16n8k8.row.col.f32.f16.f16.f32 {%f36935,%f36936,%f36937,%f36938}, {%r1,%r2}, {%r3}, {%f36935,%f36936,%f36937,%f36938};

	// end inline asm
	// begin inline asm
	mma.sync.aligned.m16n8k8.row.col.f32.f16.f16.f32 {%f36935,%f36936,%f36937,%f36938}, {%r1,%r2}, {%r3}, {%f36935,%f36936,%f36937,%f36938};

	// end inline asm
	// begin inline asm
	mma.sync.aligned.m16n8k8.row.col.f32.f16.f16.f32 {%f36935,%f36936,%f36937,%f36938}, {%r1,%r2}, {%r3}, {%f36935,%f36936,%f36937,%f36938};

	// end inline asm
	// begin inline asm
	mma.sync.aligned.m16n8k8.row.col.f32.f16.f16.f32 {%f36935,%f36936,%f36937,%f36938}, {%r1,%r2}, {%r3}, {%f36935,%f36936,%f36937,%f36938};

	// end inline asm
	// begin inline asm
	mma.sync.aligned.m16n8k8.row.col.f32.f16.f16.f32 {%f36935,%f36936,%f36937,%f36938}, {%r1,%r2}, {%r3}, {%f36935,%f36936,%f36937,%f36938};

	// end inline asm
	// begin inline asm
	mma.sync.aligned.m16n8k8.row.col.f32.f16.f16.f32 {%f36935,%f36936,%f36937,%f36938}, {%r1,%r2}, {%r3}, {%f36935,%f36936,%f36937,%f36938};

	// end inline asm
	// begin inline asm
	mma.sync.aligned.m16n8k8.row.col.f32.f16.f16.f32 {%f36935,%f36936,%f36937,%f36938}, {%r1,%r2}, {%r3}, {%f36935,%f36936,%f36937,%f36938};

	// end inline asm
	// begin inline asm
	mma.sync.aligned.m16n8k8.row.col.f32.f16.f16.f32 {%f36935,%f36936,%f36937,%f36938}, {%r1,%r2}, {%r3}, {%f36935,%f36936,%f36937,%f36938};

	// end inline asm
	// begin inline asm
	mma.sync.aligned.m16n8k8.row.col.f32.f16.f16.f32 {%f36935,%f36936,%f36937,%f36938}, {%r1,%r2}, {%r3}, {%f36935,%f36936,%f36937,%f36938};

	// end inline asm
	// begin inline asm
	mma.sync.aligned.m16n8k8.row.col.f32.f16.f16.f32 {%f36935,%f36936,%f36937,%f36938}, {%r1,%r2}, {%r3}, {%f36935,%f36936,%f36937,%f36938};

	// end inline asm
	// begin inline asm
	mma.sync.aligned.m16n8k8.row.col.f32.f16.f16.f32 {%f36935,%f36936,%f36937,%f36938}, {%r1,%r2}, {%r3}, {%f36935,%f36936,%f36937,%f36938};

	// end inline asm
	// begin inline asm
	mma.sync.aligned.m16n8k8.row.col.f32.f16.f16.f32 {%f36935,%f36936,%f36937,%f36938}, {%r1,%r2}, {%r3}, {%f36935,%f36936,%f36937,%f36938};

	// end inline asm
	// begin inline asm
	mma.sync.aligned.m16n8k8.row.col.f32.f16.f16.f32 {%f36935,%f36936,%f36937,%f36938}, {%r1,%r2}, {%r3}, {%f36935,%f36936,%f36937,%f36938};

	// end inline asm
	// begin inline asm
	mma.sync.aligned.m16n8k8.row.col.f32.f16.f16.f32 {%f36935,%f36936,%f36937,%f36938}, {%r1,%r2}, {%r3}, {%f36935,%f36936,%f36937,%f36938};

	// end inline asm
	// begin inline asm
	mma.sync.aligned.m16n8k8.row.col.f32.f16.f16.f32 {%f36935,%f36936,%f36937,%f36938}, {%r1,%r2}, {%r3}, {%f36935,%f36936,%f36937,%f36938};

	// end inline asm
	// begin inline asm
	mma.sync.aligned.m16n8k8.row.col.f32.f16.f16.f32 {%f36935,%f36936,%f36937,%f36938}, {%r1,%r2}, {%r3}, {%f36935,%f36936,%f36937,%f36938};

	// end inline asm
	// begin inline asm
	mma.sync.aligned.m16n8k8.row.col.f32.f16.f16.f32 {%f36935,%f36936,%f36937,%f36938}, {%r1,%r2}, {%r3}, {%f36935,%f36936,%f36937,%f36938};

	// end inline asm
	// begin inline asm
	mma.sync.aligned.m16n8k8.row.col.f32.f16.f16.f32 {%f36935,%f36936,%f36937,%f36938}, {%r1,%r2}, {%r3}, {%f36935,%f36936,%f36937,%f36938};

	// end inline asm
	// begin inline asm
	mma.sync.aligned.m16n8k8.row.col.f32.f16.f16.f32 {%f36935,%f36936,%f36937,%f36938}, {%r1,%r2}, {%r3}, {%f36935,%f36936,%f36937,%f36938};

	// end inline asm
	// begin inline asm
	mma.sync.aligned.m16n8k8.row.col.f32.f16.f16.f32 {%f36935,%f36936,%f36937,%f36938}, {%r1,%r2}, {%r3}, {%f36935,%f36936,%f36937,%f36938};

	// end inline asm
	// begin inline asm
	mma.sync.aligned.m16n8k8.row.col.f32.f16.f16.f32 {%f36935,%f36936,%f36937,%f36938}, {%r1,%r2}, {%r3}, {%f36935,%f36936,%f36937,%f36938};

	// end inline asm
	// begin inline asm
	mma.sync.aligned.m16n8k8.row.col.f32.f16.f16.f32 {%f36935,%f36936,%f36937,%f36938}, {%r1,%r2}, {%r3}, {%f36935,%f36936,%f36937,%f36938};

	// end inline asm
	// begin inline asm
	mma.sync.aligned.m16n8k8.row.col.f32.f16.f16.f32 {%f36935,%f36936,%f36937,%f36938}, {%r1,%r2}, {%r3}, {%f36935,%f36936,%f36937,%f36938};

	// end inline asm
	// begin inline asm
	mma.sync.aligned.m16n8k8.row.col.f32.f16.f16.f32 {%f36935,%f36936,%f36937,%f36938}, {%r1,%r2}, {%r3}, {%f36935,%f36936,%f36937,%f36938};

	// end inline asm
	// begin inline asm
	mma.sync.aligned.m16n8k8.row.col.f32.f16.f16.f32 {%f36935,%f36936,%f36937,%f36938}, {%r1,%r2}, {%r3}, {%f36935,%f36936,%f36937,%f36938};

	// end inline asm
	// begin inline asm
	mma.sync.aligned.m16n8k8.row.col.f32.f16.f16.f32 {%f36935,%f36936,%f36937,%f36938}, {%r1,%r2}, {%r3}, {%f36935,%f36936,%f36937,%f36938};

	// end inline asm
	// begin inline asm
	mma.sync.aligned.m16n8k8.row.col.f32.f16.f16.f32 {%f36935,%f36936,%f36937,%f36938}, {%r1,%r2}, {%r3}, {%f36935,%f36936,%f36937,%f36938};

	// end inline asm
	// begin inline asm
	mma.sync.aligned.m16n8k8.row.col.f32.f16.f16.f32 {%f36935,%f36936,%f36937,%f36938}, {%r1,%r2}, {%r3}, {%f36935,%f36936,%f36937,%f36938};

	// end inline asm
	// begin inline asm
	mma.sync.aligned.m16n8k8.row.col.f32.f16.f16.f32 {%f36935,%f36936,%f36937,%f36938}, {%r1,%r2}, {%r3}, {%f36935,%f36936,%f36937,%f36938};

	// end inline asm
	// begin inline asm
	mma.sync.aligned.m16n8k8.row.col.f32.f16.f16.f32 {%f36935,%f36936,%f36937,%f36938}, {%r1,%r2}, {%r3}, {%f36935,%f36936,%f36937,%f36938};

	// end inline asm
	// begin inline asm
	mma.sync.aligned.m16n8k8.row.col.f32.f16.f16.f32 {%f36935,%f36936,%f36937,%f36938}, {%r1,%r2}, {%r3}, {%f36935,%f36936,%f36937,%f36938};

	// end inline asm
	// begin inline asm
	mma.sync.aligned.m16n8k8.row.col.f32.f16.f16.f32 {%f36935,%f36936,%f36937,%f36938}, {%r1,%r2}, {%r3}, {%f36935,%f36936,%f36937,%f36938};

	// end inline asm
	// begin inline asm
	mma.sync.aligned.m16n8k8.row.col.f32.f16.f16.f32 {%f36935,%f36936,%f36937,%f36938}, {%r1,%r2}, {%r3}, {%f36935,%f36936,%f36937,%f36938};

	// end inline asm
	// begin inline asm
	mma.sync.aligned.m16n8k8.row.col.f32.f16.f16.f32 {%f36935,%f36936,%f36937,%f36938}, {%r1,%r2}, {%r3}, {%f36935,%f36936,%f36937,%f36938};

	// end inline asm
	// begin inline asm
	mma.sync.aligned.m16n8k8.row.col.f32.f16.f16.f32 {%f36935,%f36936,%f36937,%f36938}, {%r1,%r2}, {%r3}, {%f36935,%f36936,%f36937,%f36938};

	// end inline asm
	// begin inline asm
	mma.sync.aligned.m16n8k8.row.col.f32.f16.f16.f32 {%f36935,%f36936,%f36937,%f36938}, {%r1,%r2}, {%r3}, {%f36935,%f36936,%f36937,%f36938};

	// end inline asm
	// begin inline asm
	mma.sync.aligned.m16n8k8.row.col.f32.f16.f16.f32 {%f36935,%f36936,%f36937,%f36938}, {%r1,%r2}, {%r3}, {%f36935,%f36936,%f36937,%f36938};

	// end inline asm
	// begin inline asm
	mma.sync.aligned.m16n8k8.row.col.f32.f16.f16.f32 {%f36935,%f36936,%f36937,%f36938}, {%r1,%r2}, {%r3}, {%f36935,%f36936,%f36937,%f36938};

	// end inline asm
	// begin inline asm
	mma.sync.aligned.m16n8k8.row.col.f32.f16.f16.f32 {%f36935,%f36936,%f36937,%f36938}, {%r1,%r2}, {%r3}, {%f36935,%f36936,%f36937,%f36938};

	// end inline asm
	// begin inline asm
	mma.sync.aligned.m16n8k8.row.col.f32.f16.f16.f32 {%f36935,%f36936,%f36937,%f36938}, {%r1,%r2}, {%r3}, {%f36935,%f36936,%f36937,%f36938};

	// end inline asm
	// begin inline asm
	mma.sync.aligned.m16n8k8.row.col.f32.f16.f16.f32 {%f36935,%f36936,%f36937,%f36938}, {%r1,%r2}, {%r3}, {%f36935,%f36936,%f36937,%f36938};

	// end inline asm
	// begin inline asm
	mma.sync.aligned.m16n8k8.row.col.f32.f16.f16.f32 {%f36935,%f36936,%f36937,%f36938}, {%r1,%r2}, {%r3}, {%f36935,%f36936,%f36937,%f36938};

	// end inline asm
	// begin inline asm
	mma.sync.aligned.m16n8k8.row.col.f32.f16.f16.f32 {%f36935,%f36936,%f36937,%f36938}, {%r1,%r2}, {%r3}, {%f36935,%f36936,%f36937,%f36938};

	// end inline asm
	// begin inline asm
	mma.sync.aligned.m16n8k8.row.col.f32.f16.f16.f32 {%f36935,%f36936,%f36937,%f36938}, {%r1,%r2}, {%r3}, {%f36935,%f36936,%f36937,%f36938};

	// end inline asm
	// begin inline asm
	mma.sync.aligned.m16n8k8.row.col.f32.f16.f16.f32 {%f36935,%f36936,%f36937,%f36938}, {%r1,%r2}, {%r3}, {%f36935,%f36936,%f36937,%f36938};

	// end inline asm
	// begin inline asm
	mma.sync.aligned.m16n8k8.row.col.f32.f16.f16.f32 {%f36935,%f36936,%f36937,%f36938}, {%r1,%r2}, {%r3}, {%f36935,%f36936,%f36937,%f36938};

	// end inline asm
	// begin inline asm
	mma.sync.aligned.m16n8k8.row.col.f32.f16.f16.f32 {%f36935,%f36936,%f36937,%f36938}, {%r1,%r2}, {%r3}, {%f36935,%f36936,%f36937,%f36938};

	// end inline asm
	// begin inline asm
	mma.sync.aligned.m16n8k8.row.col.f32.f16.f16.f32 {%f36935,%f36936,%f36937,%f36938}, {%r1,%r2}, {%r3}, {%f36935,%f36936,%f36937,%f36938};

	// end inline asm
	// begin inline asm
	mma.sync.aligned.m16n8k8.row.col.f32.f16.f16.f32 {%f36935,%f36936,%f36937,%f36938}, {%r1,%r2}, {%r3}, {%f36935,%f36936,%f36937,%f36938};

	// end inline asm
	// begin inline asm
	mma.sync.aligned.m16n8k8.row.col.f32.f16.f16.f32 {%f36935,%f36936,%f36937,%f36938}, {%r1,%r2}, {%r3}, {%f36935,%f36936,%f36937,%f36938};

	// end inline asm
	// begin inline asm
	mma.sync.aligned.m16n8k8.row.col.f32.f16.f16.f32 {%f36935,%f36936,%f36937,%f36938}, {%r1,%r2}, {%r3}, {%f36935,%f36936,%f36937,%f36938};

	// end inline asm
	// begin inline asm
	mma.sync.aligned.m16n8k8.row.col.f32.f16.f16.f32 {%f36935,%f36936,%f36937,%f36938}, {%r1,%r2}, {%r3}, {%f36935,%f36936,%f36937,%f36938};

	// end inline asm
	// begin inline asm
	mma.sync.aligned.m16n8k8.row.col.f32.f16.f16.f32 {%f36935,%f36936,%f36937,%f36938}, {%r1,%r2}, {%r3}, {%f36935,%f36936,%f36937,%f36938};

	// end inline asm
	// begin inline asm
	mma.sync.aligned.m16n8k8.row.col.f32.f16.f16.f32 {%f36935,%f36936,%f36937,%f36938}, {%r1,%r2}, {%r3}, {%f36935,%f36936,%f36937,%f36938};

	// end inline asm
	// begin inline asm
	mma.sync.aligned.m16n8k8.row.col.f32.f16.f16.f32 {%f36935,%f36936,%f36937,%f36938}, {%r1,%r2}, {%r3}, {%f36935,%f36936,%f36937,%f36938};

	// end inline asm
	// begin inline asm
	mma.sync.aligned.m16n8k8.row.col.f32.f16.f16.f32 {%f36935,%f36936,%f36937,%f36938}, {%r1,%r2}, {%r3}, {%f36935,%f36936,%f36937,%f36938};

	// end inline asm
	// begin inline asm
	mma.sync.aligned.m16n8k8.row.col.f32.f16.f16.f32 {%f36935,%f36936,%f36937,%f36938}, {%r1,%r2}, {%r3}, {%f36935,%f36936,%f36937,%f36938};

	// end inline asm
	// begin inline asm
	mma.sync.aligned.m16n8k8.row.col.f32.f16.f16.f32 {%f36935,%f36936,%f36937,%f36938}, {%r1,%r2}, {%r3}, {%f36935,%f36936,%f36937,%f36938};

	// end inline asm
	// begin inline asm
	mma.sync.aligned.m16n8k8.row.col.f32.f16.f16.f32 {%f36935,%f36936,%f36937,%f36938}, {%r1,%r2}, {%r3}, {%f36935,%f36936,%f36937,%f36938};

	// end inline asm
	// begin inline asm
	mma.sync.aligned.m16n8k8.row.col.f32.f16.f16.f32 {%f36935,%f36936,%f36937,%f36938}, {%r1,%r2}, {%r3}, {%f36935,%f36936,%f36937,%f36938};

	// end inline asm
	// begin inline asm
	mma.sync.aligned.m16n8k8.row.col.f32.f16.f16.f32 {%f36935,%f36936,%f36937,%f36938}, {%r1,%r2}, {%r3}, {%f36935,%f36936,%f36937,%f36938};

	// end inline asm
	// begin inline asm
	mma.sync.aligned.m16n8k8.row.col.f32.f16.f16.f32 {%f36935,%f36936,%f36937,%f36938}, {%r1,%r2}, {%r3}, {%f36935,%f36936,%f36937,%f36938};

	// end inline asm
	// begin inline asm
	mma.sync.aligned.m16n8k8.row.col.f32.f16.f16.f32 {%f36935,%f36936,%f36937,%f36938}, {%r1,%r2}, {%r3}, {%f36935,%f36936,%f36937,%f36938};

	// end inline asm
	// begin inline asm
	mma.sync.aligned.m16n8k8.row.col.f32.f16.f16.f32 {%f36935,%f36936,%f36937,%f36938}, {%r1,%r2}, {%r3}, {%f36935,%f36936,%f36937,%f36938};

	// end inline asm
	// begin inline asm
	mma.sync.aligned.m16n8k8.row.col.f32.f16.f16.f32 {%f36935,%f36936,%f36937,%f36938}, {%r1,%r2}, {%r3}, {%f36935,%f36936,%f36937,%f36938};

	// end inline asm
	// begin inline asm
	mma.sync.aligned.m16n8k8.row.col.f32.f16.f16.f32 {%f36935,%f36936,%f36937,%f36938}, {%r1,%r2}, {%r3}, {%f36935,%f36936,%f36937,%f36938};

	// end inline asm
	// begin inline asm
	mma.sync.aligned.m16n8k8.row.col.f32.f16.f16.f32 {%f36935,%f36936,%f36937,%f36938}, {%r1,%r2}, {%r3}, {%f36935,%f36936,%f36937,%f36938};

	// end inline asm
	// begin inline asm
	mma.sync.aligned.m16n8k8.row.col.f32.f16.f16.f32 {%f36935,%f36936,%f36937,%f36938}, {%r1,%r2}, {%r3}, {%f36935,%f36936,%f36937,%f36938};

	// end inline asm
	// begin inline asm
	mma.sync.aligned.m16n8k8.row.col.f32.f16.f16.f32 {%f36935,%f36936,%f36937,%f36938}, {%r1,%r2}, {%r3}, {%f36935,%f36936,%f36937,%f36938};

	// end inline asm
	// begin inline asm
	mma.sync.aligned.m16n8k8.row.col.f32.f16.f16.f32 {%f36935,%f36936,%f36937,%f36938}, {%r1,%r2}, {%r3}, {%f36935,%f36936,%f36937,%f36938};

	// end inline asm
	// begin inline asm
	mma.sync.aligned.m16n8k8.row.col.f32.f16.f16.f32 {%f36935,%f36936,%f36937,%f36938}, {%r1,%r2}, {%r3}, {%f36935,%f36936,%f36937,%f36938};

	// end inline asm
	// begin inline asm
	mma.sync.aligned.m16n8k8.row.col.f32.f16.f16.f32 {%f36935,%f36936,%f36937,%f36938}, {%r1,%r2}, {%r3}, {%f36935,%f36936,%f36937,%f36938};

	// end inline asm
	// begin inline asm
	mma.sync.aligned.m16n8k8.row.col.f32.f16.f16.f32 {%f36935,%f36936,%f36937,%f36938}, {%r1,%r2}, {%r3}, {%f36935,%f36936,%f36937,%f36938};

	// end inline asm
	// begin inline asm
	mma.sync.aligned.m16n8k8.row.col.f32.f16.f16.f32 {%f36935,%f36936,%f36937,%f36938}, {%r1,%r2}, {%r3}, {%f36935,%f36936,%f36937,%f36938};

	// end inline asm
	// begin inline asm
	mma.sync.aligned.m16n8k8.row.col.f32.f16.f16.f32 {%f36935,%f36936,%f36937,%f36938}, {%r1,%r2}, {%r3}, {%f36935,%f36936,%f36937,%f36938};

	// end inline asm
	// begin inline asm
	mma.sync.aligned.m16n8k8.row.col.f32.f16.f16.f32 {%f36935,%f36936,%f36937,%f36938}, {%r1,%r2}, {%r3}, {%f36935,%f36936,%f36937,%f36938};

	// end inline asm
	// begin inline asm
	mma.sync.aligned.m16n8k8.row.col.f32.f16.f16.f32 {%f36935,%f36936,%f36937,%f36938}, {%r1,%r2}, {%r3}, {%f36935,%f36936,%f36937,%f36938};

	// end inline asm
	// begin inline asm
	mma.sync.aligned.m16n8k8.row.col.f32.f16.f16.f32 {%f36935,%f36936,%f36937,%f36938}, {%r1,%r2}, {%r3}, {%f36935,%f36936,%f36937,%f36938};

	// end inline asm
	// begin inline asm
	mma.sync.aligned.m16n8k8.row.col.f32.f16.f16.f32 {%f36935,%f36936,%f36937,%f36938}, {%r1,%r2}, {%r3}, {%f36935,%f36936,%f36937,%f36938};

	// end inline asm
	// begin inline asm
	mma.sync.aligned.m16n8k8.row.col.f32.f16.f16.f32 {%f36935,%f36936,%f36937,%f36938}, {%r1,%r2}, {%r3}, {%f36935,%f36936,%f36937,%f36938};

	// end inline asm
	// begin inline asm
	mma.sync.aligned.m16n8k8.row.col.f32.f16.f16.f32 {%f36935,%f36936,%f36937,%f36938}, {%r1,%r2}, {%r3}, {%f36935,%f36936,%f36937,%f36938};

	// end inline asm
	// begin inline asm
	mma.sync.aligned.m16n8k8.row.col.f32.f16.f16.f32 {%f36935,%f36936,%f36937,%f36938}, {%r1,%r2}, {%r3}, {%f36935,%f36936,%f36937,%f36938};

	// end inline asm
	// begin inline asm
	mma.sync.aligned.m16n8k8.row.col.f32.f16.f16.f32 {%f36935,%f36936,%f36937,%f36938}, {%r1,%r2}, {%r3}, {%f36935,%f36936,%f36937,%f36938};

	// end inline asm
	// begin inline asm
	mma.sync.aligned.m16n8k8.row.col.f32.f16.f16.f32 {%f36935,%f36936,%f36937,%f36938}, {%r1,%r2}, {%r3}, {%f36935,%f36936,%f36937,%f36938};

	// end inline asm
	// begin inline asm
	mma.sync.aligned.m16n8k8.row.col.f32.f16.f16.f32 {%f36935,%f36936,%f36937,%f36938}, {%r1,%r2}, {%r3}, {%f36935,%f36936,%f36937,%f36938};

	// end inline asm
	// begin inline asm
	mma.sync.aligned.m16n8k8.row.col.f32.f16.f16.f32 {%f36935,%f36936,%f36937,%f36938}, {%r1,%r2}, {%r3}, {%f36935,%f36936,%f36937,%f36938};

	// end inline asm
	// begin inline asm
	mma.sync.aligned.m16n8k8.row.col.f32.f16.f16.f32 {%f36935,%f36936,%f36937,%f36938}, {%r1,%r2}, {%r3}, {%f36935,%f36936,%f36937,%f36938};

	// end inline asm
	// begin inline asm
	mma.sync.aligned.m16n8k8.row.col.f32.f16.f16.f32 {%f36935,%f36936,%f36937,%f36938}, {%r1,%r2}, {%r3}, {%f36935,%f36936,%f36937,%f36938};

	// end inline asm
	// begin inline asm
	mma.sync.aligned.m16n8k8.row.col.f32.f16.f16.f32 {%f36935,%f36936,%f36937,%f36938}, {%r1,%r2}, {%r3}, {%f36935,%f36936,%f36937,%f36938};

	// end inline asm
	// begin inline asm
	mma.sync.aligned.m16n8k8.row.col.f32.f16.f16.f32 {%f36935,%f36936,%f36937,%f36938}, {%r1,%r2}, {%r3}, {%f36935,%f36936,%f36937,%f36938};

	// end inline asm
	// begin inline asm
	mma.sync.aligned.m16n8k8.row.col.f32.f16.f16.f32 {%f36935,%f36936,%f36937,%f36938}, {%r1,%r2}, {%r3}, {%f36935,%f36936,%f36937,%f36938};

	// end inline asm
	// begin inline asm
	mma.sync.aligned.m16n8k8.row.col.f32.f16.f16.f32 {%f36935,%f36936,%f36937,%f36938}, {%r1,%r2}, {%r3}, {%f36935,%f36936,%f36937,%f36938};

	// end inline asm
	// begin inline asm
	mma.sync.aligned.m16n8k8.row.col.f32.f16.f16.f32 {%f36935,%f36936,%f36937,%f36938}, {%r1,%r2}, {%r3}, {%f36935,%f36936,%f36937,%f36938};

	// end inline asm
	// begin inline asm
	mma.sync.aligned.m16n8k8.row.col.f32.f16.f16.f32 {%f36935,%f36936,%f36937,%f36938}, {%r1,%r2}, {%r3}, {%f36935,%f36936,%f36937,%f36938};

	// end inline asm
	// begin inline asm
	mma.sync.aligned.m16n8k8.row.col.f32.f16.f16.f32 {%f36935,%f36936,%f36937,%f36938}, {%r1,%r2}, {%r3}, {%f36935,%f36936,%f36937,%f36938};

	// end inline asm
	// begin inline asm
	mma.sync.aligned.m16n8k8.row.col.f32.f16.f16.f32 {%f36935,%f36936,%f36937,%f36938}, {%r1,%r2}, {%r3}, {%f36935,%f36936,%f36937,%f36938};

	// end inline asm
	// begin inline asm
	mma.sync.aligned.m16n8k8.row.col.f32.f16.f16.f32 {%f36935,%f36936,%f36937,%f36938}, {%r1,%r2}, {%r3}, {%f36935,%f36936,%f36937,%f36938};

	// end inline asm
	// begin inline asm
	mma.sync.aligned.m16n8k8.row.col.f32.f16.f16.f32 {%f36935,%f36936,%f36937,%f36938}, {%r1,%r2}, {%r3}, {%f36935,%f36936,%f36937,%f36938};

	// end inline asm
	// begin inline asm
	mma.sync.aligned.m16n8k8.row.col.f32.f16.f16.f32 {%f36935,%f36936,%f36937,%f36938}, {%r1,%r2}, {%r3}, {%f36935,%f36936,%f36937,%f36938};

	// end inline asm
	// begin inline asm
	mma.sync.aligned.m16n8k8.row.col.f32.f16.f16.f32 {%f36935,%f36936,%f36937,%f36938}, {%r1,%r2}, {%r3}, {%f36935,%f36936,%f36937,%f36938};

	// end inline asm
	// begin inline asm
	mma.sync.aligned.m16n8k8.row.col.f32.f16.f16.f32 {%f36935,%f36936,%f36937,%f36938}, {%r1,%r2}, {%r3}, {%f36935,%f36936,%f36937,%f36938};

	// end inline asm
	// begin inline asm
	mma.sync.aligned.m16n8k8.row.col.f32.f16.f16.f32 {%f36935,%f36936,%f36937,%f36938}, {%r1,%r2}, {%r3}, {%f36935,%f36936,%f36937,%f36938};

	// end inline asm
	// begin inline asm
	mma.sync.aligned.m16n8k8.row.col.f32.f16.f16.f32 {%f36935,%f36936,%f36937,%f36938}, {%r1,%r2}, {%r3}, {%f36935,%f36936,%f36937,%f36938};

	// end inline asm
	// begin inline asm
	mma.sync.aligned.m16n8k8.row.col.f32.f16.f16.f32 {%f36935,%f36936,%f36937,%f36938}, {%r1,%r2}, {%r3}, {%f36935,%f36936,%f36937,%f36938};

	// end inline asm
	// begin inline asm
	mma.sync.aligned.m16n8k8.row.col.f32.f16.f16.f32 {%f36935,%f36936,%f36937,%f36938}, {%r1,%r2}, {%r3}, {%f36935,%f36936,%f36937,%f36938};

	// end inline asm
	// begin inline asm
	mma.sync.aligned.m16n8k8.row.col.f32.f16.f16.f32 {%f36935,%f36936,%f36937,%f36938}, {%r1,%r2}, {%r3}, {%f36935,%f36936,%f36937,%f36938};

	// end inline asm
	// begin inline asm
	mma.sync.aligned.m16n8k8.row.col.f32.f16.f16.f32 {%f36935,%f36936,%f36937,%f36938}, {%r1,%r2}, {%r3}, {%f36935,%f36936,%f36937,%f36938};

	// end inline asm
	// begin inline asm
	mma.sync.aligned.m16n8k8.row.col.f32.f16.f16.f32 {%f36935,%f36936,%f36937,%f36938}, {%r1,%r2}, {%r3}, {%f36935,%f36936,%f36937,%f36938};

	// end inline asm
	// begin inline asm
	mma.sync.aligned.m16n8k8.row.col.f32.f16.f16.f32 {%f36935,%f36936,%f36937,%f36938}, {%r1,%r2}, {%r3}, {%f36935,%f36936,%f36937,%f36938};

	// end inline asm
	// begin inline asm
	mma.sync.aligned.m16n8k8.row.col.f32.f16.f16.f32 {%f36935,%f36936,%f36937,%f36938}, {%r1,%r2}, {%r3}, {%f36935,%f36936,%f36937,%f36938};

	// end inline asm
	// begin inline asm
	mma.sync.aligned.m16n8k8.row.col.f32.f16.f16.f32 {%f36935,%f36936,%f36937,%f36938}, {%r1,%r2}, {%r3}, {%f36935,%f36936,%f36937,%f36938};

	// end inline asm
	// begin inline asm
	mma.sync.aligned.m16n8k8.row.col.f32.f16.f16.f32 {%f36935,%f36936,%f36937,%f36938}, {%r1,%r2}, {%r3}, {%f36935,%f36936,%f36937,%f36938};

	// end inline asm
	// begin inline asm
	mma.sync.aligned.m16n8k8.row.col.f32.f16.f16.f32 {%f36935,%f36936,%f36937,%f36938}, {%r1,%r2}, {%r3}, {%f36935,%f36936,%f36937,%f36938};

	// end inline asm
	// begin inline asm
	mma.sync.aligned.m16n8k8.row.col.f32.f16.f16.f32 {%f36935,%f36936,%f36937,%f36938}, {%r1,%r2}, {%r3}, {%f36935,%f36936,%f36937,%f36938};

	// end inline asm
	// begin inline asm
	mma.sync.aligned.m16n8k8.row.col.f32.f16.f16.f32 {%f36935,%f36936,%f36937,%f36938}, {%r1,%r2}, {%r3}, {%f36935,%f36936,%f36937,%f36938};

	// end inline asm
	// begin inline asm
	mma.sync.aligned.m16n8k8.row.col.f32.f16.f16.f32 {%f36935,%f36936,%f36937,%f36938}, {%r1,%r2}, {%r3}, {%f36935,%f36936,%f36937,%f36938};

	// end inline asm
	// begin inline asm
	mma.sync.aligned.m16n8k8.row.col.f32.f16.f16.f32 {%f36935,%f36936,%f36937,%f36938}, {%r1,%r2}, {%r3}, {%f36935,%f36936,%f36937,%f36938};

	// end inline asm
	// begin inline asm
	mma.sync.aligned.m16n8k8.row.col.f32.f16.f16.f32 {%f36935,%f36936,%f36937,%f36938}, {%r1,%r2}, {%r3}, {%f36935,%f36936,%f36937,%f36938};

	// end inline asm
	// begin inline asm
	mma.sync.aligned.m16n8k8.row.col.f32.f16.f16.f32 {%f36935,%f36936,%f36937,%f36938}, {%r1,%r2}, {%r3}, {%f36935,%f36936,%f36937,%f36938};

	// end inline asm
	// begin inline asm
	mma.sync.aligned.m16n8k8.row.col.f32.f16.f16.f32 {%f36935,%f36936,%f36937,%f36938}, {%r1,%r2}, {%r3}, {%f36935,%f36936,%f36937,%f36938};

	// end inline asm
	// begin inline asm
	mma.sync.aligned.m16n8k8.row.col.f32.f16.f16.f32 {%f36935,%f36936,%f36937,%f36938}, {%r1,%r2}, {%r3}, {%f36935,%f36936,%f36937,%f36938};

	// end inline asm
	// begin inline asm
	mma.sync.aligned.m16n8k8.row.col.f32.f16.f16.f32 {%f36935,%f36936,%f36937,%f36938}, {%r1,%r2}, {%r3}, {%f36935,%f36936,%f36937,%f36938};

	// end inline asm
	// begin inline asm
	mma.sync.aligned.m16n8k8.row.col.f32.f16.f16.f32 {%f36935,%f36936,%f36937,%f36938}, {%r1,%r2}, {%r3}, {%f36935,%f36936,%f36937,%f36938};

	// end inline asm
	// begin inline asm
	mma.sync.aligned.m16n8k8.row.col.f32.f16.f16.f32 {%f36935,%f36936,%f36937,%f36938}, {%r1,%r2}, {%r3}, {%f36935,%f36936,%f36937,%f36938};

	// end inline asm
	// begin inline asm
	mma.sync.aligned.m16n8k8.row.col.f32.f16.f16.f32 {%f36935,%f36936,%f36937,%f36938}, {%r1,%r2}, {%r3}, {%f36935,%f36936,%f36937,%f36938};

	// end inline asm
	// begin inline asm
	mma.sync.aligned.m16n8k8.row.col.f32.f16.f16.f32 {%f36935,%f36936,%f36937,%f36938}, {%r1,%r2}, {%r3}, {%f36935,%f36936,%f36937,%f36938};

	// end inline asm
	// begin inline asm
	mma.sync.aligned.m16n8k8.row.col.f32.f16.f16.f32 {%f36935,%f36936,%f36937,%f36938}, {%r1,%r2}, {%r3}, {%f36935,%f36936,%f36937,%f36938};

	// end inline asm
	// begin inline asm
	mma.sync.aligned.m16n8k8.row.col.f32.f16.f16.f32 {%f36935,%f36936,%f36937,%f36938}, {%r1,%r2}, {%r3}, {%f36935,%f36936,%f36937,%f36938};

	// end inline asm
	// begin inline asm
	mma.sync.aligned.m16n8k8.row.col.f32.f16.f16.f32 {%f36935,%f36936,%f36937,%f36938}, {%r1,%r2}, {%r3}, {%f36935,%f36936,%f36937,%f36938};

	// end inline asm
	// begin inline asm
	mma.sync.aligned.m16n8k8.row.col.f32.f16.f16.f32 {%f36935,%f36936,%f36937,%f36938}, {%r1,%r2}, {%r3}, {%f36935,%f36936,%f36937,%f36938};

	// end inline asm
	// begin inline asm
	mma.sync.aligned.m16n8k8.row.col.f32.f16.f16.f32 {%f36935,%f36936,%f36937,%f36938}, {%r1,%r2}, {%r3}, {%f36935,%f36936,%f36937,%f36938};

	// end inline asm
	// begin inline asm
	mma.sync.aligned.m16n8k8.row.col.f32.f16.f16.f32 {%f36935,%f36936,%f36937,%f36938}, {%r1,%r2}, {%r3}, {%f36935,%f36936,%f36937,%f36938};

	// end inline asm
	// begin inline asm
	mma.sync.aligned.m16n8k8.row.col.f32.f16.f16.f32 {%f36935,%f36936,%f36937,%f36938}, {%r1,%r2}, {%r3}, {%f36935,%f36936,%f36937,%f36938};

	// end inline asm
	// begin inline asm
	mma.sync.aligned.m16n8k8.row.col.f32.f16.f16.f32 {%f36935,%f36936,%f36937,%f36938}, {%r1,%r2}, {%r3}, {%f36935,%f36936,%f36937,%f36938};

	// end inline asm
	// begin inline asm
	mma.sync.aligned.m16n8k8.row.col.f32.f16.f16.f32 {%f36935,%f36936,%f36937,%f36938}, {%r1,%r2}, {%r3}, {%f36935,%f36936,%f36937,%f36938};

	// end inline asm
	// begin inline asm
	mma.sync.aligned.m16n8k8.row.col.f32.f16.f16.f32 {%f36935,%f36936,%f36937,%f36938}, {%r1,%r2}, {%r3}, {%f36935,%f36936,%f36937,%f36938};

	// end inline asm
	// begin inline asm
	mma.sync.aligned.m16n8k8.row.col.f32.f16.f16.f32 {%f36935,%f36936,%f36937,%f36938}, {%r1,%r2}, {%r3}, {%f36935,%f36936,%f36937,%f36938};

	// end inline asm
	// begin inline asm
	mma.sync.aligned.m16n8k8.row.col.f32.f16.f16.f32 {%f36935,%f36936,%f36937,%f36938}, {%r1,%r2}, {%r3}, {%f36935,%f36936,%f36937,%f36938};

	// end inline asm
	// begin inline asm
	mma.sync.aligned.m16n8k8.row.col.f32.f16.f16.f32 {%f36935,%f36936,%f36937,%f36938}, {%r1,%r2}, {%r3}, {%f36935,%f36936,%f36937,%f36938};

	// end inline asm
	// begin inline asm
	mma.sync.aligned.m16n8k8.row.col.f32.f16.f16.f32 {%f36935,%f36936,%f36937,%f36938}, {%r1,%r2}, {%r3}, {%f36935,%f36936,%f36937,%f36938};

	// end inline asm
	// begin inline asm
	mma.sync.aligned.m16n8k8.row.col.f32.f16.f16.f32 {%f36935,%f36936,%f36937,%f36938}, {%r1,%r2}, {%r3}, {%f36935,%f36936,%f36937,%f36938};

	// end inline asm
	// begin inline asm
	mma.sync.aligned.m16n8k8.row.col.f32.f16.f16.f32 {%f36935,%f36936,%f36937,%f36938}, {%r1,%r2}, {%r3}, {%f36935,%f36936,%f36937,%f36938};

	// end inline asm
	// begin inline asm
	mma.sync.aligned.m16n8k8.row.col.f32.f16.f16.f32 {%f36935,%f36936,%f36937,%f36938}, {%r1,%r2}, {%r3}, {%f36935,%f36936,%f36937,%f36938};

	// end inline asm
	// begin inline asm
	mma.sync.aligned.m16n8k8.row.col.f32.f16.f16.f32 {%f36935,%f36936,%f36937,%f36938}, {%r1,%r2}, {%r3}, {%f36935,%f36936,%f36937,%f36938};

	// end inline asm
	// begin inline asm
	mma.sync.aligned.m16n8k8.row.col.f32.f16.f16.f32 {%f36935,%f36936,%f36937,%f36938}, {%r1,%r2}, {%r3}, {%f36935,%f36936,%f36937,%f36938};

	// end inline asm
	// begin inline asm
	mma.sync.aligned.m16n8k8.row.col.f32.f16.f16.f32 {%f36935,%f36936,%f36937,%f36938}, {%r1,%r2}, {%r3}, {%f36935,%f36936,%f36937,%f36938};

	// end inline asm
	// begin inline asm
	mma.sync.aligned.m16n8k8.row.col.f32.f16.f16.f32 {%f36935,%f36936,%f36937,%f36938}, {%r1,%r2}, {%r3}, {%f36935,%f36936,%f36937,%f36938};

	// end inline asm
	// begin inline asm
	mma.sync.aligned.m16n8k8.row.col.f32.f16.f16.f32 {%f36935,%f36936,%f36937,%f36938}, {%r1,%r2}, {%r3}, {%f36935,%f36936,%f36937,%f36938};

	// end inline asm
	// begin inline asm
	mma.sync.aligned.m16n8k8.row.col.f32.f16.f16.f32 {%f36935,%f36936,%f36937,%f36938}, {%r1,%r2}, {%r3}, {%f36935,%f36936,%f36937,%f36938};

	// end inline asm
	// begin inline asm
	mma.sync.aligned.m16n8k8.row.col.f32.f16.f16.f32 {%f36935,%f36936,%f36937,%f36938}, {%r1,%r2}, {%r3}, {%f36935,%f36936,%f36937,%f36938};

	// end inline asm
	// begin inline asm
	mma.sync.aligned.m16n8k8.row.col.f32.f16.f16.f32 {%f36935,%f36936,%f36937,%f36938}, {%r1,%r2}, {%r3}, {%f36935,%f36936,%f36937,%f36938};

	// end inline asm
	// begin inline asm
	mma.sync.aligned.m16n8k8.row.col.f32.f16.f16.f32 {%f36935,%f36936,%f36937,%f36938}, {%r1,%r2}, {%r3}, {%f36935,%f36936,%f36937,%f36938};

	// end inline asm
	// begin inline asm
	mma.sync.aligned.m16n8k8.row.col.f32.f16.f16.f32 {%f36935,%f36936,%f36937,%f36938}, {%r1,%r2}, {%r3}, {%f36935,%f36936,%f36937,%f36938};

	// end inline asm
	// begin inline asm
	mma.sync.aligned.m16n8k8.row.col.f32.f16.f16.f32 {%f36935,%f36936,%f36937,%f36938}, {%r1,%r2}, {%r3}, {%f36935,%f36936,%f36937,%f36938};

	// end inline asm
	// begin inline asm
	mma.sync.aligned.m16n8k8.row.col.f32.f16.f16.f32 {%f36935,%f36936,%f36937,%f36938}, {%r1,%r2}, {%r3}, {%f36935,%f36936,%f36937,%f36938};

	// end inline asm
	// begin inline asm
	mma.sync.aligned.m16n8k8.row.col.f32.f16.f16.f32 {%f36935,%f36936,%f36937,%f36938}, {%r1,%r2}, {%r3}, {%f36935,%f36936,%f36937,%f36938};

	// end inline asm
	// begin inline asm
	mma.sync.aligned.m16n8k8.row.col.f32.f16.f16.f32 {%f36935,%f36936,%f36937,%f36938}, {%r1,%r2}, {%r3}, {%f36935,%f36936,%f36937,%f36938};

	// end inline asm
	// begin inline asm
	mma.sync.aligned.m16n8k8.row.col.f32.f16.f16.f32 {%f36935,%f36936,%f36937,%f36938}, {%r1,%r2}, {%r3}, {%f36935,%f36936,%f36937,%f36938};

	// end inline asm
	// begin inline asm
	mma.sync.aligned.m16n8k8.row.col.f32.f16.f16.f32 {%f36935,%f36936,%f36937,%f36938}, {%r1,%r2}, {%r3}, {%f36935,%f36936,%f36937,%f36938};

	// end inline asm
	// begin inline asm
	mma.sync.aligned.m16n8k8.row.col.f32.f16.f16.f32 {%f36935,%f36936,%f36937,%f36938}, {%r1,%r2}, {%r3}, {%f36935,%f36936,%f36937,%f36938};

	// end inline asm
	// begin inline asm
	mma.sync.aligned.m16n8k8.row.col.f32.f16.f16.f32 {%f36935,%f36936,%f36937,%f36938}, {%r1,%r2}, {%r3}, {%f36935,%f36936,%f36937,%f36938};

	// end inline asm
	// begin inline asm
	mma.sync.aligned.m16n8k8.row.col.f32.f16.f16.f32 {%f36935,%f36936,%f36937,%f36938}, {%r1,%r2}, {%r3}, {%f36935,%f36936,%f36937,%f36938};

	// end inline asm
	// begin inline asm
	mma.sync.aligned.m16n8k8.row.col.f32.f16.f16.f32 {%f36935,%f36936,%f36937,%f36938}, {%r1,%r2}, {%r3}, {%f36935,%f36936,%f36937,%f36938};

	// end inline asm
	// begin inline asm
	mma.sync.aligned.m16n8k8.row.col.f32.f16.f16.f32 {%f36935,%f36936,%f36937,%f36938}, {%r1,%r2}, {%r3}, {%f36935,%f36936,%f36937,%f36938};

	// end inline asm
	// begin inline asm
	mma.sync.aligned.m16n8k8.row.col.f32.f16.f16.f32 {%f36935,%f36936,%f36937,%f36938}, {%r1,%r2}, {%r3}, {%f36935,%f36936,%f36937,%f36938};

	// end inline asm
	// begin inline asm
	mma.sync.aligned.m16n8k8.row.col.f32.f16.f16.f32 {%f36935,%f36936,%f36937,%f36938}, {%r1,%r2}, {%r3}, {%f36935,%f36936,%f36937,%f36938};

	// end inline asm
	// begin inline asm
	mma.sync.aligned.m16n8k8.row.col.f32.f16.f16.f32 {%f36935,%f36936,%f36937,%f36938}, {%r1,%r2}, {%r3}, {%f36935,%f36936,%f36937,%f36938};

	// end inline asm
	// begin inline asm
	mma.sync.aligned.m16n8k8.row.col.f32.f16.f16.f32 {%f36935,%f36936,%f36937,%f36938}, {%r1,%r2}, {%r3}, {%f36935,%f36936,%f36937,%f36938};

	// end inline asm
	// begin inline asm
	mma.sync.aligned.m16n8k8.row.col.f32.f16.f16.f32 {%f36935,%f36936,%f36937,%f36938}, {%r1,%r2}, {%r3}, {%f36935,%f36936,%f36937,%f36938};

	// end inline asm
	// begin inline asm
	mma.sync.aligned.m16n8k8.row.col.f32.f16.f16.f32 {%f36935,%f36936,%f36937,%f36938}, {%r1,%r2}, {%r3}, {%f36935,%f36936,%f36937,%f36938};

	// end inline asm
	// begin inline asm
	mma.sync.aligned.m16n8k8.row.col.f32.f16.f16.f32 {%f36935,%f36936,%f36937,%f36938}, {%r1,%r2}, {%r3}, {%f36935,%f36936,%f36937,%f36938};

	// end inline asm
	// begin inline asm
	mma.sync.aligned.m16n8k8.row.col.f32.f16.f16.f32 {%f36935,%f36936,%f36937,%f36938}, {%r1,%r2}, {%r3}, {%f36935,%f36936,%f36937,%f36938};

	// end inline asm
	// begin inline asm
	mma.sync.aligned.m16n8k8.row.col.f32.f16.f16.f32 {%f36935,%f36936,%f36937,%f36938}, {%r1,%r2}, {%r3}, {%f36935,%f36936,%f36937,%f36938};

	// end inline asm
	// begin inline asm
	mma.sync.aligned.m16n8k8.row.col.f32.f16.f16.f32 {%f36935,%f36936,%f36937,%f36938}, {%r1,%r2}, {%r3}, {%f36935,%f36936,%f36937,%f36938};

	// end inline asm
	// begin inline asm
	mma.sync.aligned.m16n8k8.row.col.f32.f16.f16.f32 {%f36935,%f36936,%f36937,%f36938}, {%r1,%r2}, {%r3}, {%f36935,%f36936,%f36937,%f36938};

	// end inline asm
	// begin inline asm
	mma.sync.aligned.m16n8k8.row.col.f32.f16.f16.f32 {%f36935,%f36936,%f36937,%f36938}, {%r1,%r2}, {%r3}, {%f36935,%f36936,%f36937,%f36938};

	// end inline asm
	// begin inline asm
	mma.sync.aligned.m16n8k8.row.col.f32.f16.f16.f32 {%f36935,%f36936,%f36937,%f36938}, {%r1,%r2}, {%r3}, {%f36935,%f36936,%f36937,%f36938};

	// end inline asm
	// begin inline asm
	mma.sync.aligned.m16n8k8.row.col.f32.f16.f16.f32 {%f36935,%f36936,%f36937,%f36938}, {%r1,%r2}, {%r3}, {%f36935,%f36936,%f36937,%f36938};

	// end inline asm
	// begin inline asm
	mma.sync.aligned.m16n8k8.row.col.f32.f16.f16.f32 {%f36935,%f36936,%f36937,%f36938}, {%r1,%r2}, {%r3}, {%f36935,%f36936,%f36937,%f36938};

	// end inline asm
	// begin inline asm
	mma.sync.aligned.m16n8k8.row.col.f32.f16.f16.f32 {%f36935,%f36936,%f36937,%f36938}, {%r1,%r2}, {%r3}, {%f36935,%f36936,%f36937,%f36938};

	// end inline asm
	// begin inline asm
	mma.sync.aligned.m16n8k8.row.col.f32.f16.f16.f32 {%f36935,%f36936,%f36937,%f36938}, {%r1,%r2}, {%r3}, {%f36935,%f36936,%f36937,%f36938};

	// end inline asm
	// begin inline asm
	mma.sync.aligned.m16n8k8.row.col.f32.f16.f16.f32 {%f36935,%f36936,%f36937,%f36938}, {%r1,%r2}, {%r3}, {%f36935,%f36936,%f36937,%f36938};

	// end inline asm
	// begin inline asm
	mma.sync.aligned.m16n8k8.row.col.f32.f16.f16.f32 {%f36935,%f36936,%f36937,%f36938}, {%r1,%r2}, {%r3}, {%f36935,%f36936,%f36937,%f36938};

	// end inline asm
	// begin inline asm
	mma.sync.aligned.m16n8k8.row.col.f32.f16.f16.f32 {%f36935,%f36936,%f36937,%f36938}, {%r1,%r2}, {%r3}, {%f36935,%f36936,%f36937,%f36938};

	// end inline asm
	// begin inline asm
	mma.sync.aligned.m16n8k8.row.col.f32.f16.f16.f32 {%f36935,%f36936,%f36937,%f36938}, {%r1,%r2}, {%r3}, {%f36935,%f36936,%f36937,%f36938};

	// end inline asm
	// begin inline asm
	mma.sync.aligned.m16n8k8.row.col.f32.f16.f16.f32 {%f36935,%f36936,%f36937,%f36938}, {%r1,%r2}, {%r3}, {%f36935,%f36936,%f36937,%f36938};

	// end inline asm
	// begin inline asm
	mma.sync.aligned.m16n8k8.row.col.f32.f16.f16.f32 {%f36935,%f36936,%f36937,%f36938}, {%r1,%r2}, {%r3}, {%f36935,%f36936,%f36937,%f36938};

	// end inline asm
	// begin inline asm
	mma.sync.aligned.m16n8k8.row.col.f32.f16.f16.f32 {%f36935,%f36936,%f36937,%f36938}, {%r1,%r2}, {%r3}, {%f36935,%f36936,%f36937,%f36938};

	// end inline asm
	// begin inline asm
	mma.sync.aligned.m16n8k8.row.col.f32.f16.f16.f32 {%f36935,%f36936,%f36937,%f36938}, {%r1,%r2}, {%r3}, {%f36935,%f36936,%f36937,%f36938};

	// end inline asm
	// begin inline asm
	mma.sync.aligned.m16n8k8.row.col.f32.f16.f16.f32 {%f36935,%f36936,%f36937,%f36938}, {%r1,%r2}, {%r3}, {%f36935,%f36936,%f36937,%f36938};

	// end inline asm
	// begin inline asm
	mma.sync.aligned.m16n8k8.row.col.f32.f16.f16.f32 {%f36935,%f36936,%f36937,%f36938}, {%r1,%r2}, {%r3}, {%f36935,%f36936,%f36937,%f36938};

	// end inline asm
	// begin inline asm
	mma.sync.aligned.m16n8k8.row.col.f32.f16.f16.f32 {%f36935,%f36936,%f36937,%f36938}, {%r1,%r2}, {%r3}, {%f36935,%f36936,%f36937,%f36938};

	// end inline asm
	// begin inline asm
	mma.sync.aligned.m16n8k8.row.col.f32.f16.f16.f32 {%f36935,%f36936,%f36937,%f36938}, {%r1,%r2}, {%r3}, {%f36935,%f36936,%f36937,%f36938};

	// end inline asm
	// begin inline asm
	mma.sync.aligned.m16n8k8.row.col.f32.f16.f16.f32 {%f36935,%f36936,%f36937,%f36938}, {%r1,%r2}, {%r3}, {%f36935,%f36936,%f36937,%f36938};

	// end inline asm
	// begin inline asm
	mma.sync.aligned.m16n8k8.row.col.f32.f16.f16.f32 {%f36935,%f36936,%f36937,%f36938}, {%r1,%r2}, {%r3}, {%f36935,%f36936,%f36937,%f36938};

	// end inline asm
	// begin inline asm
	mma.sync.aligned.m16n8k8.row.col.f32.f16.f16.f32 {%f36935,%f36936,%f36937,%f36938}, {%r1,%r2}, {%r3}, {%f36935,%f36936,%f36937,%f36938};

	// end inline asm
	// begin inline asm
	mma.sync.aligned.m16n8k8.row.col.f32.f16.f16.f32 {%f36935,%f36936,%f36937,%f36938}, {%r1,%r2}, {%r3}, {%f36935,%f36936,%f36937,%f36938};

	// end inline asm
	// begin inline asm
	mma.sync.aligned.m16n8k8.row.col.f32.f16.f16.f32 {%f36935,%f36936,%f36937,%f36938}, {%r1,%r2}, {%r3}, {%f36935,%f36936,%f36937,%f36938};

	// end inline asm
	// begin inline asm
	mma.sync.aligned.m16n8k8.row.col.f32.f16.f16.f32 {%f36935,%f36936,%f36937,%f36938}, {%r1,%r2}, {%r3}, {%f36935,%f36936,%f36937,%f36938};

	// end inline asm
	// begin inline asm
	mma.sync.aligned.m16n8k8.row.col.f32.f16.f16.f32 {%f36935,%f36936,%f36937,%f36938}, {%r1,%r2}, {%r3}, {%f36935,%f36936,%f36937,%f36938};

	// end inline asm
	// begin inline asm
	mma.sync.aligned.m16n8k8.row.col.f32.f16.f16.f32 {%f36935,%f36936,%f36937,%f36938}, {%r1,%r2}, {%r3}, {%f36935,%f36936,%f36937,%f36938};

	// end inline asm
	// begin inline asm
	mma.sync.aligned.m16n8k8.row.col.f32.f16.f16.f32 {%f36935,%f36936,%f36937,%f36938}, {%r1,%r2}, {%r3}, {%f36935,%f36936,%f36937,%f36938};

	// end inline asm
	// begin inline asm
	mma.sync.aligned.m16n8k8.row.col.f32.f16.f16.f32 {%f36935,%f36936,%f36937,%f36938}, {%r1,%r2}, {%r3}, {%f36935,%f36936,%f36937,%f36938};

	// end inline asm
	// begin inline asm
	mma.sync.aligned.m16n8k8.row.col.f32.f16.f16.f32 {%f36935,%f36936,%f36937,%f36938}, {%r1,%r2}, {%r3}, {%f36935,%f36936,%f36937,%f36938};

	// end inline asm
	// begin inline asm
	mma.sync.aligned.m16n8k8.row.col.f32.f16.f16.f32 {%f36935,%f36936,%f36937,%f36938}, {%r1,%r2}, {%r3}, {%f36935,%f36936,%f36937,%f36938};

	// end inline asm
	// begin inline asm
	mma.sync.aligned.m16n8k8.row.col.f32.f16.f16.f32 {%f36935,%f36936,%f36937,%f36938}, {%r1,%r2}, {%r3}, {%f36935,%f36936,%f36937,%f36938};

	// end inline asm
	mov.f32 	%f39775, %f36935;
	mov.f32 	%f39777, %f36937;
	mov.f32 	%f39776, %f36936;
	mov.f32 	%f39778, %f36938;
	// begin inline asm
	mma.sync.aligned.m16n8k8.row.col.f32.f16.f16.f32 {%f39775,%f39776,%f39777,%f39778}, {%r1,%r2}, {%r3}, {%f39775,%f39776,%f39777,%f39778};

	// end inline asm
	// begin inline asm
	mma.sync.aligned.m16n8k8.row.col.f32.f16.f16.f32 {%f39775,%f39776,%f39777,%f39778}, {%r1,%r2}, {%r3}, {%f39775,%f39776,%f39777,%f39778};

	// end inline asm
	// begin inline asm
	mma.sync.aligned.m16n8k8.row.col.f32.f16.f16.f32 {%f39775,%f39776,%f39777,%f39778}, {%r1,%r2}, {%r3}, {%f39775,%f39776,%f39777,%f39778};

	// end inline asm
	// begin inline asm
	mma.sync.aligned.m16n8k8.row.col.f32.f16.f16.f32 {%f39775,%f39776,%f39777,%f39778}, {%r1,%r2}, {%r3}, {%f39775,%f39776,%f39777,%f39778};

	// end inline asm
	// begin inline asm
	mma.sync.aligned.m16n8k8.row.col.f32.f16.f16.f32 {%f39775,%f39776,%f39777,%f39778}, {%r1,%r2}, {%r3}, {%f39775,%f39776,%f39777,%f39778};

	// end inline asm
	// begin inline asm
	mma.sync.aligned.m16n8k8.row.col.f32.f16.f16.f32 {%f39775,%f39776,%f39777,%f39778}, {%r1,%r2}, {%r3}, {%f39775,%f39776,%f39777,%f39778};

	// end inline asm
	// begin inline asm
	mma.sync.aligned.m16n8k8.row.col.f32.f16.f16.f32 {%f39775,%f39776,%f39777,%f39778}, {%r1,%r2}, {%r3}, {%f39775,%f39776,%f39777,%f39778};

	// end inline asm
	// begin inline asm
	mma.sync.aligned.m16n8k8.row.col.f32.f16.f16.f32 {%f39775,%f39776,%f39777,%f39778}, {%r1,%r2}, {%r3}, {%f39775,%f39776,%f39777,%f39778};

	// end inline asm
	// begin inline asm
	mma.sync.aligned.m16n8k8.row.col.f32.f16.f16.f32 {%f39775,%f39776,%f39777,%f39778}, {%r1,%r2}, {%r3}, {%f39775,%f39776,%f39777,%f39778};

	// end inline asm
	// begin inline asm
	mma.sync.aligned.m16n8k8.row.col.f32.f16.f16.f32 {%f39775,%f39776,%f39777,%f39778}, {%r1,%r2}, {%r3}, {%f39775,%f39776,%f39777,%f39778};

	// end inline asm
	// begin inline asm
	mma.sync.aligned.m16n8k8.row.col.f32.f16.f16.f32 {%f39775,%f39776,%f39777,%f39778}, {%r1,%r2}, {%r3}, {%f39775,%f39776,%f39777,%f39778};

	// end inline asm
	// begin inline asm
	mma.sync.aligned.m16n8k8.row.col.f32.f16.f16.f32 {%f39775,%f39776,%f39777,%f39778}, {%r1,%r2}, {%r3}, {%f39775,%f39776,%f39777,%f39778};

	// end inline asm
	// begin inline asm
	mma.sync.aligned.m16n8k8.row.col.f32.f16.f16.f32 {%f39775,%f39776,%f39777,%f39778}, {%r1,%r2}, {%r3}, {%f39775,%f39776,%f39777,%f39778};

	// end inline asm
	// begin inline asm
	mma.sync.aligned.m16n8k8.row.col.f32.f16.f16.f32 {%f39775,%f39776,%f39777,%f39778}, {%r1,%r2}, {%r3}, {%f39775,%f39776,%f39777,%f39778};

	// end inline asm
	// begin inline asm
	mma.sync.aligned.m16n8k8.row.col.f32.f16.f16.f32 {%f39775,%f39776,%f39777,%f39778}, {%r1,%r2}, {%r3}, {%f39775,%f39776,%f39777,%f39778};

	// end inline asm
	// begin inline asm
	mma.sync.aligned.m16n8k8.row.col.f32.f16.f16.f32 {%f39775,%f39776,%f39777,%f39778}, {%r1,%r2}, {%r3}, {%f39775,%f39776,%f39777,%f39778};

	// end inline asm
	// begin inline asm
	mma.sync.aligned.m16n8k8.row.col.f32.f16.f16.f32 {%f39775,%f39776,%f39777,%f39778}, {%r1,%r2}, {%r3}, {%f39775,%f39776,%f39777,%f39778};

	// end inline asm
	// begin inline asm
	mma.sync.aligned.m16n8k8.row.col.f32.f16.f16.f32 {%f39775,%f39776,%f39777,%f39778}, {%r1,%r2}, {%r3}, {%f39775,%f39776,%f39777,%f39778};

	// end inline asm
	// begin inline asm
	mma.sync.aligned.m16n8k8.row.col.f32.f16.f16.f32 {%f39775,%f39776,%f39777,%f39778}, {%r1,%r2}, {%r3}, {%f39775,%f39776,%f39777,%f39778};

	// end inline asm
	// begin inline asm
	mma.sync.aligned.m16n8k8.row.col.f32.f16.f16.f32 {%f39775,%f39776,%f39777,%f39778}, {%r1,%r2}, {%r3}, {%f39775,%f39776,%f39777,%f39778};

	// end inline asm
	// begin inline asm
	mma.sync.aligned.m16n8k8.row.col.f32.f16.f16.f32 {%f39775,%f39776,%f39777,%f39778}, {%r1,%r2}, {%r3}, {%f39775,%f39776,%f39777,%f39778};

	// end inline asm
	// begin inline asm
	mma.sync.aligned.m16n8k8.row.col.f32.f16.f16.f32 {%f39775,%f39776,%f39777,%f39778}, {%r1,%r2}, {%r3}, {%f39775,%f39776,%f39777,%f39778};

	// end inline asm
	// begin inline asm
	mma.sync.aligned.m16n8k8.row.col.f32.f16.f16.f32 {%f39775,%f39776,%f39777,%f39778}, {%r1,%r2}, {%r3}, {%f39775,%f39776,%f39777,%f39778};

	// end inline asm
	// begin inline asm
	mma.sync.aligned.m16n8k8.row.col.f32.f16.f16.f32 {%f39775,%f39776,%f39777,%f39778}, {%r1,%r2}, {%r3}, {%f39775,%f39776,%f39777,%f39778};

	// end inline asm
	// begin inline asm
	mma.sync.aligned.m16n8k8.row.col.f32.f16.f16.f32 {%f39775,%f39776,%f39777,%f39778}, {%r1,%r2}, {%r3}, {%f39775,%f39776,%f39777,%f39778};

	// end inline asm
	// begin inline asm
	mma.sync.aligned.m16n8k8.row.col.f32.f16.f16.f32 {%f39775,%f39776,%f39777,%f39778}, {%r1,%r2}, {%r3}, {%f39775,%f39776,%f39777,%f39778};

	// end inline asm
	// begin inline asm
	mma.sync.aligned.m16n8k8.row.col.f32.f16.f16.f32 {%f39775,%f39776,%f39777,%f39778}, {%r1,%r2}, {%r3}, {%f39775,%f39776,%f39777,%f39778};

	// end inline asm
	// begin inline asm
	mma.sync.aligned.m16n8k8.row.col.f32.f16.f16.f32 {%f39775,%f39776,%f39777,%f39778}, {%r1,%r2}, {%r3}, {%f39775,%f39776,%f39777,%f39778};

	// end inline asm
	// begin inline asm
	mma.sync.aligned.m16n8k8.row.col.f32.f16.f16.f32 {%f39775,%f39776,%f39777,%f39778}, {%r1,%r2}, {%r3}, {%f39775,%f39776,%f39777,%f39778};

	// end inline asm
	// begin inline asm
	mma.sync.aligned.m16n8k8.row.col.f32.f16.f16.f32 {%f39775,%f39776,%f39777,%f39778}, {%r1,%r2}, {%r3}, {%f39775,%f39776,%f39777,%f39778};

	// end inline asm
	// begin inline asm
	mma.sync.aligned.m16n8k8.row.col.f32.f16.f16.f32 {%f39775,%f39776,%f39777,%f39778}, {%r1,%r2}, {%r3}, {%f39775,%f39776,%f39777,%f39778};

	// end inline asm
	// begin inline asm
	mma.sync.aligned.m16n8k8.row.col.f32.f16.f16.f32 {%f39775,%f39776,%f39777,%f39778}, {%r1,%r2}, {%r3}, {%f39775,%f39776,%f39777,%f39778};

	// end inline asm
	// begin inline asm
	mma.sync.aligned.m16n8k8.row.col.f32.f16.f16.f32 {%f39775,%f39776,%f39777,%f39778}, {%r1,%r2}, {%r3}, {%f39775,%f39776,%f39777,%f39778};

	// end inline asm
	// begin inline asm
	mma.sync.aligned.m16n8k8.row.col.f32.f16.f16.f32 {%f39775,%f39776,%f39777,%f39778}, {%r1,%r2}, {%r3}, {%f39775,%f39776,%f39777,%f39778};

	// end inline asm
	// begin inline asm
	mma.sync.aligned.m16n8k8.row.col.f32.f16.f16.f32 {%f39775,%f39776,%f39777,%f39778}, {%r1,%r2}, {%r3}, {%f39775,%f39776,%f39777,%f39778};

	// end inline asm
	// begin inline asm
	mma.sync.aligned.m16n8k8.row.col.f32.f16.f16.f32 {%f39775,%f39776,%f39777,%f39778}, {%r1,%r2}, {%r3}, {%f39775,%f39776,%f39777,%f39778};

	// end inline asm
	// begin inline asm
	mma.sync.aligned.m16n8k8.row.col.f32.f16.f16.f32 {%f39775,%f39776,%f39777,%f39778}, {%r1,%r2}, {%r3}, {%f39775,%f39776,%f39777,%f39778};

	// end inline asm
	// begin inline asm
	mma.sync.aligned.m16n8k8.row.col.f32.f16.f16.f32 {%f39775,%f39776,%f39777,%f39778}, {%r1,%r2}, {%r3}, {%f39775,%f39776,%f39777,%f39778};

	// end inline asm
	// begin inline asm
	mma.sync.aligned.m16n8k8.row.col.f32.f16.f16.f32 {%f39775,%f39776,%f39777,%f39778}, {%r1,%r2}, {%r3}, {%f39775,%f39776,%f39777,%f39778};

	// end inline asm
	// begin inline asm
	mma.sync.aligned.m16n8k8.row.col.f32.f16.f16.f32 {%f39775,%f39776,%f39777,%f39778}, {%r1,%r2}, {%r3}, {%f39775,%f39776,%f39777,%f39778};

	// end inline asm
	// begin inline asm
	mma.sync.aligned.m16n8k8.row.col.f32.f16.f16.f32 {%f39775,%f39776,%f39777,%f39778}, {%r1,%r2}, {%r3}, {%f39775,%f39776,%f39777,%f39778};

	// end inline asm
	// begin inline asm
	mma.sync.aligned.m16n8k8.row.col.f32.f16.f16.f32 {%f39775,%f39776,%f39777,%f39778}, {%r1,%r2}, {%r3}, {%f39775,%f39776,%f39777,%f39778};

	// end inline asm
	// begin inline asm
	mma.sync.aligned.m16n8k8.row.col.f32.f16.f16.f32 {%f39775,%f39776,%f39777,%f39778}, {%r1,%r2}, {%r3}, {%f39775,%f39776,%f39777,%f39778};

	// end inline asm
	// begin inline asm
	mma.sync.aligned.m16n8k8.row.col.f32.f16.f16.f32 {%f39775,%f39776,%f39777,%f39778}, {%r1,%r2}, {%r3}, {%f39775,%f39776,%f39777,%f39778};

	// end inline asm
	// begin inline asm
	mma.sync.aligned.m16n8k8.row.col.f32.f16.f16.f32 {%f39775,%f39776,%f39777,%f39778}, {%r1,%r2}, {%r3}, {%f39775,%f39776,%f39777,%f39778};

	// end inline asm
	// begin inline asm
	mma.sync.aligned.m16n8k8.row.col.f32.f16.f16.f32 {%f39775,%f39776,%f39777,%f39778}, {%r1,%r2}, {%r3}, {%f39775,%f39776,%f39777,%f39778};

	// end inline asm
	// begin inline asm
	mma.sync.aligned.m16n8k8.row.col.f32.f16.f16.f32 {%f39775,%f39776,%f39777,%f39778}, {%r1,%r2}, {%r3}, {%f39775,%f39776,%f39777,%f39778};

	// end inline asm
	// begin inline asm
	mma.sync.aligned.m16n8k8.row.col.f32.f16.f16.f32 {%f39775,%f39776,%f39777,%f39778}, {%r1,%r2}, {%r3}, {%f39775,%f39776,%f39777,%f39778};

	// end inline asm
	// begin inline asm
	mma.sync.aligned.m16n8k8.row.col.f32.f16.f16.f32 {%f39775,%f39776,%f39777,%f39778}, {%r1,%r2}, {%r3}, {%f39775,%f39776,%f39777,%f39778};

	// end inline asm
	// begin inline asm
	mma.sync.aligned.m16n8k8.row.col.f32.f16.f16.f32 {%f39775,%f39776,%f39777,%f39778}, {%r1,%r2}, {%r3}, {%f39775,%f39776,%f39777,%f39778};

	// end inline asm
	// begin inline asm
	mma.sync.aligned.m16n8k8.row.col.f32.f16.f16.f32 {%f39775,%f39776,%f39777,%f39778}, {%r1,%r2}, {%r3}, {%f39775,%f39776,%f39777,%f39778};

	// end inline asm
	// begin inline asm
	mma.sync.aligned.m16n8k8.row.col.f32.f16.f16.f32 {%f39775,%f39776,%f39777,%f39778}, {%r1,%r2}, {%r3}, {%f39775,%f39776,%f39777,%f39778};

	// end inline asm
	// begin inline asm
	mma.sync.aligned.m16n8k8.row.col.f32.f16.f16.f32 {%f39775,%f39776,%f39777,%f39778}, {%r1,%r2}, {%r3}, {%f39775,%f39776,%f39777,%f39778};

	// end inline asm
	// begin inline asm
	mma.sync.aligned.m16n8k8.row.col.f32.f16.f16.f32 {%f39775,%f39776,%f39777,%f39778}, {%r1,%r2}, {%r3}, {%f39775,%f39776,%f39777,%f39778};

	// end inline asm
	// begin inline asm
	mma.sync.aligned.m16n8k8.row.col.f32.f16.f16.f32 {%f39775,%f39776,%f39777,%f39778}, {%r1,%r2}, {%r3}, {%f39775,%f39776,%f39777,%f39778};

	// end inline asm
	// begin inline asm
	mma.sync.aligned.m16n8k8.row.col.f32.f16.f16.f32 {%f39775,%f39776,%f39777,%f39778}, {%r1,%r2}, {%r3}, {%f39775,%f39776,%f39777,%f39778};

	// end inline asm
	// begin inline asm
	mma.sync.aligned.m16n8k8.row.col.f32.f16.f16.f32 {%f39775,%f39776,%f39777,%f39778}, {%r1,%r2}, {%r3}, {%f39775,%f39776,%f39777,%f39778};

	// end inline asm
	// begin inline asm
	mma.sync.aligned.m16n8k8.row.col.f32.f16.f16.f32 {%f39775,%f39776,%f39777,%f39778}, {%r1,%r2}, {%r3}, {%f39775,%f39776,%f39777,%f39778};

	// end inline asm
	// begin inline asm
	mma.sync.aligned.m16n8k8.row.col.f32.f16.f16.f32 {%f39775,%f39776,%f39777,%f39778}, {%r1,%r2}, {%r3}, {%f39775,%f39776,%f39777,%f39778};

	// end inline asm
	// begin inline asm
	mma.sync.aligned.m16n8k8.row.col.f32.f16.f16.f32 {%f39775,%f39776,%f39777,%f39778}, {%r1,%r2}, {%r3}, {%f39775,%f39776,%f39777,%f39778};

	// end inline asm
	// begin inline asm
	mma.sync.aligned.m16n8k8.row.col.f32.f16.f16.f32 {%f39775,%f39776,%f39777,%f39778}, {%r1,%r2}, {%r3}, {%f39775,%f39776,%f39777,%f39778};

	// end inline asm
	// begin inline asm
	mma.sync.aligned.m16n8k8.row.col.f32.f16.f16.f32 {%f39775,%f39776,%f39777,%f39778}, {%r1,%r2}, {%r3}, {%f39775,%f39776,%f39777,%f39778};

	// end inline asm
	// begin inline asm
	mma.sync.aligned.m16n8k8.row.col.f32.f16.f16.f32 {%f39775,%f39776,%f39777,%f39778}, {%r1,%r2}, {%r3}, {%f39775,%f39776,%f39777,%f39778};

	// end inline asm
	// begin inline asm
	mma.sync.aligned.m16n8k8.row.col.f32.f16.f16.f32 {%f39775,%f39776,%f39777,%f39778}, {%r1,%r2}, {%r3}, {%f39775,%f39776,%f39777,%f39778};

	// end inline asm
	// begin inline asm
	mma.sync.aligned.m16n8k8.row.col.f32.f16.f16.f32 {%f39775,%f39776,%f39777,%f39778}, {%r1,%r2}, {%r3}, {%f39775,%f39776,%f39777,%f39778};

	// end inline asm
	// begin inline asm
	mma.sync.aligned.m16n8k8.row.col.f32.f16.f16.f32 {%f39775,%f39776,%f39777,%f39778}, {%r1,%r2}, {%r3}, {%f39775,%f39776,%f39777,%f39778};

	// end inline asm
	// begin inline asm
	mma.sync.aligned.m16n8k8.row.col.f32.f16.f16.f32 {%f39775,%f39776,%f39777,%f39778}, {%r1,%r2}, {%r3}, {%f39775,%f39776,%f39777,%f39778};

	// end inline asm
	// begin inline asm
	mma.sync.aligned.m16n8k8.row.col.f32.f16.f16.f32 {%f39775,%f39776,%f39777,%f39778}, {%r1,%r2}, {%r3}, {%f39775,%f39776,%f39777,%f39778};

	// end inline asm
	// begin inline asm
	mma.sync.aligned.m16n8k8.row.col.f32.f16.f16.f32 {%f39775,%f39776,%f39777,%f39778}, {%r1,%r2}, {%r3}, {%f39775,%f39776,%f39777,%f39778};

	// end inline asm
	// begin inline asm
	mma.sync.aligned.m16n8k8.row.col.f32.f16.f16.f32 {%f39775,%f39776,%f39777,%f39778}, {%r1,%r2}, {%r3}, {%f39775,%f39776,%f39777,%f39778};

	// end inline asm
	// begin inline asm
	mma.sync.aligned.m16n8k8.row.col.f32.f16.f16.f32 {%f39775,%f39776,%f39777,%f39778}, {%r1,%r2}, {%r3}, {%f39775,%f39776,%f39777,%f39778};

	// end inline asm
	// begin inline asm
	mma.sync.aligned.m16n8k8.row.col.f32.f16.f16.f32 {%f39775,%f39776,%f39777,%f39778}, {%r1,%r2}, {%r3}, {%f39775,%f39776,%f39777,%f39778};

	// end inline asm
	// begin inline asm
	mma.sync.aligned.m16n8k8.row.col.f32.f16.f16.f32 {%f39775,%f39776,%f39777,%f39778}, {%r1,%r2}, {%r3}, {%f39775,%f39776,%f39777,%f39778};

	// end inline asm
	// begin inline asm
	mma.sync.aligned.m16n8k8.row.col.f32.f16.f16.f32 {%f39775,%f39776,%f39777,%f39778}, {%r1,%r2}, {%r3}, {%f39775,%f39776,%f39777,%f39778};

	// end inline asm
	// begin inline asm
	mma.sync.aligned.m16n8k8.row.col.f32.f16.f16.f32 {%f39775,%f39776,%f39777,%f39778}, {%r1,%r2}, {%r3}, {%f39775,%f39776,%f39777,%f39778};

	// end inline asm
	// begin inline asm
	mma.sync.aligned.m16n8k8.row.col.f32.f16.f16.f32 {%f39775,%f39776,%f39777,%f39778}, {%r1,%r2}, {%r3}, {%f39775,%f39776,%f39777,%f39778};

	// end inline asm
	// begin inline asm
	mma.sync.aligned.m16n8k8.row.col.f32.f16.f16.f32 {%f39775,%f39776,%f39777,%f39778}, {%r1,%r2}, {%r3}, {%f39775,%f39776,%f39777,%f39778};

	// end inline asm
	// begin inline asm
	mma.sync.aligned.m16n8k8.row.col.f32.f16.f16.f32 {%f39775,%f39776,%f39777,%f39778}, {%r1,%r2}, {%r3}, {%f39775,%f39776,%f39777,%f39778};

	// end inline asm
	// begin inline asm
	mma.sync.aligned.m16n8k8.row.col.f32.f16.f16.f32 {%f39775,%f39776,%f39777,%f39778}, {%r1,%r2}, {%r3}, {%f39775,%f39776,%f39777,%f39778};

	// end inline asm
	// begin inline asm
	mma.sync.aligned.m16n8k8.row.col.f32.f16.f16.f32 {%f39775,%f39776,%f39777,%f39778}, {%r1,%r2}, {%r3}, {%f39775,%f39776,%f39777,%f39778};

	// end inline asm
	// begin inline asm
	mma.sync.aligned.m16n8k8.row.col.f32.f16.f16.f32 {%f39775,%f39776,%f39777,%f39778}, {%r1,%r2}, {%r3}, {%f39775,%f39776,%f39777,%f39778};

	// end inline asm
	// begin inline asm
	mma.sync.aligned.m16n8k8.row.col.f32.f16.f16.f32 {%f39775,%f39776,%f39777,%f39778}, {%r1,%r2}, {%r3}, {%f39775,%f39776,%f39777,%f39778};

	// end inline asm
	// begin inline asm
	mma.sync.aligned.m16n8k8.row.col.f32.f16.f16.f32 {%f39775,%f39776,%f39777,%f39778}, {%r1,%r2}, {%r3}, {%f39775,%f39776,%f39777,%f39778};

	// end inline asm
	// begin inline asm
	mma.sync.aligned.m16n8k8.row.col.f32.f16.f16.f32 {%f39775,%f39776,%f39777,%f39778}, {%r1,%r2}, {%r3}, {%f39775,%f39776,%f39777,%f39778};

	// end inline asm
	// begin inline asm
	mma.sync.aligned.m16n8k8.row.col.f32.f16.f16.f32 {%f39775,%f39776,%f39777,%f39778}, {%r1,%r2}, {%r3}, {%f39775,%f39776,%f39777,%f39778};

	// end inline asm
	// begin inline asm
	mma.sync.aligned.m16n8k8.row.col.f32.f16.f16.f32 {%f39775,%f39776,%f39777,%f39778}, {%r1,%r2}, {%r3}, {%f39775,%f39776,%f39777,%f39778};

	// end inline asm
	// begin inline asm
	mma.sync.aligned.m16n8k8.row.col.f32.f16.f16.f32 {%f39775,%f39776,%f39777,%f39778}, {%r1,%r2}, {%r3}, {%f39775,%f39776,%f39777,%f39778};

	// end inline asm
	// begin inline asm
	mma.sync.aligned.m16n8k8.row.col.f32.f16.f16.f32 {%f39775,%f39776,%f39777,%f39778}, {%r1,%r2}, {%r3}, {%f39775,%f39776,%f39777,%f39778};

	// end inline asm
	// begin inline asm
	mma.sync.aligned.m16n8k8.row.col.f32.f16.f16.f32 {%f39775,%f39776,%f39777,%f39778}, {%r1,%r2}, {%r3}, {%f39775,%f39776,%f39777,%f39778};

	// end inline asm
	// begin inline asm
	mma.sync.aligned.m16n8k8.row.col.f32.f16.f16.f32 {%f39775,%f39776,%f39777,%f39778}, {%r1,%r2}, {%r3}, {%f39775,%f39776,%f39777,%f39778};

	// end inline asm
	// begin inline asm
	mma.sync.aligned.m16n8k8.row.col.f32.f16.f16.f32 {%f39775,%f39776,%f39777,%f39778}, {%r1,%r2}, {%r3}, {%f39775,%f39776,%f39777,%f39778};

	// end inline asm
	// begin inline asm
	mma.sync.aligned.m16n8k8.row.col.f32.f16.f16.f32 {%f39775,%f39776,%f39777,%f39778}, {%r1,%r2}, {%r3}, {%f39775,%f39776,%f39777,%f39778};

	// end inline asm
	// begin inline asm
	mma.sync.aligned.m16n8k8.row.col.f32.f16.f16.f32 {%f39775,%f39776,%f39777,%f39778}, {%r1,%r2}, {%r3}, {%f39775,%f39776,%f39777,%f39778};

	// end inline asm
	// begin inline asm
	mma.sync.aligned.m16n8k8.row.col.f32.f16.f16.f32 {%f39775,%f39776,%f39777,%f39778}, {%r1,%r2}, {%r3}, {%f39775,%f39776,%f39777,%f39778};

	// end inline asm
	// begin inline asm
	mma.sync.aligned.m16n8k8.row.col.f32.f16.f16.f32 {%f39775,%f39776,%f39777,%f39778}, {%r1,%r2}, {%r3}, {%f39775,%f39776,%f39777,%f39778};

	// end inline asm
	// begin inline asm
	mma.sync.aligned.m16n8k8.row.col.f32.f16.f16.f32 {%f39775,%f39776,%f39777,%f39778}, {%r1,%r2}, {%r3}, {%f39775,%f39776,%f39777,%f39778};

	// end inline asm
	// begin inline asm
	mma.sync.aligned.m16n8k8.row.col.f32.f16.f16.f32 {%f39775,%f39776,%f39777,%f39778}, {%r1,%r2}, {%r3}, {%f39775,%f39776,%f39777,%f39778};

	// end inline asm
	// begin inline asm
	mma.sync.aligned.m16n8k8.row.col.f32.f16.f16.f32 {%f39775,%f39776,%f39777,%f39778}, {%r1,%r2}, {%r3}, {%f39775,%f39776,%f39777,%f39778};

	// end inline asm
	// begin inline asm
	mma.sync.aligned.m16n8k8.row.col.f32.f16.f16.f32 {%f39775,%f39776,%f39777,%f39778}, {%r1,%r2}, {%r3}, {%f39775,%f39776,%f39777,%f39778};

	// end inline asm
	// begin inline asm
	mma.sync.aligned.m16n8k8.row.col.f32.f16.f16.f32 {%f39775,%f39776,%f39777,%f39778}, {%r1,%r2}, {%r3}, {%f39775,%f39776,%f39777,%f39778};

	// end inline asm
	// begin inline asm
	mma.sync.aligned.m16n8k8.row.col.f32.f16.f16.f32 {%f39775,%f39776,%f39777,%f39778}, {%r1,%r2}, {%r3}, {%f39775,%f39776,%f39777,%f39778};

	// end inline asm
	// begin inline asm
	mma.sync.aligned.m16n8k8.row.col.f32.f16.f16.f32 {%f39775,%f39776,%f39777,%f39778}, {%r1,%r2}, {%r3}, {%f39775,%f39776,%f39777,%f39778};

	// end inline asm
	// begin inline asm
	mma.sync.aligned.m16n8k8.row.col.f32.f16.f16.f32 {%f39775,%f39776,%f39777,%f39778}, {%r1,%r2}, {%r3}, {%f39775,%f39776,%f39777,%f39778};

	// end inline asm
	// begin inline asm
	mma.sync.aligned.m16n8k8.row.col.f32.f16.f16.f32 {%f39775,%f39776,%f39777,%f39778}, {%r1,%r2}, {%r3}, {%f39775,%f39776,%f39777,%f39778};

	// end inline asm
	// begin inline asm
	mma.sync.aligned.m16n8k8.row.col.f32.f16.f16.f32 {%f39775,%f39776,%f39777,%f39778}, {%r1,%r2}, {%r3}, {%f39775,%f39776,%f39777,%f39778};

	// end inline asm
	// begin inline asm
	mma.sync.aligned.m16n8k8.row.col.f32.f16.f16.f32 {%f39775,%f39776,%f39777,%f39778}, {%r1,%r2}, {%r3}, {%f39775,%f39776,%f39777,%f39778};

	// end inline asm
	// begin inline asm
	mma.sync.aligned.m16n8k8.row.col.f32.f16.f16.f32 {%f39775,%f39776,%f39777,%f39778}, {%r1,%r2}, {%r3}, {%f39775,%f39776,%f39777,%f39778};

	// end inline asm
	// begin inline asm
	mma.sync.aligned.m16n8k8.row.col.f32.f16.f16.f32 {%f39775,%f39776,%f39777,%f39778}, {%r1,%r2}, {%r3}, {%f39775,%f39776,%f39777,%f39778};

	// end inline asm
	// begin inline asm
	mma.sync.aligned.m16n8k8.row.col.f32.f16.f16.f32 {%f39775,%f39776,%f39777,%f39778}, {%r1,%r2}, {%r3}, {%f39775,%f39776,%f39777,%f39778};

	// end inline asm
	// begin inline asm
	mma.sync.aligned.m16n8k8.row.col.f32.f16.f16.f32 {%f39775,%f39776,%f39777,%f39778}, {%r1,%r2}, {%r3}, {%f39775,%f39776,%f39777,%f39778};

	// end inline asm
	// begin inline asm
	mma.sync.aligned.m16n8k8.row.col.f32.f16.f16.f32 {%f39775,%f39776,%f39777,%f39778}, {%r1,%r2}, {%r3}, {%f39775,%f39776,%f39777,%f39778};

	// end inline asm
	// begin inline asm
	mma.sync.aligned.m16n8k8.row.col.f32.f16.f16.f32 {%f39775,%f39776,%f39777,%f39778}, {%r1,%r2}, {%r3}, {%f39775,%f39776,%f39777,%f39778};

	// end inline asm
	// begin inline asm
	mma.sync.aligned.m16n8k8.row.col.f32.f16.f16.f32 {%f39775,%f39776,%f39777,%f39778}, {%r1,%r2}, {%r3}, {%f39775,%f39776,%f39777,%f39778};

	// end inline asm
	// begin inline asm
	mma.sync.aligned.m16n8k8.row.col.f32.f16.f16.f32 {%f39775,%f39776,%f39777,%f39778}, {%r1,%r2}, {%r3}, {%f39775,%f39776,%f39777,%f39778};

	// end inline asm
	// begin inline asm
	mma.sync.aligned.m16n8k8.row.col.f32.f16.f16.f32 {%f39775,%f39776,%f39777,%f39778}, {%r1,%r2}, {%r3}, {%f39775,%f39776,%f39777,%f39778};

	// end inline asm
	// begin inline asm
	mma.sync.aligned.m16n8k8.row.col.f32.f16.f16.f32 {%f39775,%f39776,%f39777,%f39778}, {%r1,%r2}, {%r3}, {%f39775,%f39776,%f39777,%f39778};

	// end inline asm
	// begin inline asm
	mma.sync.aligned.m16n8k8.row.col.f32.f16.f16.f32 {%f39775,%f39776,%f39777,%f39778}, {%r1,%r2}, {%r3}, {%f39775,%f39776,%f39777,%f39778};

	// end inline asm
	// begin inline asm
	mma.sync.aligned.m16n8k8.row.col.f32.f16.f16.f32 {%f39775,%f39776,%f39777,%f39778}, {%r1,%r2}, {%r3}, {%f39775,%f39776,%f39777,%f39778};

	// end inline asm
	// begin inline asm
	mma.sync.aligned.m16n8k8.row.col.f32.f16.f16.f32 {%f39775,%f39776,%f39777,%f39778}, {%r1,%r2}, {%r3}, {%f39775,%f39776,%f39777,%f39778};

	// end inline asm
	// begin inline asm
	mma.sync.aligned.m16n8k8.row.col.f32.f16.f16.f32 {%f39775,%f39776,%f39777,%f39778}, {%r1,%r2}, {%r3}, {%f39775,%f39776,%f39777,%f39778};

	// end inline asm
	// begin inline asm
	mma.sync.aligned.m16n8k8.row.col.f32.f16.f16.f32 {%f39775,%f39776,%f39777,%f39778}, {%r1,%r2}, {%r3}, {%f39775,%f39776,%f39777,%f39778};

	// end inline asm
	// begin inline asm
	mma.sync.aligned.m16n8k8.row.col.f32.f16.f16.f32 {%f39775,%f39776,%f39777,%f39778}, {%r1,%r2}, {%r3}, {%f39775,%f39776,%f39777,%f39778};

	// end inline asm
	// begin inline asm
	mma.sync.aligned.m16n8k8.row.col.f32.f16.f16.f32 {%f39775,%f39776,%f39777,%f39778}, {%r1,%r2}, {%r3}, {%f39775,%f39776,%f39777,%f39778};

	// end inline asm
	// begin inline asm
	mma.sync.aligned.m16n8k8.row.col.f32.f16.f16.f32 {%f39775,%f39776,%f39777,%f39778}, {%r1,%r2}, {%r3}, {%f39775,%f39776,%f39777,%f39778};

	// end inline asm
	// begin inline asm
	mma.sync.aligned.m16n8k8.row.col.f32.f16.f16.f32 {%f39775,%f39776,%f39777,%f39778}, {%r1,%r2}, {%r3}, {%f39775,%f39776,%f39777,%f39778};

	// end inline asm
	// begin inline asm
	mma.sync.aligned.m16n8k8.row.col.f32.f16.f16.f32 {%f39775,%f39776,%f39777,%f39778}, {%r1,%r2}, {%r3}, {%f39775,%f39776,%f39777,%f39778};

	// end inline asm
	// begin inline asm
	mma.sync.aligned.m16n8k8.row.col.f32.f16.f16.f32 {%f39775,%f39776,%f39777,%f39778}, {%r1,%r2}, {%r3}, {%f39775,%f39776,%f39777,%f39778};

	// end inline asm
	// begin inline asm
	mma.sync.aligned.m16n8k8.row.col.f32.f16.f16.f32 {%f39775,%f39776,%f39777,%f39778}, {%r1,%r2}, {%r3}, {%f39775,%f39776,%f39777,%f39778};

	// end inline asm
	// begin inline asm
	mma.sync.aligned.m16n8k8.row.col.f32.f16.f16.f32 {%f39775,%f39776,%f39777,%f39778}, {%r1,%r2}, {%r3}, {%f39775,%f39776,%f39777,%f39778};

	// end inline asm
	// begin inline asm
	mma.sync.aligned.m16n8k8.row.col.f32.f16.f16.f32 {%f39775,%f39776,%f39777,%f39778}, {%r1,%r2}, {%r3}, {%f39775,%f39776,%f39777,%f39778};

	// end inline asm
	// begin inline asm
	mma.sync.aligned.m16n8k8.row.col.f32.f16.f16.f32 {%f39775,%f39776,%f39777,%f39778}, {%r1,%r2}, {%r3}, {%f39775,%f39776,%f39777,%f39778};

	// end inline asm
	// begin inline asm
	mma.sync.aligned.m16n8k8.row.col.f32.f16.f16.f32 {%f39775,%f39776,%f39777,%f39778}, {%r1,%r2}, {%r3}, {%f39775,%f39776,%f39777,%f39778};

	// end inline asm
	// begin inline asm
	mma.sync.aligned.m16n8k8.row.col.f32.f16.f16.f32 {%f39775,%f39776,%f39777,%f39778}, {%r1,%r2}, {%r3}, {%f39775,%f39776,%f39777,%f39778};

	// end inline asm
	// begin inline asm
	mma.sync.aligned.m16n8k8.row.col.f32.f16.f16.f32 {%f39775,%f39776,%f39777,%f39778}, {%r1,%r2}, {%r3}, {%f39775,%f39776,%f39777,%f39778};

	// end inline asm
	// begin inline asm
	mma.sync.aligned.m16n8k8.row.col.f32.f16.f16.f32 {%f39775,%f39776,%f39777,%f39778}, {%r1,%r2}, {%r3}, {%f39775,%f39776,%f39777,%f39778};

	// end inline asm
	// begin inline asm
	mma.sync.aligned.m16n8k8.row.col.f32.f16.f16.f32 {%f39775,%f39776,%f39777,%f39778}, {%r1,%r2}, {%r3}, {%f39775,%f39776,%f39777,%f39778};

	// end inline asm
	// begin inline asm
	mma.sync.aligned.m16n8k8.row.col.f32.f16.f16.f32 {%f39775,%f39776,%f39777,%f39778}, {%r1,%r2}, {%r3}, {%f39775,%f39776,%f39777,%f39778};

	// end inline asm
	// begin inline asm
	mma.sync.aligned.m16n8k8.row.col.f32.f16.f16.f32 {%f39775,%f39776,%f39777,%f39778}, {%r1,%r2}, {%r3}, {%f39775,%f39776,%f39777,%f39778};

	// end inline asm
	// begin inline asm
	mma.sync.aligned.m16n8k8.row.col.f32.f16.f16.f32 {%f39775,%f39776,%f39777,%f39778}, {%r1,%r2}, {%r3}, {%f39775,%f39776,%f39777,%f39778};

	// end inline asm
	// begin inline asm
	mma.sync.aligned.m16n8k8.row.col.f32.f16.f16.f32 {%f39775,%f39776,%f39777,%f39778}, {%r1,%r2}, {%r3}, {%f39775,%f39776,%f39777,%f39778};

	// end inline asm
	// begin inline asm
	mma.sync.aligned.m16n8k8.row.col.f32.f16.f16.f32 {%f39775,%f39776,%f39777,%f39778}, {%r1,%r2}, {%r3}, {%f39775,%f39776,%f39777,%f39778};

	// end inline asm
	// begin inline asm
	mma.sync.aligned.m16n8k8.row.col.f32.f16.f16.f32 {%f39775,%f39776,%f39777,%f39778}, {%r1,%r2}, {%r3}, {%f39775,%f39776,%f39777,%f39778};

	// end inline asm
	// begin inline asm
	mma.sync.aligned.m16n8k8.row.col.f32.f16.f16.f32 {%f39775,%f39776,%f39777,%f39778}, {%r1,%r2}, {%r3}, {%f39775,%f39776,%f39777,%f39778};

	// end inline asm
	// begin inline asm
	mma.sync.aligned.m16n8k8.row.col.f32.f16.f16.f32 {%f39775,%f39776,%f39777,%f39778}, {%r1,%r2}, {%r3}, {%f39775,%f39776,%f39777,%f39778};

	// end inline asm
	// begin inline asm
	mma.sync.aligned.m16n8k8.row.col.f32.f16.f16.f32 {%f39775,%f39776,%f39777,%f39778}, {%r1,%r2}, {%r3}, {%f39775,%f39776,%f39777,%f39778};

	// end inline asm
	// begin inline asm
	mma.sync.aligned.m16n8k8.row.col.f32.f16.f16.f32 {%f39775,%f39776,%f39777,%f39778}, {%r1,%r2}, {%r3}, {%f39775,%f39776,%f39777,%f39778};

	// end inline asm
	// begin inline asm
	mma.sync.aligned.m16n8k8.row.col.f32.f16.f16.f32 {%f39775,%f39776,%f39777,%f39778}, {%r1,%r2}, {%r3}, {%f39775,%f39776,%f39777,%f39778};

	// end inline asm
	// begin inline asm
	mma.sync.aligned.m16n8k8.row.col.f32.f16.f16.f32 {%f39775,%f39776,%f39777,%f39778}, {%r1,%r2}, {%r3}, {%f39775,%f39776,%f39777,%f39778};

	// end inline asm
	// begin inline asm
	mma.sync.aligned.m16n8k8.row.col.f32.f16.f16.f32 {%f39775,%f39776,%f39777,%f39778}, {%r1,%r2}, {%r3}, {%f39775,%f39776,%f39777,%f39778};

	// end inline asm
	// begin inline asm
	mma.sync.aligned.m16n8k8.row.col.f32.f16.f16.f32 {%f39775,%f39776,%f39777,%f39778}, {%r1,%r2}, {%r3}, {%f39775,%f39776,%f39777,%f39778};

	// end inline asm
	// begin inline asm
	mma.sync.aligned.m16n8k8.row.col.f32.f16.f16.f32 {%f39775,%f39776,%f39777,%f39778}, {%r1,%r2}, {%r3}, {%f39775,%f39776,%f39777,%f39778};

	// end inline asm
	// begin inline asm
	mma.sync.aligned.m16n8k8.row.col.f32.f16.f16.f32 {%f39775,%f39776,%f39777,%f39778}, {%r1,%r2}, {%r3}, {%f39775,%f39776,%f39777,%f39778};

	// end inline asm
	// begin inline asm
	mma.sync.aligned.m16n8k8.row.col.f32.f16.f16.f32 {%f39775,%f39776,%f39777,%f39778}, {%r1,%r2}, {%r3}, {%f39775,%f39776,%f39777,%f39778};

	// end inline asm
	// begin inline asm
	mma.sync.aligned.m16n8k8.row.col.f32.f16.f16.f32 {%f39775,%f39776,%f39777,%f39778}, {%r1,%r2}, {%r3}, {%f39775,%f39776,%f39777,%f39778};

	// end inline asm
	// begin inline asm
	mma.sync.aligned.m16n8k8.row.col.f32.f16.f16.f32 {%f39775,%f39776,%f39777,%f39778}, {%r1,%r2}, {%r3}, {%f39775,%f39776,%f39777,%f39778};

	// end inline asm
	// begin inline asm
	mma.sync.aligned.m16n8k8.row.col.f32.f16.f16.f32 {%f39775,%f39776,%f39777,%f39778}, {%r1,%r2}, {%r3}, {%f39775,%f39776,%f39777,%f39778};

	// end inline asm
	// begin inline asm
	mma.sync.aligned.m16n8k8.row.col.f32.f16.f16.f32 {%f39775,%f39776,%f39777,%f39778}, {%r1,%r2}, {%r3}, {%f39775,%f39776,%f39777,%f39778};

	// end inline asm
	// begin inline asm
	mma.sync.aligned.m16n8k8.row.col.f32.f16.f16.f32 {%f39775,%f39776,%f39777,%f39778}, {%r1,%r2}, {%r3}, {%f39775,%f39776,%f39777,%f39778};

	// end inline asm
	// begin inline asm
	mma.sync.aligned.m16n8k8.row.col.f32.f16.f16.f32 {%f39775,%f39776,%f39777,%f39778}, {%r1,%r2}, {%r3}, {%f39775,%f39776,%f39777,%f39778};

	// end inline asm
	// begin inline asm
	mma.sync.aligned.m16n8k8.row.col.f32.f16.f16.f32 {%f39775,%f39776,%f39777,%f39778}, {%r1,%r2}, {%r3}, {%f39775,%f39776,%f39777,%f39778};

	// end inline asm
	// begin inline asm
	mma.sync.aligned.m16n8k8.row.col.f32.f16.f16.f32 {%f39775,%f39776,%f39777,%f39778}, {%r1,%r2}, {%r3}, {%f39775,%f39776,%f39777,%f39778};

	// end inline asm
	// begin inline asm
	mma.sync.aligned.m16n8k8.row.col.f32.f16.f16.f32 {%f39775,%f39776,%f39777,%f39778}, {%r1,%r2}, {%r3}, {%f39775,%f39776,%f39777,%f39778};

	// end inline asm
	// begin inline asm
	mma.sync.aligned.m16n8k8.row.col.f32.f16.f16.f32 {%f39775,%f39776,%f39777,%f39778}, {%r1,%r2}, {%r3}, {%f39775,%f39776,%f39777,%f39778};

	// end inline asm
	// begin inline asm
	mma.sync.aligned.m16n8k8.row.col.f32.f16.f16.f32 {%f39775,%f39776,%f39777,%f39778}, {%r1,%r2}, {%r3}, {%f39775,%f39776,%f39777,%f39778};

	// end inline asm
	// begin inline asm
	mma.sync.aligned.m16n8k8.row.col.f32.f16.f16.f32 {%f39775,%f39776,%f39777,%f39778}, {%r1,%r2}, {%r3}, {%f39775,%f39776,%f39777,%f39778};

	// end inline asm
	// begin inline asm
	mma.sync.aligned.m16n8k8.row.col.f32.f16.f16.f32 {%f39775,%f39776,%f39777,%f39778}, {%r1,%r2}, {%r3}, {%f39775,%f39776,%f39777,%f39778};

	// end inline asm
	// begin inline asm
	mma.sync.aligned.m16n8k8.row.col.f32.f16.f16.f32 {%f39775,%f39776,%f39777,%f39778}, {%r1,%r2}, {%r3}, {%f39775,%f39776,%f39777,%f39778};

	// end inline asm
	// begin inline asm
	mma.sync.aligned.m16n8k8.row.col.f32.f16.f16.f32 {%f39775,%f39776,%f39777,%f39778}, {%r1,%r2}, {%r3}, {%f39775,%f39776,%f39777,%f39778};

	// end inline asm
	// begin inline asm
	mma.sync.aligned.m16n8k8.row.col.f32.f16.f16.f32 {%f39775,%f39776,%f39777,%f39778}, {%r1,%r2}, {%r3}, {%f39775,%f39776,%f39777,%f39778};

	// end inline asm
	// begin inline asm
	mma.sync.aligned.m16n8k8.row.col.f32.f16.f16.f32 {%f39775,%f39776,%f39777,%f39778}, {%r1,%r2}, {%r3}, {%f39775,%f39776,%f39777,%f39778};

	// end inline asm
	// begin inline asm
	mma.sync.aligned.m16n8k8.row.col.f32.f16.f16.f32 {%f39775,%f39776,%f39777,%f39778}, {%r1,%r2}, {%r3}, {%f39775,%f39776,%f39777,%f39778};

	// end inline asm
	// begin inline asm
	mma.sync.aligned.m16n8k8.row.col.f32.f16.f16.f32 {%f39775,%f39776,%f39777,%f39778}, {%r1,%r2}, {%r3}, {%f39775,%f39776,%f39777,%f39778};

	// end inline asm
	// begin inline asm
	mma.sync.aligned.m16n8k8.row.col.f32.f16.f16.f32 {%f39775,%f39776,%f39777,%f39778}, {%r1,%r2}, {%r3}, {%f39775,%f39776,%f39777,%f39778};

	// end inline asm
	// begin inline asm
	mma.sync.aligned.m16n8k8.row.col.f32.f16.f16.f32 {%f39775,%f39776,%f39777,%f39778}, {%r1,%r2}, {%r3}, {%f39775,%f39776,%f39777,%f39778};

	// end inline asm
	// begin inline asm
	mma.sync.aligned.m16n8k8.row.col.f32.f16.f16.f32 {%f39775,%f39776,%f39777,%f39778}, {%r1,%r2}, {%r3}, {%f39775,%f39776,%f39777,%f39778};

	// end inline asm
	// begin inline asm
	mma.sync.aligned.m16n8k8.row.col.f32.f16.f16.f32 {%f39775,%f39776,%f39777,%f39778}, {%r1,%r2}, {%r3}, {%f39775,%f39776,%f39777,%f39778};

	// end inline asm
	// begin inline asm
	mma.sync.aligned.m16n8k8.row.col.f32.f16.f16.f32 {%f39775,%f39776,%f39777,%f39778}, {%r1,%r2}, {%r3}, {%f39775,%f39776,%f39777,%f39778};

	// end inline asm
	// begin inline asm
	mma.sync.aligned.m16n8k8.row.col.f32.f16.f16.f32 {%f39775,%f39776,%f39777,%f39778}, {%r1,%r2}, {%r3}, {%f39775,%f39776,%f39777,%f39778};

	// end inline asm
	// begin inline asm
	mma.sync.aligned.m16n8k8.row.col.f32.f16.f16.f32 {%f39775,%f39776,%f39777,%f39778}, {%r1,%r2}, {%r3}, {%f39775,%f39776,%f39777,%f39778};

	// end inline asm
	// begin inline asm
	mma.sync.aligned.m16n8k8.row.col.f32.f16.f16.f32 {%f39775,%f39776,%f39777,%f39778}, {%r1,%r2}, {%r3}, {%f39775,%f39776,%f39777,%f39778};

	// end inline asm
	// begin inline asm
	mma.sync.aligned.m16n8k8.row.col.f32.f16.f16.f32 {%f39775,%f39776,%f39777,%f39778}, {%r1,%r2}, {%r3}, {%f39775,%f39776,%f39777,%f39778};

	// end inline asm
	// begin inline asm
	mma.sync.aligned.m16n8k8.row.col.f32.f16.f16.f32 {%f39775,%f39776,%f39777,%f39778}, {%r1,%r2}, {%r3}, {%f39775,%f39776,%f39777,%f39778};

	// end inline asm
	// begin inline asm
	mma.sync.aligned.m16n8k8.row.col.f32.f16.f16.f32 {%f39775,%f39776,%f39777,%f39778}, {%r1,%r2}, {%r3}, {%f39775,%f39776,%f39777,%f39778};

	// end inline asm
	// begin inline asm
	mma.sync.aligned.m16n8k8.row.col.f32.f16.f16.f32 {%f39775,%f39776,%f39777,%f39778}, {%r1,%r2}, {%r3}, {%f39775,%f39776,%f39777,%f39778};

	// end inline asm
	// begin inline asm
	mma.sync.aligned.m16n8k8.row.col.f32.f16.f16.f32 {%f39775,%f39776,%f39777,%f39778}, {%r1,%r2}, {%r3}, {%f39775,%f39776,%f39777,%f39778};

	// end inline asm
	// begin inline asm
	mma.sync.aligned.m16n8k8.row.col.f32.f16.f16.f32 {%f39775,%f39776,%f39777,%f39778}, {%r1,%r2}, {%r3}, {%f39775,%f39776,%f39777,%f39778};

	// end inline asm
	// begin inline asm
	mma.sync.aligned.m16n8k8.row.col.f32.f16.f16.f32 {%f39775,%f39776,%f39777,%f39778}, {%r1,%r2}, {%r3}, {%f39775,%f39776,%f39777,%f39778};

	// end inline asm
	// begin inline asm
	mma.sync.aligned.m16n8k8.row.col.f32.f16.f16.f32 {%f39775,%f39776,%f39777,%f39778}, {%r1,%r2}, {%r3}, {%f39775,%f39776,%f39777,%f39778};

	// end inline asm
	// begin inline asm
	mma.sync.aligned.m16n8k8.row.col.f32.f16.f16.f32 {%f39775,%f39776,%f39777,%f39778}, {%r1,%r2}, {%r3}, {%f39775,%f39776,%f39777,%f39778};

	// end inline asm
	// begin inline asm
	mma.sync.aligned.m16n8k8.row.col.f32.f16.f16.f32 {%f39775,%f39776,%f39777,%f39778}, {%r1,%r2}, {%r3}, {%f39775,%f39776,%f39777,%f39778};

	// end inline asm
	// begin inline asm
	mma.sync.aligned.m16n8k8.row.col.f32.f16.f16.f32 {%f39775,%f39776,%f39777,%f39778}, {%r1,%r2}, {%r3}, {%f39775,%f39776,%f39777,%f39778};

	// end inline asm
	// begin inline asm
	mma.sync.aligned.m16n8k8.row.col.f32.f16.f16.f32 {%f39775,%f39776,%f39777,%f39778}, {%r1,%r2}, {%r3}, {%f39775,%f39776,%f39777,%f39778};

	// end inline asm
	// begin inline asm
	mma.sync.aligned.m16n8k8.row.col.f32.f16.f16.f32 {%f39775,%f39776,%f39777,%f39778}, {%r1,%r2}, {%r3}, {%f39775,%f39776,%f39777,%f39778};

	// end inline asm
	// begin inline asm
	mma.sync.aligned.m16n8k8.row.col.f32.f16.f16.f32 {%f39775,%f39776,%f39777,%f39778}, {%r1,%r2}, {%r3}, {%f39775,%f39776,%f39777,%f39778};

	// end inline asm
	// begin inline asm
	mma.sync.aligned.m16n8k8.row.col.f32.f16.f16.f32 {%f39775,%f39776,%f39777,%f39778}, {%r1,%r2}, {%r3}, {%f39775,%f39776,%f39777,%f39778};

	// end inline asm
	// begin inline asm
	mma.sync.aligned.m16n8k8.row.col.f32.f16.f16.f32 {%f39775,%f39776,%f39777,%f39778}, {%r1,%r2}, {%r3}, {%f39775,%f39776,%f39777,%f39778};

	// end inline asm
	// begin inline asm
	mma.sync.aligned.m16n8k8.row.col.f32.f16.f16.f32 {%f39775,%f39776,%f39777,%f39778}, {%r1,%r2}, {%r3}, {%f39775,%f39776,%f39777,%f39778};

	// end inline asm
	// begin inline asm
	mma.sync.aligned.m16n8k8.row.col.f32.f16.f16.f32 {%f39775,%f39776,%f39777,%f39778}, {%r1,%r2}, {%r3}, {%f39775,%f39776,%f39777,%f39778};

	// end inline asm
	// begin inline asm
	mma.sync.aligned.m16n8k8.row.col.f32.f16.f16.f32 {%f39775,%f39776,%f39777,%f39778}, {%r1,%r2}, {%r3}, {%f39775,%f39776,%f39777,%f39778};

	// end inline asm
	// begin inline asm
	mma.sync.aligned.m16n8k8.row.col.f32.f16.f16.f32 {%f39775,%f39776,%f39777,%f39778}, {%r1,%r2}, {%r3}, {%f39775,%f39776,%f39777,%f39778};

	// end inline asm
	// begin inline asm
	mma.sync.aligned.m16n8k8.row.col.f32.f16.f16.f32 {%f39775,%f39776,%f39777,%f39778}, {%r1,%r2}, {%r3}, {%f39775,%f39776,%f39777,%f39778};

	// end inline asm
	// begin inline asm
	mma.sync.aligned.m16n8k8.row.col.f32.f16.f16.f32 {%f39775,%f39776,%f39777,%f39778}, {%r1,%r2}, {%r3}, {%f39775,%f39776,%f39777,%f39778};

	// end inline asm
	// begin inline asm
	mma.sync.aligned.m16n8k8.row.col.f32.f16.f16.f32 {%f39775,%f39776,%f39777,%f39778}, {%r1,%r2}, {%r3}, {%f39775,%f39776,%f39777,%f39778};

	// end inline asm
	// begin inline asm
	mma.sync.aligned.m16n8k8.row.col.f32.f16.f16.f32 {%f39775,%f39776,%f39777,%f39778}, {%r1,%r2}, {%r3}, {%f39775,%f39776,%f39777,%f39778};

	// end inline asm
	// begin inline asm
	mma.sync.aligned.m16n8k8.row.col.f32.f16.f16.f32 {%f39775,%f39776,%f39777,%f39778}, {%r1,%r2}, {%r3}, {%f39775,%f39776,%f39777,%f39778};

	// end inline asm
	// begin inline asm
	mma.sync.aligned.m16n8k8.row.col.f32.f16.f16.f32 {%f39775,%f39776,%f39777,%f39778}, {%r1,%r2}, {%r3}, {%f39775,%f39776,%f39777,%f39778};

	// end inline asm
	// begin inline asm
	mma.sync.aligned.m16n8k8.row.col.f32.f16.f16.f32 {%f39775,%f39776,%f39777,%f39778}, {%r1,%r2}, {%r3}, {%f39775,%f39776,%f39777,%f39778};

	// end inline asm
	// begin inline asm
	mma.sync.aligned.m16n8k8.row.col.f32.f16.f16.f32 {%f39775,%f39776,%f39777,%f39778}, {%r1,%r2}, {%r3}, {%f39775,%f39776,%f39777,%f39778};

	// end inline asm
	// begin inline asm
	mma.sync.aligned.m16n8k8.row.col.f32.f16.f16.f32 {%f39775,%f39776,%f39777,%f39778}, {%r1,%r2}, {%r3}, {%f39775,%f39776,%f39777,%f39778};

	// end inline asm
	// begin inline asm
	mma.sync.aligned.m16n8k8.row.col.f32.f16.f16.f32 {%f39775,%f39776,%f39777,%f39778}, {%r1,%r2}, {%r3}, {%f39775,%f39776,%f39777,%f39778};

	// end inline asm
	// begin inline asm
	mma.sync.aligned.m16n8k8.row.col.f32.f16.f16.f32 {%f39775,%f39776,%f39777,%f39778}, {%r1,%r2}, {%r3}, {%f39775,%f39776,%f39777,%f39778};

	// end inline asm
	// begin inline asm
	mma.sync.aligned.m16n8k8.row.col.f32.f16.f16.f32 {%f39775,%f39776,%f39777,%f39778}, {%r1,%r2}, {%r3}, {%f39775,%f39776,%f39777,%f39778};

	// end inline asm
	// begin inline asm
	mma.sync.aligned.m16n8k8.row.col.f32.f16.f16.f32 {%f39775,%f39776,%f39777,%f39778}, {%r1,%r2}, {%r3}, {%f39775,%f39776,%f39777,%f39778};

	// end inline asm
	// begin inline asm
	mma.sync.aligned.m16n8k8.row.col.f32.f16.f16.f32 {%f39775,%f39776,%f39777,%f39778}, {%r1,%r2}, {%r3}, {%f39775,%f39776,%f39777,%f39778};

	// end inline asm
	// begin inline asm
	mma.sync.aligned.m16n8k8.row.col.f32.f16.f16.f32 {%f39775,%f39776,%f39777,%f39778}, {%r1,%r2}, {%r3}, {%f39775,%f39776,%f39777,%f39778};

	// end inline asm
	// begin inline asm
	mma.sync.aligned.m16n8k8.row.col.f32.f16.f16.f32 {%f39775,%f39776,%f39777,%f39778}, {%r1,%r2}, {%r3}, {%f39775,%f39776,%f39777,%f39778};

	// end inline asm
	// begin inline asm
	mma.sync.aligned.m16n8k8.row.col.f32.f16.f16.f32 {%f39775,%f39776,%f39777,%f39778}, {%r1,%r2}, {%r3}, {%f39775,%f39776,%f39777,%f39778};

	// end inline asm
	// begin inline asm
	mma.sync.aligned.m16n8k8.row.col.f32.f16.f16.f32 {%f39775,%f39776,%f39777,%f39778}, {%r1,%r2}, {%r3}, {%f39775,%f39776,%f39777,%f39778};

	// end inline asm
	// begin inline asm
	mma.sync.aligned.m16n8k8.row.col.f32.f16.f16.f32 {%f39775,%f39776,%f39777,%f39778}, {%r1,%r2}, {%r3}, {%f39775,%f39776,%f39777,%f39778};

	// end inline asm
	// begin inline asm
	mma.sync.aligned.m16n8k8.row.col.f32.f16.f16.f32 {%f39775,%f39776,%f39777,%f39778}, {%r1,%r2}, {%r3}, {%f39775,%f39776,%f39777,%f39778};

	// end inline asm
	// begin inline asm
	mma.sync.aligned.m16n8k8.row.col.f32.f16.f16.f32 {%f39775,%f39776,%f39777,%f39778}, {%r1,%r2}, {%r3}, {%f39775,%f39776,%f39777,%f39778};

	// end inline asm
	// begin inline asm
	mma.sync.aligned.m16n8k8.row.col.f32.f16.f16.f32 {%f39775,%f39776,%f39777,%f39778}, {%r1,%r2}, {%r3}, {%f39775,%f39776,%f39777,%f39778};

	// end inline asm
	// begin inline asm
	mma.sync.aligned.m16n8k8.row.col.f32.f16.f16.f32 {%f39775,%f39776,%f39777,%f39778}, {%r1,%r2}, {%r3}, {%f39775,%f39776,%f39777,%f39778};

	// end inline asm
	// begin inline asm
	mma.sync.aligned.m16n8k8.row.col.f32.f16.f16.f32 {%f39775,%f39776,%f39777,%f39778}, {%r1,%r2}, {%r3}, {%f39775,%f39776,%f39777,%f39778};

	// end inline asm
	// begin inline asm
	mma.sync.aligned.m16n8k8.row.col.f32.f16.f16.f32 {%f39775,%f39776,%f39777,%f39778}, {%r1,%r2}, {%r3}, {%f39775,%f39776,%f39777,%f39778};

	// end inline asm
	// begin inline asm
	mma.sync.aligned.m16n8k8.row.col.f32.f16.f16.f32 {%f39775,%f39776,%f39777,%f39778}, {%r1,%r2}, {%r3}, {%f39775,%f39776,%f39777,%f39778};

	// end inline asm
	// begin inline asm
	mma.sync.aligned.m16n8k8.row.col.f32.f16.f16.f32 {%f39775,%f39776,%f39777,%f39778}, {%r1,%r2}, {%r3}, {%f39775,%f39776,%f39777,%f39778};

	// end inline asm
	// begin inline asm
	mma.sync.aligned.m16n8k8.row.col.f32.f16.f16.f32 {%f39775,%f39776,%f39777,%f39778}, {%r1,%r2}, {%r3}, {%f39775,%f39776,%f39777,%f39778};

	// end inline asm
	// begin inline asm
	mma.sync.aligned.m16n8k8.row.col.f32.f16.f16.f32 {%f39775,%f39776,%f39777,%f39778}, {%r1,%r2}, {%r3}, {%f39775,%f39776,%f39777,%f39778};

	// end inline asm
	// begin inline asm
	mma.sync.aligned.m16n8k8.row.col.f32.f16.f16.f32 {%f39775,%f39776,%f39777,%f39778}, {%r1,%r2}, {%r3}, {%f39775,%f39776,%f39777,%f39778};

	// end inline asm
	// begin inline asm
	mma.sync.aligned.m16n8k8.row.col.f32.f16.f16.f32 {%f39775,%f39776,%f39777,%f39778}, {%r1,%r2}, {%r3}, {%f39775,%f39776,%f39777,%f39778};

	// end inline asm
	// begin inline asm
	mma.sync.aligned.m16n8k8.row.col.f32.f16.f16.f32 {%f39775,%f39776,%f39777,%f39778}, {%r1,%r2}, {%r3}, {%f39775,%f39776,%f39777,%f39778};

	// end inline asm
	// begin inline asm
	mma.sync.aligned.m16n8k8.row.col.f32.f16.f16.f32 {%f39775,%f39776,%f39777,%f39778}, {%r1,%r2}, {%r3}, {%f39775,%f39776,%f39777,%f39778};

	// end inline asm
	// begin inline asm
	mma.sync.aligned.m16n8k8.row.col.f32.f16.f16.f32 {%f39775,%f39776,%f39777,%f39778}, {%r1,%r2}, {%r3}, {%f39775,%f39776,%f39777,%f39778};

	// end inline asm
	// begin inline asm
	mma.sync.aligned.m16n8k8.row.col.f32.f16.f16.f32 {%f39775,%f39776,%f39777,%f39778}, {%r1,%r2}, {%r3}, {%f39775,%f39776,%f39777,%f39778};

	// end inline asm
	// begin inline asm
	mma.sync.aligned.m16n8k8.row.col.f32.f16.f16.f32 {%f39775,%f39776,%f39777,%f39778}, {%r1,%r2}, {%r3}, {%f39775,%f39776,%f39777,%f39778};

	// end inline asm
	// begin inline asm
	mma.sync.aligned.m16n8k8.row.col.f32.f16.f16.f32 {%f39775,%f39776,%f39777,%f39778}, {%r1,%r2}, {%r3}, {%f39775,%f39776,%f39777,%f39778};

	// end inline asm
	// begin inline asm
	mma.sync.aligned.m16n8k8.row.col.f32.f16.f16.f32 {%f39775,%f39776,%f39777,%f39778}, {%r1,%r2}, {%r3}, {%f39775,%f39776,%f39777,%f39778};

	// end inline asm
	// begin inline asm
	mma.sync.aligned.m16n8k8.row.col.f32.f16.f16.f32 {%f39775,%f39776,%f39777,%f39778}, {%r1,%r2}, {%r3}, {%f39775,%f39776,%f39777,%f39778};

	// end inline asm
	// begin inline asm
	mma.sync.aligned.m16n8k8.row.col.f32.f16.f16.f32 {%f39775,%f39776,%f39777,%f39778}, {%r1,%r2}, {%r3}, {%f39775,%f39776,%f39777,%f39778};

	// end inline asm
	// begin inline asm
	mma.sync.aligned.m16n8k8.row.col.f32.f16.f16.f32 {%f39775,%f39776,%f39777,%f39778}, {%r1,%r2}, {%r3}, {%f39775,%f39776,%f39777,%f39778};

	// end inline asm
	// begin inline asm
	mma.sync.aligned.m16n8k8.row.col.f32.f16.f16.f32 {%f39775,%f39776,%f39777,%f39778}, {%r1,%r2}, {%r3}, {%f39775,%f39776,%f39777,%f39778};

	// end inline asm
	// begin inline asm
	mma.sync.aligned.m16n8k8.row.col.f32.f16.f16.f32 {%f39775,%f39776,%f39777,%f39778}, {%r1,%r2}, {%r3}, {%f39775,%f39776,%f39777,%f39778};

	// end inline asm
	// begin inline asm
	mma.sync.aligned.m16n8k8.row.col.f32.f16.f16.f32 {%f39775,%f39776,%f39777,%f39778}, {%r1,%r2}, {%r3}, {%f39775,%f39776,%f39777,%f39778};

	// end inline asm
	// begin inline asm
	mma.sync.aligned.m16n8k8.row.col.f32.f16.f16.f32 {%f39775,%f39776,%f39777,%f39778}, {%r1,%r2}, {%r3}, {%f39775,%f39776,%f39777,%f39778};

	// end inline asm
	// begin inline asm
	mma.sync.aligned.m16n8k8.row.col.f32.f16.f16.f32 {%f39775,%f39776,%f39777,%f39778}, {%r1,%r2}, {%r3}, {%f39775,%f39776,%f39777,%f39778};

	// end inline asm
	// begin inline asm
	mma.sync.aligned.m16n8k8.row.col.f32.f16.f16.f32 {%f39775,%f39776,%f39777,%f39778}, {%r1,%r2}, {%r3}, {%f39775,%f39776,%f39777,%f39778};

	// end inline asm
	// begin inline asm
	mma.sync.aligned.m16n8k8.row.col.f32.f16.f16.f32 {%f39775,%f39776,%f39777,%f39778}, {%r1,%r2}, {%r3}, {%f39775,%f39776,%f39777,%f39778};

	// end inline asm
	// begin inline asm
	mma.sync.aligned.m16n8k8.row.col.f32.f16.f16.f32 {%f39775,%f39776,%f39777,%f39778}, {%r1,%r2}, {%r3}, {%f39775,%f39776,%f39777,%f39778};

	// end inline asm
	// begin inline asm
	mma.sync.aligned.m16n8k8.row.col.f32.f16.f16.f32 {%f39775,%f39776,%f39777,%f39778}, {%r1,%r2}, {%r3}, {%f39775,%f39776,%f39777,%f39778};

	// end inline asm
	// begin inline asm
	mma.sync.aligned.m16n8k8.row.col.f32.f16.f16.f32 {%f39775,%f39776,%f39777,%f39778}, {%r1,%r2}, {%r3}, {%f39775,%f39776,%f39777,%f39778};

	// end inline asm
	// begin inline asm
	mma.sync.aligned.m16n8k8.row.col.f32.f16.f16.f32 {%f39775,%f39776,%f39777,%f39778}, {%r1,%r2}, {%r3}, {%f39775,%f39776,%f39777,%f39778};

	// end inline asm
	// begin inline asm
	mma.sync.aligned.m16n8k8.row.col.f32.f16.f16.f32 {%f39775,%f39776,%f39777,%f39778}, {%r1,%r2}, {%r3}, {%f39775,%f39776,%f39777,%f39778};

	// end inline asm
	// begin inline asm
	mma.sync.aligned.m16n8k8.row.col.f32.f16.f16.f32 {%f39775,%f39776,%f39777,%f39778}, {%r1,%r2}, {%r3}, {%f39775,%f39776,%f39777,%f39778};

	// end inline asm
	// begin inline asm
	mma.sync.aligned.m16n8k8.row.col.f32.f16.f16.f32 {%f39775,%f39776,%f39777,%f39778}, {%r1,%r2}, {%r3}, {%f39775,%f39776,%f39777,%f39778};

	// end inline asm
	// begin inline asm
	mma.sync.aligned.m16n8k8.row.col.f32.f16.f16.f32 {%f39775,%f39776,%f39777,%f39778}, {%r1,%r2}, {%r3}, {%f39775,%f39776,%f39777,%f39778};

	// end inline asm
	// begin inline asm
	mma.sync.aligned.m16n8k8.row.col.f32.f16.f16.f32 {%f39775,%f39776,%f39777,%f39778}, {%r1,%r2}, {%r3}, {%f39775,%f39776,%f39777,%f39778};

	// end inline asm
	// begin inline asm
	mma.sync.aligned.m16n8k8.row.col.f32.f16.f16.f32 {%f39775,%f39776,%f39777,%f39778}, {%r1,%r2}, {%r3}, {%f39775,%f39776,%f39777,%f39778};

	// end inline asm
	// begin inline asm
	mma.sync.aligned.m16n8k8.row.col.f32.f16.f16.f32 {%f39775,%f39776,%f39777,%f39778}, {%r1,%r2}, {%r3}, {%f39775,%f39776,%f39777,%f39778};

	// end inline asm
	// begin inline asm
	mma.sync.aligned.m16n8k8.row.col.f32.f16.f16.f32 {%f39775,%f39776,%f39777,%f39778}, {%r1,%r2}, {%r3}, {%f39775,%f39776,%f39777,%f39778};

	// end inline asm
	// begin inline asm
	mma.sync.aligned.m16n8k8.row.col.f32.f16.f16.f32 {%f39775,%f39776,%f39777,%f39778}, {%r1,%r2}, {%r3}, {%f39775,%f39776,%f39777,%f39778};

	// end inline asm
	// begin inline asm
	mma.sync.aligned.m16n8k8.row.col.f32.f16.f16.f32 {%f39775,%f39776,%f39777,%f39778}, {%r1,%r2}, {%r3}, {%f39775,%f39776,%f39777,%f39778};

	// end inline asm
	// begin inline asm
	mma.sync.aligned.m16n8k8.row.col.f32.f16.f16.f32 {%f39775,%f39776,%f39777,%f39778}, {%r1,%r2}, {%r3}, {%f39775,%f39776,%f39777,%f39778};

	// end inline asm
	// begin inline asm
	mma.sync.aligned.m16n8k8.row.col.f32.f16.f16.f32 {%f39775,%f39776,%f39777,%f39778}, {%r1,%r2}, {%r3}, {%f39775,%f39776,%f39777,%f39778};

	// end inline asm
	// begin inline asm
	mma.sync.aligned.m16n8k8.row.col.f32.f16.f16.f32 {%f39775,%f39776,%f39777,%f39778}, {%r1,%r2}, {%r3}, {%f39775,%f39776,%f39777,%f39778};

	// end inline asm
	// begin inline asm
	mma.sync.aligned.m16n8k8.row.col.f32.f16.f16.f32 {%f39775,%f39776,%f39777,%f39778}, {%r1,%r2}, {%r3}, {%f39775,%f39776,%f39777,%f39778};

	// end inline asm
	// begin inline asm
	mma.sync.aligned.m16n8k8.row.col.f32.f16.f16.f32 {%f39775,%f39776,%f39777,%f39778}, {%r1,%r2}, {%r3}, {%f39775,%f39776,%f39777,%f39778};

	// end inline asm
	// begin inline asm
	mma.sync.aligned.m16n8k8.row.col.f32.f16.f16.f32 {%f39775,%f39776,%f39777,%f39778}, {%r1,%r2}, {%r3}, {%f39775,%f39776,%f39777,%f39778};

	// end inline asm
	// begin inline asm
	mma.sync.aligned.m16n8k8.row.col.f32.f16.f16.f32 {%f39775,%f39776,%f39777,%f39778}, {%r1,%r2}, {%r3}, {%f39775,%f39776,%f39777,%f39778};

	// end inline asm
	// begin inline asm
	mma.sync.aligned.m16n8k8.row.col.f32.f16.f16.f32 {%f39775,%f39776,%f39777,%f39778}, {%r1,%r2}, {%r3}, {%f39775,%f39776,%f39777,%f39778};

	// end inline asm
	// begin inline asm
	mma.sync.aligned.m16n8k8.row.col.f32.f16.f16.f32 {%f39775,%f39776,%f39777,%f39778}, {%r1,%r2}, {%r3}, {%f39775,%f39776,%f39777,%f39778};

	// end inline asm
	// begin inline asm
	mma.sync.aligned.m16n8k8.row.col.f32.f16.f16.f32 {%f39775,%f39776,%f39777,%f39778}, {%r1,%r2}, {%r3}, {%f39775,%f39776,%f39777,%f39778};

	// end inline asm
	// begin inline asm
	mma.sync.aligned.m16n8k8.row.col.f32.f16.f16.f32 {%f39775,%f39776,%f39777,%f39778}, {%r1,%r2}, {%r3}, {%f39775,%f39776,%f39777,%f39778};

	// end inline asm
	// begin inline asm
	mma.sync.aligned.m16n8k8.row.col.f32.f16.f16.f32 {%f39775,%f39776,%f39777,%f39778}, {%r1,%r2}, {%r3}, {%f39775,%f39776,%f39777,%f39778};

	// end inline asm
	// begin inline asm
	mma.sync.aligned.m16n8k8.row.col.f32.f16.f16.f32 {%f39775,%f39776,%f39777,%f39778}, {%r1,%r2}, {%r3}, {%f39775,%f39776,%f39777,%f39778};

	// end inline asm
	// begin inline asm
	mma.sync.aligned.m16n8k8.row.col.f32.f16.f16.f32 {%f39775,%f39776,%f39777,%f39778}, {%r1,%r2}, {%r3}, {%f39775,%f39776,%f39777,%f39778};

	// end inline asm
	// begin inline asm
	mma.sync.aligned.m16n8k8.row.col.f32.f16.f16.f32 {%f39775,%f39776,%f39777,%f39778}, {%r1,%r2}, {%r3}, {%f39775,%f39776,%f39777,%f39778};

	// end inline asm
	// begin inline asm
	mma.sync.aligned.m16n8k8.row.col.f32.f16.f16.f32 {%f39775,%f39776,%f39777,%f39778}, {%r1,%r2}, {%r3}, {%f39775,%f39776,%f39777,%f39778};

	// end inline asm
	// begin inline asm
	mma.sync.aligned.m16n8k8.row.col.f32.f16.f16.f32 {%f39775,%f39776,%f39777,%f39778}, {%r1,%r2}, {%r3}, {%f39775,%f39776,%f39777,%f39778};

	// end inline asm
	// begin inline asm
	mma.sync.aligned.m16n8k8.row.col.f32.f16.f16.f32 {%f39775,%f39776,%f39777,%f39778}, {%r1,%r2}, {%r3}, {%f39775,%f39776,%f39777,%f39778};

	// end inline asm
	// begin inline asm
	mma.sync.aligned.m16n8k8.row.col.f32.f16.f16.f32 {%f39775,%f39776,%f39777,%f39778}, {%r1,%r2}, {%r3}, {%f39775,%f39776,%f39777,%f39778};

	// end inline asm
	// begin inline asm
	mma.sync.aligned.m16n8k8.row.col.f32.f16.f16.f32 {%f39775,%f39776,%f39777,%f39778}, {%r1,%r2}, {%r3}, {%f39775,%f39776,%f39777,%f39778};

	// end inline asm
	// begin inline asm
	mma.sync.aligned.m16n8k8.row.col.f32.f16.f16.f32 {%f39775,%f39776,%f39777,%f39778}, {%r1,%r2}, {%r3}, {%f39775,%f39776,%f39777,%f39778};

	// end inline asm
	// begin inline asm
	mma.sync.aligned.m16n8k8.row.col.f32.f16.f16.f32 {%f39775,%f39776,%f39777,%f39778}, {%r1,%r2}, {%r3}, {%f39775,%f39776,%f39777,%f39778};

	// end inline asm
	// begin inline asm
	mma.sync.aligned.m16n8k8.row.col.f32.f16.f16.f32 {%f39775,%f39776,%f39777,%f39778}, {%r1,%r2}, {%r3}, {%f39775,%f39776,%f39777,%f39778};

	// end inline asm
	// begin inline asm
	mma.sync.aligned.m16n8k8.row.col.f32.f16.f16.f32 {%f39775,%f39776,%f39777,%f39778}, {%r1,%r2}, {%r3}, {%f39775,%f39776,%f39777,%f39778};

	// end inline asm
	// begin inline asm
	mma.sync.aligned.m16n8k8.row.col.f32.f16.f16.f32 {%f39775,%f39776,%f39777,%f39778}, {%r1,%r2}, {%r3}, {%f39775,%f39776,%f39777,%f39778};

	// end inline asm
	// begin inline asm
	mma.sync.aligned.m16n8k8.row.col.f32.f16.f16.f32 {%f39775,%f39776,%f39777,%f39778}, {%r1,%r2}, {%r3}, {%f39775,%f39776,%f39777,%f39778};

	// end inline asm
	// begin inline asm
	mma.sync.aligned.m16n8k8.row.col.f32.f16.f16.f32 {%f39775,%f39776,%f39777,%f39778}, {%r1,%r2}, {%r3}, {%f39775,%f39776,%f39777,%f39778};

	// end inline asm
	// begin inline asm
	mma.sync.aligned.m16n8k8.row.col.f32.f16.f16.f32 {%f39775,%f39776,%f39777,%f39778}, {%r1,%r2}, {%r3}, {%f39775,%f39776,%f39777,%f39778};

	// end inline asm
	// begin inline asm
	mma.sync.aligned.m16n8k8.row.col.f32.f16.f16.f32 {%f39775,%f39776,%f39777,%f39778}, {%r1,%r2}, {%r3}, {%f39775,%f39776,%f39777,%f39778};

	// end inline asm
	// begin inline asm
	mma.sync.aligned.m16n8k8.row.col.f32.f16.f16.f32 {%f39775,%f39776,%f39777,%f39778}, {%r1,%r2}, {%r3}, {%f39775,%f39776,%f39777,%f39778};

	// end inline asm
	// begin inline asm
	mma.sync.aligned.m16n8k8.row.col.f32.f16.f16.f32 {%f39775,%f39776,%f39777,%f39778}, {%r1,%r2}, {%r3}, {%f39775,%f39776,%f39777,%f39778};

	// end inline asm
	// begin inline asm
	mma.sync.aligned.m16n8k8.row.col.f32.f16.f16.f32 {%f39775,%f39776,%f39777,%f39778}, {%r1,%r2}, {%r3}, {%f39775,%f39776,%f39777,%f39778};

	// end inline asm
	// begin inline asm
	mma.sync.aligned.m16n8k8.row.col.f32.f16.f16.f32 {%f39775,%f39776,%f39777,%f39778}, {%r1,%r2}, {%r3}, {%f39775,%f39776,%f39777,%f39778};

	// end inline asm
	// begin inline asm
	mma.sync.aligned.m16n8k8.row.col.f32.f16.f16.f32 {%f39775,%f39776,%f39777,%f39778}, {%r1,%r2}, {%r3}, {%f39775,%f39776,%f39777,%f39778};

	// end inline asm
	// begin inline asm
	mma.sync.aligned.m16n8k8.row.col.f32.f16.f16.f32 {%f39775,%f39776,%f39777,%f39778}, {%r1,%r2}, {%r3}, {%f39775,%f39776,%f39777,%f39778};

	// end inline asm
	// begin inline asm
	mma.sync.aligned.m16n8k8.row.col.f32.f16.f16.f32 {%f39775,%f39776,%f39777,%f39778}, {%r1,%r2}, {%r3}, {%f39775,%f39776,%f39777,%f39778};

	// end inline asm
	// begin inline asm
	mma.sync.aligned.m16n8k8.row.col.f32.f16.f16.f32 {%f39775,%f39776,%f39777,%f39778}, {%r1,%r2}, {%r3}, {%f39775,%f39776,%f39777,%f39778};

	// end inline asm
	// begin inline asm
	mma.sync.aligned.m16n8k8.row.col.f32.f16.f16.f32 {%f39775,%f39776,%f39777,%f39778}, {%r1,%r2}, {%r3}, {%f39775,%f39776,%f39777,%f39778};

	// end inline asm
	// begin inline asm
	mma.sync.aligned.m16n8k8.row.col.f32.f16.f16.f32 {%f39775,%f39776,%f39777,%f39778}, {%r1,%r2}, {%r3}, {%f39775,%f39776,%f39777,%f39778};

	// end inline asm
	// begin inline asm
	mma.sync.aligned.m16n8k8.row.col.f32.f16.f16.f32 {%f39775,%f39776,%f39777,%f39778}, {%r1,%r2}, {%r3}, {%f39775,%f39776,%f39777,%f39778};

	// end inline asm
	// begin inline asm
	mma.sync.aligned.m16n8k8.row.col.f32.f16.f16.f32 {%f39775,%f39776,%f39777,%f39778}, {%r1,%r2}, {%r3}, {%f39775,%f39776,%f39777,%f39778};

	// end inline asm
	// begin inline asm
	mma.sync.aligned.m16n8k8.row.col.f32.f16.f16.f32 {%f39775,%f39776,%f39777,%f39778}, {%r1,%r2}, {%r3}, {%f39775,%f39776,%f39777,%f39778};

	// end inline asm
	// begin inline asm
	mma.sync.aligned.m16n8k8.row.col.f32.f16.f16.f32 {%f39775,%f39776,%f39777,%f39778}, {%r1,%r2}, {%r3}, {%f39775,%f39776,%f39777,%f39778};

	// end inline asm
	// begin inline asm
	mma.sync.aligned.m16n8k8.row.col.f32.f16.f16.f32 {%f39775,%f39776,%f39777,%f39778}, {%r1,%r2}, {%r3}, {%f39775,%f39776,%f39777,%f39778};

	// end inline asm
	// begin inline asm
	mma.sync.aligned.m16n8k8.row.col.f32.f16.f16.f32 {%f39775,%f39776,%f39777,%f39778}, {%r1,%r2}, {%r3}, {%f39775,%f39776,%f39777,%f39778};

	// end inline asm
	// begin inline asm
	mma.sync.aligned.m16n8k8.row.col.f32.f16.f16.f32 {%f39775,%f39776,%f39777,%f39778}, {%r1,%r2}, {%r3}, {%f39775,%f39776,%f39777,%f39778};

	// end inline asm
	// begin inline asm
	mma.sync.aligned.m16n8k8.row.col.f32.f16.f16.f32 {%f39775,%f39776,%f39777,%f39778}, {%r1,%r2}, {%r3}, {%f39775,%f39776,%f39777,%f39778};

	// end inline asm
	// begin inline asm
	mma.sync.aligned.m16n8k8.row.col.f32.f16.f16.f32 {%f39775,%f39776,%f39777,%f39778}, {%r1,%r2}, {%r3}, {%f39775,%f39776,%f39777,%f39778};

	// end inline asm
	// begin inline asm
	mma.sync.aligned.m16n8k8.row.col.f32.f16.f16.f32 {%f39775,%f39776,%f39777,%f39778}, {%r1,%r2}, {%r3}, {%f39775,%f39776,%f39777,%f39778};

	// end inline asm
	// begin inline asm
	mma.sync.aligned.m16n8k8.row.col.f32.f16.f16.f32 {%f39775,%f39776,%f39777,%f39778}, {%r1,%r2}, {%r3}, {%f39775,%f39776,%f39777,%f39778};

	// end inline asm
	// begin inline asm
	mma.sync.aligned.m16n8k8.row.col.f32.f16.f16.f32 {%f39775,%f39776,%f39777,%f39778}, {%r1,%r2}, {%r3}, {%f39775,%f39776,%f39777,%f39778};

	// end inline asm
	// begin inline asm
	mma.sync.aligned.m16n8k8.row.col.f32.f16.f16.f32 {%f39775,%f39776,%f39777,%f39778}, {%r1,%r2}, {%r3}, {%f39775,%f39776,%f39777,%f39778};

	// end inline asm
	// begin inline asm
	mma.sync.aligned.m16n8k8.row.col.f32.f16.f16.f32 {%f39775,%f39776,%f39777,%f39778}, {%r1,%r2}, {%r3}, {%f39775,%f39776,%f39777,%f39778};

	// end inline asm
	// begin inline asm
	mma.sync.aligned.m16n8k8.row.col.f32.f16.f16.f32 {%f39775,%f39776,%f39777,%f39778}, {%r1,%r2}, {%r3}, {%f39775,%f39776,%f39777,%f39778};

	// end inline asm
	// begin inline asm
	mma.sync.aligned.m16n8k8.row.col.f32.f16.f16.f32 {%f39775,%f39776,%f39777,%f39778}, {%r1,%r2}, {%r3}, {%f39775,%f39776,%f39777,%f39778};

	// end inline asm
	// begin inline asm
	mma.sync.aligned.m16n8k8.row.col.f32.f16.f16.f32 {%f39775,%f39776,%f39777,%f39778}, {%r1,%r2}, {%r3}, {%f39775,%f39776,%f39777,%f39778};

	// end inline asm
	// begin inline asm
	mma.sync.aligned.m16n8k8.row.col.f32.f16.f16.f32 {%f39775,%f39776,%f39777,%f39778}, {%r1,%r2}, {%r3}, {%f39775,%f39776,%f39777,%f39778};

	// end inline asm
	// begin inline asm
	mma.sync.aligned.m16n8k8.row.col.f32.f16.f16.f32 {%f39775,%f39776,%f39777,%f39778}, {%r1,%r2}, {%r3}, {%f39775,%f39776,%f39777,%f39778};

	// end inline asm
	// begin inline asm
	mma.sync.aligned.m16n8k8.row.col.f32.f16.f16.f32 {%f39775,%f39776,%f39777,%f39778}, {%r1,%r2}, {%r3}, {%f39775,%f39776,%f39777,%f39778};

	// end inline asm
	// begin inline asm
	mma.sync.aligned.m16n8k8.row.col.f32.f16.f16.f32 {%f39775,%f39776,%f39777,%f39778}, {%r1,%r2}, {%r3}, {%f39775,%f39776,%f39777,%f39778};

	// end inline asm
	// begin inline asm
	mma.sync.aligned.m16n8k8.row.col.f32.f16.f16.f32 {%f39775,%f39776,%f39777,%f39778}, {%r1,%r2}, {%r3}, {%f39775,%f39776,%f39777,%f39778};

	// end inline asm
	// begin inline asm
	mma.sync.aligned.m16n8k8.row.col.f32.f16.f16.f32 {%f39775,%f39776,%f39777,%f39778}, {%r1,%r2}, {%r3}, {%f39775,%f39776,%f39777,%f39778};

	// end inline asm
	// begin inline asm
	mma.sync.aligned.m16n8k8.row.col.f32.f16.f16.f32 {%f39775,%f39776,%f39777,%f39778}, {%r1,%r2}, {%r3}, {%f39775,%f39776,%f39777,%f39778};

	// end inline asm
	// begin inline asm
	mma.sync.aligned.m16n8k8.row.col.f32.f16.f16.f32 {%f39775,%f39776,%f39777,%f39778}, {%r1,%r2}, {%r3}, {%f39775,%f39776,%f39777,%f39778};

	// end inline asm
	// begin inline asm
	mma.sync.aligned.m16n8k8.row.col.f32.f16.f16.f32 {%f39775,%f39776,%f39777,%f39778}, {%r1,%r2}, {%r3}, {%f39775,%f39776,%f39777,%f39778};

	// end inline asm
	// begin inline asm
	mma.sync.aligned.m16n8k8.row.col.f32.f16.f16.f32 {%f39775,%f39776,%f39777,%f39778}, {%r1,%r2}, {%r3}, {%f39775,%f39776,%f39777,%f39778};

	// end inline asm
	// begin inline asm
	mma.sync.aligned.m16n8k8.row.col.f32.f16.f16.f32 {%f39775,%f39776,%f39777,%f39778}, {%r1,%r2}, {%r3}, {%f39775,%f39776,%f39777,%f39778};

	// end inline asm
	// begin inline asm
	mma.sync.aligned.m16n8k8.row.col.f32.f16.f16.f32 {%f39775,%f39776,%f39777,%f39778}, {%r1,%r2}, {%r3}, {%f39775,%f39776,%f39777,%f39778};

	// end inline asm
	// begin inline asm
	mma.sync.aligned.m16n8k8.row.col.f32.f16.f16.f32 {%f39775,%f39776,%f39777,%f39778}, {%r1,%r2}, {%r3}, {%f39775,%f39776,%f39777,%f39778};

	// end inline asm
	// begin inline asm
	mma.sync.aligned.m16n8k8.row.col.f32.f16.f16.f32 {%f39775,%f39776,%f39777,%f39778}, {%r1,%r2}, {%r3}, {%f39775,%f39776,%f39777,%f39778};

	// end inline asm
	// begin inline asm
	mma.sync.aligned.m16n8k8.row.col.f32.f16.f16.f32 {%f39775,%f39776,%f39777,%f39778}, {%r1,%r2}, {%r3}, {%f39775,%f39776,%f39777,%f39778};

	// end inline asm
	// begin inline asm
	mma.sync.aligned.m16n8k8.row.col.f32.f16.f16.f32 {%f39775,%f39776,%f39777,%f39778}, {%r1,%r2}, {%r3}, {%f39775,%f39776,%f39777,%f39778};

	// end inline asm
	// begin inline asm
	mma.sync.aligned.m16n8k8.row.col.f32.f16.f16.f32 {%f39775,%f39776,%f39777,%f39778}, {%r1,%r2}, {%r3}, {%f39775,%f39776,%f39777,%f39778};

	// end inline asm
	// begin inline asm
	mma.sync.aligned.m16n8k8.row.col.f32.f16.f16.f32 {%f39775,%f39776,%f39777,%f39778}, {%r1,%r2}, {%r3}, {%f39775,%f39776,%f39777,%f39778};

	// end inline asm
	// begin inline asm
	mma.sync.aligned.m16n8k8.row.col.f32.f16.f16.f32 {%f39775,%f39776,%f39777,%f39778}, {%r1,%r2}, {%r3}, {%f39775,%f39776,%f39777,%f39778};

	// end inline asm
	// begin inline asm
	mma.sync.aligned.m16n8k8.row.col.f32.f16.f16.f32 {%f39775,%f39776,%f39777,%f39778}, {%r1,%r2}, {%r3}, {%f39775,%f39776,%f39777,%f39778};

	// end inline asm
	// begin inline asm
	mma.sync.aligned.m16n8k8.row.col.f32.f16.f16.f32 {%f39775,%f39776,%f39777,%f39778}, {%r1,%r2}, {%r3}, {%f39775,%f39776,%f39777,%f39778};

	// end inline asm
	// begin inline asm
	mma.sync.aligned.m16n8k8.row.col.f32.f16.f16.f32 {%f39775,%f39776,%f39777,%f39778}, {%r1,%r2}, {%r3}, {%f39775,%f39776,%f39777,%f39778};

	// end inline asm
	// begin inline asm
	mma.sync.aligned.m16n8k8.row.col.f32.f16.f16.f32 {%f39775,%f39776,%f39777,%f39778}, {%r1,%r2}, {%r3}, {%f39775,%f39776,%f39777,%f39778};

	// end inline asm
	// begin inline asm
	mma.sync.aligned.m16n8k8.row.col.f32.f16.f16.f32 {%f39775,%f39776,%f39777,%f39778}, {%r1,%r2}, {%r3}, {%f39775,%f39776,%f39777,%f39778};

	// end inline asm
	// begin inline asm
	mma.sync.aligned.m16n8k8.row.col.f32.f16.f16.f32 {%f39775,%f39776,%f39777,%f39778}, {%r1,%r2}, {%r3}, {%f39775,%f39776,%f39777,%f39778};

	// end inline asm
	// begin inline asm
	mma.sync.aligned.m16n8k8.row.col.f32.f16.f16.f32 {%f39775,%f39776,%f39777,%f39778}, {%r1,%r2}, {%r3}, {%f39775,%f39776,%f39777,%f39778};

	// end inline asm
	// begin inline asm
	mma.sync.aligned.m16n8k8.row.col.f32.f16.f16.f32 {%f39775,%f39776,%f39777,%f39778}, {%r1,%r2}, {%r3}, {%f39775,%f39776,%f39777,%f39778};

	// end inline asm
	// begin inline asm
	mma.sync.aligned.m16n8k8.row.col.f32.f16.f16.f32 {%f39775,%f39776,%f39777,%f39778}, {%r1,%r2}, {%r3}, {%f39775,%f39776,%f39777,%f39778};

	// end inline asm
	// begin inline asm
	mma.sync.aligned.m16n8k8.row.col.f32.f16.f16.f32 {%f39775,%f39776,%f39777,%f39778}, {%r1,%r2}, {%r3}, {%f39775,%f39776,%f39777,%f39778};

	// end inline asm
	// begin inline asm
	mma.sync.aligned.m16n8k8.row.col.f32.f16.f16.f32 {%f39775,%f39776,%f39777,%f39778}, {%r1,%r2}, {%r3}, {%f39775,%f39776,%f39777,%f39778};

	// end inline asm
	// begin inline asm
	mma.sync.aligned.m16n8k8.row.col.f32.f16.f16.f32 {%f39775,%f39776,%f39777,%f39778}, {%r1,%r2}, {%r3}, {%f39775,%f39776,%f39777,%f39778};

	// end inline asm
	// begin inline asm
	mma.sync.aligned.m16n8k8.row.col.f32.f16.f16.f32 {%f39775,%f39776,%f39777,%f39778}, {%r1,%r2}, {%r3}, {%f39775,%f39776,%f39777,%f39778};

	// end inline asm
	// begin inline asm
	mma.sync.aligned.m16n8k8.row.col.f32.f16.f16.f32 {%f39775,%f39776,%f39777,%f39778}, {%r1,%r2}, {%r3}, {%f39775,%f39776,%f39777,%f39778};

	// end inline asm
	// begin inline asm
	mma.sync.aligned.m16n8k8.row.col.f32.f16.f16.f32 {%f39775,%f39776,%f39777,%f39778}, {%r1,%r2}, {%r3}, {%f39775,%f39776,%f39777,%f39778};

	// end inline asm
	// begin inline asm
	mma.sync.aligned.m16n8k8.row.col.f32.f16.f16.f32 {%f39775,%f39776,%f39777,%f39778}, {%r1,%r2}, {%r3}, {%f39775,%f39776,%f39777,%f39778};

	// end inline asm
	// begin inline asm
	mma.sync.aligned.m16n8k8.row.col.f32.f16.f16.f32 {%f39775,%f39776,%f39777,%f39778}, {%r1,%r2}, {%r3}, {%f39775,%f39776,%f39777,%f39778};

	// end inline asm
	// begin inline asm
	mma.sync.aligned.m16n8k8.row.col.f32.f16.f16.f32 {%f39775,%f39776,%f39777,%f39778}, {%r1,%r2}, {%r3}, {%f39775,%f39776,%f39777,%f39778};

	// end inline asm
	mov.f32 	%f42616, %f39776;
	mov.f32 	%f42618, %f39778;
	mov.f32 	%f42615, %f39775;
	mov.f32 	%f42617, %f39777;
	// begin inline asm
	mma.sync.aligned.m16n8k8.row.col.f32.f16.f16.f32 {%f42615,%f42616,%f42617,%f42618}, {%r1,%r2}, {%r3}, {%f42615,%f42616,%f42617,%f42618};

	// end inline asm
	// begin inline asm
	mma.sync.aligned.m16n8k8.row.col.f32.f16.f16.f32 {%f42615,%f42616,%f42617,%f42618}, {%r1,%r2}, {%r3}, {%f42615,%f42616,%f42617,%f42618};

	// end inline asm
	// begin inline asm
	mma.sync.aligned.m16n8k8.row.col.f32.f16.f16.f32 {%f42615,%f42616,%f42617,%f42618}, {%r1,%r2}, {%r3}, {%f42615,%f42616,%f42617,%f42618};

	// end inline asm
	// begin inline asm
	mma.sync.aligned.m16n8k8.row.col.f32.f16.f16.f32 {%f42615,%f42616,%f42617,%f42618}, {%r1,%r2}, {%r3}, {%f42615,%f42616,%f42617,%f42618};

	// end inline asm
	// begin inline asm
	mma.sync.aligned.m16n8k8.row.col.f32.f16.f16.f32 {%f42615,%f42616,%f42617,%f42618}, {%r1,%r2}, {%r3}, {%f42615,%f42616,%f42617,%f42618};

	// end inline asm
	// begin inline asm
	mma.sync.aligned.m16n8k8.row.col.f32.f16.f16.f32 {%f42615,%f42616,%f42617,%f42618}, {%r1,%r2}, {%r3}, {%f42615,%f42616,%f42617,%f42618};

	// end inline asm
	// begin inline asm
	mma.sync.aligned.m16n8k8.row.col.f32.f16.f16.f32 {%f42615,%f42616,%f42617,%f42618}, {%r1,%r2}, {%r3}, {%f42615,%f42616,%f42617,%f42618};

	// end inline asm
	// begin inline asm
	mma.sync.aligned.m16n8k8.row.col.f32.f16.f16.f32 {%f42615,%f42616,%f42617,%f42618}, {%r1,%r2}, {%r3}, {%f42615,%f42616,%f42617,%f42618};

	// end inline asm
	// begin inline asm
	mma.sync.aligned.m16n8k8.row.col.f32.f16.f16.f32 {%f42615,%f42616,%f42617,%f42618}, {%r1,%r2}, {%r3}, {%f42615,%f42616,%f42617,%f42618};

	// end inline asm
	// begin inline asm
	mma.sync.aligned.m16n8k8.row.col.f32.f16.f16.f32 {%f42615,%f42616,%f42617,%f42618}, {%r1,%r2}, {%r3}, {%f42615,%f42616,%f42617,%f42618};

	// end inline asm
	// begin inline asm
	mma.sync.aligned.m16n8k8.row.col.f32.f16.f16.f32 {%f42615,%f42616,%f42617,%f42618}, {%r1,%r2}, {%r3}, {%f42615,%f42616,%f42617,%f42618};

	// end inline asm
	// begin inline asm
	mma.sync.aligned.m16n8k8.row.col.f32.f16.f16.f32 {%f42615,%f42616,%f42617,%f42618}, {%r1,%r2}, {%r3}, {%f42615,%f42616,%f42617,%f42618};

	// end inline asm
	// begin inline asm
	mma.sync.aligned.m16n8k8.row.col.f32.f16.f16.f32 {%f42615,%f42616,%f42617,%f42618}, {%r1,%r2}, {%r3}, {%f42615,%f42616,%f42617,%f42618};

	// end inline asm
	// begin inline asm
	mma.sync.aligned.m16n8k8.row.col.f32.f16.f16.f32 {%f42615,%f42616,%f42617,%f42618}, {%r1,%r2}, {%r3}, {%f42615,%f42616,%f42617,%f42618};

	// end inline asm
	// begin inline asm
	mma.sync.aligned.m16n8k8.row.col.f32.f16.f16.f32 {%f42615,%f42616,%f42617,%f42618}, {%r1,%r2}, {%r3}, {%f42615,%f42616,%f42617,%f42618};

	// end inline asm
	// begin inline asm
	mma.sync.aligned.m16n8k8.row.col.f32.f16.f16.f32 {%f42615,%f42616,%f42617,%f42618}, {%r1,%r2}, {%r3}, {%f42615,%f42616,%f42617,%f42618};

	// end inline asm
	// begin inline asm
	mma.sync.aligned.m16n8k8.row.col.f32.f16.f16.f32 {%f42615,%f42616,%f42617,%f42618}, {%r1,%r2}, {%r3}, {%f42615,%f42616,%f42617,%f42618};

	// end inline asm
	// begin inline asm
	mma.sync.aligned.m16n8k8.row.col.f32.f16.f16.f32 {%f42615,%f42616,%f42617,%f42618}, {%r1,%r2}, {%r3}, {%f42615,%f42616,%f42617,%f42618};

	// end inline asm
	// begin inline asm
	mma.sync.aligned.m16n8k8.row.col.f32.f16.f16.f32 {%f42615,%f42616,%f42617,%f42618}, {%r1,%r2}, {%r3}, {%f42615,%f42616,%f42617,%f42618};

	// end inline asm
	// begin inline asm
	mma.sync.aligned.m16n8k8.row.col.f32.f16.f16.f32 {%f42615,%f42616,%f42617,%f42618}, {%r1,%r2}, {%r3}, {%f42615,%f42616,%f42617,%f42618};

	// end inline asm
	// begin inline asm
	mma.sync.aligned.m16n8k8.row.col.f32.f16.f16.f32 {%f42615,%f42616,%f42617,%f42618}, {%r1,%r2}, {%r3}, {%f42615,%f42616,%f42617,%f42618};

	// end inline asm
	// begin inline asm
	mma.sync.aligned.m16n8k8.row.col.f32.f16.f16.f32 {%f42615,%f42616,%f42617,%f42618}, {%r1,%r2}, {%r3}, {%f42615,%f42616,%f42617,%f42618};

	// end inline asm
	// begin inline asm
	mma.sync.aligned.m16n8k8.row.col.f32.f16.f16.f32 {%f42615,%f42616,%f42617,%f42618}, {%r1,%r2}, {%r3}, {%f42615,%f42616,%f42617,%f42618};

	// end inline asm
	// begin inline asm
	mma.sync.aligned.m16n8k8.row.col.f32.f16.f16.f32 {%f42615,%f42616,%f42617,%f42618}, {%r1,%r2}, {%r3}, {%f42615,%f42616,%f42617,%f42618};

	// end inline asm
	// begin inline asm
	mma.sync.aligned.m16n8k8.row.col.f32.f16.f16.f32 {%f42615,%f42616,%f42617,%f42618}, {%r1,%r2}, {%r3}, {%f42615,%f42616,%f42617,%f42618};

	// end inline asm
	// begin inline asm
	mma.sync.aligned.m16n8k8.row.col.f32.f16.f16.f32 {%f42615,%f42616,%f42617,%f42618}, {%r1,%r2}, {%r3}, {%f42615,%f42616,%f42617,%f42618};

	// end inline asm
	// begin inline asm
	mma.sync.aligned.m16n8k8.row.col.f32.f16.f16.f32 {%f42615,%f42616,%f42617,%f42618}, {%r1,%r2}, {%r3}, {%f42615,%f42616,%f42617,%f42618};

	// end inline asm
	// begin inline asm
	mma.sync.aligned.m16n8k8.row.col.f32.f16.f16.f32 {%f42615,%f42616,%f42617,%f42618}, {%r1,%r2}, {%r3}, {%f42615,%f42616,%f42617,%f42618};

	// end inline asm
	// begin inline asm
	mma.sync.aligned.m16n8k8.row.col.f32.f16.f16.f32 {%f42615,%f42616,%f42617,%f42618}, {%r1,%r2}, {%r3}, {%f42615,%f42616,%f42617,%f42618};

	// end inline asm
	// begin inline asm
	mma.sync.aligned.m16n8k8.row.col.f32.f16.f16.f32 {%f42615,%f42616,%f42617,%f42618}, {%r1,%r2}, {%r3}, {%f42615,%f42616,%f42617,%f42618};

	// end inline asm
	// begin inline asm
	mma.sync.aligned.m16n8k8.row.col.f32.f16.f16.f32 {%f42615,%f42616,%f42617,%f42618}, {%r1,%r2}, {%r3}, {%f42615,%f42616,%f42617,%f42618};

	// end inline asm
	// begin inline asm
	mma.sync.aligned.m16n8k8.row.col.f32.f16.f16.f32 {%f42615,%f42616,%f42617,%f42618}, {%r1,%r2}, {%r3}, {%f42615,%f42616,%f42617,%f42618};

	// end inline asm
	// begin inline asm
	mma.sync.aligned.m16n8k8.row.col.f32.f16.f16.f32 {%f42615,%f42616,%f42617,%f42618}, {%r1,%r2}, {%r3}, {%f42615,%f42616,%f42617,%f42618};

	// end inline asm
	// begin inline asm
	mma.sync.aligned.m16n8k8.row.col.f32.f16.f16.f32 {%f42615,%f42616,%f42617,%f42618}, {%r1,%r2}, {%r3}, {%f42615,%f42616,%f42617,%f42618};

	// end inline asm
	// begin inline asm
	mma.sync.aligned.m16n8k8.row.col.f32.f16.f16.f32 {%f42615,%f42616,%f42617,%f42618}, {%r1,%r2}, {%r3}, {%f42615,%f42616,%f42617,%f42618};

	// end inline asm
	// begin inline asm
	mma.sync.aligned.m16n8k8.row.col.f32.f16.f16.f32 {%f42615,%f42616,%f42617,%f42618}, {%r1,%r2}, {%r3}, {%f42615,%f42616,%f42617,%f42618};

	// end inline asm
	// begin inline asm
	mma.sync.aligned.m16n8k8.row.col.f32.f16.f16.f32 {%f42615,%f42616,%f42617,%f42618}, {%r1,%r2}, {%r3}, {%f42615,%f42616,%f42617,%f42618};

	// end inline asm
	// begin inline asm
	mma.sync.aligned.m16n8k8.row.col.f32.f16.f16.f32 {%f42615,%f42616,%f42617,%f42618}, {%r1,%r2}, {%r3}, {%f42615,%f42616,%f42617,%f42618};

	// end inline asm
	// begin inline asm
	mma.sync.aligned.m16n8k8.row.col.f32.f16.f16.f32 {%f42615,%f42616,%f42617,%f42618}, {%r1,%r2}, {%r3}, {%f42615,%f42616,%f42617,%f42618};

	// end inline asm
	// begin inline asm
	mma.sync.aligned.m16n8k8.row.col.f32.f16.f16.f32 {%f42615,%f42616,%f42617,%f42618}, {%r1,%r2}, {%r3}, {%f42615,%f42616,%f42617,%f42618};

	// end inline asm
	// begin inline asm
	mma.sync.aligned.m16n8k8.row.col.f32.f16.f16.f32 {%f42615,%f42616,%f42617,%f42618}, {%r1,%r2}, {%r3}, {%f42615,%f42616,%f42617,%f42618};

	// end inline asm
	// begin inline asm
	mma.sync.aligned.m16n8k8.row.col.f32.f16.f16.f32 {%f42615,%f42616,%f42617,%f42618}, {%r1,%r2}, {%r3}, {%f42615,%f42616,%f42617,%f42618};

	// end inline asm
	// begin inline asm
	mma.sync.aligned.m16n8k8.row.col.f32.f16.f16.f32 {%f42615,%f42616,%f42617,%f42618}, {%r1,%r2}, {%r3}, {%f42615,%f42616,%f42617,%f42618};

	// end inline asm
	// begin inline asm
	mma.sync.aligned.m16n8k8.row.col.f32.f16.f16.f32 {%f42615,%f42616,%f42617,%f42618}, {%r1,%r2}, {%r3}, {%f42615,%f42616,%f42617,%f42618};

	// end inline asm
	// begin inline asm
	mma.sync.aligned.m16n8k8.row.col.f32.f16.f16.f32 {%f42615,%f42616,%f42617,%f42618}, {%r1,%r2}, {%r3}, {%f42615,%f42616,%f42617,%f42618};

	// end inline asm
	// begin inline asm
	mma.sync.aligned.m16n8k8.row.col.f32.f16.f16.f32 {%f42615,%f42616,%f42617,%f42618}, {%r1,%r2}, {%r3}, {%f42615,%f42616,%f42617,%f42618};

	// end inline asm
	// begin inline asm
	mma.sync.aligned.m16n8k8.row.col.f32.f16.f16.f32 {%f42615,%f42616,%f42617,%f42618}, {%r1,%r2}, {%r3}, {%f42615,%f42616,%f42617,%f42618};

	// end inline asm
	// begin inline asm
	mma.sync.aligned.m16n8k8.row.col.f32.f16.f16.f32 {%f42615,%f42616,%f42617,%f42618}, {%r1,%r2}, {%r3}, {%f42615,%f42616,%f42617,%f42618};

	// end inline asm
	// begin inline asm
	mma.sync.aligned.m16n8k8.row.col.f32.f16.f16.f32 {%f42615,%f42616,%f42617,%f42618}, {%r1,%r2}, {%r3}, {%f42615,%f42616,%f42617,%f42618};

	// end inline asm
	// begin inline asm
	mma.sync.aligned.m16n8k8.row.col.f32.f16.f16.f32 {%f42615,%f42616,%f42617,%f42618}, {%r1,%r2}, {%r3}, {%f42615,%f42616,%f42617,%f42618};

	// end inline asm
	// begin inline asm
	mma.sync.aligned.m16n8k8.row.col.f32.f16.f16.f32 {%f42615,%f42616,%f42617,%f42618}, {%r1,%r2}, {%r3}, {%f42615,%f42616,%f42617,%f42618};

	// end inline asm
	// begin inline asm
	mma.sync.aligned.m16n8k8.row.col.f32.f16.f16.f32 {%f42615,%f42616,%f42617,%f42618}, {%r1,%r2}, {%r3}, {%f42615,%f42616,%f42617,%f42618};

	// end inline asm
	// begin inline asm
	mma.sync.aligned.m16n8k8.row.col.f32.f16.f16.f32 {%f42615,%f42616,%f42617,%f42618}, {%r1,%r2}, {%r3}, {%f42615,%f42616,%f42617,%f42618};

	// end inline asm
	// begin inline asm
	mma.sync.aligned.m16n8k8.row.col.f32.f16.f16.f32 {%f42615,%f42616,%f42617,%f42618}, {%r1,%r2}, {%r3}, {%f42615,%f42616,%f42617,%f42618};

	// end inline asm
	// begin inline asm
	mma.sync.aligned.m16n8k8.row.col.f32.f16.f16.f32 {%f42615,%f42616,%f42617,%f42618}, {%r1,%r2}, {%r3}, {%f42615,%f42616,%f42617,%f42618};

	// end inline asm
	// begin inline asm
	mma.sync.aligned.m16n8k8.row.col.f32.f16.f16.f32 {%f42615,%f42616,%f42617,%f42618}, {%r1,%r2}, {%r3}, {%f42615,%f42616,%f42617,%f42618};

	// end inline asm
	// begin inline asm
	mma.sync.aligned.m16n8k8.row.col.f32.f16.f16.f32 {%f42615,%f42616,%f42617,%f42618}, {%r1,%r2}, {%r3}, {%f42615,%f42616,%f42617,%f42618};

	// end inline asm
	// begin inline asm
	mma.sync.aligned.m16n8k8.row.col.f32.f16.f16.f32 {%f42615,%f42616,%f42617,%f42618}, {%r1,%r2}, {%r3}, {%f42615,%f42616,%f42617,%f42618};

	// end inline asm
	// begin inline asm
	mma.sync.aligned.m16n8k8.row.col.f32.f16.f16.f32 {%f42615,%f42616,%f42617,%f42618}, {%r1,%r2}, {%r3}, {%f42615,%f42616,%f42617,%f42618};

	// end inline asm
	// begin inline asm
	mma.sync.aligned.m16n8k8.row.col.f32.f16.f16.f32 {%f42615,%f42616,%f42617,%f42618}, {%r1,%r2}, {%r3}, {%f42615,%f42616,%f42617,%f42618};

	// end inline asm
	// begin inline asm
	mma.sync.aligned.m16n8k8.row.col.f32.f16.f16.f32 {%f42615,%f42616,%f42617,%f42618}, {%r1,%r2}, {%r3}, {%f42615,%f42616,%f42617,%f42618};

	// end inline asm
	// begin inline asm
	mma.sync.aligned.m16n8k8.row.col.f32.f16.f16.f32 {%f42615,%f42616,%f42617,%f42618}, {%r1,%r2}, {%r3}, {%f42615,%f42616,%f42617,%f42618};

	// end inline asm
	// begin inline asm
	mma.sync.aligned.m16n8k8.row.col.f32.f16.f16.f32 {%f42615,%f42616,%f42617,%f42618}, {%r1,%r2}, {%r3}, {%f42615,%f42616,%f42617,%f42618};

	// end inline asm
	// begin inline asm
	mma.sync.aligned.m16n8k8.row.col.f32.f16.f16.f32 {%f42615,%f42616,%f42617,%f42618}, {%r1,%r2}, {%r3}, {%f42615,%f42616,%f42617,%f42618};

	// end inline asm
	// begin inline asm
	mma.sync.aligned.m16n8k8.row.col.f32.f16.f16.f32 {%f42615,%f42616,%f42617,%f42618}, {%r1,%r2}, {%r3}, {%f42615,%f42616,%f42617,%f42618};

	// end inline asm
	// begin inline asm
	mma.sync.aligned.m16n8k8.row.col.f32.f16.f16.f32 {%f42615,%f42616,%f42617,%f42618}, {%r1,%r2}, {%r3}, {%f42615,%f42616,%f42617,%f42618};

	// end inline asm
	// begin inline asm
	mma.sync.aligned.m16n8k8.row.col.f32.f16.f16.f32 {%f42615,%f42616,%f42617,%f42618}, {%r1,%r2}, {%r3}, {%f42615,%f42616,%f42617,%f42618};

	// end inline asm
	// begin inline asm
	mma.sync.aligned.m16n8k8.row.col.f32.f16.f16.f32 {%f42615,%f42616,%f42617,%f42618}, {%r1,%r2}, {%r3}, {%f42615,%f42616,%f42617,%f42618};

	// end inline asm
	// begin inline asm
	mma.sync.aligned.m16n8k8.row.col.f32.f16.f16.f32 {%f42615,%f42616,%f42617,%f42618}, {%r1,%r2}, {%r3}, {%f42615,%f42616,%f42617,%f42618};

	// end inline asm
	// begin inline asm
	mma.sync.aligned.m16n8k8.row.col.f32.f16.f16.f32 {%f42615,%f42616,%f42617,%f42618}, {%r1,%r2}, {%r3}, {%f42615,%f42616,%f42617,%f42618};

	// end inline asm
	// begin inline asm
	mma.sync.aligned.m16n8k8.row.col.f32.f16.f16.f32 {%f42615,%f42616,%f42617,%f42618}, {%r1,%r2}, {%r3}, {%f42615,%f42616,%f42617,%f42618};

	// end inline asm
	// begin inline asm
	mma.sync.aligned.m16n8k8.row.col.f32.f16.f16.f32 {%f42615,%f42616,%f42617,%f42618}, {%r1,%r2}, {%r3}, {%f42615,%f42616,%f42617,%f42618};

	// end inline asm
	// begin inline asm
	mma.sync.aligned.m16n8k8.row.col.f32.f16.f16.f32 {%f42615,%f42616,%f42617,%f42618}, {%r1,%r2}, {%r3}, {%f42615,%f42616,%f42617,%f42618};

	// end inline asm
	// begin inline asm
	mma.sync.aligned.m16n8k8.row.col.f32.f16.f16.f32 {%f42615,%f42616,%f42617,%f42618}, {%r1,%r2}, {%r3}, {%f42615,%f42616,%f42617,%f42618};

	// end inline asm
	// begin inline asm
	mma.sync.aligned.m16n8k8.row.col.f32.f16.f16.f32 {%f42615,%f42616,%f42617,%f42618}, {%r1,%r2}, {%r3}, {%f42615,%f42616,%f42617,%f42618};

	// end inline asm
	// begin inline asm
	mma.sync.aligned.m16n8k8.row.col.f32.f16.f16.f32 {%f42615,%f42616,%f42617,%f42618}, {%r1,%r2}, {%r3}, {%f42615,%f42616,%f42617,%f42618};

	// end inline asm
	// begin inline asm
	mma.sync.aligned.m16n8k8.row.col.f32.f16.f16.f32 {%f42615,%f42616,%f42617,%f42618}, {%r1,%r2}, {%r3}, {%f42615,%f42616,%f42617,%f42618};

	// end inline asm
	// begin inline asm
	mma.sync.aligned.m16n8k8.row.col.f32.f16.f16.f32 {%f42615,%f42616,%f42617,%f42618}, {%r1,%r2}, {%r3}, {%f42615,%f42616,%f42617,%f42618};

	// end inline asm
	// begin inline asm
	mma.sync.aligned.m16n8k8.row.col.f32.f16.f16.f32 {%f42615,%f42616,%f42617,%f42618}, {%r1,%r2}, {%r3}, {%f42615,%f42616,%f42617,%f42618};

	// end inline asm
	// begin inline asm
	mma.sync.aligned.m16n8k8.row.col.f32.f16.f16.f32 {%f42615,%f42616,%f42617,%f42618}, {%r1,%r2}, {%r3}, {%f42615,%f42616,%f42617,%f42618};

	// end inline asm
	// begin inline asm
	mma.sync.aligned.m16n8k8.row.col.f32.f16.f16.f32 {%f42615,%f42616,%f42617,%f42618}, {%r1,%r2}, {%r3}, {%f42615,%f42616,%f42617,%f42618};

	// end inline asm
	// begin inline asm
	mma.sync.aligned.m16n8k8.row.col.f32.f16.f16.f32 {%f42615,%f42616,%f42617,%f42618}, {%r1,%r2}, {%r3}, {%f42615,%f42616,%f42617,%f42618};

	// end inline asm
	// begin inline asm
	mma.sync.aligned.m16n8k8.row.col.f32.f16.f16.f32 {%f42615,%f42616,%f42617,%f42618}, {%r1,%r2}, {%r3}, {%f42615,%f42616,%f42617,%f42618};

	// end inline asm
	// begin inline asm
	mma.sync.aligned.m16n8k8.row.col.f32.f16.f16.f32 {%f42615,%f42616,%f42617,%f42618}, {%r1,%r2}, {%r3}, {%f42615,%f42616,%f42617,%f42618};

	// end inline asm
	// begin inline asm
	mma.sync.aligned.m16n8k8.row.col.f32.f16.f16.f32 {%f42615,%f42616,%f42617,%f42618}, {%r1,%r2}, {%r3}, {%f42615,%f42616,%f42617,%f42618};

	// end inline asm
	// begin inline asm
	mma.sync.aligned.m16n8k8.row.col.f32.f16.f16.f32 {%f42615,%f42616,%f42617,%f42618}, {%r1,%r2}, {%r3}, {%f42615,%f42616,%f42617,%f42618};

	// end inline asm
	// begin inline asm
	mma.sync.aligned.m16n8k8.row.col.f32.f16.f16.f32 {%f42615,%f42616,%f42617,%f42618}, {%r1,%r2}, {%r3}, {%f42615,%f42616,%f42617,%f42618};

	// end inline asm
	// begin inline asm
	mma.sync.aligned.m16n8k8.row.col.f32.f16.f16.f32 {%f42615,%f42616,%f42617,%f42618}, {%r1,%r2}, {%r3}, {%f42615,%f42616,%f42617,%f42618};

	// end inline asm
	// begin inline asm
	mma.sync.aligned.m16n8k8.row.col.f32.f16.f16.f32 {%f42615,%f42616,%f42617,%f42618}, {%r1,%r2}, {%r3}, {%f42615,%f42616,%f42617,%f42618};

	// end inline asm
	// begin inline asm
	mma.sync.aligned.m16n8k8.row.col.f32.f16.f16.f32 {%f42615,%f42616,%f42617,%f42618}, {%r1,%r2}, {%r3}, {%f42615,%f42616,%f42617,%f42618};

	// end inline asm
	// begin inline asm
	mma.sync.aligned.m16n8k8.row.col.f32.f16.f16.f32 {%f42615,%f42616,%f42617,%f42618}, {%r1,%r2}, {%r3}, {%f42615,%f42616,%f42617,%f42618};

	// end inline asm
	// begin inline asm
	mma.sync.aligned.m16n8k8.row.col.f32.f16.f16.f32 {%f42615,%f42616,%f42617,%f42618}, {%r1,%r2}, {%r3}, {%f42615,%f42616,%f42617,%f42618};

	// end inline asm
	// begin inline asm
	mma.sync.aligned.m16n8k8.row.col.f32.f16.f16.f32 {%f42615,%f42616,%f42617,%f42618}, {%r1,%r2}, {%r3}, {%f42615,%f42616,%f42617,%f42618};

	// end inline asm
	// begin inline asm
	mma.sync.aligned.m16n8k8.row.col.f32.f16.f16.f32 {%f42615,%f42616,%f42617,%f42618}, {%r1,%r2}, {%r3}, {%f42615,%f42616,%f42617,%f42618};

	// end inline asm
	// begin inline asm
	mma.sync.aligned.m16n8k8.row.col.f32.f16.f16.f32 {%f42615,%f42616,%f42617,%f42618}, {%r1,%r2}, {%r3}, {%f42615,%f42616,%f42617,%f42618};

	// end inline asm
	// begin inline asm
	mma.sync.aligned.m16n8k8.row.col.f32.f16.f16.f32 {%f42615,%f42616,%f42617,%f42618}, {%r1,%r2}, {%r3}, {%f42615,%f42616,%f42617,%f42618};

	// end inline asm
	// begin inline asm
	mma.sync.aligned.m16n8k8.row.col.f32.f16.f16.f32 {%f42615,%f42616,%f42617,%f42618}, {%r1,%r2}, {%r3}, {%f42615,%f42616,%f42617,%f42618};

	// end inline asm
	// begin inline asm
	mma.sync.aligned.m16n8k8.row.col.f32.f16.f16.f32 {%f42615,%f42616,%f42617,%f42618}, {%r1,%r2}, {%r3}, {%f42615,%f42616,%f42617,%f42618};

	// end inline asm
	// begin inline asm
	mma.sync.aligned.m16n8k8.row.col.f32.f16.f16.f32 {%f42615,%f42616,%f42617,%f42618}, {%r1,%r2}, {%r3}, {%f42615,%f42616,%f42617,%f42618};

	// end inline asm
	// begin inline asm
	mma.sync.aligned.m16n8k8.row.col.f32.f16.f16.f32 {%f42615,%f42616,%f42617,%f42618}, {%r1,%r2}, {%r3}, {%f42615,%f42616,%f42617,%f42618};

	// end inline asm
	// begin inline asm
	mma.sync.aligned.m16n8k8.row.col.f32.f16.f16.f32 {%f42615,%f42616,%f42617,%f42618}, {%r1,%r2}, {%r3}, {%f42615,%f42616,%f42617,%f42618};

	// end inline asm
	// begin inline asm
	mma.sync.aligned.m16n8k8.row.col.f32.f16.f16.f32 {%f42615,%f42616,%f42617,%f42618}, {%r1,%r2}, {%r3}, {%f42615,%f42616,%f42617,%f42618};

	// end inline asm
	// begin inline asm
	mma.sync.aligned.m16n8k8.row.col.f32.f16.f16.f32 {%f42615,%f42616,%f42617,%f42618}, {%r1,%r2}, {%r3}, {%f42615,%f42616,%f42617,%f42618};

	// end inline asm
	// begin inline asm
	mma.sync.aligned.m16n8k8.row.col.f32.f16.f16.f32 {%f42615,%f42616,%f42617,%f42618}, {%r1,%r2}, {%r3}, {%f42615,%f42616,%f42617,%f42618};

	// end inline asm
	// begin inline asm
	mma.sync.aligned.m16n8k8.row.col.f32.f16.f16.f32 {%f42615,%f42616,%f42617,%f42618}, {%r1,%r2}, {%r3}, {%f42615,%f42616,%f42617,%f42618};

	// end inline asm
	// begin inline asm
	mma.sync.aligned.m16n8k8.row.col.f32.f16.f16.f32 {%f42615,%f42616,%f42617,%f42618}, {%r1,%r2}, {%r3}, {%f42615,%f42616,%f42617,%f42618};

	// end inline asm
	// begin inline asm
	mma.sync.aligned.m16n8k8.row.col.f32.f16.f16.f32 {%f42615,%f42616,%f42617,%f42618}, {%r1,%r2}, {%r3}, {%f42615,%f42616,%f42617,%f42618};

	// end inline asm
	// begin inline asm
	mma.sync.aligned.m16n8k8.row.col.f32.f16.f16.f32 {%f42615,%f42616,%f42617,%f42618}, {%r1,%r2}, {%r3}, {%f42615,%f42616,%f42617,%f42618};

	// end inline asm
	// begin inline asm
	mma.sync.aligned.m16n8k8.row.col.f32.f16.f16.f32 {%f42615,%f42616,%f42617,%f42618}, {%r1,%r2}, {%r3}, {%f42615,%f42616,%f42617,%f42618};

	// end inline asm
	// begin inline asm
	mma.sync.aligned.m16n8k8.row.col.f32.f16.f16.f32 {%f42615,%f42616,%f42617,%f42618}, {%r1,%r2}, {%r3}, {%f42615,%f42616,%f42617,%f42618};

	// end inline asm
	// begin inline asm
	mma.sync.aligned.m16n8k8.row.col.f32.f16.f16.f32 {%f42615,%f42616,%f42617,%f42618}, {%r1,%r2}, {%r3}, {%f42615,%f42616,%f42617,%f42618};

	// end inline asm
	// begin inline asm
	mma.sync.aligned.m16n8k8.row.col.f32.f16.f16.f32 {%f42615,%f42616,%f42617,%f42618}, {%r1,%r2}, {%r3}, {%f42615,%f42616,%f42617,%f42618};

	// end inline asm
	// begin inline asm
	mma.sync.aligned.m16n8k8.row.col.f32.f16.f16.f32 {%f42615,%f42616,%f42617,%f42618}, {%r1,%r2}, {%r3}, {%f42615,%f42616,%f42617,%f42618};

	// end inline asm
	// begin inline asm
	mma.sync.aligned.m16n8k8.row.col.f32.f16.f16.f32 {%f42615,%f42616,%f42617,%f42618}, {%r1,%r2}, {%r3}, {%f42615,%f42616,%f42617,%f42618};

	// end inline asm
	// begin inline asm
	mma.sync.aligned.m16n8k8.row.col.f32.f16.f16.f32 {%f42615,%f42616,%f42617,%f42618}, {%r1,%r2}, {%r3}, {%f42615,%f42616,%f42617,%f42618};

	// end inline asm
	// begin inline asm
	mma.sync.aligned.m16n8k8.row.col.f32.f16.f16.f32 {%f42615,%f42616,%f42617,%f42618}, {%r1,%r2}, {%r3}, {%f42615,%f42616,%f42617,%f42618};

	// end inline asm
	// begin inline asm
	mma.sync.aligned.m16n8k8.row.col.f32.f16.f16.f32 {%f42615,%f42616,%f42617,%f42618}, {%r1,%r2}, {%r3}, {%f42615,%f42616,%f42617,%f42618};

	// end inline asm
	// begin inline asm
	mma.sync.aligned.m16n8k8.row.col.f32.f16.f16.f32 {%f42615,%f42616,%f42617,%f42618}, {%r1,%r2}, {%r3}, {%f42615,%f42616,%f42617,%f42618};

	// end inline asm
	// begin inline asm
	mma.sync.aligned.m16n8k8.row.col.f32.f16.f16.f32 {%f42615,%f42616,%f42617,%f42618}, {%r1,%r2}, {%r3}, {%f42615,%f42616,%f42617,%f42618};

	// end inline asm
	// begin inline asm
	mma.sync.aligned.m16n8k8.row.col.f32.f16.f16.f32 {%f42615,%f42616,%f42617,%f42618}, {%r1,%r2}, {%r3}, {%f42615,%f42616,%f42617,%f42618};

	// end inline asm
	// begin inline asm
	mma.sync.aligned.m16n8k8.row.col.f32.f16.f16.f32 {%f42615,%f42616,%f42617,%f42618}, {%r1,%r2}, {%r3}, {%f42615,%f42616,%f42617,%f42618};

	// end inline asm
	// begin inline asm
	mma.sync.aligned.m16n8k8.row.col.f32.f16.f16.f32 {%f42615,%f42616,%f42617,%f42618}, {%r1,%r2}, {%r3}, {%f42615,%f42616,%f42617,%f42618};

	// end inline asm
	// begin inline asm
	mma.sync.aligned.m16n8k8.row.col.f32.f16.f16.f32 {%f42615,%f42616,%f42617,%f42618}, {%r1,%r2}, {%r3}, {%f42615,%f42616,%f42617,%f42618};

	// end inline asm
	// begin inline asm
	mma.sync.aligned.m16n8k8.row.col.f32.f16.f16.f32 {%f42615,%f42616,%f42617,%f42618}, {%r1,%r2}, {%r3}, {%f42615,%f42616,%f42617,%f42618};

	// end inline asm
	// begin inline asm
	mma.sync.aligned.m16n8k8.row.col.f32.f16.f16.f32 {%f42615,%f42616,%f42617,%f42618}, {%r1,%r2}, {%r3}, {%f42615,%f42616,%f42617,%f42618};

	// end inline asm
	// begin inline asm
	mma.sync.aligned.m16n8k8.row.col.f32.f16.f16.f32 {%f42615,%f42616,%f42617,%f42618}, {%r1,%r2}, {%r3}, {%f42615,%f42616,%f42617,%f42618};

	// end inline asm
	// begin inline asm
	mma.sync.aligned.m16n8k8.row.col.f32.f16.f16.f32 {%f42615,%f42616,%f42617,%f42618}, {%r1,%r2}, {%r3}, {%f42615,%f42616,%f42617,%f42618};

	// end inline asm
	// begin inline asm
	mma.sync.aligned.m16n8k8.row.col.f32.f16.f16.f32 {%f42615,%f42616,%f42617,%f42618}, {%r1,%r2}, {%r3}, {%f42615,%f42616,%f42617,%f42618};

	// end inline asm
	// begin inline asm
	mma.sync.aligned.m16n8k8.row.col.f32.f16.f16.f32 {%f42615,%f42616,%f42617,%f42618}, {%r1,%r2}, {%r3}, {%f42615,%f42616,%f42617,%f42618};

	// end inline asm
	// begin inline asm
	mma.sync.aligned.m16n8k8.row.col.f32.f16.f16.f32 {%f42615,%f42616,%f42617,%f42618}, {%r1,%r2}, {%r3}, {%f42615,%f42616,%f42617,%f42618};

	// end inline asm
	// begin inline asm
	mma.sync.aligned.m16n8k8.row.col.f32.f16.f16.f32 {%f42615,%f42616,%f42617,%f42618}, {%r1,%r2}, {%r3}, {%f42615,%f42616,%f42617,%f42618};

	// end inline asm
	// begin inline asm
	mma.sync.aligned.m16n8k8.row.col.f32.f16.f16.f32 {%f42615,%f42616,%f42617,%f42618}, {%r1,%r2}, {%r3}, {%f42615,%f42616,%f42617,%f42618};

	// end inline asm
	// begin inline asm
	mma.sync.aligned.m16n8k8.row.col.f32.f16.f16.f32 {%f42615,%f42616,%f42617,%f42618}, {%r1,%r2}, {%r3}, {%f42615,%f42616,%f42617,%f42618};

	// end inline asm
	// begin inline asm
	mma.sync.aligned.m16n8k8.row.col.f32.f16.f16.f32 {%f42615,%f42616,%f42617,%f42618}, {%r1,%r2}, {%r3}, {%f42615,%f42616,%f42617,%f42618};

	// end inline asm
	// begin inline asm
	mma.sync.aligned.m16n8k8.row.col.f32.f16.f16.f32 {%f42615,%f42616,%f42617,%f42618}, {%r1,%r2}, {%r3}, {%f42615,%f42616,%f42617,%f42618};

	// end inline asm
	// begin inline asm
	mma.sync.aligned.m16n8k8.row.col.f32.f16.f16.f32 {%f42615,%f42616,%f42617,%f42618}, {%r1,%r2}, {%r3}, {%f42615,%f42616,%f42617,%f42618};

	// end inline asm
	// begin inline asm
	mma.sync.aligned.m16n8k8.row.col.f32.f16.f16.f32 {%f42615,%f42616,%f42617,%f42618}, {%r1,%r2}, {%r3}, {%f42615,%f42616,%f42617,%f42618};

	// end inline asm
	// begin inline asm
	mma.sync.aligned.m16n8k8.row.col.f32.f16.f16.f32 {%f42615,%f42616,%f42617,%f42618}, {%r1,%r2}, {%r3}, {%f42615,%f42616,%f42617,%f42618};

	// end inline asm
	// begin inline asm
	mma.sync.aligned.m16n8k8.row.col.f32.f16.f16.f32 {%f42615,%f42616,%f42617,%f42618}, {%r1,%r2}, {%r3}, {%f42615,%f42616,%f42617,%f42618};

	// end inline asm
	// begin inline asm
	mma.sync.aligned.m16n8k8.row.col.f32.f16.f16.f32 {%f42615,%f42616,%f42617,%f42618}, {%r1,%r2}, {%r3}, {%f42615,%f42616,%f42617,%f42618};

	// end inline asm
	// begin inline asm
	mma.sync.aligned.m16n8k8.row.col.f32.f16.f16.f32 {%f42615,%f42616,%f42617,%f42618}, {%r1,%r2}, {%r3}, {%f42615,%f42616,%f42617,%f42618};

	// end inline asm
	// begin inline asm
	mma.sync.aligned.m16n8k8.row.col.f32.f16.f16.f32 {%f42615,%f42616,%f42617,%f42618}, {%r1,%r2}, {%r3}, {%f42615,%f42616,%f42617,%f42618};

	// end inline asm
	// begin inline asm
	mma.sync.aligned.m16n8k8.row.col.f32.f16.f16.f32 {%f42615,%f42616,%f42617,%f42618}, {%r1,%r2}, {%r3}, {%f42615,%f42616,%f42617,%f42618};

	// end inline asm
	// begin inline asm
	mma.sync.aligned.m16n8k8.row.col.f32.f16.f16.f32 {%f42615,%f42616,%f42617,%f42618}, {%r1,%r2}, {%r3}, {%f42615,%f42616,%f42617,%f42618};

	// end inline asm
	// begin inline asm
	mma.sync.aligned.m16n8k8.row.col.f32.f16.f16.f32 {%f42615,%f42616,%f42617,%f42618}, {%r1,%r2}, {%r3}, {%f42615,%f42616,%f42617,%f42618};

	// end inline asm
	// begin inline asm
	mma.sync.aligned.m16n8k8.row.col.f32.f16.f16.f32 {%f42615,%f42616,%f42617,%f42618}, {%r1,%r2}, {%r3}, {%f42615,%f42616,%f42617,%f42618};

	// end inline asm
	// begin inline asm
	mma.sync.aligned.m16n8k8.row.col.f32.f16.f16.f32 {%f42615,%f42616,%f42617,%f42618}, {%r1,%r2}, {%r3}, {%f42615,%f42616,%f42617,%f42618};

	// end inline asm
	// begin inline asm
	mma.sync.aligned.m16n8k8.row.col.f32.f16.f16.f32 {%f42615,%f42616,%f42617,%f42618}, {%r1,%r2}, {%r3}, {%f42615,%f42616,%f42617,%f42618};

	// end inline asm
	// begin inline asm
	mma.sync.aligned.m16n8k8.row.col.f32.f16.f16.f32 {%f42615,%f42616,%f42617,%f42618}, {%r1,%r2}, {%r3}, {%f42615,%f42616,%f42617,%f42618};

	// end inline asm
	// begin inline asm
	mma.sync.aligned.m16n8k8.row.col.f32.f16.f16.f32 {%f42615,%f42616,%f42617,%f42618}, {%r1,%r2}, {%r3}, {%f42615,%f42616,%f42617,%f42618};

	// end inline asm
	// begin inline asm
	mma.sync.aligned.m16n8k8.row.col.f32.f16.f16.f32 {%f42615,%f42616,%f42617,%f42618}, {%r1,%r2}, {%r3}, {%f42615,%f42616,%f42617,%f42618};

	// end inline asm
	// begin inline asm
	mma.sync.aligned.m16n8k8.row.col.f32.f16.f16.f32 {%f42615,%f42616,%f42617,%f42618}, {%r1,%r2}, {%r3}, {%f42615,%f42616,%f42617,%f42618};

	// end inline asm
	// begin inline asm
	mma.sync.aligned.m16n8k8.row.col.f32.f16.f16.f32 {%f42615,%f42616,%f42617,%f42618}, {%r1,%r2}, {%r3}, {%f42615,%f42616,%f42617,%f42618};

	// end inline asm
	// begin inline asm
	mma.sync.aligned.m16n8k8.row.col.f32.f16.f16.f32 {%f42615,%f42616,%f42617,%f42618}, {%r1,%r2}, {%r3}, {%f42615,%f42616,%f42617,%f42618};

	// end inline asm
	// begin inline asm
	mma.sync.aligned.m16n8k8.row.col.f32.f16.f16.f32 {%f42615,%f42616,%f42617,%f42618}, {%r1,%r2}, {%r3}, {%f42615,%f42616,%f42617,%f42618};

	// end inline asm
	// begin inline asm
	mma.sync.aligned.m16n8k8.row.col.f32.f16.f16.f32 {%f42615,%f42616,%f42617,%f42618}, {%r1,%r2}, {%r3}, {%f42615,%f42616,%f42617,%f42618};

	// end inline asm
	// begin inline asm
	mma.sync.aligned.m16n8k8.row.col.f32.f16.f16.f32 {%f42615,%f42616,%f42617,%f42618}, {%r1,%r2}, {%r3}, {%f42615,%f42616,%f42617,%f42618};

	// end inline asm
	// begin inline asm
	mma.sync.aligned.m16n8k8.row.col.f32.f16.f16.f32 {%f42615,%f42616,%f42617,%f42618}, {%r1,%r2}, {%r3}, {%f42615,%f42616,%f42617,%f42618};

	// end inline asm
	// begin inline asm
	mma.sync.aligned.m16n8k8.row.col.f32.f16.f16.f32 {%f42615,%f42616,%f42617,%f42618}, {%r1,%r2}, {%r3}, {%f42615,%f42616,%f42617,%f42618};

	// end inline asm
	// begin inline asm
	mma.sync.aligned.m16n8k8.row.col.f32.f16.f16.f32 {%f42615,%f42616,%f42617,%f42618}, {%r1,%r2}, {%r3}, {%f42615,%f42616,%f42617,%f42618};

	// end inline asm
	// begin inline asm
	mma.sync.aligned.m16n8k8.row.col.f32.f16.f16.f32 {%f42615,%f42616,%f42617,%f42618}, {%r1,%r2}, {%r3}, {%f42615,%f42616,%f42617,%f42618};

	// end inline asm
	// begin inline asm
	mma.sync.aligned.m16n8k8.row.col.f32.f16.f16.f32 {%f42615,%f42616,%f42617,%f42618}, {%r1,%r2}, {%r3}, {%f42615,%f42616,%f42617,%f42618};

	// end inline asm
	// begin inline asm
	mma.sync.aligned.m16n8k8.row.col.f32.f16.f16.f32 {%f42615,%f42616,%f42617,%f42618}, {%r1,%r2}, {%r3}, {%f42615,%f42616,%f42617,%f42618};

	// end inline asm
	// begin inline asm
	mma.sync.aligned.m16n8k8.row.col.f32.f16.f16.f32 {%f42615,%f42616,%f42617,%f42618}, {%r1,%r2}, {%r3}, {%f42615,%f42616,%f42617,%f42618};

	// end inline asm
	// begin inline asm
	mma.sync.aligned.m16n8k8.row.col.f32.f16.f16.f32 {%f42615,%f42616,%f42617,%f42618}, {%r1,%r2}, {%r3}, {%f42615,%f42616,%f42617,%f42618};

	// end inline asm
	// begin inline asm
	mma.sync.aligned.m16n8k8.row.col.f32.f16.f16.f32 {%f42615,%f42616,%f42617,%f42618}, {%r1,%r2}, {%r3}, {%f42615,%f42616,%f42617,%f42618};

	// end inline asm
	// begin inline asm
	mma.sync.aligned.m16n8k8.row.col.f32.f16.f16.f32 {%f42615,%f42616,%f42617,%f42618}, {%r1,%r2}, {%r3}, {%f42615,%f42616,%f42617,%f42618};

	// end inline asm
	// begin inline asm
	mma.sync.aligned.m16n8k8.row.col.f32.f16.f16.f32 {%f42615,%f42616,%f42617,%f42618}, {%r1,%r2}, {%r3}, {%f42615,%f42616,%f42617,%f42618};

	// end inline asm
	// begin inline asm
	mma.sync.aligned.m16n8k8.row.col.f32.f16.f16.f32 {%f42615,%f42616,%f42617,%f42618}, {%r1,%r2}, {%r3}, {%f42615,%f42616,%f42617,%f42618};

	// end inline asm
	// begin inline asm
	mma.sync.aligned.m16n8k8.row.col.f32.f16.f16.f32 {%f42615,%f42616,%f42617,%f42618}, {%r1,%r2}, {%r3}, {%f42615,%f42616,%f42617,%f42618};

	// end inline asm
	// begin inline asm
	mma.sync.aligned.m16n8k8.row.col.f32.f16.f16.f32 {%f42615,%f42616,%f42617,%f42618}, {%r1,%r2}, {%r3}, {%f42615,%f42616,%f42617,%f42618};

	// end inline asm
	// begin inline asm
	mma.sync.aligned.m16n8k8.row.col.f32.f16.f16.f32 {%f42615,%f42616,%f42617,%f42618}, {%r1,%r2}, {%r3}, {%f42615,%f42616,%f42617,%f42618};

	// end inline asm
	// begin inline asm
	mma.sync.aligned.m16n8k8.row.col.f32.f16.f16.f32 {%f42615,%f42616,%f42617,%f42618}, {%r1,%r2}, {%r3}, {%f42615,%f42616,%f42617,%f42618};

	// end inline asm
	// begin inline asm
	mma.sync.aligned.m16n8k8.row.col.f32.f16.f16.f32 {%f42615,%f42616,%f42617,%f42618}, {%r1,%r2}, {%r3}, {%f42615,%f42616,%f42617,%f42618};

	// end inline asm
	// begin inline asm
	mma.sync.aligned.m16n8k8.row.col.f32.f16.f16.f32 {%f42615,%f42616,%f42617,%f42618}, {%r1,%r2}, {%r3}, {%f42615,%f42616,%f42617,%f42618};

	// end inline asm
	// begin inline asm
	mma.sync.aligned.m16n8k8.row.col.f32.f16.f16.f32 {%f42615,%f42616,%f42617,%f42618}, {%r1,%r2}, {%r3}, {%f42615,%f42616,%f42617,%f42618};

	// end inline asm
	// begin inline asm
	mma.sync.aligned.m16n8k8.row.col.f32.f16.f16.f32 {%f42615,%f42616,%f42617,%f42618}, {%r1,%r2}, {%r3}, {%f42615,%f42616,%f42617,%f42618};

	// end inline asm
	// begin inline asm
	mma.sync.aligned.m16n8k8.row.col.f32.f16.f16.f32 {%f42615,%f42616,%f42617,%f42618}, {%r1,%r2}, {%r3}, {%f42615,%f42616,%f42617,%f42618};

	// end inline asm
	// begin inline asm
	mma.sync.aligned.m16n8k8.row.col.f32.f16.f16.f32 {%f42615,%f42616,%f42617,%f42618}, {%r1,%r2}, {%r3}, {%f42615,%f42616,%f42617,%f42618};

	// end inline asm
	// begin inline asm
	mma.sync.aligned.m16n8k8.row.col.f32.f16.f16.f32 {%f42615,%f42616,%f42617,%f42618}, {%r1,%r2}, {%r3}, {%f42615,%f42616,%f42617,%f42618};

	// end inline asm
	// begin inline asm
	mma.sync.aligned.m16n8k8.row.col.f32.f16.f16.f32 {%f42615,%f42616,%f42617,%f42618}, {%r1,%r2}, {%r3}, {%f42615,%f42616,%f42617,%f42618};

	// end inline asm
	// begin inline asm
	mma.sync.aligned.m16n8k8.row.col.f32.f16.f16.f32 {%f42615,%f42616,%f42617,%f42618}, {%r1,%r2}, {%r3}, {%f42615,%f42616,%f42617,%f42618};

	// end inline asm
	// begin inline asm
	mma.sync.aligned.m16n8k8.row.col.f32.f16.f16.f32 {%f42615,%f42616,%f42617,%f42618}, {%r1,%r2}, {%r3}, {%f42615,%f42616,%f42617,%f42618};

	// end inline asm
	// begin inline asm
	mma.sync.aligned.m16n8k8.row.col.f32.f16.f16.f32 {%f42615,%f42616,%f42617,%f42618}, {%r1,%r2}, {%r3}, {%f42615,%f42616,%f42617,%f42618};

	// end inline asm
	// begin inline asm
	mma.sync.aligned.m16n8k8.row.col.f32.f16.f16.f32 {%f42615,%f42616,%f42617,%f42618}, {%r1,%r2}, {%r3}, {%f42615,%f42616,%f42617,%f42618};

	// end inline asm
	// begin inline asm
	mma.sync.aligned.m16n8k8.row.col.f32.f16.f16.f32 {%f42615,%f42616,%f42617,%f42618}, {%r1,%r2}, {%r3}, {%f42615,%f42616,%f42617,%f42618};

	// end inline asm
	// begin inline asm
	mma.sync.aligned.m16n8k8.row.col.f32.f16.f16.f32 {%f42615,%f42616,%f42617,%f42618}, {%r1,%r2}, {%r3}, {%f42615,%f42616,%f42617,%f42618};

	// end inline asm
	// begin inline asm
	mma.sync.aligned.m16n8k8.row.col.f32.f16.f16.f32 {%f42615,%f42616,%f42617,%f42618}, {%r1,%r2}, {%r3}, {%f42615,%f42616,%f42617,%f42618};

	// end inline asm
	// begin inline asm
	mma.sync.aligned.m16n8k8.row.col.f32.f16.f16.f32 {%f42615,%f42616,%f42617,%f42618}, {%r1,%r2}, {%r3}, {%f42615,%f42616,%f42617,%f42618};

	// end inline asm
	// begin inline asm
	mma.sync.aligned.m16n8k8.row.col.f32.f16.f16.f32 {%f42615,%f42616,%f42617,%f42618}, {%r1,%r2}, {%r3}, {%f42615,%f42616,%f42617,%f42618};

	// end inline asm
	// begin inline asm
	mma.sync.aligned.m16n8k8.row.col.f32.f16.f16.f32 {%f42615,%f42616,%f42617,%f42618}, {%r1,%r2}, {%r3}, {%f42615,%f42616,%f42617,%f42618};

	// end inline asm
	// begin inline asm
	mma.sync.aligned.m16n8k8.row.col.f32.f16.f16.f32 {%f42615,%f42616,%f42617,%f42618}, {%r1,%r2}, {%r3}, {%f42615,%f42616,%f42617,%f42618};

	// end inline asm
	// begin inline asm
	mma.sync.aligned.m16n8k8.row.col.f32.f16.f16.f32 {%f42615,%f42616,%f42617,%f42618}, {%r1,%r2}, {%r3}, {%f42615,%f42616,%f42617,%f42618};

	// end inline asm
	// begin inline asm
	mma.sync.aligned.m16n8k8.row.col.f32.f16.f16.f32 {%f42615,%f42616,%f42617,%f42618}, {%r1,%r2}, {%r3}, {%f42615,%f42616,%f42617,%f42618};

	// end inline asm
	// begin inline asm
	mma.sync.aligned.m16n8k8.row.col.f32.f16.f16.f32 {%f42615,%f42616,%f42617,%f42618}, {%r1,%r2}, {%r3}, {%f42615,%f42616,%f42617,%f42618};

	// end inline asm
	// begin inline asm
	mma.sync.aligned.m16n8k8.row.col.f32.f16.f16.f32 {%f42615,%f42616,%f42617,%f42618}, {%r1,%r2}, {%r3}, {%f42615,%f42616,%f42617,%f42618};

	// end inline asm
	// begin inline asm
	mma.sync.aligned.m16n8k8.row.col.f32.f16.f16.f32 {%f42615,%f42616,%f42617,%f42618}, {%r1,%r2}, {%r3}, {%f42615,%f42616,%f42617,%f42618};

	// end inline asm
	// begin inline asm
	mma.sync.aligned.m16n8k8.row.col.f32.f16.f16.f32 {%f42615,%f42616,%f42617,%f42618}, {%r1,%r2}, {%r3}, {%f42615,%f42616,%f42617,%f42618};

	// end inline asm
	// begin inline asm
	mma.sync.aligned.m16n8k8.row.col.f32.f16.f16.f32 {%f42615,%f42616,%f42617,%f42618}, {%r1,%r2}, {%r3}, {%f42615,%f42616,%f42617,%f42618};

	// end inline asm
	// begin inline asm
	mma.sync.aligned.m16n8k8.row.col.f32.f16.f16.f32 {%f42615,%f42616,%f42617,%f42618}, {%r1,%r2}, {%r3}, {%f42615,%f42616,%f42617,%f42618};

	// end inline asm
	// begin inline asm
	mma.sync.aligned.m16n8k8.row.col.f32.f16.f16.f32 {%f42615,%f42616,%f42617,%f42618}, {%r1,%r2}, {%r3}, {%f42615,%f42616,%f42617,%f42618};

	// end inline asm
	// begin inline asm
	mma.sync.aligned.m16n8k8.row.col.f32.f16.f16.f32 {%f42615,%f42616,%f42617,%f42618}, {%r1,%r2}, {%r3}, {%f42615,%f42616,%f42617,%f42618};

	// end inline asm
	// begin inline asm
	mma.sync.aligned.m16n8k8.row.col.f32.f16.f16.f32 {%f42615,%f42616,%f42617,%f42618}, {%r1,%r2}, {%r3}, {%f42615,%f42616,%f42617,%f42618};

	// end inline asm
	// begin inline asm
	mma.sync.aligned.m16n8k8.row.col.f32.f16.f16.f32 {%f42615,%f42616,%f42617,%f42618}, {%r1,%r2}, {%r3}, {%f42615,%f42616,%f42617,%f42618};

	// end inline asm
	// begin inline asm
	mma.sync.aligned.m16n8k8.row.col.f32.f16.f16.f32 {%f42615,%f42616,%f42617,%f42618}, {%r1,%r2}, {%r3}, {%f42615,%f42616,%f42617,%f42618};

	// end inline asm
	// begin inline asm
	mma.sync.aligned.m16n8k8.row.col.f32.f16.f16.f32 {%f42615,%f42616,%f42617,%f42618}, {%r1,%r2}, {%r3}, {%f42615,%f42616,%f42617,%f42618};

	// end inline asm
	// begin inline asm
	mma.sync.aligned.m16n8k8.row.col.f32.f16.f16.f32 {%f42615,%f42616,%f42617,%f42618}, {%r1,%r2}, {%r3}, {%f42615,%f42616,%f42617,%f42618};

	// end inline asm
	// begin inline asm
	mma.sync.aligned.m16n8k8.row.col.f32.f16.f16.f32 {%f42615,%f42616,%f42617,%f42618}, {%r1,%r2}, {%r3}, {%f42615,%f42616,%f42617,%f42618};

	// end inline asm
	// begin inline asm
	mma.sync.aligned.m16n8k8.row.col.f32.f16.f16.f32 {%f42615,%f42616,%f42617,%f42618}, {%r1,%r2}, {%r3}, {%f42615,%f42616,%f42617,%f42618};

	// end inline asm
	// begin inline asm
	mma.sync.aligned.m16n8k8.row.col.f32.f16.f16.f32 {%f42615,%f42616,%f42617,%f42618}, {%r1,%r2}, {%r3}, {%f42615,%f42616,%f42617,%f42618};

	// end inline asm
	// begin inline asm
	mma.sync.aligned.m16n8k8.row.col.f32.f16.f16.f32 {%f42615,%f42616,%f42617,%f42618}, {%r1,%r2}, {%r3}, {%f42615,%f42616,%f42617,%f42618};

	// end inline asm
	// begin inline asm
	mma.sync.aligned.m16n8k8.row.col.f32.f16.f16.f32 {%f42615,%f42616,%f42617,%f42618}, {%r1,%r2}, {%r3}, {%f42615,%f42616,%f42617,%f42618};

	// end inline asm
	// begin inline asm
	mma.sync.aligned.m16n8k8.row.col.f32.f16.f16.f32 {%f42615,%f42616,%f42617,%f42618}, {%r1,%r2}, {%r3}, {%f42615,%f42616,%f42617,%f42618};

	// end inline asm
	// begin inline asm
	mma.sync.aligned.m16n8k8.row.col.f32.f16.f16.f32 {%f42615,%f42616,%f42617,%f42618}, {%r1,%r2}, {%r3}, {%f42615,%f42616,%f42617,%f42618};

	// end inline asm
	// begin inline asm
	mma.sync.aligned.m16n8k8.row.col.f32.f16.f16.f32 {%f42615,%f42616,%f42617,%f42618}, {%r1,%r2}, {%r3}, {%f42615,%f42616,%f42617,%f42618};

	// end inline asm
	// begin inline asm
	mma.sync.aligned.m16n8k8.row.col.f32.f16.f16.f32 {%f42615,%f42616,%f42617,%f42618}, {%r1,%r2}, {%r3}, {%f42615,%f42616,%f42617,%f42618};

	// end inline asm
	// begin inline asm
	mma.sync.aligned.m16n8k8.row.col.f32.f16.f16.f32 {%f42615,%f42616,%f42617,%f42618}, {%r1,%r2}, {%r3}, {%f42615,%f42616,%f42617,%f42618};

	// end inline asm
	// begin inline asm
	mma.sync.aligned.m16n8k8.row.col.f32.f16.f16.f32 {%f42615,%f42616,%f42617,%f42618}, {%r1,%r2}, {%r3}, {%f42615,%f42616,%f42617,%f42618};

	// end inline asm
	// begin inline asm
	mma.sync.aligned.m16n8k8.row.col.f32.f16.f16.f32 {%f42615,%f42616,%f42617,%f42618}, {%r1,%r2}, {%r3}, {%f42615,%f42616,%f42617,%f42618};

	// end inline asm
	// begin inline asm
	mma.sync.aligned.m16n8k8.row.col.f32.f16.f16.f32 {%f42615,%f42616,%f42617,%f42618}, {%r1,%r2}, {%r3}, {%f42615,%f42616,%f42617,%f42618};

	// end inline asm
	// begin inline asm
	mma.sync.aligned.m16n8k8.row.col.f32.f16.f16.f32 {%f42615,%f42616,%f42617,%f42618}, {%r1,%r2}, {%r3}, {%f42615,%f42616,%f42617,%f42618};

	// end inline asm
	// begin inline asm
	mma.sync.aligned.m16n8k8.row.col.f32.f16.f16.f32 {%f42615,%f42616,%f42617,%f42618}, {%r1,%r2}, {%r3}, {%f42615,%f42616,%f42617,%f42618};

	// end inline asm
	// begin inline asm
	mma.sync.aligned.m16n8k8.row.col.f32.f16.f16.f32 {%f42615,%f42616,%f42617,%f42618}, {%r1,%r2}, {%r3}, {%f42615,%f42616,%f42617,%f42618};

	// end inline asm
	// begin inline asm
	mma.sync.aligned.m16n8k8.row.col.f32.f16.f16.f32 {%f42615,%f42616,%f42617,%f42618}, {%r1,%r2}, {%r3}, {%f42615,%f42616,%f42617,%f42618};

	// end inline asm
	// begin inline asm
	mma.sync.aligned.m16n8k8.row.col.f32.f16.f16.f32 {%f42615,%f42616,%f42617,%f42618}, {%r1,%r2}, {%r3}, {%f42615,%f42616,%f42617,%f42618};

	// end inline asm
	// begin inline asm
	mma.sync.aligned.m16n8k8.row.col.f32.f16.f16.f32 {%f42615,%f42616,%f42617,%f42618}, {%r1,%r2}, {%r3}, {%f42615,%f42616,%f42617,%f42618};

	// end inline asm
	// begin inline asm
	mma.sync.aligned.m16n8k8.row.col.f32.f16.f16.f32 {%f42615,%f42616,%f42617,%f42618}, {%r1,%r2}, {%r3}, {%f42615,%f42616,%f42617,%f42618};

	// end inline asm
	// begin inline asm
	mma.sync.aligned.m16n8k8.row.col.f32.f16.f16.f32 {%f42615,%f42616,%f42617,%f42618}, {%r1,%r2}, {%r3}, {%f42615,%f42616,%f42617,%f42618};

	// end inline asm
	// begin inline asm
	mma.sync.aligned.m16n8k8.row.col.f32.f16.f16.f32 {%f42615,%f42616,%f42617,%f42618}, {%r1,%r2}, {%r3}, {%f42615,%f42616,%f42617,%f42618};

	// end inline asm
	// begin inline asm
	mma.sync.aligned.m16n8k8.row.col.f32.f16.f16.f32 {%f42615,%f42616,%f42617,%f42618}, {%r1,%r2}, {%r3}, {%f42615,%f42616,%f42617,%f42618};

	// end inline asm
	// begin inline asm
	mma.sync.aligned.m16n8k8.row.col.f32.f16.f16.f32 {%f42615,%f42616,%f42617,%f42618}, {%r1,%r2}, {%r3}, {%f42615,%f42616,%f42617,%f42618};

	// end inline asm
	// begin inline asm
	mma.sync.aligned.m16n8k8.row.col.f32.f16.f16.f32 {%f42615,%f42616,%f42617,%f42618}, {%r1,%r2}, {%r3}, {%f42615,%f42616,%f42617,%f42618};

	// end inline asm
	// begin inline asm
	mma.sync.aligned.m16n8k8.row.col.f32.f16.f16.f32 {%f42615,%f42616,%f42617,%f42618}, {%r1,%r2}, {%r3}, {%f42615,%f42616,%f42617,%f42618};

	// end inline asm
	// begin inline asm
	mma.sync.aligned.m16n8k8.row.col.f32.f16.f16.f32 {%f42615,%f42616,%f42617,%f42618}, {%r1,%r2}, {%r3}, {%f42615,%f42616,%f42617,%f42618};

	// end inline asm
	// begin inline asm
	mma.sync.aligned.m16n8k8.row.col.f32.f16.f16.f32 {%f42615,%f42616,%f42617,%f42618}, {%r1,%r2}, {%r3}, {%f42615,%f42616,%f42617,%f42618};

	// end inline asm
	// begin inline asm
	mma.sync.aligned.m16n8k8.row.col.f32.f16.f16.f32 {%f42615,%f42616,%f42617,%f42618}, {%r1,%r2}, {%r3}, {%f42615,%f42616,%f42617,%f42618};

	// end inline asm
	// begin inline asm
	mma.sync.aligned.m16n8k8.row.col.f32.f16.f16.f32 {%f42615,%f42616,%f42617,%f42618}, {%r1,%r2}, {%r3}, {%f42615,%f42616,%f42617,%f42618};

	// end inline asm
	// begin inline asm
	mma.sync.aligned.m16n8k8.row.col.f32.f16.f16.f32 {%f42615,%f42616,%f42617,%f42618}, {%r1,%r2}, {%r3}, {%f42615,%f42616,%f42617,%f42618};

	// end inline asm
	// begin inline asm
	mma.sync.aligned.m16n8k8.row.col.f32.f16.f16.f32 {%f42615,%f42616,%f42617,%f42618}, {%r1,%r2}, {%r3}, {%f42615,%f42616,%f42617,%f42618};

	// end inline asm
	// begin inline asm
	mma.sync.aligned.m16n8k8.row.col.f32.f16.f16.f32 {%f42615,%f42616,%f42617,%f42618}, {%r1,%r2}, {%r3}, {%f42615,%f42616,%f42617,%f42618};

	// end inline asm
	// begin inline asm
	mma.sync.aligned.m16n8k8.row.col.f32.f16.f16.f32 {%f42615,%f42616,%f42617,%f42618}, {%r1,%r2}, {%r3}, {%f42615,%f42616,%f42617,%f42618};

	// end inline asm
	// begin inline asm
	mma.sync.aligned.m16n8k8.row.col.f32.f16.f16.f32 {%f42615,%f42616,%f42617,%f42618}, {%r1,%r2}, {%r3}, {%f42615,%f42616,%f42617,%f42618};

	// end inline asm
	// begin inline asm
	mma.sync.aligned.m16n8k8.row.col.f32.f16.f16.f32 {%f42615,%f42616,%f42617,%f42618}, {%r1,%r2}, {%r3}, {%f42615,%f42616,%f42617,%f42618};

	// end inline asm
	// begin inline asm
	mma.sync.aligned.m16n8k8.row.col.f32.f16.f16.f32 {%f42615,%f42616,%f42617,%f42618}, {%r1,%r2}, {%r3}, {%f42615,%f42616,%f42617,%f42618};

	// end inline asm
	// begin inline asm
	mma.sync.aligned.m16n8k8.row.col.f32.f16.f16.f32 {%f42615,%f42616,%f42617,%f42618}, {%r1,%r2}, {%r3}, {%f42615,%f42616,%f42617,%f42618};

	// end inline asm
	// begin inline asm
	mma.sync.aligned.m16n8k8.row.col.f32.f16.f16.f32 {%f42615,%f42616,%f42617,%f42618}, {%r1,%r2}, {%r3}, {%f42615,%f42616,%f42617,%f42618};

	// end inline asm
	// begin inline asm
	mma.sync.aligned.m16n8k8.row.col.f32.f16.f16.f32 {%f42615,%f42616,%f42617,%f42618}, {%r1,%r2}, {%r3}, {%f42615,%f42616,%f42617,%f42618};

	// end inline asm
	// begin inline asm
	mma.sync.aligned.m16n8k8.row.col.f32.f16.f16.f32 {%f42615,%f42616,%f42617,%f42618}, {%r1,%r2}, {%r3}, {%f42615,%f42616,%f42617,%f42618};

	// end inline asm
	// begin inline asm
	mma.sync.aligned.m16n8k8.row.col.f32.f16.f16.f32 {%f42615,%f42616,%f42617,%f42618}, {%r1,%r2}, {%r3}, {%f42615,%f42616,%f42617,%f42618};

	// end inline asm
	// begin inline asm
	mma.sync.aligned.m16n8k8.row.col.f32.f16.f16.f32 {%f42615,%f42616,%f42617,%f42618}, {%r1,%r2}, {%r3}, {%f42615,%f42616,%f42617,%f42618};

	// end inline asm
	// begin inline asm
	mma.sync.aligned.m16n8k8.row.col.f32.f16.f16.f32 {%f42615,%f42616,%f42617,%f42618}, {%r1,%r2}, {%r3}, {%f42615,%f42616,%f42617,%f42618};

	// end inline asm
	// begin inline asm
	mma.sync.aligned.m16n8k8.row.col.f32.f16.f16.f32 {%f42615,%f42616,%f42617,%f42618}, {%r1,%r2}, {%r3}, {%f42615,%f42616,%f42617,%f42618};

	// end inline asm
	// begin inline asm
	mma.sync.aligned.m16n8k8.row.col.f32.f16.f16.f32 {%f42615,%f42616,%f42617,%f42618}, {%r1,%r2}, {%r3}, {%f42615,%f42616,%f42617,%f42618};

	// end inline asm
	// begin inline asm
	mma.sync.aligned.m16n8k8.row.col.f32.f16.f16.f32 {%f42615,%f42616,%f42617,%f42618}, {%r1,%r2}, {%r3}, {%f42615,%f42616,%f42617,%f42618};

	// end inline asm
	// begin inline asm
	mma.sync.aligned.m16n8k8.row.col.f32.f16.f16.f32 {%f42615,%f42616,%f42617,%f42618}, {%r1,%r2}, {%r3}, {%f42615,%f42616,%f42617,%f42618};

	// end inline asm
	// begin inline asm
	mma.sync.aligned.m16n8k8.row.col.f32.f16.f16.f32 {%f42615,%f42616,%f42617,%f42618}, {%r1,%r2}, {%r3}, {%f42615,%f42616,%f42617,%f42618};

	// end inline asm
	// begin inline asm
	mma.sync.aligned.m16n8k8.row.col.f32.f16.f16.f32 {%f42615,%f42616,%f42617,%f42618}, {%r1,%r2}, {%r3}, {%f42615,%f42616,%f42617,%f42618};

	// end inline asm
	// begin inline asm
	mma.sync.aligned.m16n8k8.row.col.f32.f16.f16.f32 {%f42615,%f42616,%f42617,%f42618}, {%r1,%r2}, {%r3}, {%f42615,%f42616,%f42617,%f42618};

	// end inline asm
	// begin inline asm
	mma.sync.aligned.m16n8k8.row.col.f32.f16.f16.f32 {%f42615,%f42616,%f42617,%f42618}, {%r1,%r2}, {%r3}, {%f42615,%f42616,%f42617,%f42618};

	// end inline asm
	// begin inline asm
	mma.sync.aligned.m16n8k8.row.col.f32.f16.f16.f32 {%f42615,%f42616,%f42617,%f42618}, {%r1,%r2}, {%r3}, {%f42615,%f42616,%f42617,%f42618};

	// end inline asm
	// begin inline asm
	mma.sync.aligned.m16n8k8.row.col.f32.f16.f16.f32 {%f42615,%f42616,%f42617,%f42618}, {%r1,%r2}, {%r3}, {%f42615,%f42616,%f42617,%f42618};

	// end inline asm
	// begin inline asm
	mma.sync.aligned.m16n8k8.row.col.f32.f16.f16.f32 {%f42615,%f42616,%f42617,%f42618}, {%r1,%r2}, {%r3}, {%f42615,%f42616,%f42617,%f42618};

	// end inline asm
	// begin inline asm
	mma.sync.aligned.m16n8k8.row.col.f32.f16.f16.f32 {%f42615,%f42616,%f42617,%f42618}, {%r1,%r2}, {%r3}, {%f42615,%f42616,%f42617,%f42618};

	// end inline asm
	// begin inline asm
	mma.sync.aligned.m16n8k8.row.col.f32.f16.f16.f32 {%f42615,%f42616,%f42617,%f42618}, {%r1,%r2}, {%r3}, {%f42615,%f42616,%f42617,%f42618};

	// end inline asm
	// begin inline asm
	mma.sync.aligned.m16n8k8.row.col.f32.f16.f16.f32 {%f42615,%f42616,%f42617,%f42618}, {%r1,%r2}, {%r3}, {%f42615,%f42616,%f42617,%f42618};

	// end inline asm
	// begin inline asm
	mma.sync.aligned.m16n8k8.row.col.f32.f16.f16.f32 {%f42615,%f42616,%f42617,%f42618}, {%r1,%r2}, {%r3}, {%f42615,%f42616,%f42617,%f42618};

	// end inline asm
	// begin inline asm
	mma.sync.aligned.m16n8k8.row.col.f32.f16.f16.f32 {%f42615,%f42616,%f42617,%f42618}, {%r1,%r2}, {%r3}, {%f42615,%f42616,%f42617,%f42618};

	// end inline asm
	// begin inline asm
	mma.sync.aligned.m16n8k8.row.col.f32.f16.f16.f32 {%f42615,%f42616,%f42617,%f42618}, {%r1,%r2}, {%r3}, {%f42615,%f42616,%f42617,%f42618};

	// end inline asm
	// begin inline asm
	mma.sync.aligned.m16n8k8.row.col.f32.f16.f16.f32 {%f42615,%f42616,%f42617,%f42618}, {%r1,%r2}, {%r3}, {%f42615,%f42616,%f42617,%f42618};

	// end inline asm
	// begin inline asm
	mma.sync.aligned.m16n8k8.row.col.f32.f16.f16.f32 {%f42615,%f42616,%f42617,%f42618}, {%r1,%r2}, {%r3}, {%f42615,%f42616,%f42617,%f42618};

	// end inline asm
	// begin inline asm
	mma.sync.aligned.m16n8k8.row.col.f32.f16.f16.f32 {%f42615,%f42616,%f42617,%f42618}, {%r1,%r2}, {%r3}, {%f42615,%f42616,%f42617,%f42618};

	// end inline asm
	// begin inline asm
	mma.sync.aligned.m16n8k8.row.col.f32.f16.f16.f32 {%f42615,%f42616,%f42617,%f42618}, {%r1,%r2}, {%r3}, {%f42615,%f42616,%f42617,%f42618};

	// end inline asm
	// begin inline asm
	mma.sync.aligned.m16n8k8.row.col.f32.f16.f16.f32 {%f42615,%f42616,%f42617,%f42618}, {%r1,%r2}, {%r3}, {%f42615,%f42616,%f42617,%f42618};

	// end inline asm
	// begin inline asm
	mma.sync.aligned.m16n8k8.row.col.f32.f16.f16.f32 {%f42615,%f42616,%f42617,%f42618}, {%r1,%r2}, {%r3}, {%f42615,%f42616,%f42617,%f42618};

	// end inline asm
	// begin inline asm
	mma.sync.aligned.m16n8k8.row.col.f32.f16.f16.f32 {%f42615,%f42616,%f42617,%f42618}, {%r1,%r2}, {%r3}, {%f42615,%f42616,%f42617,%f42618};

	// end inline asm
	// begin inline asm
	mma.sync.aligned.m16n8k8.row.col.f32.f16.f16.f32 {%f42615,%f42616,%f42617,%f42618}, {%r1,%r2}, {%r3}, {%f42615,%f42616,%f42617,%f42618};

	// end inline asm
	// begin inline asm
	mma.sync.aligned.m16n8k8.row.col.f32.f16.f16.f32 {%f42615,%f42616,%f42617,%f42618}, {%r1,%r2}, {%r3}, {%f42615,%f42616,%f42617,%f42618};

	// end inline asm
	// begin inline asm
	mma.sync.aligned.m16n8k8.row.col.f32.f16.f16.f32 {%f42615,%f42616,%f42617,%f42618}, {%r1,%r2}, {%r3}, {%f42615,%f42616,%f42617,%f42618};

	// end inline asm
	// begin inline asm
	mma.sync.aligned.m16n8k8.row.col.f32.f16.f16.f32 {%f42615,%f42616,%f42617,%f42618}, {%r1,%r2}, {%r3}, {%f42615,%f42616,%f42617,%f42618};

	// end inline asm
	// begin inline asm
	mma.sync.aligned.m16n8k8.row.col.f32.f16.f16.f32 {%f42615,%f42616,%f42617,%f42618}, {%r1,%r2}, {%r3}, {%f42615,%f42616,%f42617,%f42618};

	// end inline asm
	// begin inline asm
	mma.sync.aligned.m16n8k8.row.col.f32.f16.f16.f32 {%f42615,%f42616,%f42617,%f42618}, {%r1,%r2}, {%r3}, {%f42615,%f42616,%f42617,%f42618};

	// end inline asm
	// begin inline asm
	mma.sync.aligned.m16n8k8.row.col.f32.f16.f16.f32 {%f42615,%f42616,%f42617,%f42618}, {%r1,%r2}, {%r3}, {%f42615,%f42616,%f42617,%f42618};

	// end inline asm
	// begin inline asm
	mma.sync.aligned.m16n8k8.row.col.f32.f16.f16.f32 {%f42615,%f42616,%f42617,%f42618}, {%r1,%r2}, {%r3}, {%f42615,%f42616,%f42617,%f42618};

	// end inline asm
	// begin inline asm
	mma.sync.aligned.m16n8k8.row.col.f32.f16.f16.f32 {%f42615,%f42616,%f42617,%f42618}, {%r1,%r2}, {%r3}, {%f42615,%f42616,%f42617,%f42618};

	// end inline asm
	// begin inline asm
	mma.sync.aligned.m16n8k8.row.col.f32.f16.f16.f32 {%f42615,%f42616,%f42617,%f42618}, {%r1,%r2}, {%r3}, {%f42615,%f42616,%f42617,%f42618};

	// end inline asm
	// begin inline asm
	mma.sync.aligned.m16n8k8.row.col.f32.f16.f16.f32 {%f42615,%f42616,%f42617,%f42618}, {%r1,%r2}, {%r3}, {%f42615,%f42616,%f42617,%f42618};

	// end inline asm
	// begin inline asm
	mma.sync.aligned.m16n8k8.row.col.f32.f16.f16.f32 {%f42615,%f42616,%f42617,%f42618}, {%r1,%r2}, {%r3}, {%f42615,%f42616,%f42617,%f42618};

	// end inline asm
	// begin inline asm
	mma.sync.aligned.m16n8k8.row.col.f32.f16.f16.f32 {%f42615,%f42616,%f42617,%f42618}, {%r1,%r2}, {%r3}, {%f42615,%f42616,%f42617,%f42618};

	// end inline asm
	// begin inline asm
	mma.sync.aligned.m16n8k8.row.col.f32.f16.f16.f32 {%f42615,%f42616,%f42617,%f42618}, {%r1,%r2}, {%r3}, {%f42615,%f42616,%f42617,%f42618};

	// end inline asm
	// begin inline asm
	mma.sync.aligned.m16n8k8.row.col.f32.f16.f16.f32 {%f42615,%f42616,%f42617,%f42618}, {%r1,%r2}, {%r3}, {%f42615,%f42616,%f42617,%f42618};

	// end inline asm
	// begin inline asm
	mma.sync.aligned.m16n8k8.row.col.f32.f16.f16.f32 {%f42615,%f42616,%f42617,%f42618}, {%r1,%r2}, {%r3}, {%f42615,%f42616,%f42617,%f42618};

	// end inline asm
	// begin inline asm
	mma.sync.aligned.m16n8k8.row.col.f32.f16.f16.f32 {%f42615,%f42616,%f42617,%f42618}, {%r1,%r2}, {%r3}, {%f42615,%f42616,%f42617,%f42618};

	// end inline asm
	// begin inline asm
	mma.sync.aligned.m16n8k8.row.col.f32.f16.f16.f32 {%f42615,%f42616,%f42617,%f42618}, {%r1,%r2}, {%r3}, {%f42615,%f42616,%f42617,%f42618};

	// end inline asm
	// begin inline asm
	mma.sync.aligned.m16n8k8.row.col.f32.f16.f16.f32 {%f42615,%f42616,%f42617,%f42618}, {%r1,%r2}, {%r3}, {%f42615,%f42616,%f42617,%f42618};

	// end inline asm
	// begin inline asm
	mma.sync.aligned.m16n8k8.row.col.f32.f16.f16.f32 {%f42615,%f42616,%f42617,%f42618}, {%r1,%r2}, {%r3}, {%f42615,%f42616,%f42617,%f42618};

	// end inline asm
	// begin inline asm
	mma.sync.aligned.m16n8k8.row.col.f32.f16.f16.f32 {%f42615,%f42616,%f42617,%f42618}, {%r1,%r2}, {%r3}, {%f42615,%f42616,%f42617,%f42618};

	// end inline asm
	// begin inline asm
	mma.sync.aligned.m16n8k8.row.col.f32.f16.f16.f32 {%f42615,%f42616,%f42617,%f42618}, {%r1,%r2}, {%r3}, {%f42615,%f42616,%f42617,%f42618};

	// end inline asm
	// begin inline asm
	mma.sync.aligned.m16n8k8.row.col.f32.f16.f16.f32 {%f42615,%f42616,%f42617,%f42618}, {%r1,%r2}, {%r3}, {%f42615,%f42616,%f42617,%f42618};

	// end inline asm
	// begin inline asm
	mma.sync.aligned.m16n8k8.row.col.f32.f16.f16.f32 {%f42615,%f42616,%f42617,%f42618}, {%r1,%r2}, {%r3}, {%f42615,%f42616,%f42617,%f42618};

	// end inline asm
	// begin inline asm
	mma.sync.aligned.m16n8k8.row.col.f32.f16.f16.f32 {%f42615,%f42616,%f42617,%f42618}, {%r1,%r2}, {%r3}, {%f42615,%f42616,%f42617,%f42618};

	// end inline asm
	// begin inline asm
	mma.sync.aligned.m16n8k8.row.col.f32.f16.f16.f32 {%f42615,%f42616,%f42617,%f42618}, {%r1,%r2}, {%r3}, {%f42615,%f42616,%f42617,%f42618};

	// end inline asm
	// begin inline asm
	mma.sync.aligned.m16n8k8.row.col.f32.f16.f16.f32 {%f42615,%f42616,%f42617,%f42618}, {%r1,%r2}, {%r3}, {%f42615,%f42616,%f42617,%f42618};

	// end inline asm
	// begin inline asm
	mma.sync.aligned.m16n8k8.row.col.f32.f16.f16.f32 {%f42615,%f42616,%f42617,%f42618}, {%r1,%r2}, {%r3}, {%f42615,%f42616,%f42617,%f42618};

	// end inline asm
	// begin inline asm
	mma.sync.aligned.m16n8k8.row.col.f32.f16.f16.f32 {%f42615,%f42616,%f42617,%f42618}, {%r1,%r2}, {%r3}, {%f42615,%f42616,%f42617,%f42618};

	// end inline asm
	// begin inline asm
	mma.sync.aligned.m16n8k8.row.col.f32.f16.f16.f32 {%f42615,%f42616,%f42617,%f42618}, {%r1,%r2}, {%r3}, {%f42615,%f42616,%f42617,%f42618};

	// end inline asm
	// begin inline asm
	mma.sync.aligned.m16n8k8.row.col.f32.f16.f16.f32 {%f42615,%f42616,%f42617,%f42618}, {%r1,%r2}, {%r3}, {%f42615,%f42616,%f42617,%f42618};

	// end inline asm
	// begin inline asm
	mma.sync.aligned.m16n8k8.row.col.f32.f16.f16.f32 {%f42615,%f42616,%f42617,%f42618}, {%r1,%r2}, {%r3}, {%f42615,%f42616,%f42617,%f42618};

	// end inline asm
	// begin inline asm
	mma.sync.aligned.m16n8k8.row.col.f32.f16.f16.f32 {%f42615,%f42616,%f42617,%f42618}, {%r1,%r2}, {%r3}, {%f42615,%f42616,%f42617,%f42618};

	// end inline asm
	// begin inline asm
	mma.sync.aligned.m16n8k8.row.col.f32.f16.f16.f32 {%f42615,%f42616,%f42617,%f42618}, {%r1,%r2}, {%r3}, {%f42615,%f42616,%f42617,%f42618};

	// end inline asm
	// begin inline asm
	mma.sync.aligned.m16n8k8.row.col.f32.f16.f16.f32 {%f42615,%f42616,%f42617,%f42618}, {%r1,%r2}, {%r3}, {%f42615,%f42616,%f42617,%f42618};

	// end inline asm
	// begin inline asm
	mma.sync.aligned.m16n8k8.row.col.f32.f16.f16.f32 {%f42615,%f42616,%f42617,%f42618}, {%r1,%r2}, {%r3}, {%f42615,%f42616,%f42617,%f42618};

	// end inline asm
	// begin inline asm
	mma.sync.aligned.m16n8k8.row.col.f32.f16.f16.f32 {%f42615,%f42616,%f42617,%f42618}, {%r1,%r2}, {%r3}, {%f42615,%f42616,%f42617,%f42618};

	// end inline asm
	// begin inline asm
	mma.sync.aligned.m16n8k8.row.col.f32.f16.f16.f32 {%f42615,%f42616,%f42617,%f42618}, {%r1,%r2}, {%r3}, {%f42615,%f42616,%f42617,%f42618};

	// end inline asm
	// begin inline asm
	mma.sync.aligned.m16n8k8.row.col.f32.f16.f16.f32 {%f42615,%f42616,%f42617,%f42618}, {%r1,%r2}, {%r3}, {%f42615,%f42616,%f42617,%f42618};

	// end inline asm
	// begin inline asm
	mma.sync.aligned.m16n8k8.row.col.f32.f16.f16.f32 {%f42615,%f42616,%f42617,%f42618}, {%r1,%r2}, {%r3}, {%f42615,%f42616,%f42617,%f42618};

	// end inline asm
	// begin inline asm
	mma.sync.aligned.m16n8k8.row.col.f32.f16.f16.f32 {%f42615,%f42616,%f42617,%f42618}, {%r1,%r2}, {%r3}, {%f42615,%f42616,%f42617,%f42618};

	// end inline asm
	// begin inline asm
	mma.sync.aligned.m16n8k8.row.col.f32.f16.f16.f32 {%f42615,%f42616,%f42617,%f42618}, {%r1,%r2}, {%r3}, {%f42615,%f42616,%f42617,%f42618};

	// end inline asm
	// begin inline asm
	mma.sync.aligned.m16n8k8.row.col.f32.f16.f16.f32 {%f42615,%f42616,%f42617,%f42618}, {%r1,%r2}, {%r3}, {%f42615,%f42616,%f42617,%f42618};

	// end inline asm
	// begin inline asm
	mma.sync.aligned.m16n8k8.row.col.f32.f16.f16.f32 {%f42615,%f42616,%f42617,%f42618}, {%r1,%r2}, {%r3}, {%f42615,%f42616,%f42617,%f42618};

	// end inline asm
	// begin inline asm
	mma.sync.aligned.m16n8k8.row.col.f32.f16.f16.f32 {%f42615,%f42616,%f42617,%f42618}, {%r1,%r2}, {%r3}, {%f42615,%f42616,%f42617,%f42618};

	// end inline asm
	// begin inline asm
	mma.sync.aligned.m16n8k8.row.col.f32.f16.f16.f32 {%f42615,%f42616,%f42617,%f42618}, {%r1,%r2}, {%r3}, {%f42615,%f42616,%f42617,%f42618};

	// end inline asm
	// begin inline asm
	mma.sync.aligned.m16n8k8.row.col.f32.f16.f16.f32 {%f42615,%f42616,%f42617,%f42618}, {%r1,%r2}, {%r3}, {%f42615,%f42616,%f42617,%f42618};

	// end inline asm
	// begin inline asm
	mma.sync.aligned.m16n8k8.row.col.f32.f16.f16.f32 {%f42615,%f42616,%f42617,%f42618}, {%r1,%r2}, {%r3}, {%f42615,%f42616,%f42617,%f42618};

	// end inline asm
	// begin inline asm
	mma.sync.aligned.m16n8k8.row.col.f32.f16.f16.f32 {%f42615,%f42616,%f42617,%f42618}, {%r1,%r2}, {%r3}, {%f42615,%f42616,%f42617,%f42618};

	// end inline asm
	// begin inline asm
	mma.sync.aligned.m16n8k8.row.col.f32.f16.f16.f32 {%f42615,%f42616,%f42617,%f42618}, {%r1,%r2}, {%r3}, {%f42615,%f42616,%f42617,%f42618};

	// end inline asm
	// begin inline asm
	mma.sync.aligned.m16n8k8.row.col.f32.f16.f16.f32 {%f42615,%f42616,%f42617,%f42618}, {%r1,%r2}, {%r3}, {%f42615,%f42616,%f42617,%f42618};

	// end inline asm
	// begin inline asm
	mma.sync.aligned.m16n8k8.row.col.f32.f16.f16.f32 {%f42615,%f42616,%f42617,%f42618}, {%r1,%r2}, {%r3}, {%f42615,%f42616,%f42617,%f42618};

	// end inline asm
	// begin inline asm
	mma.sync.aligned.m16n8k8.row.col.f32.f16.f16.f32 {%f42615,%f42616,%f42617,%f42618}, {%r1,%r2}, {%r3}, {%f42615,%f42616,%f42617,%f42618};

	// end inline asm
	// begin inline asm
	mma.sync.aligned.m16n8k8.row.col.f32.f16.f16.f32 {%f42615,%f42616,%f42617,%f42618}, {%r1,%r2}, {%r3}, {%f42615,%f42616,%f42617,%f42618};

	// end inline asm
	// begin inline asm
	mma.sync.aligned.m16n8k8.row.col.f32.f16.f16.f32 {%f42615,%f42616,%f42617,%f42618}, {%r1,%r2}, {%r3}, {%f42615,%f42616,%f42617,%f42618};

	// end inline asm
	// begin inline asm
	mma.sync.aligned.m16n8k8.row.col.f32.f16.f16.f32 {%f42615,%f42616,%f42617,%f42618}, {%r1,%r2}, {%r3}, {%f42615,%f42616,%f42617,%f42618};

	// end inline asm
	// begin inline asm
	mma.sync.aligned.m16n8k8.row.col.f32.f16.f16.f32 {%f42615,%f42616,%f42617,%f42618}, {%r1,%r2}, {%r3}, {%f42615,%f42616,%f42617,%f42618};

	// end inline asm
	// begin inline asm
	mma.sync.aligned.m16n8k8.row.col.f32.f16.f16.f32 {%f42615,%f42616,%f42617,%f42618}, {%r1,%r2}, {%r3}, {%f42615,%f42616,%f42617,%f42618};

	// end inline asm
	// begin inline asm
	mma.sync.aligned.m16n8k8.row.col.f32.f16.f16.f32 {%f42615,%f42616,%f42617,%f42618}, {%r1,%r2}, {%r3}, {%f42615,%f42616,%f42617,%f42618};

	// end inline asm
	// begin inline asm
	mma.sync.aligned.m16n8k8.row.col.f32.f16.f16.f32 {%f42615,%f42616,%f42617,%f42618}, {%r1,%r2}, {%r3}, {%f42615,%f42616,%f42617,%f42618};

	// end inline asm
	// begin inline asm
	mma.sync.aligned.m16n8k8.row.col.f32.f16.f16.f32 {%f42615,%f42616,%f42617,%f42618}, {%r1,%r2}, {%r3}, {%f42615,%f42616,%f42617,%f42618};

	// end inline asm
	// begin inline asm
	mma.sync.aligned.m16n8k8.row.col.f32.f16.f16.f32 {%f42615,%f42616,%f42617,%f42618}, {%r1,%r2}, {%r3}, {%f42615,%f42616,%f42617,%f42618};

	// end inline asm
	// begin inline asm
	mma.sync.aligned.m16n8k8.row.col.f32.f16.f16.f32 {%f42615,%f42616,%f42617,%f42618}, {%r1,%r2}, {%r3}, {%f42615,%f42616,%f42617,%f42618};

	// end inline asm
	// begin inline asm
	mma.sync.aligned.m16n8k8.row.col.f32.f16.f16.f32 {%f42615,%f42616,%f42617,%f42618}, {%r1,%r2}, {%r3}, {%f42615,%f42616,%f42617,%f42618};

	// end inline asm
	// begin inline asm
	mma.sync.aligned.m16n8k8.row.col.f32.f16.f16.f32 {%f42615,%f42616,%f42617,%f42618}, {%r1,%r2}, {%r3}, {%f42615,%f42616,%f42617,%f42618};

	// end inline asm
	// begin inline asm
	mma.sync.aligned.m16n8k8.row.col.f32.f16.f16.f32 {%f42615,%f42616,%f42617,%f42618}, {%r1,%r2}, {%r3}, {%f42615,%f42616,%f42617,%f42618};

	// end inline asm
	// begin inline asm
	mma.sync.aligned.m16n8k8.row.col.f32.f16.f16.f32 {%f42615,%f42616,%f42617,%f42618}, {%r1,%r2}, {%r3}, {%f42615,%f42616,%f42617,%f42618};

	// end inline asm
	// begin inline asm
	mma.sync.aligned.m16n8k8.row.col.f32.f16.f16.f32 {%f42615,%f42616,%f42617,%f42618}, {%r1,%r2}, {%r3}, {%f42615,%f42616,%f42617,%f42618};

	// end inline asm
	// begin inline asm
	mma.sync.aligned.m16n8k8.row.col.f32.f16.f16.f32 {%f42615,%f42616,%f42617,%f42618}, {%r1,%r2}, {%r3}, {%f42615,%f42616,%f42617,%f42618};

	// end inline asm
	// begin inline asm
	mma.sync.aligned.m16n8k8.row.col.f32.f16.f16.f32 {%f42615,%f42616,%f42617,%f42618}, {%r1,%r2}, {%r3}, {%f42615,%f42616,%f42617,%f42618};

	// end inline asm
	// begin inline asm
	mma.sync.aligned.m16n8k8.row.col.f32.f16.f16.f32 {%f42615,%f42616,%f42617,%f42618}, {%r1,%r2}, {%r3}, {%f42615,%f42616,%f42617,%f42618};

	// end inline asm
	// begin inline asm
	mma.sync.aligned.m16n8k8.row.col.f32.f16.f16.f32 {%f42615,%f42616,%f42617,%f42618}, {%r1,%r2}, {%r3}, {%f42615,%f42616,%f42617,%f42618};

	// end inline asm
	// begin inline asm
	mma.sync.aligned.m16n8k8.row.col.f32.f16.f16.f32 {%f42615,%f42616,%f42617,%f42618}, {%r1,%r2}, {%r3}, {%f42615,%f42616,%f42617,%f42618};

	// end inline asm
	// begin inline asm
	mma.sync.aligned.m16n8k8.row.col.f32.f16.f16.f32 {%f42615,%f42616,%f42617,%f42618}, {%r1,%r2}, {%r3}, {%f42615,%f42616,%f42617,%f42618};

	// end inline asm
	// begin inline asm
	mma.sync.aligned.m16n8k8.row.col.f32.f16.f16.f32 {%f42615,%f42616,%f42617,%f42618}, {%r1,%r2}, {%r3}, {%f42615,%f42616,%f42617,%f42618};

	// end inline asm
	// begin inline asm
	mma.sync.aligned.m16n8k8.row.col.f32.f16.f16.f32 {%f42615,%f42616,%f42617,%f42618}, {%r1,%r2}, {%r3}, {%f42615,%f42616,%f42617,%f42618};

	// end inline asm
	// begin inline asm
	mma.sync.aligned.m16n8k8.row.col.f32.f16.f16.f32 {%f42615,%f42616,%f42617,%f42618}, {%r1,%r2}, {%r3}, {%f42615,%f42616,%f42617,%f42618};

	// end inline asm
	// begin inline asm
	mma.sync.aligned.m16n8k8.row.col.f32.f16.f16.f32 {%f42615,%f42616,%f42617,%f42618}, {%r1,%r2}, {%r3}, {%f42615,%f42616,%f42617,%f42618};

	// end inline asm
	// begin inline asm
	mma.sync.aligned.m16n8k8.row.col.f32.f16.f16.f32 {%f42615,%f42616,%f42617,%f42618}, {%r1,%r2}, {%r3}, {%f42615,%f42616,%f42617,%f42618};

	// end inline asm
	// begin inline asm
	mma.sync.aligned.m16n8k8.row.col.f32.f16.f16.f32 {%f42615,%f42616,%f42617,%f42618}, {%r1,%r2}, {%r3}, {%f42615,%f42616,%f42617,%f42618};

	// end inline asm
	mov.f32 	%f45458, %f42618;
	mov.f32 	%f45455, %f42615;
	mov.f32 	%f45457, %f42617;
	mov.f32 	%f45456, %f42616;
	// begin inline asm
	mma.sync.aligned.m16n8k8.row.col.f32.f16.f16.f32 {%f45455,%f45456,%f45457,%f45458}, {%r1,%r2}, {%r3}, {%f45455,%f45456,%f45457,%f45458};

	// end inline asm
	// begin inline asm
	mma.sync.aligned.m16n8k8.row.col.f32.f16.f16.f32 {%f45455,%f45456,%f45457,%f45458}, {%r1,%r2}, {%r3}, {%f45455,%f45456,%f45457,%f45458};

	// end inline asm
	// begin inline asm
	mma.sync.aligned.m16n8k8.row.col.f32.f16.f16.f32 {%f45455,%f45456,%f45457,%f45458}, {%r1,%r2}, {%r3}, {%f45455,%f45456,%f45457,%f45458};

	// end inline asm
	// begin inline asm
	mma.sync.aligned.m16n8k8.row.col.f32.f16.f16.f32 {%f45455,%f45456,%f45457,%f45458}, {%r1,%r2}, {%r3}, {%f45455,%f45456,%f45457,%f45458};

	// end inline asm
	// begin inline asm
	mma.sync.aligned.m16n8k8.row.col.f32.f16.f16.f32 {%f45455,%f45456,%f45457,%f45458}, {%r1,%r2}, {%r3}, {%f45455,%f45456,%f45457,%f45458};

	// end inline asm
	// begin inline asm
	mma.sync.aligned.m16n8k8.row.col.f32.f16.f16.f32 {%f45455,%f45456,%f45457,%f45458}, {%r1,%r2}, {%r3}, {%f45455,%f45456,%f45457,%f45458};

	// end inline asm
	// begin inline asm
	mma.sync.aligned.m16n8k8.row.col.f32.f16.f16.f32 {%f45455,%f45456,%f45457,%f45458}, {%r1,%r2}, {%r3}, {%f45455,%f45456,%f45457,%f45458};

	// end inline asm
	// begin inline asm
	mma.sync.aligned.m16n8k8.row.col.f32.f16.f16.f32 {%f45455,%f45456,%f45457,%f45458}, {%r1,%r2}, {%r3}, {%f45455,%f45456,%f45457,%f45458};

	// end inline asm
	// begin inline asm
	mma.sync.aligned.m16n8k8.row.col.f32.f16.f16.f32 {%f45455,%f45456,%f45457,%f45458}, {%r1,%r2}, {%r3}, {%f45455,%f45456,%f45457,%f45458};

	// end inline asm
	// begin inline asm
	mma.sync.aligned.m16n8k8.row.col.f32.f16.f16.f32 {%f45455,%f45456,%f45457,%f45458}, {%r1,%r2}, {%r3}, {%f45455,%f45456,%f45457,%f45458};

	// end inline asm
	// begin inline asm
	mma.sync.aligned.m16n8k8.row.col.f32.f16.f16.f32 {%f45455,%f45456,%f45457,%f45458}, {%r1,%r2}, {%r3}, {%f45455,%f45456,%f45457,%f45458};

	// end inline asm
	// begin inline asm
	mma.sync.aligned.m16n8k8.row.col.f32.f16.f16.f32 {%f45455,%f45456,%f45457,%f45458}, {%r1,%r2}, {%r3}, {%f45455,%f45456,%f45457,%f45458};

	// end inline asm
	// begin inline asm
	mma.sync.aligned.m16n8k8.row.col.f32.f16.f16.f32 {%f45455,%f45456,%f45457,%f45458}, {%r1,%r2}, {%r3}, {%f45455,%f45456,%f45457,%f45458};

	// end inline asm
	// begin inline asm
	mma.sync.aligned.m16n8k8.row.col.f32.f16.f16.f32 {%f45455,%f45456,%f45457,%f45458}, {%r1,%r2}, {%r3}, {%f45455,%f45456,%f45457,%f45458};

	// end inline asm
	// begin inline asm
	mma.sync.aligned.m16n8k8.row.col.f32.f16.f16.f32 {%f45455,%f45456,%f45457,%f45458}, {%r1,%r2}, {%r3}, {%f45455,%f45456,%f45457,%f45458};

	// end inline asm
	// begin inline asm
	mma.sync.aligned.m16n8k8.row.col.f32.f16.f16.f32 {%f45455,%f45456,%f45457,%f45458}, {%r1,%r2}, {%r3}, {%f45455,%f45456,%f45457,%f45458};

	// end inline asm
	// begin inline asm
	mma.sync.aligned.m16n8k8.row.col.f32.f16.f16.f32 {%f45455,%f45456,%f45457,%f45458}, {%r1,%r2}, {%r3}, {%f45455,%f45456,%f45457,%f45458};

	// end inline asm
	// begin inline asm
	mma.sync.aligned.m16n8k8.row.col.f32.f16.f16.f32 {%f45455,%f45456,%f45457,%f45458}, {%r1,%r2}, {%r3}, {%f45455,%f45456,%f45457,%f45458};

	// end inline asm
	// begin inline asm
	mma.sync.aligned.m16n8k8.row.col.f32.f16.f16.f32 {%f45455,%f45456,%f45457,%f45458}, {%r1,%r2}, {%r3}, {%f45455,%f45456,%f45457,%f45458};

	// end inline asm
	// begin inline asm
	mma.sync.aligned.m16n8k8.row.col.f32.f16.f16.f32 {%f45455,%f45456,%f45457,%f45458}, {%r1,%r2}, {%r3}, {%f45455,%f45456,%f45457,%f45458};

	// end inline asm
	// begin inline asm
	mma.sync.aligned.m16n8k8.row.col.f32.f16.f16.f32 {%f45455,%f45456,%f45457,%f45458}, {%r1,%r2}, {%r3}, {%f45455,%f45456,%f45457,%f45458};

	// end inline asm
	// begin inline asm
	mma.sync.aligned.m16n8k8.row.col.f32.f16.f16.f32 {%f45455,%f45456,%f45457,%f45458}, {%r1,%r2}, {%r3}, {%f45455,%f45456,%f45457,%f45458};

	// end inline asm
	// begin inline asm
	mma.sync.aligned.m16n8k8.row.col.f32.f16.f16.f32 {%f45455,%f45456,%f45457,%f45458}, {%r1,%r2}, {%r3}, {%f45455,%f45456,%f45457,%f45458};

	// end inline asm
	// begin inline asm
	mma.sync.aligned.m16n8k8.row.col.f32.f16.f16.f32 {%f45455,%f45456,%f45457,%f45458}, {%r1,%r2}, {%r3}, {%f45455,%f45456,%f45457,%f45458};

	// end inline asm
	// begin inline asm
	mma.sync.aligned.m16n8k8.row.col.f32.f16.f16.f32 {%f45455,%f45456,%f45457,%f45458}, {%r1,%r2}, {%r3}, {%f45455,%f45456,%f45457,%f45458};

	// end inline asm
	// begin inline asm
	mma.sync.aligned.m16n8k8.row.col.f32.f16.f16.f32 {%f45455,%f45456,%f45457,%f45458}, {%r1,%r2}, {%r3}, {%f45455,%f45456,%f45457,%f45458};

	// end inline asm
	// begin inline asm
	mma.sync.aligned.m16n8k8.row.col.f32.f16.f16.f32 {%f45455,%f45456,%f45457,%f45458}, {%r1,%r2}, {%r3}, {%f45455,%f45456,%f45457,%f45458};

	// end inline asm
	// begin inline asm
	mma.sync.aligned.m16n8k8.row.col.f32.f16.f16.f32 {%f45455,%f45456,%f45457,%f45458}, {%r1,%r2}, {%r3}, {%f45455,%f45456,%f45457,%f45458};

	// end inline asm
	// begin inline asm
	mma.sync.aligned.m16n8k8.row.col.f32.f16.f16.f32 {%f45455,%f45456,%f45457,%f45458}, {%r1,%r2}, {%r3}, {%f45455,%f45456,%f45457,%f45458};

	// end inline asm
	// begin inline asm
	mma.sync.aligned.m16n8k8.row.col.f32.f16.f16.f32 {%f45455,%f45456,%f45457,%f45458}, {%r1,%r2}, {%r3}, {%f45455,%f45456,%f45457,%f45458};

	// end inline asm
	// begin inline asm
	mma.sync.aligned.m16n8k8.row.col.f32.f16.f16.f32 {%f45455,%f45456,%f45457,%f45458}, {%r1,%r2}, {%r3}, {%f45455,%f45456,%f45457,%f45458};

	// end inline asm
	// begin inline asm
	mma.sync.aligned.m16n8k8.row.col.f32.f16.f16.f32 {%f45455,%f45456,%f45457,%f45458}, {%r1,%r2}, {%r3}, {%f45455,%f45456,%f45457,%f45458};

	// end inline asm
	// begin inline asm
	mma.sync.aligned.m16n8k8.row.col.f32.f16.f16.f32 {%f45455,%f45456,%f45457,%f45458}, {%r1,%r2}, {%r3}, {%f45455,%f45456,%f45457,%f45458};

	// end inline asm
	// begin inline asm
	mma.sync.aligned.m16n8k8.row.col.f32.f16.f16.f32 {%f45455,%f45456,%f45457,%f45458}, {%r1,%r2}, {%r3}, {%f45455,%f45456,%f45457,%f45458};

	// end inline asm
	// begin inline asm
	mma.sync.aligned.m16n8k8.row.col.f32.f16.f16.f32 {%f45455,%f45456,%f45457,%f45458}, {%r1,%r2}, {%r3}, {%f45455,%f45456,%f45457,%f45458};

	// end inline asm
	// begin inline asm
	mma.sync.aligned.m16n8k8.row.col.f32.f16.f16.f32 {%f45455,%f45456,%f45457,%f45458}, {%r1,%r2}, {%r3}, {%f45455,%f45456,%f45457,%f45458};

	// end inline asm
	// begin inline asm
	mma.sync.aligned.m16n8k8.row.col.f32.f16.f16.f32 {%f45455,%f45456,%f45457,%f45458}, {%r1,%r2}, {%r3}, {%f45455,%f45456,%f45457,%f45458};

	// end inline asm
	// begin inline asm
	mma.sync.aligned.m16n8k8.row.col.f32.f16.f16.f32 {%f45455,%f45456,%f45457,%f45458}, {%r1,%r2}, {%r3}, {%f45455,%f45456,%f45457,%f45458};

	// end inline asm
	// begin inline asm
	mma.sync.aligned.m16n8k8.row.col.f32.f16.f16.f32 {%f45455,%f45456,%f45457,%f45458}, {%r1,%r2}, {%r3}, {%f45455,%f45456,%f45457,%f45458};

	// end inline asm
	// begin inline asm
	mma.sync.aligned.m16n8k8.row.col.f32.f16.f16.f32 {%f45455,%f45456,%f45457,%f45458}, {%r1,%r2}, {%r3}, {%f45455,%f45456,%f45457,%f45458};

	// end inline asm
	// begin inline asm
	mma.sync.aligned.m16n8k8.row.col.f32.f16.f16.f32 {%f45455,%f45456,%f45457,%f45458}, {%r1,%r2}, {%r3}, {%f45455,%f45456,%f45457,%f45458};

	// end inline asm
	// begin inline asm
	mma.sync.aligned.m16n8k8.row.col.f32.f16.f16.f32 {%f45455,%f45456,%f45457,%f45458}, {%r1,%r2}, {%r3}, {%f45455,%f45456,%f45457,%f45458};

	// end inline asm
	// begin inline asm
	mma.sync.aligned.m16n8k8.row.col.f32.f16.f16.f32 {%f45455,%f45456,%f45457,%f45458}, {%r1,%r2}, {%r3}, {%f45455,%f45456,%f45457,%f45458};

	// end inline asm
	// begin inline asm
	mma.sync.aligned.m16n8k8.row.col.f32.f16.f16.f32 {%f45455,%f45456,%f45457,%f45458}, {%r1,%r2}, {%r3}, {%f45455,%f45456,%f45457,%f45458};

	// end inline asm
	// begin inline asm
	mma.sync.aligned.m16n8k8.row.col.f32.f16.f16.f32 {%f45455,%f45456,%f45457,%f45458}, {%r1,%r2}, {%r3}, {%f45455,%f45456,%f45457,%f45458};

	// end inline asm
	// begin inline asm
	mma.sync.aligned.m16n8k8.row.col.f32.f16.f16.f32 {%f45455,%f45456,%f45457,%f45458}, {%r1,%r2}, {%r3}, {%f45455,%f45456,%f45457,%f45458};

	// end inline asm
	// begin inline asm
	mma.sync.aligned.m16n8k8.row.col.f32.f16.f16.f32 {%f45455,%f45456,%f45457,%f45458}, {%r1,%r2}, {%r3}, {%f45455,%f45456,%f45457,%f45458};

	// end inline asm
	// begin inline asm
	mma.sync.aligned.m16n8k8.row.col.f32.f16.f16.f32 {%f45455,%f45456,%f45457,%f45458}, {%r1,%r2}, {%r3}, {%f45455,%f45456,%f45457,%f45458};

	// end inline asm
	// begin inline asm
	mma.sync.aligned.m16n8k8.row.col.f32.f16.f16.f32 {%f45455,%f45456,%f45457,%f45458}, {%r1,%r2}, {%r3}, {%f45455,%f45456,%f45457,%f45458};

	// end inline asm
	// begin inline asm
	mma.sync.aligned.m16n8k8.row.col.f32.f16.f16.f32 {%f45455,%f45456,%f45457,%f45458}, {%r1,%r2}, {%r3}, {%f45455,%f45456,%f45457,%f45458};

	// end inline asm
	// begin inline asm
	mma.sync.aligned.m16n8k8.row.col.f32.f16.f16.f32 {%f45455,%f45456,%f45457,%f45458}, {%r1,%r2}, {%r3}, {%f45455,%f45456,%f45457,%f45458};

	// end inline asm
	// begin inline asm
	mma.sync.aligned.m16n8k8.row.col.f32.f16.f16.f32 {%f45455,%f45456,%f45457,%f45458}, {%r1,%r2}, {%r3}, {%f45455,%f45456,%f45457,%f45458};

	// end inline asm
	// begin inline asm
	mma.sync.aligned.m16n8k8.row.col.f32.f16.f16.f32 {%f45455,%f45456,%f45457,%f45458}, {%r1,%r2}, {%r3}, {%f45455,%f45456,%f45457,%f45458};

	// end inline asm
	// begin inline asm
	mma.sync.aligned.m16n8k8.row.col.f32.f16.f16.f32 {%f45455,%f45456,%f45457,%f45458}, {%r1,%r2}, {%r3}, {%f45455,%f45456,%f45457,%f45458};

	// end inline asm
	// begin inline asm
	mma.sync.aligned.m16n8k8.row.col.f32.f16.f16.f32 {%f45455,%f45456,%f45457,%f45458}, {%r1,%r2}, {%r3}, {%f45455,%f45456,%f45457,%f45458};

	// end inline asm
	// begin inline asm
	mma.sync.aligned.m16n8k8.row.col.f32.f16.f16.f32 {%f45455,%f45456,%f45457,%f45458}, {%r1,%r2}, {%r3}, {%f45455,%f45456,%f45457,%f45458};

	// end inline asm
	// begin inline asm
	mma.sync.aligned.m16n8k8.row.col.f32.f16.f16.f32 {%f45455,%f45456,%f45457,%f45458}, {%r1,%r2}, {%r3}, {%f45455,%f45456,%f45457,%f45458};

	// end inline asm
	// begin inline asm
	mma.sync.aligned.m16n8k8.row.col.f32.f16.f16.f32 {%f45455,%f45456,%f45457,%f45458}, {%r1,%r2}, {%r3}, {%f45455,%f45456,%f45457,%f45458};

	// end inline asm
	// begin inline asm
	mma.sync.aligned.m16n8k8.row.col.f32.f16.f16.f32 {%f45455,%f45456,%f45457,%f45458}, {%r1,%r2}, {%r3}, {%f45455,%f45456,%f45457,%f45458};

	// end inline asm
	// begin inline asm
	mma.sync.aligned.m16n8k8.row.col.f32.f16.f16.f32 {%f45455,%f45456,%f45457,%f45458}, {%r1,%r2}, {%r3}, {%f45455,%f45456,%f45457,%f45458};

	// end inline asm
	// begin inline asm
	mma.sync.aligned.m16n8k8.row.col.f32.f16.f16.f32 {%f45455,%f45456,%f45457,%f45458}, {%r1,%r2}, {%r3}, {%f45455,%f45456,%f45457,%f45458};

	// end inline asm
	// begin inline asm
	mma.sync.aligned.m16n8k8.row.col.f32.f16.f16.f32 {%f45455,%f45456,%f45457,%f45458}, {%r1,%r2}, {%r3}, {%f45455,%f45456,%f45457,%f45458};

	// end inline asm
	// begin inline asm
	mma.sync.aligned.m16n8k8.row.col.f32.f16.f16.f32 {%f45455,%f45456,%f45457,%f45458}, {%r1,%r2}, {%r3}, {%f45455,%f45456,%f45457,%f45458};

	// end inline asm
	// begin inline asm
	mma.sync.aligned.m16n8k8.row.col.f32.f16.f16.f32 {%f45455,%f45456,%f45457,%f45458}, {%r1,%r2}, {%r3}, {%f45455,%f45456,%f45457,%f45458};

	// end inline asm
	// begin inline asm
	mma.sync.aligned.m16n8k8.row.col.f32.f16.f16.f32 {%f45455,%f45456,%f45457,%f45458}, {%r1,%r2}, {%r3}, {%f45455,%f45456,%f45457,%f45458};

	// end inline asm
	// begin inline asm
	mma.sync.aligned.m16n8k8.row.col.f32.f16.f16.f32 {%f45455,%f45456,%f45457,%f45458}, {%r1,%r2}, {%r3}, {%f45455,%f45456,%f45457,%f45458};

	// end inline asm
	// begin inline asm
	mma.sync.aligned.m16n8k8.row.col.f32.f16.f16.f32 {%f45455,%f45456,%f45457,%f45458}, {%r1,%r2}, {%r3}, {%f45455,%f45456,%f45457,%f45458};

	// end inline asm
	// begin inline asm
	mma.sync.aligned.m16n8k8.row.col.f32.f16.f16.f32 {%f45455,%f45456,%f45457,%f45458}, {%r1,%r2}, {%r3}, {%f45455,%f45456,%f45457,%f45458};

	// end inline asm
	// begin inline asm
	mma.sync.aligned.m16n8k8.row.col.f32.f16.f16.f32 {%f45455,%f45456,%f45457,%f45458}, {%r1,%r2}, {%r3}, {%f45455,%f45456,%f45457,%f45458};

	// end inline asm
	// begin inline asm
	mma.sync.aligned.m16n8k8.row.col.f32.f16.f16.f32 {%f45455,%f45456,%f45457,%f45458}, {%r1,%r2}, {%r3}, {%f45455,%f45456,%f45457,%f45458};

	// end inline asm
	// begin inline asm
	mma.sync.aligned.m16n8k8.row.col.f32.f16.f16.f32 {%f45455,%f45456,%f45457,%f45458}, {%r1,%r2}, {%r3}, {%f45455,%f45456,%f45457,%f45458};

	// end inline asm
	// begin inline asm
	mma.sync.aligned.m16n8k8.row.col.f32.f16.f16.f32 {%f45455,%f45456,%f45457,%f45458}, {%r1,%r2}, {%r3}, {%f45455,%f45456,%f45457,%f45458};

	// end inline asm
	// begin inline asm
	mma.sync.aligned.m16n8k8.row.col.f32.f16.f16.f32 {%f45455,%f45456,%f45457,%f45458}, {%r1,%r2}, {%r3}, {%f45455,%f45456,%f45457,%f45458};

	// end inline asm
	// begin inline asm
	mma.sync.aligned.m16n8k8.row.col.f32.f16.f16.f32 {%f45455,%f45456,%f45457,%f45458}, {%r1,%r2}, {%r3}, {%f45455,%f45456,%f45457,%f45458};

	// end inline asm
	// begin inline asm
	mma.sync.aligned.m16n8k8.row.col.f32.f16.f16.f32 {%f45455,%f45456,%f45457,%f45458}, {%r1,%r2}, {%r3}, {%f45455,%f45456,%f45457,%f45458};

	// end inline asm
	// begin inline asm
	mma.sync.aligned.m16n8k8.row.col.f32.f16.f16.f32 {%f45455,%f45456,%f45457,%f45458}, {%r1,%r2}, {%r3}, {%f45455,%f45456,%f45457,%f45458};

	// end inline asm
	// begin inline asm
	mma.sync.aligned.m16n8k8.row.col.f32.f16.f16.f32 {%f45455,%f45456,%f45457,%f45458}, {%r1,%r2}, {%r3}, {%f45455,%f45456,%f45457,%f45458};

	// end inline asm
	// begin inline asm
	mma.sync.aligned.m16n8k8.row.col.f32.f16.f16.f32 {%f45455,%f45456,%f45457,%f45458}, {%r1,%r2}, {%r3}, {%f45455,%f45456,%f45457,%f45458};

	// end inline asm
	// begin inline asm
	mma.sync.aligned.m16n8k8.row.col.f32.f16.f16.f32 {%f45455,%f45456,%f45457,%f45458}, {%r1,%r2}, {%r3}, {%f45455,%f45456,%f45457,%f45458};

	// end inline asm
	// begin inline asm
	mma.sync.aligned.m16n8k8.row.col.f32.f16.f16.f32 {%f45455,%f45456,%f45457,%f45458}, {%r1,%r2}, {%r3}, {%f45455,%f45456,%f45457,%f45458};

	// end inline asm
	// begin inline asm
	mma.sync.aligned.m16n8k8.row.col.f32.f16.f16.f32 {%f45455,%f45456,%f45457,%f45458}, {%r1,%r2}, {%r3}, {%f45455,%f45456,%f45457,%f45458};

	// end inline asm
	// begin inline asm
	mma.sync.aligned.m16n8k8.row.col.f32.f16.f16.f32 {%f45455,%f45456,%f45457,%f45458}, {%r1,%r2}, {%r3}, {%f45455,%f45456,%f45457,%f45458};

	// end inline asm
	// begin inline asm
	mma.sync.aligned.m16n8k8.row.col.f32.f16.f16.f32 {%f45455,%f45456,%f45457,%f45458}, {%r1,%r2}, {%r3}, {%f45455,%f45456,%f45457,%f45458};

	// end inline asm
	// begin inline asm
	mma.sync.aligned.m16n8k8.row.col.f32.f16.f16.f32 {%f45455,%f45456,%f45457,%f45458}, {%r1,%r2}, {%r3}, {%f45455,%f45456,%f45457,%f45458};

	// end inline asm
	// begin inline asm
	mma.sync.aligned.m16n8k8.row.col.f32.f16.f16.f32 {%f45455,%f45456,%f45457,%f45458}, {%r1,%r2}, {%r3}, {%f45455,%f45456,%f45457,%f45458};

	// end inline asm
	// begin inline asm
	mma.sync.aligned.m16n8k8.row.col.f32.f16.f16.f32 {%f45455,%f45456,%f45457,%f45458}, {%r1,%r2}, {%r3}, {%f45455,%f45456,%f45457,%f45458};

	// end inline asm
	// begin inline asm
	mma.sync.aligned.m16n8k8.row.col.f32.f16.f16.f32 {%f45455,%f45456,%f45457,%f45458}, {%r1,%r2}, {%r3}, {%f45455,%f45456,%f45457,%f45458};

	// end inline asm
	// begin inline asm
	mma.sync.aligned.m16n8k8.row.col.f32.f16.f16.f32 {%f45455,%f45456,%f45457,%f45458}, {%r1,%r2}, {%r3}, {%f45455,%f45456,%f45457,%f45458};

	// end inline asm
	// begin inline asm
	mma.sync.aligned.m16n8k8.row.col.f32.f16.f16.f32 {%f45455,%f45456,%f45457,%f45458}, {%r1,%r2}, {%r3}, {%f45455,%f45456,%f45457,%f45458};

	// end inline asm
	// begin inline asm
	mma.sync.aligned.m16n8k8.row.col.f32.f16.f16.f32 {%f45455,%f45456,%f45457,%f45458}, {%r1,%r2}, {%r3}, {%f45455,%f45456,%f45457,%f45458};

	// end inline asm
	// begin inline asm
	mma.sync.aligned.m16n8k8.row.col.f32.f16.f16.f32 {%f45455,%f45456,%f45457,%f45458}, {%r1,%r2}, {%r3}, {%f45455,%f45456,%f45457,%f45458};

	// end inline asm
	// begin inline asm
	mma.sync.aligned.m16n8k8.row.col.f32.f16.f16.f32 {%f45455,%f45456,%f45457,%f45458}, {%r1,%r2}, {%r3}, {%f45455,%f45456,%f45457,%f45458};

	// end inline asm
	// begin inline asm
	mma.sync.aligned.m16n8k8.row.col.f32.f16.f16.f32 {%f45455,%f45456,%f45457,%f45458}, {%r1,%r2}, {%r3}, {%f45455,%f45456,%f45457,%f45458};

	// end inline asm
	// begin inline asm
	mma.sync.aligned.m16n8k8.row.col.f32.f16.f16.f32 {%f45455,%f45456,%f45457,%f45458}, {%r1,%r2}, {%r3}, {%f45455,%f45456,%f45457,%f45458};

	// end inline asm
	// begin inline asm
	mma.sync.aligned.m16n8k8.row.col.f32.f16.f16.f32 {%f45455,%f45456,%f45457,%f45458}, {%r1,%r2}, {%r3}, {%f45455,%f45456,%f45457,%f45458};

	// end inline asm
	// begin inline asm
	mma.sync.aligned.m16n8k8.row.col.f32.f16.f16.f32 {%f45455,%f45456,%f45457,%f45458}, {%r1,%r2}, {%r3}, {%f45455,%f45456,%f45457,%f45458};

	// end inline asm
	// begin inline asm
	mma.sync.aligned.m16n8k8.row.col.f32.f16.f16.f32 {%f45455,%f45456,%f45457,%f45458}, {%r1,%r2}, {%r3}, {%f45455,%f45456,%f45457,%f45458};

	// end inline asm
	// begin inline asm
	mma.sync.aligned.m16n8k8.row.col.f32.f16.f16.f32 {%f45455,%f45456,%f45457,%f45458}, {%r1,%r2}, {%r3}, {%f45455,%f45456,%f45457,%f45458};

	// end inline asm
	// begin inline asm
	mma.sync.aligned.m16n8k8.row.col.f32.f16.f16.f32 {%f45455,%f45456,%f45457,%f45458}, {%r1,%r2}, {%r3}, {%f45455,%f45456,%f45457,%f45458};

	// end inline asm
	// begin inline asm
	mma.sync.aligned.m16n8k8.row.col.f32.f16.f16.f32 {%f45455,%f45456,%f45457,%f45458}, {%r1,%r2}, {%r3}, {%f45455,%f45456,%f45457,%f45458};

	// end inline asm
	// begin inline asm
	mma.sync.aligned.m16n8k8.row.col.f32.f16.f16.f32 {%f45455,%f45456,%f45457,%f45458}, {%r1,%r2}, {%r3}, {%f45455,%f45456,%f45457,%f45458};

	// end inline asm
	// begin inline asm
	mma.sync.aligned.m16n8k8.row.col.f32.f16.f16.f32 {%f45455,%f45456,%f45457,%f45458}, {%r1,%r2}, {%r3}, {%f45455,%f45456,%f45457,%f45458};

	// end inline asm
	// begin inline asm
	mma.sync.aligned.m16n8k8.row.col.f32.f16.f16.f32 {%f45455,%f45456,%f45457,%f45458}, {%r1,%r2}, {%r3}, {%f45455,%f45456,%f45457,%f45458};

	// end inline asm
	// begin inline asm
	mma.sync.aligned.m16n8k8.row.col.f32.f16.f16.f32 {%f45455,%f45456,%f45457,%f45458}, {%r1,%r2}, {%r3}, {%f45455,%f45456,%f45457,%f45458};

	// end inline asm
	// begin inline asm
	mma.sync.aligned.m16n8k8.row.col.f32.f16.f16.f32 {%f45455,%f45456,%f45457,%f45458}, {%r1,%r2}, {%r3}, {%f45455,%f45456,%f45457,%f45458};

	// end inline asm
	// begin inline asm
	mma.sync.aligned.m16n8k8.row.col.f32.f16.f16.f32 {%f45455,%f45456,%f45457,%f45458}, {%r1,%r2}, {%r3}, {%f45455,%f45456,%f45457,%f45458};

	// end inline asm
	// begin inline asm
	mma.sync.aligned.m16n8k8.row.col.f32.f16.f16.f32 {%f45455,%f45456,%f45457,%f45458}, {%r1,%r2}, {%r3}, {%f45455,%f45456,%f45457,%f45458};

	// end inline asm
	// begin inline asm
	mma.sync.aligned.m16n8k8.row.col.f32.f16.f16.f32 {%f45455,%f45456,%f45457,%f45458}, {%r1,%r2}, {%r3}, {%f45455,%f45456,%f45457,%f45458};

	// end inline asm
	// begin inline asm
	mma.sync.aligned.m16n8k8.row.col.f32.f16.f16.f32 {%f45455,%f45456,%f45457,%f45458}, {%r1,%r2}, {%r3}, {%f45455,%f45456,%f45457,%f45458};

	// end inline asm
	// begin inline asm
	mma.sync.aligned.m16n8k8.row.col.f32.f16.f16.f32 {%f45455,%f45456,%f45457,%f45458}, {%r1,%r2}, {%r3}, {%f45455,%f45456,%f45457,%f45458};

	// end inline asm
	// begin inline asm
	mma.sync.aligned.m16n8k8.row.col.f32.f16.f16.f32 {%f45455,%f45456,%f45457,%f45458}, {%r1,%r2}, {%r3}, {%f45455,%f45456,%f45457,%f45458};

	// end inline asm
	// begin inline asm
	mma.sync.aligned.m16n8k8.row.col.f32.f16.f16.f32 {%f45455,%f45456,%f45457,%f45458}, {%r1,%r2}, {%r3}, {%f45455,%f45456,%f45457,%f45458};

	// end inline asm
	// begin inline asm
	mma.sync.aligned.m16n8k8.row.col.f32.f16.f16.f32 {%f45455,%f45456,%f45457,%f45458}, {%r1,%r2}, {%r3}, {%f45455,%f45456,%f45457,%f45458};

	// end inline asm
	// begin inline asm
	mma.sync.aligned.m16n8k8.row.col.f32.f16.f16.f32 {%f45455,%f45456,%f45457,%f45458}, {%r1,%r2}, {%r3}, {%f45455,%f45456,%f45457,%f45458};

	// end inline asm
	// begin inline asm
	mma.sync.aligned.m16n8k8.row.col.f32.f16.f16.f32 {%f45455,%f45456,%f45457,%f45458}, {%r1,%r2}, {%r3}, {%f45455,%f45456,%f45457,%f45458};

	// end inline asm
	// begin inline asm
	mma.sync.aligned.m16n8k8.row.col.f32.f16.f16.f32 {%f45455,%f45456,%f45457,%f45458}, {%r1,%r2}, {%r3}, {%f45455,%f45456,%f45457,%f45458};

	// end inline asm
	// begin inline asm
	mma.sync.aligned.m16n8k8.row.col.f32.f16.f16.f32 {%f45455,%f45456,%f45457,%f45458}, {%r1,%r2}, {%r3}, {%f45455,%f45456,%f45457,%f45458};

	// end inline asm
	// begin inline asm
	mma.sync.aligned.m16n8k8.row.col.f32.f16.f16.f32 {%f45455,%f45456,%f45457,%f45458}, {%r1,%r2}, {%r3}, {%f45455,%f45456,%f45457,%f45458};

	// end inline asm
	// begin inline asm
	mma.sync.aligned.m16n8k8.row.col.f32.f16.f16.f32 {%f45455,%f45456,%f45457,%f45458}, {%r1,%r2}, {%r3}, {%f45455,%f45456,%f45457,%f45458};

	// end inline asm
	// begin inline asm
	mma.sync.aligned.m16n8k8.row.col.f32.f16.f16.f32 {%f45455,%f45456,%f45457,%f45458}, {%r1,%r2}, {%r3}, {%f45455,%f45456,%f45457,%f45458};

	// end inline asm
	// begin inline asm
	mma.sync.aligned.m16n8k8.row.col.f32.f16.f16.f32 {%f45455,%f45456,%f45457,%f45458}, {%r1,%r2}, {%r3}, {%f45455,%f45456,%f45457,%f45458};

	// end inline asm
	// begin inline asm
	mma.sync.aligned.m16n8k8.row.col.f32.f16.f16.f32 {%f45455,%f45456,%f45457,%f45458}, {%r1,%r2}, {%r3}, {%f45455,%f45456,%f45457,%f45458};

	// end inline asm
	// begin inline asm
	mma.sync.aligned.m16n8k8.row.col.f32.f16.f16.f32 {%f45455,%f45456,%f45457,%f45458}, {%r1,%r2}, {%r3}, {%f45455,%f45456,%f45457,%f45458};

	// end inline asm
	// begin inline asm
	mma.sync.aligned.m16n8k8.row.col.f32.f16.f16.f32 {%f45455,%f45456,%f45457,%f45458}, {%r1,%r2}, {%r3}, {%f45455,%f45456,%f45457,%f45458};

	// end inline asm
	// begin inline asm
	mma.sync.aligned.m16n8k8.row.col.f32.f16.f16.f32 {%f45455,%f45456,%f45457,%f45458}, {%r1,%r2}, {%r3}, {%f45455,%f45456,%f45457,%f45458};

	// end inline asm
	// begin inline asm
	mma.sync.aligned.m16n8k8.row.col.f32.f16.f16.f32 {%f45455,%f45456,%f45457,%f45458}, {%r1,%r2}, {%r3}, {%f45455,%f45456,%f45457,%f45458};

	// end inline asm
	// begin inline asm
	mma.sync.aligned.m16n8k8.row.col.f32.f16.f16.f32 {%f45455,%f45456,%f45457,%f45458}, {%r1,%r2}, {%r3}, {%f45455,%f45456,%f45457,%f45458};

	// end inline asm
	// begin inline asm
	mma.sync.aligned.m16n8k8.row.col.f32.f16.f16.f32 {%f45455,%f45456,%f45457,%f45458}, {%r1,%r2}, {%r3}, {%f45455,%f45456,%f45457,%f45458};

	// end inline asm
	// begin inline asm
	mma.sync.aligned.m16n8k8.row.col.f32.f16.f16.f32 {%f45455,%f45456,%f45457,%f45458}, {%r1,%r2}, {%r3}, {%f45455,%f45456,%f45457,%f45458};

	// end inline asm
	// begin inline asm
	mma.sync.aligned.m16n8k8.row.col.f32.f16.f16.f32 {%f45455,%f45456,%f45457,%f45458}, {%r1,%r2}, {%r3}, {%f45455,%f45456,%f45457,%f45458};

	// end inline asm
	// begin inline asm
	mma.sync.aligned.m16n8k8.row.col.f32.f16.f16.f32 {%f45455,%f45456,%f45457,%f45458}, {%r1,%r2}, {%r3}, {%f45455,%f45456,%f45457,%f45458};

	// end inline asm
	// begin inline asm
	mma.sync.aligned.m16n8k8.row.col.f32.f16.f16.f32 {%f45455,%f45456,%f45457,%f45458}, {%r1,%r2}, {%r3}, {%f45455,%f45456,%f45457,%f45458};

	// end inline asm
	// begin inline asm
	mma.sync.aligned.m16n8k8.row.col.f32.f16.f16.f32 {%f45455,%f45456,%f45457,%f45458}, {%r1,%r2}, {%r3}, {%f45455,%f45456,%f45457,%f45458};

	// end inline asm
	// begin inline asm
	mma.sync.aligned.m16n8k8.row.col.f32.f16.f16.f32 {%f45455,%f45456,%f45457,%f45458}, {%r1,%r2}, {%r3}, {%f45455,%f45456,%f45457,%f45458};

	// end inline asm
	// begin inline asm
	mma.sync.aligned.m16n8k8.row.col.f32.f16.f16.f32 {%f45455,%f45456,%f45457,%f45458}, {%r1,%r2}, {%r3}, {%f45455,%f45456,%f45457,%f45458};

	// end inline asm
	// begin inline asm
	mma.sync.aligned.m16n8k8.row.col.f32.f16.f16.f32 {%f45455,%f45456,%f45457,%f45458}, {%r1,%r2}, {%r3}, {%f45455,%f45456,%f45457,%f45458};

	// end inline asm
	// begin inline asm
	mma.sync.aligned.m16n8k8.row.col.f32.f16.f16.f32 {%f45455,%f45456,%f45457,%f45458}, {%r1,%r2}, {%r3}, {%f45455,%f45456,%f45457,%f45458};

	// end inline asm
	// begin inline asm
	mma.sync.aligned.m16n8k8.row.col.f32.f16.f16.f32 {%f45455,%f45456,%f45457,%f45458}, {%r1,%r2}, {%r3}, {%f45455,%f45456,%f45457,%f45458};

	// end inline asm
	// begin inline asm
	mma.sync.aligned.m16n8k8.row.col.f32.f16.f16.f32 {%f45455,%f45456,%f45457,%f45458}, {%r1,%r2}, {%r3}, {%f45455,%f45456,%f45457,%f45458};

	// end inline asm
	// begin inline asm
	mma.sync.aligned.m16n8k8.row.col.f32.f16.f16.f32 {%f45455,%f45456,%f45457,%f45458}, {%r1,%r2}, {%r3}, {%f45455,%f45456,%f45457,%f45458};

	// end inline asm
	// begin inline asm
	mma.sync.aligned.m16n8k8.row.col.f32.f16.f16.f32 {%f45455,%f45456,%f45457,%f45458}, {%r1,%r2}, {%r3}, {%f45455,%f45456,%f45457,%f45458};

	// end inline asm
	// begin inline asm
	mma.sync.aligned.m16n8k8.row.col.f32.f16.f16.f32 {%f45455,%f45456,%f45457,%f45458}, {%r1,%r2}, {%r3}, {%f45455,%f45456,%f45457,%f45458};

	// end inline asm
	// begin inline asm
	mma.sync.aligned.m16n8k8.row.col.f32.f16.f16.f32 {%f45455,%f45456,%f45457,%f45458}, {%r1,%r2}, {%r3}, {%f45455,%f45456,%f45457,%f45458};

	// end inline asm
	// begin inline asm
	mma.sync.aligned.m16n8k8.row.col.f32.f16.f16.f32 {%f45455,%f45456,%f45457,%f45458}, {%r1,%r2}, {%r3}, {%f45455,%f45456,%f45457,%f45458};

	// end inline asm
	// begin inline asm
	mma.sync.aligned.m16n8k8.row.col.f32.f16.f16.f32 {%f45455,%f45456,%f45457,%f45458}, {%r1,%r2}, {%r3}, {%f45455,%f45456,%f45457,%f45458};

	// end inline asm
	// begin inline asm
	mma.sync.aligned.m16n8k8.row.col.f32.f16.f16.f32 {%f45455,%f45456,%f45457,%f45458}, {%r1,%r2}, {%r3}, {%f45455,%f45456,%f45457,%f45458};

	// end inline asm
	// begin inline asm
	mma.sync.aligned.m16n8k8.row.col.f32.f16.f16.f32 {%f45455,%f45456,%f45457,%f45458}, {%r1,%r2}, {%r3}, {%f45455,%f45456,%f45457,%f45458};

	// end inline asm
	// begin inline asm
	mma.sync.aligned.m16n8k8.row.col.f32.f16.f16.f32 {%f45455,%f45456,%f45457,%f45458}, {%r1,%r2}, {%r3}, {%f45455,%f45456,%f45457,%f45458};

	// end inline asm
	// begin inline asm
	mma.sync.aligned.m16n8k8.row.col.f32.f16.f16.f32 {%f45455,%f45456,%f45457,%f45458}, {%r1,%r2}, {%r3}, {%f45455,%f45456,%f45457,%f45458};

	// end inline asm
	// begin inline asm
	mma.sync.aligned.m16n8k8.row.col.f32.f16.f16.f32 {%f45455,%f45456,%f45457,%f45458}, {%r1,%r2}, {%r3}, {%f45455,%f45456,%f45457,%f45458};

	// end inline asm
	// begin inline asm
	mma.sync.aligned.m16n8k8.row.col.f32.f16.f16.f32 {%f45455,%f45456,%f45457,%f45458}, {%r1,%r2}, {%r3}, {%f45455,%f45456,%f45457,%f45458};

	// end inline asm
	// begin inline asm
	mma.sync.aligned.m16n8k8.row.col.f32.f16.f16.f32 {%f45455,%f45456,%f45457,%f45458}, {%r1,%r2}, {%r3}, {%f45455,%f45456,%f45457,%f45458};

	// end inline asm
	// begin inline asm
	mma.sync.aligned.m16n8k8.row.col.f32.f16.f16.f32 {%f45455,%f45456,%f45457,%f45458}, {%r1,%r2}, {%r3}, {%f45455,%f45456,%f45457,%f45458};

	// end inline asm
	// begin inline asm
	mma.sync.aligned.m16n8k8.row.col.f32.f16.f16.f32 {%f45455,%f45456,%f45457,%f45458}, {%r1,%r2}, {%r3}, {%f45455,%f45456,%f45457,%f45458};

	// end inline asm
	// begin inline asm
	mma.sync.aligned.m16n8k8.row.col.f32.f16.f16.f32 {%f45455,%f45456,%f45457,%f45458}, {%r1,%r2}, {%r3}, {%f45455,%f45456,%f45457,%f45458};

	// end inline asm
	// begin inline asm
	mma.sync.aligned.m16n8k8.row.col.f32.f16.f16.f32 {%f45455,%f45456,%f45457,%f45458}, {%r1,%r2}, {%r3}, {%f45455,%f45456,%f45457,%f45458};

	// end inline asm
	// begin inline asm
	mma.sync.aligned.m16n8k8.row.col.f32.f16.f16.f32 {%f45455,%f45456,%f45457,%f45458}, {%r1,%r2}, {%r3}, {%f45455,%f45456,%f45457,%f45458};

	// end inline asm
	// begin inline asm
	mma.sync.aligned.m16n8k8.row.col.f32.f16.f16.f32 {%f45455,%f45456,%f45457,%f45458}, {%r1,%r2}, {%r3}, {%f45455,%f45456,%f45457,%f45458};

	// end inline asm
	// begin inline asm
	mma.sync.aligned.m16n8k8.row.col.f32.f16.f16.f32 {%f45455,%f45456,%f45457,%f45458}, {%r1,%r2}, {%r3}, {%f45455,%f45456,%f45457,%f45458};

	// end inline asm
	// begin inline asm
	mma.sync.aligned.m16n8k8.row.col.f32.f16.f16.f32 {%f45455,%f45456,%f45457,%f45458}, {%r1,%r2}, {%r3}, {%f45455,%f45456,%f45457,%f45458};

	// end inline asm
	// begin inline asm
	mma.sync.aligned.m16n8k8.row.col.f32.f16.f16.f32 {%f45455,%f45456,%f45457,%f45458}, {%r1,%r2}, {%r3}, {%f45455,%f45456,%f45457,%f45458};

	// end inline asm
	// begin inline asm
	mma.sync.aligned.m16n8k8.row.col.f32.f16.f16.f32 {%f45455,%f45456,%f45457,%f45458}, {%r1,%r2}, {%r3}, {%f45455,%f45456,%f45457,%f45458};

	// end inline asm
	// begin inline asm
	mma.sync.aligned.m16n8k8.row.col.f32.f16.f16.f32 {%f45455,%f45456,%f45457,%f45458}, {%r1,%r2}, {%r3}, {%f45455,%f45456,%f45457,%f45458};

	// end inline asm
	// begin inline asm
	mma.sync.aligned.m16n8k8.row.col.f32.f16.f16.f32 {%f45455,%f45456,%f45457,%f45458}, {%r1,%r2}, {%r3}, {%f45455,%f45456,%f45457,%f45458};

	// end inline asm
	// begin inline asm
	mma.sync.aligned.m16n8k8.row.col.f32.f16.f16.f32 {%f45455,%f45456,%f45457,%f45458}, {%r1,%r2}, {%r3}, {%f45455,%f45456,%f45457,%f45458};

	// end inline asm
	// begin inline asm
	mma.sync.aligned.m16n8k8.row.col.f32.f16.f16.f32 {%f45455,%f45456,%f45457,%f45458}, {%r1,%r2}, {%r3}, {%f45455,%f45456,%f45457,%f45458};

	// end inline asm
	// begin inline asm
	mma.sync.aligned.m16n8k8.row.col.f32.f16.f16.f32 {%f45455,%f45456,%f45457,%f45458}, {%r1,%r2}, {%r3}, {%f45455,%f45456,%f45457,%f45458};

	// end inline asm
	// begin inline asm
	mma.sync.aligned.m16n8k8.row.col.f32.f16.f16.f32 {%f45455,%f45456,%f45457,%f45458}, {%r1,%r2}, {%r3}, {%f45455,%f45456,%f45457,%f45458};

	// end inline asm
	// begin inline asm
	mma.sync.aligned.m16n8k8.row.col.f32.f16.f16.f32 {%f45455,%f45456,%f45457,%f45458}, {%r1,%r2}, {%r3}, {%f45455,%f45456,%f45457,%f45458};

	// end inline asm
	// begin inline asm
	mma.sync.aligned.m16n8k8.row.col.f32.f16.f16.f32 {%f45455,%f45456,%f45457,%f45458}, {%r1,%r2}, {%r3}, {%f45455,%f45456,%f45457,%f45458};

	// end inline asm
	// begin inline asm
	mma.sync.aligned.m16n8k8.row.col.f32.f16.f16.f32 {%f45455,%f45456,%f45457,%f45458}, {%r1,%r2}, {%r3}, {%f45455,%f45456,%f45457,%f45458};

	// end inline asm
	// begin inline asm
	mma.sync.aligned.m16n8k8.row.col.f32.f16.f16.f32 {%f45455,%f45456,%f45457,%f45458}, {%r1,%r2}, {%r3}, {%f45455,%f45456,%f45457,%f45458};

	// end inline asm
	// begin inline asm
	mma.sync.aligned.m16n8k8.row.col.f32.f16.f16.f32 {%f45455,%f45456,%f45457,%f45458}, {%r1,%r2}, {%r3}, {%f45455,%f45456,%f45457,%f45458};

	// end inline asm
	// begin inline asm
	mma.sync.aligned.m16n8k8.row.col.f32.f16.f16.f32 {%f45455,%f45456,%f45457,%f45458}, {%r1,%r2}, {%r3}, {%f45455,%f45456,%f45457,%f45458};

	// end inline asm
	// begin inline asm
	mma.sync.aligned.m16n8k8.row.col.f32.f16.f16.f32 {%f45455,%f45456,%f45457,%f45458}, {%r1,%r2}, {%r3}, {%f45455,%f45456,%f45457,%f45458};

	// end inline asm
	// begin inline asm
	mma.sync.aligned.m16n8k8.row.col.f32.f16.f16.f32 {%f45455,%f45456,%f45457,%f45458}, {%r1,%r2}, {%r3}, {%f45455,%f45456,%f45457,%f45458};

	// end inline asm
	// begin inline asm
	mma.sync.aligned.m16n8k8.row.col.f32.f16.f16.f32 {%f45455,%f45456,%f45457,%f45458}, {%r1,%r2}, {%r3}, {%f45455,%f45456,%f45457,%f45458};

	// end inline asm
	// begin inline asm
	mma.sync.aligned.m16n8k8.row.col.f32.f16.f16.f32 {%f45455,%f45456,%f45457,%f45458}, {%r1,%r2}, {%r3}, {%f45455,%f45456,%f45457,%f45458};

	// end inline asm
	// begin inline asm
	mma.sync.aligned.m16n8k8.row.col.f32.f16.f16.f32 {%f45455,%f45456,%f45457,%f45458}, {%r1,%r2}, {%r3}, {%f45455,%f45456,%f45457,%f45458};

	// end inline asm
	// begin inline asm
	mma.sync.aligned.m16n8k8.row.col.f32.f16.f16.f32 {%f45455,%f45456,%f45457,%f45458}, {%r1,%r2}, {%r3}, {%f45455,%f45456,%f45457,%f45458};

	// end inline asm
	// begin inline asm
	mma.sync.aligned.m16n8k8.row.col.f32.f16.f16.f32 {%f45455,%f45456,%f45457,%f45458}, {%r1,%r2}, {%r3}, {%f45455,%f45456,%f45457,%f45458};

	// end inline asm
	// begin inline asm
	mma.sync.aligned.m16n8k8.row.col.f32.f16.f16.f32 {%f45455,%f45456,%f45457,%f45458}, {%r1,%r2}, {%r3}, {%f45455,%f45456,%f45457,%f45458};

	// end inline asm
	// begin inline asm
	mma.sync.aligned.m16n8k8.row.col.f32.f16.f16.f32 {%f45455,%f45456,%f45457,%f45458}, {%r1,%r2}, {%r3}, {%f45455,%f45456,%f45457,%f45458};

	// end inline asm
	// begin inline asm
	mma.sync.aligned.m16n8k8.row.col.f32.f16.f16.f32 {%f45455,%f45456,%f45457,%f45458}, {%r1,%r2}, {%r3}, {%f45455,%f45456,%f45457,%f45458};

	// end inline asm
	// begin inline asm
	mma.sync.aligned.m16n8k8.row.col.f32.f16.f16.f32 {%f45455,%f45456,%f45457,%f45458}, {%r1,%r2}, {%r3}, {%f45455,%f45456,%f45457,%f45458};

	// end inline asm
	// begin inline asm
	mma.sync.aligned.m16n8k8.row.col.f32.f16.f16.f32 {%f45455,%f45456,%f45457,%f45458}, {%r1,%r2}, {%r3}, {%f45455,%f45456,%f45457,%f45458};

	// end inline asm
	// begin inline asm
	mma.sync.aligned.m16n8k8.row.col.f32.f16.f16.f32 {%f45455,%f45456,%f45457,%f45458}, {%r1,%r2}, {%r3}, {%f45455,%f45456,%f45457,%f45458};

	// end inline asm
	// begin inline asm
	mma.sync.aligned.m16n8k8.row.col.f32.f16.f16.f32 {%f45455,%f45456,%f45457,%f45458}, {%r1,%r2}, {%r3}, {%f45455,%f45456,%f45457,%f45458};

	// end inline asm
	// begin inline asm
	mma.sync.aligned.m16n8k8.row.col.f32.f16.f16.f32 {%f45455,%f45456,%f45457,%f45458}, {%r1,%r2}, {%r3}, {%f45455,%f45456,%f45457,%f45458};

	// end inline asm
	// begin inline asm
	mma.sync.aligned.m16n8k8.row.col.f32.f16.f16.f32 {%f45455,%f45456,%f45457,%f45458}, {%r1,%r2}, {%r3}, {%f45455,%f45456,%f45457,%f45458};

	// end inline asm
	// begin inline asm
	mma.sync.aligned.m16n8k8.row.col.f32.f16.f16.f32 {%f45455,%f45456,%f45457,%f45458}, {%r1,%r2}, {%r3}, {%f45455,%f45456,%f45457,%f45458};

	// end inline asm
	// begin inline asm
	mma.sync.aligned.m16n8k8.row.col.f32.f16.f16.f32 {%f45455,%f45456,%f45457,%f45458}, {%r1,%r2}, {%r3}, {%f45455,%f45456,%f45457,%f45458};

	// end inline asm
	// begin inline asm
	mma.sync.aligned.m16n8k8.row.col.f32.f16.f16.f32 {%f45455,%f45456,%f45457,%f45458}, {%r1,%r2}, {%r3}, {%f45455,%f45456,%f45457,%f45458};

	// end inline asm
	// begin inline asm
	mma.sync.aligned.m16n8k8.row.col.f32.f16.f16.f32 {%f45455,%f45456,%f45457,%f45458}, {%r1,%r2}, {%r3}, {%f45455,%f45456,%f45457,%f45458};

	// end inline asm
	// begin inline asm
	mma.sync.aligned.m16n8k8.row.col.f32.f16.f16.f32 {%f45455,%f45456,%f45457,%f45458}, {%r1,%r2}, {%r3}, {%f45455,%f45456,%f45457,%f45458};

	// end inline asm
	// begin inline asm
	mma.sync.aligned.m16n8k8.row.col.f32.f16.f16.f32 {%f45455,%f45456,%f45457,%f45458}, {%r1,%r2}, {%r3}, {%f45455,%f45456,%f45457,%f45458};

	// end inline asm
	// begin inline asm
	mma.sync.aligned.m16n8k8.row.col.f32.f16.f16.f32 {%f45455,%f45456,%f45457,%f45458}, {%r1,%r2}, {%r3}, {%f45455,%f45456,%f45457,%f45458};

	// end inline asm
	// begin inline asm
	mma.sync.aligned.m16n8k8.row.col.f32.f16.f16.f32 {%f45455,%f45456,%f45457,%f45458}, {%r1,%r2}, {%r3}, {%f45455,%f45456,%f45457,%f45458};

	// end inline asm
	// begin inline asm
	mma.sync.aligned.m16n8k8.row.col.f32.f16.f16.f32 {%f45455,%f45456,%f45457,%f45458}, {%r1,%r2}, {%r3}, {%f45455,%f45456,%f45457,%f45458};

	// end inline asm
	// begin inline asm
	mma.sync.aligned.m16n8k8.row.col.f32.f16.f16.f32 {%f45455,%f45456,%f45457,%f45458}, {%r1,%r2}, {%r3}, {%f45455,%f45456,%f45457,%f45458};

	// end inline asm
	// begin inline asm
	mma.sync.aligned.m16n8k8.row.col.f32.f16.f16.f32 {%f45455,%f45456,%f45457,%f45458}, {%r1,%r2}, {%r3}, {%f45455,%f45456,%f45457,%f45458};

	// end inline asm
	// begin inline asm
	mma.sync.aligned.m16n8k8.row.col.f32.f16.f16.f32 {%f45455,%f45456,%f45457,%f45458}, {%r1,%r2}, {%r3}, {%f45455,%f45456,%f45457,%f45458};

	// end inline asm
	// begin inline asm
	mma.sync.aligned.m16n8k8.row.col.f32.f16.f16.f32 {%f45455,%f45456,%f45457,%f45458}, {%r1,%r2}, {%r3}, {%f45455,%f45456,%f45457,%f45458};

	// end inline asm
	// begin inline asm
	mma.sync.aligned.m16n8k8.row.col.f32.f16.f16.f32 {%f45455,%f45456,%f45457,%f45458}, {%r1,%r2}, {%r3}, {%f45455,%f45456,%f45457,%f45458};

	// end inline asm
	// begin inline asm
	mma.sync.aligned.m16n8k8.row.col.f32.f16.f16.f32 {%f45455,%f45456,%f45457,%f45458}, {%r1,%r2}, {%r3}, {%f45455,%f45456,%f45457,%f45458};

	// end inline asm
	// begin inline asm
	mma.sync.aligned.m16n8k8.row.col.f32.f16.f16.f32 {%f45455,%f45456,%f45457,%f45458}, {%r1,%r2}, {%r3}, {%f45455,%f45456,%f45457,%f45458};

	// end inline asm
	// begin inline asm
	mma.sync.aligned.m16n8k8.row.col.f32.f16.f16.f32 {%f45455,%f45456,%f45457,%f45458}, {%r1,%r2}, {%r3}, {%f45455,%f45456,%f45457,%f45458};

	// end inline asm
	// begin inline asm
	mma.sync.aligned.m16n8k8.row.col.f32.f16.f16.f32 {%f45455,%f45456,%f45457,%f45458}, {%r1,%r2}, {%r3}, {%f45455,%f45456,%f45457,%f45458};

	// end inline asm
	// begin inline asm
	mma.sync.aligned.m16n8k8.row.col.f32.f16.f16.f32 {%f45455,%f45456,%f45457,%f45458}, {%r1,%r2}, {%r3}, {%f45455,%f45456,%f45457,%f45458};

	// end inline asm
	// begin inline asm
	mma.sync.aligned.m16n8k8.row.col.f32.f16.f16.f32 {%f45455,%f45456,%f45457,%f45458}, {%r1,%r2}, {%r3}, {%f45455,%f45456,%f45457,%f45458};

	// end inline asm
	// begin inline asm
	mma.sync.aligned.m16n8k8.row.col.f32.f16.f16.f32 {%f45455,%f45456,%f45457,%f45458}, {%r1,%r2}, {%r3}, {%f45455,%f45456,%f45457,%f45458};

	// end inline asm
	// begin inline asm
	mma.sync.aligned.m16n8k8.row.col.f32.f16.f16.f32 {%f45455,%f45456,%f45457,%f45458}, {%r1,%r2}, {%r3}, {%f45455,%f45456,%f45457,%f45458};

	// end inline asm
	// begin inline asm
	mma.sync.aligned.m16n8k8.row.col.f32.f16.f16.f32 {%f45455,%f45456,%f45457,%f45458}, {%r1,%r2}, {%r3}, {%f45455,%f45456,%f45457,%f45458};

	// end inline asm
	// begin inline asm
	mma.sync.aligned.m16n8k8.row.col.f32.f16.f16.f32 {%f45455,%f45456,%f45457,%f45458}, {%r1,%r2}, {%r3}, {%f45455,%f45456,%f45457,%f45458};

	// end inline asm
	// begin inline asm
	mma.sync.aligned.m16n8k8.row.col.f32.f16.f16.f32 {%f45455,%f45456,%f45457,%f45458}, {%r1,%r2}, {%r3}, {%f45455,%f45456,%f45457,%f45458};

	// end inline asm
	// begin inline asm
	mma.sync.aligned.m16n8k8.row.col.f32.f16.f16.f32 {%f45455,%f45456,%f45457,%f45458}, {%r1,%r2}, {%r3}, {%f45455,%f45456,%f45457,%f45458};

	// end inline asm
	// begin inline asm
	mma.sync.aligned.m16n8k8.row.col.f32.f16.f16.f32 {%f45455,%f45456,%f45457,%f45458}, {%r1,%r2}, {%r3}, {%f45455,%f45456,%f45457,%f45458};

	// end inline asm
	// begin inline asm
	mma.sync.aligned.m16n8k8.row.col.f32.f16.f16.f32 {%f45455,%f45456,%f45457,%f45458}, {%r1,%r2}, {%r3}, {%f45455,%f45456,%f45457,%f45458};

	// end inline asm
	// begin inline asm
	mma.sync.aligned.m16n8k8.row.col.f32.f16.f16.f32 {%f45455,%f45456,%f45457,%f45458}, {%r1,%r2}, {%r3}, {%f45455,%f45456,%f45457,%f45458};

	// end inline asm
	// begin inline asm
	mma.sync.aligned.m16n8k8.row.col.f32.f16.f16.f32 {%f45455,%f45456,%f45457,%f45458}, {%r1,%r2}, {%r3}, {%f45455,%f45456,%f45457,%f45458};

	// end inline asm
	// begin inline asm
	mma.sync.aligned.m16n8k8.row.col.f32.f16.f16.f32 {%f45455,%f45456,%f45457,%f45458}, {%r1,%r2}, {%r3}, {%f45455,%f45456,%f45457,%f45458};

	// end inline asm
	// begin inline asm
	mma.sync.aligned.m16n8k8.row.col.f32.f16.f16.f32 {%f45455,%f45456,%f45457,%f45458}, {%r1,%r2}, {%r3}, {%f45455,%f45456,%f45457,%f45458};

	// end inline asm
	// begin inline asm
	mma.sync.aligned.m16n8k8.row.col.f32.f16.f16.f32 {%f45455,%f45456,%f45457,%f45458}, {%r1,%r2}, {%r3}, {%f45455,%f45456,%f45457,%f45458};

	// end inline asm
	// begin inline asm
	mma.sync.aligned.m16n8k8.row.col.f32.f16.f16.f32 {%f45455,%f45456,%f45457,%f45458}, {%r1,%r2}, {%r3}, {%f45455,%f45456,%f45457,%f45458};

	// end inline asm
	// begin inline asm
	mma.sync.aligned.m16n8k8.row.col.f32.f16.f16.f32 {%f45455,%f45456,%f45457,%f45458}, {%r1,%r2}, {%r3}, {%f45455,%f45456,%f45457,%f45458};

	// end inline asm
	// begin inline asm
	mma.sync.aligned.m16n8k8.row.col.f32.f16.f16.f32 {%f45455,%f45456,%f45457,%f45458}, {%r1,%r2}, {%r3}, {%f45455,%f45456,%f45457,%f45458};

	// end inline asm
	// begin inline asm
	mma.sync.aligned.m16n8k8.row.col.f32.f16.f16.f32 {%f45455,%f45456,%f45457,%f45458}, {%r1,%r2}, {%r3}, {%f45455,%f45456,%f45457,%f45458};

	// end inline asm
	// begin inline asm
	mma.sync.aligned.m16n8k8.row.col.f32.f16.f16.f32 {%f45455,%f45456,%f45457,%f45458}, {%r1,%r2}, {%r3}, {%f45455,%f45456,%f45457,%f45458};

	// end inline asm
	// begin inline asm
	mma.sync.aligned.m16n8k8.row.col.f32.f16.f16.f32 {%f45455,%f45456,%f45457,%f45458}, {%r1,%r2}, {%r3}, {%f45455,%f45456,%f45457,%f45458};

	// end inline asm
	// begin inline asm
	mma.sync.aligned.m16n8k8.row.col.f32.f16.f16.f32 {%f45455,%f45456,%f45457,%f45458}, {%r1,%r2}, {%r3}, {%f45455,%f45456,%f45457,%f45458};

	// end inline asm
	// begin inline asm
	mma.sync.aligned.m16n8k8.row.col.f32.f16.f16.f32 {%f45455,%f45456,%f45457,%f45458}, {%r1,%r2}, {%r3}, {%f45455,%f45456,%f45457,%f45458};

	// end inline asm
	// begin inline asm
	mma.sync.aligned.m16n8k8.row.col.f32.f16.f16.f32 {%f45455,%f45456,%f45457,%f45458}, {%r1,%r2}, {%r3}, {%f45455,%f45456,%f45457,%f45458};

	// end inline asm
	// begin inline asm
	mma.sync.aligned.m16n8k8.row.col.f32.f16.f16.f32 {%f45455,%f45456,%f45457,%f45458}, {%r1,%r2}, {%r3}, {%f45455,%f45456,%f45457,%f45458};

	// end inline asm
	// begin inline asm
	mma.sync.aligned.m16n8k8.row.col.f32.f16.f16.f32 {%f45455,%f45456,%f45457,%f45458}, {%r1,%r2}, {%r3}, {%f45455,%f45456,%f45457,%f45458};

	// end inline asm
	// begin inline asm
	mma.sync.aligned.m16n8k8.row.col.f32.f16.f16.f32 {%f45455,%f45456,%f45457,%f45458}, {%r1,%r2}, {%r3}, {%f45455,%f45456,%f45457,%f45458};

	// end inline asm
	// begin inline asm
	mma.sync.aligned.m16n8k8.row.col.f32.f16.f16.f32 {%f45455,%f45456,%f45457,%f45458}, {%r1,%r2}, {%r3}, {%f45455,%f45456,%f45457,%f45458};

	// end inline asm
	// begin inline asm
	mma.sync.aligned.m16n8k8.row.col.f32.f16.f16.f32 {%f45455,%f45456,%f45457,%f45458}, {%r1,%r2}, {%r3}, {%f45455,%f45456,%f45457,%f45458};

	// end inline asm
	// begin inline asm
	mma.sync.aligned.m16n8k8.row.col.f32.f16.f16.f32 {%f45455,%f45456,%f45457,%f45458}, {%r1,%r2}, {%r3}, {%f45455,%f45456,%f45457,%f45458};

	// end inline asm
	// begin inline asm
	mma.sync.aligned.m16n8k8.row.col.f32.f16.f16.f32 {%f45455,%f45456,%f45457,%f45458}, {%r1,%r2}, {%r3}, {%f45455,%f45456,%f45457,%f45458};

	// end inline asm
	// begin inline asm
	mma.sync.aligned.m16n8k8.row.col.f32.f16.f16.f32 {%f45455,%f45456,%f45457,%f45458}, {%r1,%r2}, {%r3}, {%f45455,%f45456,%f45457,%f45458};

	// end inline asm
	// begin inline asm
	mma.sync.aligned.m16n8k8.row.col.f32.f16.f16.f32 {%f45455,%f45456,%f45457,%f45458}, {%r1,%r2}, {%r3}, {%f45455,%f45456,%f45457,%f45458};

	// end inline asm
	// begin inline asm
	mma.sync.aligned.m16n8k8.row.col.f32.f16.f16.f32 {%f45455,%f45456,%f45457,%f45458}, {%r1,%r2}, {%r3}, {%f45455,%f45456,%f45457,%f45458};

	// end inline asm
	// begin inline asm
	mma.sync.aligned.m16n8k8.row.col.f32.f16.f16.f32 {%f45455,%f45456,%f45457,%f45458}, {%r1,%r2}, {%r3}, {%f45455,%f45456,%f45457,%f45458};

	// end inline asm
	// begin inline asm
	mma.sync.aligned.m16n8k8.row.col.f32.f16.f16.f32 {%f45455,%f45456,%f45457,%f45458}, {%r1,%r2}, {%r3}, {%f45455,%f45456,%f45457,%f45458};

	// end inline asm
	// begin inline asm
	mma.sync.aligned.m16n8k8.row.col.f32.f16.f16.f32 {%f45455,%f45456,%f45457,%f45458}, {%r1,%r2}, {%r3}, {%f45455,%f45456,%f45457,%f45458};

	// end inline asm
	// begin inline asm
	mma.sync.aligned.m16n8k8.row.col.f32.f16.f16.f32 {%f45455,%f45456,%f45457,%f45458}, {%r1,%r2}, {%r3}, {%f45455,%f45456,%f45457,%f45458};

	// end inline asm
	// begin inline asm
	mma.sync.aligned.m16n8k8.row.col.f32.f16.f16.f32 {%f45455,%f45456,%f45457,%f45458}, {%r1,%r2}, {%r3}, {%f45455,%f45456,%f45457,%f45458};

	// end inline asm
	// begin inline asm
	mma.sync.aligned.m16n8k8.row.col.f32.f16.f16.f32 {%f45455,%f45456,%f45457,%f45458}, {%r1,%r2}, {%r3}, {%f45455,%f45456,%f45457,%f45458};

	// end inline asm
	// begin inline asm
	mma.sync.aligned.m16n8k8.row.col.f32.f16.f16.f32 {%f45455,%f45456,%f45457,%f45458}, {%r1,%r2}, {%r3}, {%f45455,%f45456,%f45457,%f45458};

	// end inline asm
	// begin inline asm
	mma.sync.aligned.m16n8k8.row.col.f32.f16.f16.f32 {%f45455,%f45456,%f45457,%f45458}, {%r1,%r2}, {%r3}, {%f45455,%f45456,%f45457,%f45458};

	// end inline asm
	// begin inline asm
	mma.sync.aligned.m16n8k8.row.col.f32.f16.f16.f32 {%f45455,%f45456,%f45457,%f45458}, {%r1,%r2}, {%r3}, {%f45455,%f45456,%f45457,%f45458};

	// end inline asm
	// begin inline asm
	mma.sync.aligned.m16n8k8.row.col.f32.f16.f16.f32 {%f45455,%f45456,%f45457,%f45458}, {%r1,%r2}, {%r3}, {%f45455,%f45456,%f45457,%f45458};

	// end inline asm
	// begin inline asm
	mma.sync.aligned.m16n8k8.row.col.f32.f16.f16.f32 {%f45455,%f45456,%f45457,%f45458}, {%r1,%r2}, {%r3}, {%f45455,%f45456,%f45457,%f45458};

	// end inline asm
	// begin inline asm
	mma.sync.aligned.m16n8k8.row.col.f32.f16.f16.f32 {%f45455,%f45456,%f45457,%f45458}, {%r1,%r2}, {%r3}, {%f45455,%f45456,%f45457,%f45458};

	// end inline asm
	// begin inline asm
	mma.sync.aligned.m16n8k8.row.col.f32.f16.f16.f32 {%f45455,%f45456,%f45457,%f45458}, {%r1,%r2}, {%r3}, {%f45455,%f45456,%f45457,%f45458};

	// end inline asm
	// begin inline asm
	mma.sync.aligned.m16n8k8.row.col.f32.f16.f16.f32 {%f45455,%f45456,%f45457,%f45458}, {%r1,%r2}, {%r3}, {%f45455,%f45456,%f45457,%f45458};

	// end inline asm
	// begin inline asm
	mma.sync.aligned.m16n8k8.row.col.f32.f16.f16.f32 {%f45455,%f45456,%f45457,%f45458}, {%r1,%r2}, {%r3}, {%f45455,%f45456,%f45457,%f45458};

	// end inline asm
	// begin inline asm
	mma.sync.aligned.m16n8k8.row.col.f32.f16.f16.f32 {%f45455,%f45456,%f45457,%f45458}, {%r1,%r2}, {%r3}, {%f45455,%f45456,%f45457,%f45458};

	// end inline asm
	// begin inline asm
	mma.sync.aligned.m16n8k8.row.col.f32.f16.f16.f32 {%f45455,%f45456,%f45457,%f45458}, {%r1,%r2}, {%r3}, {%f45455,%f45456,%f45457,%f45458};

	// end inline asm
	// begin inline asm
	mma.sync.aligned.m16n8k8.row.col.f32.f16.f16.f32 {%f45455,%f45456,%f45457,%f45458}, {%r1,%r2}, {%r3}, {%f45455,%f45456,%f45457,%f45458};

	// end inline asm
	// begin inline asm
	mma.sync.aligned.m16n8k8.row.col.f32.f16.f16.f32 {%f45455,%f45456,%f45457,%f45458}, {%r1,%r2}, {%r3}, {%f45455,%f45456,%f45457,%f45458};

	// end inline asm
	// begin inline asm
	mma.sync.aligned.m16n8k8.row.col.f32.f16.f16.f32 {%f45455,%f45456,%f45457,%f45458}, {%r1,%r2}, {%r3}, {%f45455,%f45456,%f45457,%f45458};

	// end inline asm
	// begin inline asm
	mma.sync.aligned.m16n8k8.row.col.f32.f16.f16.f32 {%f45455,%f45456,%f45457,%f45458}, {%r1,%r2}, {%r3}, {%f45455,%f45456,%f45457,%f45458};

	// end inline asm
	// begin inline asm
	mma.sync.aligned.m16n8k8.row.col.f32.f16.f16.f32 {%f45455,%f45456,%f45457,%f45458}, {%r1,%r2}, {%r3}, {%f45455,%f45456,%f45457,%f45458};

	// end inline asm
	// begin inline asm
	mma.sync.aligned.m16n8k8.row.col.f32.f16.f16.f32 {%f45455,%f45456,%f45457,%f45458}, {%r1,%r2}, {%r3}, {%f45455,%f45456,%f45457,%f45458};

	// end inline asm
	// begin inline asm
	mma.sync.aligned.m16n8k8.row.col.f32.f16.f16.f32 {%f45455,%f45456,%f45457,%f45458}, {%r1,%r2}, {%r3}, {%f45455,%f45456,%f45457,%f45458};

	// end inline asm
	// begin inline asm
	mma.sync.aligned.m16n8k8.row.col.f32.f16.f16.f32 {%f45455,%f45456,%f45457,%f45458}, {%r1,%r2}, {%r3}, {%f45455,%f45456,%f45457,%f45458};

	// end inline asm
	// begin inline asm
	mma.sync.aligned.m16n8k8.row.col.f32.f16.f16.f32 {%f45455,%f45456,%f45457,%f45458}, {%r1,%r2}, {%r3}, {%f45455,%f45456,%f45457,%f45458};

	// end inline asm
	// begin inline asm
	mma.sync.aligned.m16n8k8.row.col.f32.f16.f16.f32 {%f45455,%f45456,%f45457,%f45458}, {%r1,%r2}, {%r3}, {%f45455,%f45456,%f45457,%f45458};

	// end inline asm
	// begin inline asm
	mma.sync.aligned.m16n8k8.row.col.f32.f16.f16.f32 {%f45455,%f45456,%f45457,%f45458}, {%r1,%r2}, {%r3}, {%f45455,%f45456,%f45457,%f45458};

	// end inline asm
	// begin inline asm
	mma.sync.aligned.m16n8k8.row.col.f32.f16.f16.f32 {%f45455,%f45456,%f45457,%f45458}, {%r1,%r2}, {%r3}, {%f45455,%f45456,%f45457,%f45458};

	// end inline asm
	// begin inline asm
	mma.sync.aligned.m16n8k8.row.col.f32.f16.f16.f32 {%f45455,%f45456,%f45457,%f45458}, {%r1,%r2}, {%r3}, {%f45455,%f45456,%f45457,%f45458};

	// end inline asm
	// begin inline asm
	mma.sync.aligned.m16n8k8.row.col.f32.f16.f16.f32 {%f45455,%f45456,%f45457,%f45458}, {%r1,%r2}, {%r3}, {%f45455,%f45456,%f45457,%f45458};

	// end inline asm
	// begin inline asm
	mma.sync.aligned.m16n8k8.row.col.f32.f16.f16.f32 {%f45455,%f45456,%f45457,%f45458}, {%r1,%r2}, {%r3}, {%f45455,%f45456,%f45457,%f45458};

	// end inline asm
	// begin inline asm
	mma.sync.aligned.m16n8k8.row.col.f32.f16.f16.f32 {%f45455,%f45456,%f45457,%f45458}, {%r1,%r2}, {%r3}, {%f45455,%f45456,%f45457,%f45458};

	// end inline asm
	// begin inline asm
	mma.sync.aligned.m16n8k8.row.col.f32.f16.f16.f32 {%f45455,%f45456,%f45457,%f45458}, {%r1,%r2}, {%r3}, {%f45455,%f45456,%f45457,%f45458};

	// end inline asm
	// begin inline asm
	mma.sync.aligned.m16n8k8.row.col.f32.f16.f16.f32 {%f45455,%f45456,%f45457,%f45458}, {%r1,%r2}, {%r3}, {%f45455,%f45456,%f45457,%f45458};

	// end inline asm
	// begin inline asm
	mma.sync.aligned.m16n8k8.row.col.f32.f16.f16.f32 {%f45455,%f45456,%f45457,%f45458}, {%r1,%r2}, {%r3}, {%f45455,%f45456,%f45457,%f45458};

	// end inline asm
	// begin inline asm
	mma.sync.aligned.m16n8k8.row.col.f32.f16.f16.f32 {%f45455,%f45456,%f45457,%f45458}, {%r1,%r2}, {%r3}, {%f45455,%f45456,%f45457,%f45458};

	// end inline asm
	// begin inline asm
	mma.sync.aligned.m16n8k8.row.col.f32.f16.f16.f32 {%f45455,%f45456,%f45457,%f45458}, {%r1,%r2}, {%r3}, {%f45455,%f45456,%f45457,%f45458};

	// end inline asm
	// begin inline asm
	mma.sync.aligned.m16n8k8.row.col.f32.f16.f16.f32 {%f45455,%f45456,%f45457,%f45458}, {%r1,%r2}, {%r3}, {%f45455,%f45456,%f45457,%f45458};

	// end inline asm
	// begin inline asm
	mma.sync.aligned.m16n8k8.row.col.f32.f16.f16.f32 {%f45455,%f45456,%f45457,%f45458}, {%r1,%r2}, {%r3}, {%f45455,%f45456,%f45457,%f45458};

	// end inline asm
	// begin inline asm
	mma.sync.aligned.m16n8k8.row.col.f32.f16.f16.f32 {%f45455,%f45456,%f45457,%f45458}, {%r1,%r2}, {%r3}, {%f45455,%f45456,%f45457,%f45458};

	// end inline asm
	// begin inline asm
	mma.sync.aligned.m16n8k8.row.col.f32.f16.f16.f32 {%f45455,%f45456,%f45457,%f45458}, {%r1,%r2}, {%r3}, {%f45455,%f45456,%f45457,%f45458};

	// end inline asm
	// begin inline asm
	mma.sync.aligned.m16n8k8.row.col.f32.f16.f16.f32 {%f45455,%f45456,%f45457,%f45458}, {%r1,%r2}, {%r3}, {%f45455,%f45456,%f45457,%f45458};

	// end inline asm
	// begin inline asm
	mma.sync.aligned.m16n8k8.row.col.f32.f16.f16.f32 {%f45455,%f45456,%f45457,%f45458}, {%r1,%r2}, {%r3}, {%f45455,%f45456,%f45457,%f45458};

	// end inline asm
	// begin inline asm
	mma.sync.aligned.m16n8k8.row.col.f32.f16.f16.f32 {%f45455,%f45456,%f45457,%f45458}, {%r1,%r2}, {%r3}, {%f45455,%f45456,%f45457,%f45458};

	// end inline asm
	// begin inline asm
	mma.sync.aligned.m16n8k8.row.col.f32.f16.f16.f32 {%f45455,%f45456,%f45457,%f45458}, {%r1,%r2}, {%r3}, {%f45455,%f45456,%f45457,%f45458};

	// end inline asm
	// begin inline asm
	mma.sync.aligned.m16n8k8.row.col.f32.f16.f16.f32 {%f45455,%f45456,%f45457,%f45458}, {%r1,%r2}, {%r3}, {%f45455,%f45456,%f45457,%f45458};

	// end inline asm
	// begin inline asm
	mma.sync.aligned.m16n8k8.row.col.f32.f16.f16.f32 {%f45455,%f45456,%f45457,%f45458}, {%r1,%r2}, {%r3}, {%f45455,%f45456,%f45457,%f45458};

	// end inline asm
	// begin inline asm
	mma.sync.aligned.m16n8k8.row.col.f32.f16.f16.f32 {%f45455,%f45456,%f45457,%f45458}, {%r1,%r2}, {%r3}, {%f45455,%f45456,%f45457,%f45458};

	// end inline asm
	// begin inline asm
	mma.sync.aligned.m16n8k8.row.col.f32.f16.f16.f32 {%f45455,%f45456,%f45457,%f45458}, {%r1,%r2}, {%r3}, {%f45455,%f45456,%f45457,%f45458};

	// end inline asm
	// begin inline asm
	mma.sync.aligned.m16n8k8.row.col.f32.f16.f16.f32 {%f45455,%f45456,%f45457,%f45458}, {%r1,%r2}, {%r3}, {%f45455,%f45456,%f45457,%f45458};

	// end inline asm
	// begin inline asm
	mma.sync.aligned.m16n8k8.row.col.f32.f16.f16.f32 {%f45455,%f45456,%f45457,%f45458}, {%r1,%r2}, {%r3}, {%f45455,%f45456,%f45457,%f45458};

	// end inline asm
	// begin inline asm
	mma.sync.aligned.m16n8k8.row.col.f32.f16.f16.f32 {%f45455,%f45456,%f45457,%f45458}, {%r1,%r2}, {%r3}, {%f45455,%f45456,%f45457,%f45458};

	// end inline asm
	// begin inline asm
	mma.sync.aligned.m16n8k8.row.col.f32.f16.f16.f32 {%f45455,%f45456,%f45457,%f45458}, {%r1,%r2}, {%r3}, {%f45455,%f45456,%f45457,%f45458};

	// end inline asm
	// begin inline asm
	mma.sync.aligned.m16n8k8.row.col.f32.f16.f16.f32 {%f45455,%f45456,%f45457,%f45458}, {%r1,%r2}, {%r3}, {%f45455,%f45456,%f45457,%f45458};

	// end inline asm
	// begin inline asm
	mma.sync.aligned.m16n8k8.row.col.f32.f16.f16.f32 {%f45455,%f45456,%f45457,%f45458}, {%r1,%r2}, {%r3}, {%f45455,%f45456,%f45457,%f45458};

	// end inline asm
	// begin inline asm
	mma.sync.aligned.m16n8k8.row.col.f32.f16.f16.f32 {%f45455,%f45456,%f45457,%f45458}, {%r1,%r2}, {%r3}, {%f45455,%f45456,%f45457,%f45458};

	// end inline asm
	// begin inline asm
	mma.sync.aligned.m16n8k8.row.col.f32.f16.f16.f32 {%f45455,%f45456,%f45457,%f45458}, {%r1,%r2}, {%r3}, {%f45455,%f45456,%f45457,%f45458};

	// end inline asm
	// begin inline asm
	mma.sync.aligned.m16n8k8.row.col.f32.f16.f16.f32 {%f45455,%f45456,%f45457,%f45458}, {%r1,%r2}, {%r3}, {%f45455,%f45456,%f45457,%f45458};

	// end inline asm
	// begin inline asm
	mma.sync.aligned.m16n8k8.row.col.f32.f16.f16.f32 {%f45455,%f45456,%f45457,%f45458}, {%r1,%r2}, {%r3}, {%f45455,%f45456,%f45457,%f45458};

	// end inline asm
	// begin inline asm
	mma.sync.aligned.m16n8k8.row.col.f32.f16.f16.f32 {%f45455,%f45456,%f45457,%f45458}, {%r1,%r2}, {%r3}, {%f45455,%f45456,%f45457,%f45458};

	// end inline asm
	// begin inline asm
	mma.sync.aligned.m16n8k8.row.col.f32.f16.f16.f32 {%f45455,%f45456,%f45457,%f45458}, {%r1,%r2}, {%r3}, {%f45455,%f45456,%f45457,%f45458};

	// end inline asm
	// begin inline asm
	mma.sync.aligned.m16n8k8.row.col.f32.f16.f16.f32 {%f45455,%f45456,%f45457,%f45458}, {%r1,%r2}, {%r3}, {%f45455,%f45456,%f45457,%f45458};

	// end inline asm
	// begin inline asm
	mma.sync.aligned.m16n8k8.row.col.f32.f16.f16.f32 {%f45455,%f45456,%f45457,%f45458}, {%r1,%r2}, {%r3}, {%f45455,%f45456,%f45457,%f45458};

	// end inline asm
	// begin inline asm
	mma.sync.aligned.m16n8k8.row.col.f32.f16.f16.f32 {%f45455,%f45456,%f45457,%f45458}, {%r1,%r2}, {%r3}, {%f45455,%f45456,%f45457,%f45458};

	// end inline asm
	// begin inline asm
	mma.sync.aligned.m16n8k8.row.col.f32.f16.f16.f32 {%f45455,%f45456,%f45457,%f45458}, {%r1,%r2}, {%r3}, {%f45455,%f45456,%f45457,%f45458};

	// end inline asm
	// begin inline asm
	mma.sync.aligned.m16n8k8.row.col.f32.f16.f16.f32 {%f45455,%f45456,%f45457,%f45458}, {%r1,%r2}, {%r3}, {%f45455,%f45456,%f45457,%f45458};

	// end inline asm
	// begin inline asm
	mma.sync.aligned.m16n8k8.row.col.f32.f16.f16.f32 {%f45455,%f45456,%f45457,%f45458}, {%r1,%r2}, {%r3}, {%f45455,%f45456,%f45457,%f45458};

	// end inline asm
	// begin inline asm
	mma.sync.aligned.m16n8k8.row.col.f32.f16.f16.f32 {%f45455,%f45456,%f45457,%f45458}, {%r1,%r2}, {%r3}, {%f45455,%f45456,%f45457,%f45458};

	// end inline asm
	// begin inline asm
	mma.sync.aligned.m16n8k8.row.col.f32.f16.f16.f32 {%f45455,%f45456,%f45457,%f45458}, {%r1,%r2}, {%r3}, {%f45455,%f45456,%f45457,%f45458};

	// end inline asm
	// begin inline asm
	mma.sync.aligned.m16n8k8.row.col.f32.f16.f16.f32 {%f45455,%f45456,%f45457,%f45458}, {%r1,%r2}, {%r3}, {%f45455,%f45456,%f45457,%f45458};

	// end inline asm
	// begin inline asm
	mma.sync.aligned.m16n8k8.row.col.f32.f16.f16.f32 {%f45455,%f45456,%f45457,%f45458}, {%r1,%r2}, {%r3}, {%f45455,%f45456,%f45457,%f45458};

	// end inline asm
	// begin inline asm
	mma.sync.aligned.m16n8k8.row.col.f32.f16.f16.f32 {%f45455,%f45456,%f45457,%f45458}, {%r1,%r2}, {%r3}, {%f45455,%f45456,%f45457,%f45458};

	// end inline asm
	// begin inline asm
	mma.sync.aligned.m16n8k8.row.col.f32.f16.f16.f32 {%f45455,%f45456,%f45457,%f45458}, {%r1,%r2}, {%r3}, {%f45455,%f45456,%f45457,%f45458};

	// end inline asm
	// begin inline asm
	mma.sync.aligned.m16n8k8.row.col.f32.f16.f16.f32 {%f45455,%f45456,%f45457,%f45458}, {%r1,%r2}, {%r3}, {%f45455,%f45456,%f45457,%f45458};

	// end inline asm
	// begin inline asm
	mma.sync.aligned.m16n8k8.row.col.f32.f16.f16.f32 {%f45455,%f45456,%f45457,%f45458}, {%r1,%r2}, {%r3}, {%f45455,%f45456,%f45457,%f45458};

	// end inline asm
	// begin inline asm
	mma.sync.aligned.m16n8k8.row.col.f32.f16.f16.f32 {%f45455,%f45456,%f45457,%f45458}, {%r1,%r2}, {%r3}, {%f45455,%f45456,%f45457,%f45458};

	// end inline asm
	// begin inline asm
	mma.sync.aligned.m16n8k8.row.col.f32.f16.f16.f32 {%f45455,%f45456,%f45457,%f45458}, {%r1,%r2}, {%r3}, {%f45455,%f45456,%f45457,%f45458};

	// end inline asm
	// begin inline asm
	mma.sync.aligned.m16n8k8.row.col.f32.f16.f16.f32 {%f45455,%f45456,%f45457,%f45458}, {%r1,%r2}, {%r3}, {%f45455,%f45456,%f45457,%f45458};

	// end inline asm
	// begin inline asm
	mma.sync.aligned.m16n8k8.row.col.f32.f16.f16.f32 {%f45455,%f45456,%f45457,%f45458}, {%r1,%r2}, {%r3}, {%f45455,%f45456,%f45457,%f45458};

	// end inline asm
	// begin inline asm
	mma.sync.aligned.m16n8k8.row.col.f32.f16.f16.f32 {%f45455,%f45456,%f45457,%f45458}, {%r1,%r2}, {%r3}, {%f45455,%f45456,%f45457,%f45458};

	// end inline asm
	// begin inline asm
	mma.sync.aligned.m16n8k8.row.col.f32.f16.f16.f32 {%f45455,%f45456,%f45457,%f45458}, {%r1,%r2}, {%r3}, {%f45455,%f45456,%f45457,%f45458};

	// end inline asm
	// begin inline asm
	mma.sync.aligned.m16n8k8.row.col.f32.f16.f16.f32 {%f45455,%f45456,%f45457,%f45458}, {%r1,%r2}, {%r3}, {%f45455,%f45456,%f45457,%f45458};

	// end inline asm
	// begin inline asm
	mma.sync.aligned.m16n8k8.row.col.f32.f16.f16.f32 {%f45455,%f45456,%f45457,%f45458}, {%r1,%r2}, {%r3}, {%f45455,%f45456,%f45457,%f45458};

	// end inline asm
	// begin inline asm
	mma.sync.aligned.m16n8k8.row.col.f32.f16.f16.f32 {%f45455,%f45456,%f45457,%f45458}, {%r1,%r2}, {%r3}, {%f45455,%f45456,%f45457,%f45458};

	// end inline asm
	// begin inline asm
	mma.sync.aligned.m16n8k8.row.col.f32.f16.f16.f32 {%f45455,%f45456,%f45457,%f45458}, {%r1,%r2}, {%r3}, {%f45455,%f45456,%f45457,%f45458};

	// end inline asm
	// begin inline asm
	mma.sync.aligned.m16n8k8.row.col.f32.f16.f16.f32 {%f45455,%f45456,%f45457,%f45458}, {%r1,%r2}, {%r3}, {%f45455,%f45456,%f45457,%f45458};

	// end inline asm
	// begin inline asm
	mma.sync.aligned.m16n8k8.row.col.f32.f16.f16.f32 {%f45455,%f45456,%f45457,%f45458}, {%r1,%r2}, {%r3}, {%f45455,%f45456,%f45457,%f45458};

	// end inline asm
	// begin inline asm
	mma.sync.aligned.m16n8k8.row.col.f32.f16.f16.f32 {%f45455,%f45456,%f45457,%f45458}, {%r1,%r2}, {%r3}, {%f45455,%f45456,%f45457,%f45458};

	// end inline asm
	// begin inline asm
	mma.sync.aligned.m16n8k8.row.col.f32.f16.f16.f32 {%f45455,%f45456,%f45457,%f45458}, {%r1,%r2}, {%r3}, {%f45455,%f45456,%f45457,%f45458};

	// end inline asm
	// begin inline asm
	mma.sync.aligned.m16n8k8.row.col.f32.f16.f16.f32 {%f45455,%f45456,%f45457,%f45458}, {%r1,%r2}, {%r3}, {%f45455,%f45456,%f45457,%f45458};

	// end inline asm
	// begin inline asm
	mma.sync.aligned.m16n8k8.row.col.f32.f16.f16.f32 {%f45455,%f45456,%f45457,%f45458}, {%r1,%r2}, {%r3}, {%f45455,%f45456,%f45457,%f45458};

	// end inline asm
	// begin inline asm
	mma.sync.aligned.m16n8k8.row.col.f32.f16.f16.f32 {%f45455,%f45456,%f45457,%f45458}, {%r1,%r2}, {%r3}, {%f45455,%f45456,%f45457,%f45458};

	// end inline asm
	// begin inline asm
	mma.sync.aligned.m16n8k8.row.col.f32.f16.f16.f32 {%f45455,%f45456,%f45457,%f45458}, {%r1,%r2}, {%r3}, {%f45455,%f45456,%f45457,%f45458};

	// end inline asm
	// begin inline asm
	mma.sync.aligned.m16n8k8.row.col.f32.f16.f16.f32 {%f45455,%f45456,%f45457,%f45458}, {%r1,%r2}, {%r3}, {%f45455,%f45456,%f45457,%f45458};

	// end inline asm
	// begin inline asm
	mma.sync.aligned.m16n8k8.row.col.f32.f16.f16.f32 {%f45455,%f45456,%f45457,%f45458}, {%r1,%r2}, {%r3}, {%f45455,%f45456,%f45457,%f45458};

	// end inline asm
	// begin inline asm
	mma.sync.aligned.m16n8k8.row.col.f32.f16.f16.f32 {%f45455,%f45456,%f45457,%f45458}, {%r1,%r2}, {%r3}, {%f45455,%f45456,%f45457,%f45458};

	// end inline asm
	// begin inline asm
	mma.sync.aligned.m16n8k8.row.col.f32.f16.f16.f32 {%f45455,%f45456,%f45457,%f45458}, {%r1,%r2}, {%r3}, {%f45455,%f45456,%f45457,%f45458};

	// end inline asm
	// begin inline asm
	mma.sync.aligned.m16n8k8.row.col.f32.f16.f16.f32 {%f45455,%f45456,%f45457,%f45458}, {%r1,%r2}, {%r3}, {%f45455,%f45456,%f45457,%f45458};

	// end inline asm
	// begin inline asm
	mma.sync.aligned.m16n8k8.row.col.f32.f16.f16.f32 {%f45455,%f45456,%f45457,%f45458}, {%r1,%r2}, {%r3}, {%f45455,%f45456,%f45457,%f45458};

	// end inline asm
	// begin inline asm
	mma.sync.aligned.m16n8k8.row.col.f32.f16.f16.f32 {%f45455,%f45456,%f45457,%f45458}, {%r1,%r2}, {%r3}, {%f45455,%f45456,%f45457,%f45458};

	// end inline asm
	// begin inline asm
	mma.sync.aligned.m16n8k8.row.col.f32.f16.f16.f32 {%f45455,%f45456,%f45457,%f45458}, {%r1,%r2}, {%r3}, {%f45455,%f45456,%f45457,%f45458};

	// end inline asm
	// begin inline asm
	mma.sync.aligned.m16n8k8.row.col.f32.f16.f16.f32 {%f45455,%f45456,%f45457,%f45458}, {%r1,%r2}, {%r3}, {%f45455,%f45456,%f45457,%f45458};

	// end inline asm
	// begin inline asm
	mma.sync.aligned.m16n8k8.row.col.f32.f16.f16.f32 {%f45455,%f45456,%f45457,%f45458}, {%r1,%r2}, {%r3}, {%f45455,%f45456,%f45457,%f45458};

	// end inline asm
	// begin inline asm
	mma.sync.aligned.m16n8k8.row.col.f32.f16.f16.f32 {%f45455,%f45456,%f45457,%f45458}, {%r1,%r2}, {%r3}, {%f45455,%f45456,%f45457,%f45458};

	// end inline asm
	// begin inline asm
	mma.sync.aligned.m16n8k8.row.col.f32.f16.f16.f32 {%f45455,%f45456,%f45457,%f45458}, {%r1,%r2}, {%r3}, {%f45455,%f45456,%f45457,%f45458};

	// end inline asm
	// begin inline asm
	mma.sync.aligned.m16n8k8.row.col.f32.f16.f16.f32 {%f45455,%f45456,%f45457,%f45458}, {%r1,%r2}, {%r3}, {%f45455,%f45456,%f45457,%f45458};

	// end inline asm
	// begin inline asm
	mma.sync.aligned.m16n8k8.row.col.f32.f16.f16.f32 {%f45455,%f45456,%f45457,%f45458}, {%r1,%r2}, {%r3}, {%f45455,%f45456,%f45457,%f45458};

	// end inline asm
	// begin inline asm
	mma.sync.aligned.m16n8k8.row.col.f32.f16.f16.f32 {%f45455,%f45456,%f45457,%f45458}, {%r1,%r2}, {%r3}, {%f45455,%f45456,%f45457,%f45458};

	// end inline asm
	// begin inline asm
	mma.sync.aligned.m16n8k8.row.col.f32.f16.f16.f32 {%f45455,%f45456,%f45457,%f45458}, {%r1,%r2}, {%r3}, {%f45455,%f45456,%f45457,%f45458};

	// end inline asm
	// begin inline asm
	mma.sync.aligned.m16n8k8.row.col.f32.f16.f16.f32 {%f45455,%f45456,%f45457,%f45458}, {%r1,%r2}, {%r3}, {%f45455,%f45456,%f45457,%f45458};

	// end inline asm
	// begin inline asm
	mma.sync.aligned.m16n8k8.row.col.f32.f16.f16.f32 {%f45455,%f45456,%f45457,%f45458}, {%r1,%r2}, {%r3}, {%f45455,%f45456,%f45457,%f45458};

	// end inline asm
	// begin inline asm
	mma.sync.aligned.m16n8k8.row.col.f32.f16.f16.f32 {%f45455,%f45456,%f45457,%f45458}, {%r1,%r2}, {%r3}, {%f45455,%f45456,%f45457,%f45458};

	// end inline asm
	mov.f32 	%f48297, %f45457;
	mov.f32 	%f48296, %f45456;
	mov.f32 	%f48298, %f45458;
	mov.f32 	%f48295, %f45455;
	// begin inline asm
	mma.sync.aligned.m16n8k8.row.col.f32.f16.f16.f32 {%f48295,%f48296,%f48297,%f48298}, {%r1,%r2}, {%r3}, {%f48295,%f48296,%f48297,%f48298};

	// end inline asm
	// begin inline asm
	mma.sync.aligned.m16n8k8.row.col.f32.f16.f16.f32 {%f48295,%f48296,%f48297,%f48298}, {%r1,%r2}, {%r3}, {%f48295,%f48296,%f48297,%f48298};

	// end inline asm
	// begin inline asm
	mma.sync.aligned.m16n8k8.row.col.f32.f16.f16.f32 {%f48295,%f48296,%f48297,%f48298}, {%r1,%r2}, {%r3}, {%f48295,%f48296,%f48297,%f48298};

	// end inline asm
	// begin inline asm
	mma.sync.aligned.m16n8k8.row.col.f32.f16.f16.f32 {%f48295,%f48296,%f48297,%f48298}, {%r1,%r2}, {%r3}, {%f48295,%f48296,%f48297,%f48298};

	// end inline asm
	// begin inline asm
	mma.sync.aligned.m16n8k8.row.col.f32.f16.f16.f32 {%f48295,%f48296,%f48297,%f48298}, {%r1,%r2}, {%r3}, {%f48295,%f48296,%f48297,%f48298};

	// end inline asm
	// begin inline asm
	mma.sync.aligned.m16n8k8.row.col.f32.f16.f16.f32 {%f48295,%f48296,%f48297,%f48298}, {%r1,%r2}, {%r3}, {%f48295,%f48296,%f48297,%f48298};

	// end inline asm
	// begin inline asm
	mma.sync.aligned.m16n8k8.row.col.f32.f16.f16.f32 {%f48295,%f48296,%f48297,%f48298}, {%r1,%r2}, {%r3}, {%f48295,%f48296,%f48297,%f48298};

	// end inline asm
	// begin inline asm
	mma.sync.aligned.m16n8k8.row.col.f32.f16.f16.f32 {%f48295,%f48296,%f48297,%f48298}, {%r1,%r2}, {%r3}, {%f48295,%f48296,%f48297,%f48298};

	// end inline asm
	// begin inline asm
	mma.sync.aligned.m16n8k8.row.col.f32.f16.f16.f32 {%f48295,%f48296,%f48297,%f48298}, {%r1,%r2}, {%r3}, {%f48295,%f48296,%f48297,%f48298};

	// end inline asm
	// begin inline asm
	mma.sync.aligned.m16n8k8.row.col.f32.f16.f16.f32 {%f48295,%f48296,%f48297,%f48298}, {%r1,%r2}, {%r3}, {%f48295,%f48296,%f48297,%f48298};

	// end inline asm
	// begin inline asm
	mma.sync.aligned.m16n8k8.row.col.f32.f16.f16.f32 {%f48295,%f48296,%f48297,%f48298}, {%r1,%r2}, {%r3}, {%f48295,%f48296,%f48297,%f48298};

	// end inline asm
	// begin inline asm
	mma.sync.aligned.m16n8k8.row.col.f32.f16.f16.f32 {%f48295,%f48296,%f48297,%f48298}, {%r1,%r2}, {%r3}, {%f48295,%f48296,%f48297,%f48298};

	// end inline asm
	// begin inline asm
	mma.sync.aligned.m16n8k8.row.col.f32.f16.f16.f32 {%f48295,%f48296,%f48297,%f48298}, {%r1,%r2}, {%r3}, {%f48295,%f48296,%f48297,%f48298};

	// end inline asm
	// begin inline asm
	mma.sync.aligned.m16n8k8.row.col.f32.f16.f16.f32 {%f48295,%f48296,%f48297,%f48298}, {%r1,%r2}, {%r3}, {%f48295,%f48296,%f48297,%f48298};

	// end inline asm
	// begin inline asm
	mma.sync.aligned.m16n8k8.row.col.f32.f16.f16.f32 {%f48295,%f48296,%f48297,%f48298}, {%r1,%r2}, {%r3}, {%f48295,%f48296,%f48297,%f48298};

	// end inline asm
	// begin inline asm
	mma.sync.aligned.m16n8k8.row.col.f32.f16.f16.f32 {%f48295,%f48296,%f48297,%f48298}, {%r1,%r2}, {%r3}, {%f48295,%f48296,%f48297,%f48298};

	// end inline asm
	// begin inline asm
	mma.sync.aligned.m16n8k8.row.col.f32.f16.f16.f32 {%f48295,%f48296,%f48297,%f48298}, {%r1,%r2}, {%r3}, {%f48295,%f48296,%f48297,%f48298};

	// end inline asm
	// begin inline asm
	mma.sync.aligned.m16n8k8.row.col.f32.f16.f16.f32 {%f48295,%f48296,%f48297,%f48298}, {%r1,%r2}, {%r3}, {%f48295,%f48296,%f48297,%f48298};

	// end inline asm
	// begin inline asm
	mma.sync.aligned.m16n8k8.row.col.f32.f16.f16.f32 {%f48295,%f48296,%f48297,%f48298}, {%r1,%r2}, {%r3}, {%f48295,%f48296,%f48297,%f48298};

	// end inline asm
	// begin inline asm
	mma.sync.aligned.m16n8k8.row.col.f32.f16.f16.f32 {%f48295,%f48296,%f48297,%f48298}, {%r1,%r2}, {%r3}, {%f48295,%f48296,%f48297,%f48298};

	// end inline asm
	// begin inline asm
	mma.sync.aligned.m16n8k8.row.col.f32.f16.f16.f32 {%f48295,%f48296,%f48297,%f48298}, {%r1,%r2}, {%r3}, {%f48295,%f48296,%f48297,%f48298};

	// end inline asm
	// begin inline asm
	mma.sync.aligned.m16n8k8.row.col.f32.f16.f16.f32 {%f48295,%f48296,%f48297,%f48298}, {%r1,%r2}, {%r3}, {%f48295,%f48296,%f48297,%f48298};

	// end inline asm
	// begin inline asm
	mma.sync.aligned.m16n8k8.row.col.f32.f16.f16.f32 {%f48295,%f48296,%f48297,%f48298}, {%r1,%r2}, {%r3}, {%f48295,%f48296,%f48297,%f48298};

	// end inline asm
	// begin inline asm
	mma.sync.aligned.m16n8k8.row.col.f32.f16.f16.f32 {%f48295,%f48296,%f48297,%f48298}, {%r1,%r2}, {%r3}, {%f48295,%f48296,%f48297,%f48298};

	// end inline asm
	// begin inline asm
	mma.sync.aligned.m16n8k8.row.col.f32.f16.f16.f32 {%f48295,%f48296,%f48297,%f48298}, {%r1,%r2}, {%r3}, {%f48295,%f48296,%f48297,%f48298};

	// end inline asm
	// begin inline asm
	mma.sync.aligned.m16n8k8.row.col.f32.f16.f16.f32 {%f48295,%f48296,%f48297,%f48298}, {%r1,%r2}, {%r3}, {%f48295,%f48296,%f48297,%f48298};

	// end inline asm
	// begin inline asm
	mma.sync.aligned.m16n8k8.row.col.f32.f16.f16.f32 {%f48295,%f48296,%f48297,%f48298}, {%r1,%r2}, {%r3}, {%f48295,%f48296,%f48297,%f48298};

	// end inline asm
	// begin inline asm
	mma.sync.aligned.m16n8k8.row.col.f32.f16.f16.f32 {%f48295,%f48296,%f48297,%f48298}, {%r1,%r2}, {%r3}, {%f48295,%f48296,%f48297,%f48298};

	// end inline asm
	// begin inline asm
	mma.sync.aligned.m16n8k8.row.col.f32.f16.f16.f32 {%f48295,%f48296,%f48297,%f48298}, {%r1,%r2}, {%r3}, {%f48295,%f48296,%f48297,%f48298};

	// end inline asm
	// begin inline asm
	mma.sync.aligned.m16n8k8.row.col.f32.f16.f16.f32 {%f48295,%f48296,%f48297,%f48298}, {%r1,%r2}, {%r3}, {%f48295,%f48296,%f48297,%f48298};

	// end inline asm
	// begin inline asm
	mma.sync.aligned.m16n8k8.row.col.f32.f16.f16.f32 {%f48295,%f48296,%f48297,%f48298}, {%r1,%r2}, {%r3}, {%f48295,%f48296,%f48297,%f48298};

	// end inline asm
	// begin inline asm
	mma.sync.aligned.m16n8k8.row.col.f32.f16.f16.f32 {%f48295,%f48296,%f48297,%f48298}, {%r1,%r2}, {%r3}, {%f48295,%f48296,%f48297,%f48298};

	// end inline asm
	// begin inline asm
	mma.sync.aligned.m16n8k8.row.col.f32.f16.f16.f32 {%f48295,%f48296,%f48297,%f48298}, {%r1,%r2}, {%r3}, {%f48295,%f48296,%f48297,%f48298};

	// end inline asm
	// begin inline asm
	mma.sync.aligned.m16n8k8.row.col.f32.f16.f16.f32 {%f48295,%f48296,%f48297,%f48298}, {%r1,%r2}, {%r3}, {%f48295,%f48296,%f48297,%f48298};

	// end inline asm
	// begin inline asm
	mma.sync.aligned.m16n8k8.row.col.f32.f16.f16.f32 {%f48295,%f48296,%f48297,%f48298}, {%r1,%r2}, {%r3}, {%f48295,%f48296,%f48297,%f48298};

	// end inline asm
	// begin inline asm
	mma.sync.aligned.m16n8k8.row.col.f32.f16.f16.f32 {%f48295,%f48296,%f48297,%f48298}, {%r1,%r2}, {%r3}, {%f48295,%f48296,%f48297,%f48298};

	// end inline asm
	// begin inline asm
	mma.sync.aligned.m16n8k8.row.col.f32.f16.f16.f32 {%f48295,%f48296,%f48297,%f48298}, {%r1,%r2}, {%r3}, {%f48295,%f48296,%f48297,%f48298};

	// end inline asm
	// begin inline asm
	mma.sync.aligned.m16n8k8.row.col.f32.f16.f16.f32 {%f48295,%f48296,%f48297,%f48298}, {%r1,%r2}, {%r3}, {%f48295,%f48296,%f48297,%f48298};

	// end inline asm
	// begin inline asm
	mma.sync.aligned.m16n8k8.row.col.f32.f16.f16.f32 {%f48295,%f48296,%f48297,%f48298}, {%r1,%r2}, {%r3}, {%f48295,%f48296,%f48297,%f48298};

	// end inline asm
	// begin inline asm
	mma.sync.aligned.m16n8k8.row.col.f32.f16.f16.f32 {%f48295,%f48296,%f48297,%f48298}, {%r1,%r2}, {%r3}, {%f48295,%f48296,%f48297,%f48298};

	// end inline asm
	// begin inline asm
	mma.sync.aligned.m16n8k8.row.col.f32.f16.f16.f32 {%f48295,%f48296,%f48297,%f48298}, {%r1,%r2}, {%r3}, {%f48295,%f48296,%f48297,%f48298};

	// end inline asm
	// begin inline asm
	mma.sync.aligned.m16n8k8.row.col.f32.f16.f16.f32 {%f48295,%f48296,%f48297,%f48298}, {%r1,%r2}, {%r3}, {%f48295,%f48296,%f48297,%f48298};

	// end inline asm
	// begin inline asm
	mma.sync.aligned.m16n8k8.row.col.f32.f16.f16.f32 {%f48295,%f48296,%f48297,%f48298}, {%r1,%r2}, {%r3}, {%f48295,%f48296,%f48297,%f48298};

	// end inline asm
	// begin inline asm
	mma.sync.aligned.m16n8k8.row.col.f32.f16.f16.f32 {%f48295,%f48296,%f48297,%f48298}, {%r1,%r2}, {%r3}, {%f48295,%f48296,%f48297,%f48298};

	// end inline asm
	// begin inline asm
	mma.sync.aligned.m16n8k8.row.col.f32.f16.f16.f32 {%f48295,%f48296,%f48297,%f48298}, {%r1,%r2}, {%r3}, {%f48295,%f48296,%f48297,%f48298};

	// end inline asm
	// begin inline asm
	mma.sync.aligned.m16n8k8.row.col.f32.f16.f16.f32 {%f48295,%f48296,%f48297,%f48298}, {%r1,%r2}, {%r3}, {%f48295,%f48296,%f48297,%f48298};

	// end inline asm
	// begin inline asm
	mma.sync.aligned.m16n8k8.row.col.f32.f16.f16.f32 {%f48295,%f48296,%f48297,%f48298}, {%r1,%r2}, {%r3}, {%f48295,%f48296,%f48297,%f48298};

	// end inline asm
	// begin inline asm
	mma.sync.aligned.m16n8k8.row.col.f32.f16.f16.f32 {%f48295,%f48296,%f48297,%f48298}, {%r1,%r2}, {%r3}, {%f48295,%f48296,%f48297,%f48298};

	// end inline asm
	// begin inline asm
	mma.sync.aligned.m16n8k8.row.col.f32.f16.f16.f32 {%f48295,%f48296,%f48297,%f48298}, {%r1,%r2}, {%r3}, {%f48295,%f48296,%f48297,%f48298};

	// end inline asm
	// begin inline asm
	mma.sync.aligned.m16n8k8.row.col.f32.f16.f16.f32 {%f48295,%f48296,%f48297,%f48298}, {%r1,%r2}, {%r3}, {%f48295,%f48296,%f48297,%f48298};

	// end inline asm
	// begin inline asm
	mma.sync.aligned.m16n8k8.row.col.f32.f16.f16.f32 {%f48295,%f48296,%f48297,%f48298}, {%r1,%r2}, {%r3}, {%f48295,%f48296,%f48297,%f48298};

	// end inline asm
	// begin inline asm
	mma.sync.aligned.m16n8k8.row.col.f32.f16.f16.f32 {%f48295,%f48296,%f48297,%f48298}, {%r1,%r2}, {%r3}, {%f48295,%f48296,%f48297,%f48298};

	// end inline asm
	// begin inline asm
	mma.sync.aligned.m16n8k8.row.col.f32.f16.f16.f32 {%f48295,%f48296,%f48297,%f48298}, {%r1,%r2}, {%r3}, {%f48295,%f48296,%f48297,%f48298};

	// end inline asm
	// begin inline asm
	mma.sync.aligned.m16n8k8.row.col.f32.f16.f16.f32 {%f48295,%f48296,%f48297,%f48298}, {%r1,%r2}, {%r3}, {%f48295,%f48296,%f48297,%f48298};

	// end inline asm
	// begin inline asm
	mma.sync.aligned.m16n8k8.row.col.f32.f16.f16.f32 {%f48295,%f48296,%f48297,%f48298}, {%r1,%r2}, {%r3}, {%f48295,%f48296,%f48297,%f48298};

	// end inline asm
	// begin inline asm
	mma.sync.aligned.m16n8k8.row.col.f32.f16.f16.f32 {%f48295,%f48296,%f48297,%f48298}, {%r1,%r2}, {%r3}, {%f48295,%f48296,%f48297,%f48298};

	// end inline asm
	// begin inline asm
	mma.sync.aligned.m16n8k8.row.col.f32.f16.f16.f32 {%f48295,%f48296,%f48297,%f48298}, {%r1,%r2}, {%r3}, {%f48295,%f48296,%f48297,%f48298};

	// end inline asm
	// begin inline asm
	mma.sync.aligned.m16n8k8.row.col.f32.f16.f16.f32 {%f48295,%f48296,%f48297,%f48298}, {%r1,%r2}, {%r3}, {%f48295,%f48296,%f48297,%f48298};

	// end inline asm
	// begin inline asm
	mma.sync.aligned.m16n8k8.row.col.f32.f16.f16.f32 {%f48295,%f48296,%f48297,%f48298}, {%r1,%r2}, {%r3}, {%f48295,%f48296,%f48297,%f48298};

	// end inline asm
	// begin inline asm
	mma.sync.aligned.m16n8k8.row.col.f32.f16.f16.f32 {%f48295,%f48296,%f48297,%f48298}, {%r1,%r2}, {%r3}, {%f48295,%f48296,%f48297,%f48298};

	// end inline asm
	// begin inline asm
	mma.sync.aligned.m16n8k8.row.col.f32.f16.f16.f32 {%f48295,%f48296,%f48297,%f48298}, {%r1,%r2}, {%r3}, {%f48295,%f48296,%f48297,%f48298};

	// end inline asm
	// begin inline asm
	mma.sync.aligned.m16n8k8.row.col.f32.f16.f16.f32 {%f48295,%f48296,%f48297,%f48298}, {%r1,%r2}, {%r3}, {%f48295,%f48296,%f48297,%f48298};

	// end inline asm
	// begin inline asm
	mma.sync.aligned.m16n8k8.row.col.f32.f16.f16.f32 {%f48295,%f48296,%f48297,%f48298}, {%r1,%r2}, {%r3}, {%f48295,%f48296,%f48297,%f48298};

	// end inline asm
	// begin inline asm
	mma.sync.aligned.m16n8k8.row.col.f32.f16.f16.f32 {%f48295,%f48296,%f48297,%f48298}, {%r1,%r2}, {%r3}, {%f48295,%f48296,%f48297,%f48298};

	// end inline asm
	// begin inline asm
	mma.sync.aligned.m16n8k8.row.col.f32.f16.f16.f32 {%f48295,%f48296,%f48297,%f48298}, {%r1,%r2}, {%r3}, {%f48295,%f48296,%f48297,%f48298};

	// end inline asm
	// begin inline asm
	mma.sync.aligned.m16n8k8.row.col.f32.f16.f16.f32 {%f48295,%f48296,%f48297,%f48298}, {%r1,%r2}, {%r3}, {%f48295,%f48296,%f48297,%f48298};

	// end inline asm
	// begin inline asm
	mma.sync.aligned.m16n8k8.row.col.f32.f16.f16.f32 {%f48295,%f48296,%f48297,%f48298}, {%r1,%r2}, {%r3}, {%f48295,%f48296,%f48297,%f48298};

	// end inline asm
	// begin inline asm
	mma.sync.aligned.m16n8k8.row.col.f32.f16.f16.f32 {%f48295,%f48296,%f48297,%f48298}, {%r1,%r2}, {%r3}, {%f48295,%f48296,%f48297,%f48298};

	// end inline asm
	// begin inline asm
	mma.sync.aligned.m16n8k8.row.col.f32.f16.f16.f32 {%f48295,%f48296,%f48297,%f48298}, {%r1,%r2}, {%r3}, {%f48295,%f48296,%f48297,%f48298};

	// end inline asm
	// begin inline asm
	mma.sync.aligned.m16n8k8.row.col.f32.f16.f16.f32 {%f48295,%f48296,%f48297,%f48298}, {%r1,%r2}, {%r3}, {%f48295,%f48296,%f48297,%f48298};

	// end inline asm
	// begin inline asm
	mma.sync.aligned.m16n8k8.row.col.f32.f16.f16.f32 {%f48295,%f48296,%f48297,%f48298}, {%r1,%r2}, {%r3}, {%f48295,%f48296,%f48297,%f48298};

	// end inline asm
	// begin inline asm
	mma.sync.aligned.m16n8k8.row.col.f32.f16.f16.f32 {%f48295,%f48296,%f48297,%f48298}, {%r1,%r2}, {%r3}, {%f48295,%f48296,%f48297,%f48298};

	// end inline asm
	// begin inline asm
	mma.sync.aligned.m16n8k8.row.col.f32.f16.f16.f32 {%f48295,%f48296,%f48297,%f48298}, {%r1,%r2}, {%r3}, {%f48295,%f48296,%f48297,%f48298};

	// end inline asm
	// begin inline asm
	mma.sync.aligned.m16n8k8.row.col.f32.f16.f16.f32 {%f48295,%f48296,%f48297,%f48298}, {%r1,%r2}, {%r3}, {%f48295,%f48296,%f48297,%f48298};

	// end inline asm
	// begin inline asm
	mma.sync.aligned.m16n8k8.row.col.f32.f16.f16.f32 {%f48295,%f48296,%f48297,%f48298}, {%r1,%r2}, {%r3}, {%f48295,%f48296,%f48297,%f48298};

	// end inline asm
	// begin inline asm
	mma.sync.aligned.m16n8k8.row.col.f32.f16.f16.f32 {%f48295,%f48296,%f48297,%f48298}, {%r1,%r2}, {%r3}, {%f48295,%f48296,%f48297,%f48298};

	// end inline asm
	// begin inline asm
	mma.sync.aligned.m16n8k8.row.col.f32.f16.f16.f32 {%f48295,%f48296,%f48297,%f48298}, {%r1,%r2}, {%r3}, {%f48295,%f48296,%f48297,%f48298};

	// end inline asm
	// begin inline asm
	mma.sync.aligned.m16n8k8.row.col.f32.f16.f16.f32 {%f48295,%f48296,%f48297,%f48298}, {%r1,%r2}, {%r3}, {%f48295,%f48296,%f48297,%f48298};

	// end inline asm
	// begin inline asm
	mma.sync.aligned.m16n8k8.row.col.f32.f16.f16.f32 {%f48295,%f48296,%f48297,%f48298}, {%r1,%r2}, {%r3}, {%f48295,%f48296,%f48297,%f48298};

	// end inline asm
	// begin inline asm
	mma.sync.aligned.m16n8k8.row.col.f32.f16.f16.f32 {%f48295,%f48296,%f48297,%f48298}, {%r1,%r2}, {%r3}, {%f48295,%f48296,%f48297,%f48298};

	// end inline asm
	// begin inline asm
	mma.sync.aligned.m16n8k8.row.col.f32.f16.f16.f32 {%f48295,%f48296,%f48297,%f48298}, {%r1,%r2}, {%r3}, {%f48295,%f48296,%f48297,%f48298};

	// end inline asm
	// begin inline asm
	mma.sync.aligned.m16n8k8.row.col.f32.f16.f16.f32 {%f48295,%f48296,%f48297,%f48298}, {%r1,%r2}, {%r3}, {%f48295,%f48296,%f48297,%f48298};

	// end inline asm
	// begin inline asm
	mma.sync.aligned.m16n8k8.row.col.f32.f16.f16.f32 {%f48295,%f48296,%f48297,%f48298}, {%r1,%r2}, {%r3}, {%f48295,%f48296,%f48297,%f48298};

	// end inline asm
	// begin inline asm
	mma.sync.aligned.m16n8k8.row.col.f32.f16.f16.f32 {%f48295,%f48296,%f48297,%f48298}, {%r1,%r2}, {%r3}, {%f48295,%f48296,%f48297,%f48298};

	// end inline asm
	// begin inline asm
	mma.sync.aligned.m16n8k8.row.col.f32.f16.f16.f32 {%f48295,%f48296,%f48297,%f48298}, {%r1,%r2}, {%r3}, {%f48295,%f48296,%f48297,%f48298};

	// end inline asm
	// begin inline asm
	mma.sync.aligned.m16n8k8.row.col.f32.f16.f16.f32 {%f48295,%f48296,%f48297,%f48298}, {%r1,%r2}, {%r3}, {%f48295,%f48296,%f48297,%f48298};

	// end inline asm
	// begin inline asm
	mma.sync.aligned.m16n8k8.row.col.f32.f16.f16.f32 {%f48295,%f48296,%f48297,%f48298}, {%r1,%r2}, {%r3}, {%f48295,%f48296,%f48297,%f48298};

	// end inline asm
	// begin inline asm
	mma.sync.aligned.m16n8k8.row.col.f32.f16.f16.f32 {%f48295,%f48296,%f48297,%f48298}, {%r1,%r2}, {%r3}, {%f48295,%f48296,%f48297,%f48298};

	// end inline asm
	// begin inline asm
	mma.sync.aligned.m16n8k8.row.col.f32.f16.f16.f32 {%f48295,%f48296,%f48297,%f48298}, {%r1,%r2}, {%r3}, {%f48295,%f48296,%f48297,%f48298};

	// end inline asm
	// begin inline asm
	mma.sync.aligned.m16n8k8.row.col.f32.f16.f16.f32 {%f48295,%f48296,%f48297,%f48298}, {%r1,%r2}, {%r3}, {%f48295,%f48296,%f48297,%f48298};

	// end inline asm
	// begin inline asm
	mma.sync.aligned.m16n8k8.row.col.f32.f16.f16.f32 {%f48295,%f48296,%f48297,%f48298}, {%r1,%r2}, {%r3}, {%f48295,%f48296,%f48297,%f48298};

	// end inline asm
	// begin inline asm
	mma.sync.aligned.m16n8k8.row.col.f32.f16.f16.f32 {%f48295,%f48296,%f48297,%f48298}, {%r1,%r2}, {%r3}, {%f48295,%f48296,%f48297,%f48298};

	// end inline asm
	// begin inline asm
	mma.sync.aligned.m16n8k8.row.col.f32.f16.f16.f32 {%f48295,%f48296,%f48297,%f48298}, {%r1,%r2}, {%r3}, {%f48295,%f48296,%f48297,%f48298};

	// end inline asm
	// begin inline asm
	mma.sync.aligned.m16n8k8.row.col.f32.f16.f16.f32 {%f48295,%f48296,%f48297,%f48298}, {%r1,%r2}, {%r3}, {%f48295,%f48296,%f48297,%f48298};

	// end inline asm
	// begin inline asm
	mma.sync.aligned.m16n8k8.row.col.f32.f16.f16.f32 {%f48295,%f48296,%f48297,%f48298}, {%r1,%r2}, {%r3}, {%f48295,%f48296,%f48297,%f48298};

	// end inline asm
	// begin inline asm
	mma.sync.aligned.m16n8k8.row.col.f32.f16.f16.f32 {%f48295,%f48296,%f48297,%f48298}, {%r1,%r2}, {%r3}, {%f48295,%f48296,%f48297,%f48298};

	// end inline asm
	// begin inline asm
	mma.sync.aligned.m16n8k8.row.col.f32.f16.f16.f32 {%f48295,%f48296,%f48297,%f48298}, {%r1,%r2}, {%r3}, {%f48295,%f48296,%f48297,%f48298};

	// end inline asm
	// begin inline asm
	mma.sync.aligned.m16n8k8.row.col.f32.f16.f16.f32 {%f48295,%f48296,%f48297,%f48298}, {%r1,%r2}, {%r3}, {%f48295,%f48296,%f48297,%f48298};

	// end inline asm
	// begin inline asm
	mma.sync.aligned.m16n8k8.row.col.f32.f16.f16.f32 {%f48295,%f48296,%f48297,%f48298}, {%r1,%r2}, {%r3}, {%f48295,%f48296,%f48297,%f48298};

	// end inline asm
	// begin inline asm
	mma.sync.aligned.m16n8k8.row.col.f32.f16.f16.f32 {%f48295,%f48296,%f48297,%f48298}, {%r1,%r2}, {%r3}, {%f48295,%f48296,%f48297,%f48298};

	// end inline asm
	// begin inline asm
	mma.sync.aligned.m16n8k8.row.col.f32.f16.f16.f32 {%f48295,%f48296,%f48297,%f48298}, {%r1,%r2}, {%r3}, {%f48295,%f48296,%f48297,%f48298};

	// end inline asm
	// begin inline asm
	mma.sync.aligned.m16n8k8.row.col.f32.f16.f16.f32 {%f48295,%f48296,%f48297,%f48298}, {%r1,%r2}, {%r3}, {%f48295,%f48296,%f48297,%f48298};

	// end inline asm
	// begin inline asm
	mma.sync.aligned.m16n8k8.row.col.f32.f16.f16.f32 {%f48295,%f48296,%f48297,%f48298}, {%r1,%r2}, {%r3}, {%f48295,%f48296,%f48297,%f48298};

	// end inline asm
	// begin inline asm
	mma.sync.aligned.m16n8k8.row.col.f32.f16.f16.f32 {%f48295,%f48296,%f48297,%f48298}, {%r1,%r2}, {%r3}, {%f48295,%f48296,%f48297,%f48298};

	// end inline asm
	// begin inline asm
	mma.sync.aligned.m16n8k8.row.col.f32.f16.f16.f32 {%f48295,%f48296,%f48297,%f48298}, {%r1,%r2}, {%r3}, {%f48295,%f48296,%f48297,%f48298};

	// end inline asm
	// begin inline asm
	mma.sync.aligned.m16n8k8.row.col.f32.f16.f16.f32 {%f48295,%f48296,%f48297,%f48298}, {%r1,%r2}, {%r3}, {%f48295,%f48296,%f48297,%f48298};

	// end inline asm
	// begin inline asm
	mma.sync.aligned.m16n8k8.row.col.f32.f16.f16.f32 {%f48295,%f48296,%f48297,%f48298}, {%r1,%r2}, {%r3}, {%f48295,%f48296,%f48297,%f48298};

	// end inline asm
	// begin inline asm
	mma.sync.aligned.m16n8k8.row.col.f32.f16.f16.f32 {%f48295,%f48296,%f48297,%f48298}, {%r1,%r2}, {%r3}, {%f48295,%f48296,%f48297,%f48298};

	// end inline asm
	// begin inline asm
	mma.sync.aligned.m16n8k8.row.col.f32.f16.f16.f32 {%f48295,%f48296,%f48297,%f48298}, {%r1,%r2}, {%r3}, {%f48295,%f48296,%f48297,%f48298};

	// end inline asm
	// begin inline asm
	mma.sync.aligned.m16n8k8.row.col.f32.f16.f16.f32 {%f48295,%f48296,%f48297,%f48298}, {%r1,%r2}, {%r3}, {%f48295,%f48296,%f48297,%f48298};

	// end inline asm
	// begin inline asm
	mma.sync.aligned.m16n8k8.row.col.f32.f16.f16.f32 {%f48295,%f48296,%f48297,%f48298}, {%r1,%r2}, {%r3}, {%f48295,%f48296,%f48297,%f48298};

	// end inline asm
	// begin inline asm
	mma.sync.aligned.m16n8k8.row.col.f32.f16.f16.f32 {%f48295,%f48296,%f48297,%f48298}, {%r1,%r2}, {%r3}, {%f48295,%f48296,%f48297,%f48298};

	// end inline asm
	// begin inline asm
	mma.sync.aligned.m16n8k8.row.col.f32.f16.f16.f32 {%f48295,%f48296,%f48297,%f48298}, {%r1,%r2}, {%r3}, {%f48295,%f48296,%f48297,%f48298};

	// end inline asm
	// begin inline asm
	mma.sync.aligned.m16n8k8.row.col.f32.f16.f16.f32 {%f48295,%f48296,%f48297,%f48298}, {%r1,%r2}, {%r3}, {%f48295,%f48296,%f48297,%f48298};

	// end inline asm
	// begin inline asm
	mma.sync.aligned.m16n8k8.row.col.f32.f16.f16.f32 {%f48295,%f48296,%f48297,%f48298}, {%r1,%r2}, {%r3}, {%f48295,%f48296,%f48297,%f48298};

	// end inline asm
	// begin inline asm
	mma.sync.aligned.m16n8k8.row.col.f32.f16.f16.f32 {%f48295,%f48296,%f48297,%f48298}, {%r1,%r2}, {%r3}, {%f48295,%f48296,%f48297,%f48298};

	// end inline asm
	// begin inline asm
	mma.sync.aligned.m16n8k8.row.col.f32.f16.f16.f32 {%f48295,%f48296,%f48297,%f48298}, {%r1,%r2}, {%r3}, {%f48295,%f48296,%f48297,%f48298};

	// end inline asm
	// begin inline asm
	mma.sync.aligned.m16n8k8.row.col.f32.f16.f16.f32 {%f48295,%f48296,%f48297,%f48298}, {%r1,%r2}, {%r3}, {%f48295,%f48296,%f48297,%f48298};

	// end inline asm
	// begin inline asm
	mma.sync.aligned.m16n8k8.row.col.f32.f16.f16.f32 {%f48295,%f48296,%f48297,%f48298}, {%r1,%r2}, {%r3}, {%f48295,%f48296,%f48297,%f48298};

	// end inline asm
	// begin inline asm
	mma.sync.aligned.m16n8k8.row.col.f32.f16.f16.f32 {%f48295,%f48296,%f48297,%f48298}, {%r1,%r2}, {%r3}, {%f48295,%f48296,%f48297,%f48298};

	// end inline asm
	// begin inline asm
	mma.sync.aligned.m16n8k8.row.col.f32.f16.f16.f32 {%f48295,%f48296,%f48297,%f48298}, {%r1,%r2}, {%r3}, {%f48295,%f48296,%f48297,%f48298};

	// end inline asm
	// begin inline asm
	mma.sync.aligned.m16n8k8.row.col.f32.f16.f16.f32 {%f48295,%f48296,%f48297,%f48298}, {%r1,%r2}, {%r3}, {%f48295,%f48296,%f48297,%f48298};

	// end inline asm
	// begin inline asm
	mma.sync.aligned.m16n8k8.row.col.f32.f16.f16.f32 {%f48295,%f48296,%f48297,%f48298}, {%r1,%r2}, {%r3}, {%f48295,%f48296,%f48297,%f48298};

	// end inline asm
	// begin inline asm
	mma.sync.aligned.m16n8k8.row.col.f32.f16.f16.f32 {%f48295,%f48296,%f48297,%f48298}, {%r1,%r2}, {%r3}, {%f48295,%f48296,%f48297,%f48298};

	// end inline asm
	// begin inline asm
	mma.sync.aligned.m16n8k8.row.col.f32.f16.f16.f32 {%f48295,%f48296,%f48297,%f48298}, {%r1,%r2}, {%r3}, {%f48295,%f48296,%f48297,%f48298};

	// end inline asm
	// begin inline asm
	mma.sync.aligned.m16n8k8.row.col.f32.f16.f16.f32 {%f48295,%f48296,%f48297,%f48298}, {%r1,%r2}, {%r3}, {%f48295,%f48296,%f48297,%f48298};

	// end inline asm
	// begin inline asm
	mma.sync.aligned.m16n8k8.row.col.f32.f16.f16.f32 {%f48295,%f48296,%f48297,%f48298}, {%r1,%r2}, {%r3}, {%f48295,%f48296,%f48297,%f48298};

	// end inline asm
	// begin inline asm
	mma.sync.aligned.m16n8k8.row.col.f32.f16.f16.f32 {%f48295,%f48296,%f48297,%f48298}, {%r1,%r2}, {%r3}, {%f48295,%f48296,%f48297,%f48298};

	// end inline asm
	// begin inline asm
	mma.sync.aligned.m16n8k8.row.col.f32.f16.f16.f32 {%f48295,%f48296,%f48297,%f48298}, {%r1,%r2}, {%r3}, {%f48295,%f48296,%f48297,%f48298};

	// end inline asm
	// begin inline asm
	mma.sync.aligned.m16n8k8.row.col.f32.f16.f16.f32 {%f48295,%f48296,%f48297,%f48298}, {%r1,%r2}, {%r3}, {%f48295,%f48296,%f48297,%f48298};

	// end inline asm
	// begin inline asm
	mma.sync.aligned.m16n8k8.row.col.f32.f16.f16.f32 {%f48295,%f48296,%f48297,%f48298}, {%r1,%r2}, {%r3}, {%f48295,%f48296,%f48297,%f48298};

	// end inline asm
	// begin inline asm
	mma.sync.aligned.m16n8k8.row.col.f32.f16.f16.f32 {%f48295,%f48296,%f48297,%f48298}, {%r1,%r2}, {%r3}, {%f48295,%f48296,%f48297,%f48298};

	// end inline asm
	// begin inline asm
	mma.sync.aligned.m16n8k8.row.col.f32.f16.f16.f32 {%f48295,%f48296,%f48297,%f48298}, {%r1,%r2}, {%r3}, {%f48295,%f48296,%f48297,%f48298};

	// end inline asm
	// begin inline asm
	mma.sync.aligned.m16n8k8.row.col.f32.f16.f16.f32 {%f48295,%f48296,%f48297,%f48298}, {%r1,%r2}, {%r3}, {%f48295,%f48296,%f48297,%f48298};

	// end inline asm
	// begin inline asm
	mma.sync.aligned.m16n8k8.row.col.f32.f16.f16.f32 {%f48295,%f48296,%f48297,%f48298}, {%r1,%r2}, {%r3}, {%f48295,%f48296,%f48297,%f48298};

	// end inline asm
	// begin inline asm
	mma.sync.aligned.m16n8k8.row.col.f32.f16.f16.f32 {%f48295,%f48296,%f48297,%f48298}, {%r1,%r2}, {%r3}, {%f48295,%f48296,%f48297,%f48298};

	// end inline asm
	// begin inline asm
	mma.sync.aligned.m16n8k8.row.col.f32.f16.f16.f32 {%f48295,%f48296,%f48297,%f48298}, {%r1,%r2}, {%r3}, {%f48295,%f48296,%f48297,%f48298};

	// end inline asm
	// begin inline asm
	mma.sync.aligned.m16n8k8.row.col.f32.f16.f16.f32 {%f48295,%f48296,%f48297,%f48298}, {%r1,%r2}, {%r3}, {%f48295,%f48296,%f48297,%f48298};

	// end inline asm
	// begin inline asm
	mma.sync.aligned.m16n8k8.row.col.f32.f16.f16.f32 {%f48295,%f48296,%f48297,%f48298}, {%r1,%r2}, {%r3}, {%f48295,%f48296,%f48297,%f48298};

	// end inline asm
	// begin inline asm
	mma.sync.aligned.m16n8k8.row.col.f32.f16.f16.f32 {%f48295,%f48296,%f48297,%f48298}, {%r1,%r2}, {%r3}, {%f48295,%f48296,%f48297,%f48298};

	// end inline asm
	// begin inline asm
	mma.sync.aligned.m16n8k8.row.col.f32.f16.f16.f32 {%f48295,%f48296,%f48297,%f48298}, {%r1,%r2}, {%r3}, {%f48295,%f48296,%f48297,%f48298};

	// end inline asm
	// begin inline asm
	mma.sync.aligned.m16n8k8.row.col.f32.f16.f16.f32 {%f48295,%f48296,%f48297,%f48298}, {%r1,%r2}, {%r3}, {%f48295,%f48296,%f48297,%f48298};

	// end inline asm
	// begin inline asm
	mma.sync.aligned.m16n8k8.row.col.f32.f16.f16.f32 {%f48295,%f48296,%f48297,%f48298}, {%r1,%r2}, {%r3}, {%f48295,%f48296,%f48297,%f48298};

	// end inline asm
	// begin inline asm
	mma.sync.aligned.m16n8k8.row.col.f32.f16.f16.f32 {%f48295,%f48296,%f48297,%f48298}, {%r1,%r2}, {%r3}, {%f48295,%f48296,%f48297,%f48298};

	// end inline asm
	// begin inline asm
	mma.sync.aligned.m16n8k8.row.col.f32.f16.f16.f32 {%f48295,%f48296,%f48297,%f48298}, {%r1,%r2}, {%r3}, {%f48295,%f48296,%f48297,%f48298};

	// end inline asm
	// begin inline asm
	mma.sync.aligned.m16n8k8.row.col.f32.f16.f16.f32 {%f48295,%f48296,%f48297,%f48298}, {%r1,%r2}, {%r3}, {%f48295,%f48296,%f48297,%f48298};

	// end inline asm
	// begin inline asm
	mma.sync.aligned.m16n8k8.row.col.f32.f16.f16.f32 {%f48295,%f48296,%f48297,%f48298}, {%r1,%r2}, {%r3}, {%f48295,%f48296,%f48297,%f48298};

	// end inline asm
	// begin inline asm
	mma.sync.aligned.m16n8k8.row.col.f32.f16.f16.f32 {%f48295,%f48296,%f48297,%f48298}, {%r1,%r2}, {%r3}, {%f48295,%f48296,%f48297,%f48298};

	// end inline asm
	// begin inline asm
	mma.sync.aligned.m16n8k8.row.col.f32.f16.f16.f32 {%f48295,%f48296,%f48297,%f48298}, {%r1,%r2}, {%r3}, {%f48295,%f48296,%f48297,%f48298};

	// end inline asm
	// begin inline asm
	mma.sync.aligned.m16n8k8.row.col.f32.f16.f16.f32 {%f48295,%f48296,%f48297,%f48298}, {%r1,%r2}, {%r3}, {%f48295,%f48296,%f48297,%f48298};

	// end inline asm
	// begin inline asm
	mma.sync.aligned.m16n8k8.row.col.f32.f16.f16.f32 {%f48295,%f48296,%f48297,%f48298}, {%r1,%r2}, {%r3}, {%f48295,%f48296,%f48297,%f48298};

	// end inline asm
	// begin inline asm
	mma.sync.aligned.m16n8k8.row.col.f32.f16.f16.f32 {%f48295,%f48296,%f48297,%f48298}, {%r1,%r2}, {%r3}, {%f48295,%f48296,%f48297,%f48298};

	// end inline asm
	// begin inline asm
	mma.sync.aligned.m16n8k8.row.col.f32.f16.f16.f32 {%f48295,%f48296,%f48297,%f48298}, {%r1,%r2}, {%r3}, {%f48295,%f48296,%f48297,%f48298};

	// end inline asm
	// begin inline asm
	mma.sync.aligned.m16n8k8.row.col.f32.f16.f16.f32 {%f48295,%f48296,%f48297,%f48298}, {%r1,%r2}, {%r3}, {%f48295,%f48296,%f48297,%f48298};

	// end inline asm
	// begin inline asm
	mma.sync.aligned.m16n8k8.row.col.f32.f16.f16.f32 {%f48295,%f48296,%f48297,%f48298}, {%r1,%r2}, {%r3}, {%f48295,%f48296,%f48297,%f48298};

	// end inline asm
	// begin inline asm
	mma.sync.aligned.m16n8k8.row.col.f32.f16.f16.f32 {%f48295,%f48296,%f48297,%f48298}, {%r1,%r2}, {%r3}, {%f48295,%f48296,%f48297,%f48298};

	// end inline asm
	// begin inline asm
	mma.sync.aligned.m16n8k8.row.col.f32.f16.f16.f32 {%f48295,%f48296,%f48297,%f48298}, {%r1,%r2}, {%r3}, {%f48295,%f48296,%f48297,%f48298};

	// end inline asm
	// begin inline asm
	mma.sync.aligned.m16n8k8.row.col.f32.f16.f16.f32 {%f48295,%f48296,%f48297,%f48298}, {%r1,%r2}, {%r3}, {%f48295,%f48296,%f48297,%f48298};

	// end inline asm
	// begin inline asm
	mma.sync.aligned.m16n8k8.row.col.f32.f16.f16.f32 {%f48295,%f48296,%f48297,%f48298}, {%r1,%r2}, {%r3}, {%f48295,%f48296,%f48297,%f48298};

	// end inline asm
	// begin inline asm
	mma.sync.aligned.m16n8k8.row.col.f32.f16.f16.f32 {%f48295,%f48296,%f48297,%f48298}, {%r1,%r2}, {%r3}, {%f48295,%f48296,%f48297,%f48298};

	// end inline asm
	// begin inline asm
	mma.sync.aligned.m16n8k8.row.col.f32.f16.f16.f32 {%f48295,%f48296,%f48297,%f48298}, {%r1,%r2}, {%r3}, {%f48295,%f48296,%f48297,%f48298};

	// end inline asm
	// begin inline asm
	mma.sync.aligned.m16n8k8.row.col.f32.f16.f16.f32 {%f48295,%f48296,%f48297,%f48298}, {%r1,%r2}, {%r3}, {%f48295,%f48296,%f48297,%f48298};

	// end inline asm
	// begin inline asm
	mma.sync.aligned.m16n8k8.row.col.f32.f16.f16.f32 {%f48295,%f48296,%f48297,%f48298}, {%r1,%r2}, {%r3}, {%f48295,%f48296,%f48297,%f48298};

	// end inline asm
	// begin inline asm
	mma.sync.aligned.m16n8k8.row.col.f32.f16.f16.f32 {%f48295,%f48296,%f48297,%f48298}, {%r1,%r2}, {%r3}, {%f48295,%f48296,%f48297,%f48298};

	// end inline asm
	// begin inline asm
	mma.sync.aligned.m16n8k8.row.col.f32.f16.f16.f32 {%f48295,%f48296,%f48297,%f48298}, {%r1,%r2}, {%r3}, {%f48295,%f48296,%f48297,%f48298};

	// end inline asm
	// begin inline asm
	mma.sync.aligned.m16n8k8.row.col.f32.f16.f16.f32 {%f48295,%f48296,%f48297,%f48298}, {%r1,%r2}, {%r3}, {%f48295,%f48296,%f48297,%f48298};

	// end inline asm
	// begin inline asm
	mma.sync.aligned.m16n8k8.row.col.f32.f16.f16.f32 {%f48295,%f48296,%f48297,%f48298}, {%r1,%r2}, {%r3}, {%f48295,%f48296,%f48297,%f48298};

	// end inline asm
	// begin inline asm
	mma.sync.aligned.m16n8k8.row.col.f32.f16.f16.f32 {%f48295,%f48296,%f48297,%f48298}, {%r1,%r2}, {%r3}, {%f48295,%f48296,%f48297,%f48298};

	// end inline asm
	// begin inline asm
	mma.sync.aligned.m16n8k8.row.col.f32.f16.f16.f32 {%f48295,%f48296,%f48297,%f48298}, {%r1,%r2}, {%r3}, {%f48295,%f48296,%f48297,%f48298};

	// end inline asm
	// begin inline asm
	mma.sync.aligned.m16n8k8.row.col.f32.f16.f16.f32 {%f48295,%f48296,%f48297,%f48298}, {%r1,%r2}, {%r3}, {%f48295,%f48296,%f48297,%f48298};

	// end inline asm
	// begin inline asm
	mma.sync.aligned.m16n8k8.row.col.f32.f16.f16.f32 {%f48295,%f48296,%f48297,%f48298}, {%r1,%r2}, {%r3}, {%f48295,%f48296,%f48297,%f48298};

	// end inline asm
	// begin inline asm
	mma.sync.aligned.m16n8k8.row.col.f32.f16.f16.f32 {%f48295,%f48296,%f48297,%f48298}, {%r1,%r2}, {%r3}, {%f48295,%f48296,%f48297,%f48298};

	// end inline asm
	// begin inline asm
	mma.sync.aligned.m16n8k8.row.col.f32.f16.f16.f32 {%f48295,%f48296,%f48297,%f48298}, {%r1,%r2}, {%r3}, {%f48295,%f48296,%f48297,%f48298};

	// end inline asm
	// begin inline asm
	mma.sync.aligned.m16n8k8.row.col.f32.f16.f16.f32 {%f48295,%f48296,%f48297,%f48298}, {%r1,%r2}, {%r3}, {%f48295,%f48296,%f48297,%f48298};

	// end inline asm
	// begin inline asm
	mma.sync.aligned.m16n8k8.row.col.f32.f16.f16.f32 {%f48295,%f48296,%f48297,%f48298}, {%r1,%r2}, {%r3}, {%f48295,%f48296,%f48297,%f48298};

	// end inline asm
	// begin inline asm
	mma.sync.aligned.m16n8k8.row.col.f32.f16.f16.f32 {%f48295,%f48296,%f48297,%f48298}, {%r1,%r2}, {%r3}, {%f48295,%f48296,%f48297,%f48298};

	// end inline asm
	// begin inline asm
	mma.sync.aligned.m16n8k8.row.col.f32.f16.f16.f32 {%f48295,%f48296,%f48297,%f48298}, {%r1,%r2}, {%r3}, {%f48295,%f48296,%f48297,%f48298};

	// end inline asm
	// begin inline asm
	mma.sync.aligned.m16n8k8.row.col.f32.f16.f16.f32 {%f48295,%f48296,%f48297,%f48298}, {%r1,%r2}, {%r3}, {%f48295,%f48296,%f48297,%f48298};

	// end inline asm
	// begin inline asm
	mma.sync.aligned.m16n8k8.row.col.f32.f16.f16.f32 {%f48295,%f48296,%f48297,%f48298}, {%r1,%r2}, {%r3}, {%f48295,%f48296,%f48297,%f48298};

	// end inline asm
	// begin inline asm
	mma.sync.aligned.m16n8k8.row.col.f32.f16.f16.f32 {%f48295,%f48296,%f48297,%f48298}, {%r1,%r2}, {%r3}, {%f48295,%f48296,%f48297,%f48298};

	// end inline asm
	// begin inline asm
	mma.sync.aligned.m16n8k8.row.col.f32.f16.f16.f32 {%f48295,%f48296,%f48297,%f48298}, {%r1,%r2}, {%r3}, {%f48295,%f48296,%f48297,%f48298};

	// end inline asm
	// begin inline asm
	mma.sync.aligned.m16n8k8.row.col.f32.f16.f16.f32 {%f48295,%f48296,%f48297,%f48298}, {%r1,%r2}, {%r3}, {%f48295,%f48296,%f48297,%f48298};

	// end inline asm
	// begin inline asm
	mma.sync.aligned.m16n8k8.row.col.f32.f16.f16.f32 {%f48295,%f48296,%f48297,%f48298}, {%r1,%r2}, {%r3}, {%f48295,%f48296,%f48297,%f48298};

	// end inline asm
	// begin inline asm
	mma.sync.aligned.m16n8k8.row.col.f32.f16.f16.f32 {%f48295,%f48296,%f48297,%f48298}, {%r1,%r2}, {%r3}, {%f48295,%f48296,%f48297,%f48298};

	// end inline asm
	// begin inline asm
	mma.sync.aligned.m16n8k8.row.col.f32.f16.f16.f32 {%f48295,%f48296,%f48297,%f48298}, {%r1,%r2}, {%r3}, {%f48295,%f48296,%f48297,%f48298};

	// end inline asm
	// begin inline asm
	mma.sync.aligned.m16n8k8.row.col.f32.f16.f16.f32 {%f48295,%f48296,%f48297,%f48298}, {%r1,%r2}, {%r3}, {%f48295,%f48296,%f48297,%f48298};

	// end inline asm
	// begin inline asm
	mma.sync.aligned.m16n8k8.row.col.f32.f16.f16.f32 {%f48295,%f48296,%f48297,%f48298}, {%r1,%r2}, {%r3}, {%f48295,%f48296,%f48297,%f48298};

	// end inline asm
	// begin inline asm
	mma.sync.aligned.m16n8k8.row.col.f32.f16.f16.f32 {%f48295,%f48296,%f48297,%f48298}, {%r1,%r2}, {%r3}, {%f48295,%f48296,%f48297,%f48298};

	// end inline asm
	// begin inline asm
	mma.sync.aligned.m16n8k8.row.col.f32.f16.f16.f32 {%f48295,%f48296,%f48297,%f48298}, {%r1,%r2}, {%r3}, {%f48295,%f48296,%f48297,%f48298};

	// end inline asm
	// begin inline asm
	mma.sync.aligned.m16n8k8.row.col.f32.f16.f16.f32 {%f48295,%f48296,%f48297,%f48298}, {%r1,%r2}, {%r3}, {%f48295,%f48296,%f48297,%f48298};

	// end inline asm
	// begin inline asm
	mma.sync.aligned.m16n8k8.row.col.f32.f16.f16.f32 {%f48295,%f48296,%f48297,%f48298}, {%r1,%r2}, {%r3}, {%f48295,%f48296,%f48297,%f48298};

	// end inline asm
	// begin inline asm
	mma.sync.aligned.m16n8k8.row.col.f32.f16.f16.f32 {%f48295,%f48296,%f48297,%f48298}, {%r1,%r2}, {%r3}, {%f48295,%f48296,%f48297,%f48298};

	// end inline asm
	// begin inline asm
	mma.sync.aligned.m16n8k8.row.col.f32.f16.f16.f32 {%f48295,%f48296,%f48297,%f48298}, {%r1,%r2}, {%r3}, {%f48295,%f48296,%f48297,%f48298};

	// end inline asm
	// begin inline asm
	mma.sync.aligned.m16n8k8.row.col.f32.f16.f16.f32 {%f48295,%f48296,%f48297,%f48298}, {%r1,%r2}, {%r3}, {%f48295,%f48296,%f48297,%f48298};

	// end inline asm
	// begin inline asm
	mma.sync.aligned.m16n8k8.row.col.f32.f16.f16.f32 {%f48295,%f48296,%f48297,%f48298}, {%r1,%r2}, {%r3}, {%f48295,%f48296,%f48297,%f48298};

	// end inline asm
	// begin inline asm
	mma.sync.aligned.m16n8k8.row.col.f32.f16.f16.f32 {%f48295,%f48296,%f48297,%f48298}, {%r1,%r2}, {%r3}, {%f48295,%f48296,%f48297,%f48298};

	// end inline asm
	// begin inline asm
	mma.sync.aligned.m16n8k8.row.col.f32.f16.f16.f32 {%f48295,%f48296,%f48297,%f48298}, {%r1,%r2}, {%r3}, {%f48295,%f48296,%f48297,%f48298};

	// end inline asm
	// begin inline asm
	mma.sync.aligned.m16n8k8.row.col.f32.f16.f16.f32 {%f48295,%f48296,%f48297,%f48298}, {%r1,%r2}, {%r3}, {%f48295,%f48296,%f48297,%f48298};

	// end inline asm
	// begin inline asm
	mma.sync.aligned.m16n8k8.row.col.f32.f16.f16.f32 {%f48295,%f48296,%f48297,%f48298}, {%r1,%r2}, {%r3}, {%f48295,%f48296,%f48297,%f48298};

	// end inline asm
	// begin inline asm
	mma.sync.aligned.m16n8k8.row.col.f32.f16.f16.f32 {%f48295,%f48296,%f48297,%f48298}, {%r1,%r2}, {%r3}, {%f48295,%f48296,%f48297,%f48298};

	// end inline asm
	// begin inline asm
	mma.sync.aligned.m16n8k8.row.col.f32.f16.f16.f32 {%f48295,%f48296,%f48297,%f48298}, {%r1,%r2}, {%r3}, {%f48295,%f48296,%f48297,%f48298};

	// end inline asm
	// begin inline asm
	mma.sync.aligned.m16n8k8.row.col.f32.f16.f16.f32 {%f48295,%f48296,%f48297,%f48298}, {%r1,%r2}, {%r3}, {%f48295,%f48296,%f48297,%f48298};

	// end inline asm
	// begin inline asm
	mma.sync.aligned.m16n8k8.row.col.f32.f16.f16.f32 {%f48295,%f48296,%f48297,%f48298}, {%r1,%r2}, {%r3}, {%f48295,%f48296,%f48297,%f48298};

	// end inline asm
	// begin inline asm
	mma.sync.aligned.m16n8k8.row.col.f32.f16.f16.f32 {%f48295,%f48296,%f48297,%f48298}, {%r1,%r2}, {%r3}, {%f48295,%f48296,%f48297,%f48298};

	// end inline asm
	// begin inline asm
	mma.sync.aligned.m16n8k8.row.col.f32.f16.f16.f32 {%f48295,%f48296,%f48297,%f48298}, {%r1,%r2}, {%r3}, {%f48295,%f48296,%f48297,%f48298};

	// end inline asm
	// begin inline asm
	mma.sync.aligned.m16n8k8.row.col.f32.f16.f16.f32 {%f48295,%f48296,%f48297,%f48298}, {%r1,%r2}, {%r3}, {%f48295,%f48296,%f48297,%f48298};

	// end inline asm
	// begin inline asm
	mma.sync.aligned.m16n8k8.row.col.f32.f16.f16.f32 {%f48295,%f48296,%f48297,%f48298}, {%r1,%r2}, {%r3}, {%f48295,%f48296,%f48297,%f48298};

	// end inline asm
	// begin inline asm
	mma.sync.aligned.m16n8k8.row.col.f32.f16.f16.f32 {%f48295,%f48296,%f48297,%f48298}, {%r1,%r2}, {%r3}, {%f48295,%f48296,%f48297,%f48298};

	// end inline asm
	// begin inline asm
	mma.sync.aligned.m16n8k8.row.col.f32.f16.f16.f32 {%f48295,%f48296,%f48297,%f48298}, {%r1,%r2}, {%r3}, {%f48295,%f48296,%f48297,%f48298};

	// end inline asm
	// begin inline asm
	mma.sync.aligned.m16n8k8.row.col.f32.f16.f16.f32 {%f48295,%f48296,%f48297,%f48298}, {%r1,%r2}, {%r3}, {%f48295,%f48296,%f48297,%f48298};

	// end inline asm
	// begin inline asm
	mma.sync.aligned.m16n8k8.row.col.f32.f16.f16.f32 {%f48295,%f48296,%f48297,%f48298}, {%r1,%r2}, {%r3}, {%f48295,%f48296,%f48297,%f48298};

	// end inline asm
	// begin inline asm
	mma.sync.aligned.m16n8k8.row.col.f32.f16.f16.f32 {%f48295,%f48296,%f48297,%f48298}, {%r1,%r2}, {%r3}, {%f48295,%f48296,%f48297,%f48298};

	// end inline asm
	// begin inline asm
	mma.sync.aligned.m16n8k8.row.col.f32.f16.f16.f32 {%f48295,%f48296,%f48297,%f48298}, {%r1,%r2}, {%r3}, {%f48295,%f48296,%f48297,%f48298};

	// end inline asm
	// begin inline asm
	mma.sync.aligned.m16n8k8.row.col.f32.f16.f16.f32 {%f48295,%f48296,%f48297,%f48298}, {%r1,%r2}, {%r3}, {%f48295,%f48296,%f48297,%f48298};

	// end inline asm
	// begin inline asm
	mma.sync.aligned.m16n8k8.row.col.f32.f16.f16.f32 {%f48295,%f48296,%f48297,%f48298}, {%r1,%r2}, {%r3}, {%f48295,%f48296,%f48297,%f48298};

	// end inline asm
	// begin inline asm
	mma.sync.aligned.m16n8k8.row.col.f32.f16.f16.f32 {%f48295,%f48296,%f48297,%f48298}, {%r1,%r2}, {%r3}, {%f48295,%f48296,%f48297,%f48298};

	// end inline asm
	// begin inline asm
	mma.sync.aligned.m16n8k8.row.col.f32.f16.f16.f32 {%f48295,%f48296,%f48297,%f48298}, {%r1,%r2}, {%r3}, {%f48295,%f48296,%f48297,%f48298};

	// end inline asm
	// begin inline asm
	mma.sync.aligned.m16n8k8.row.col.f32.f16.f16.f32 {%f48295,%f48296,%f48297,%f48298}, {%r1,%r2}, {%r3}, {%f48295,%f48296,%f48297,%f48298};

	// end inline asm
	// begin inline asm
	mma.sync.aligned.m16n8k8.row.col.f32.f16.f16.f32 {%f48295,%f48296,%f48297,%f48298}, {%r1,%r2}, {%r3}, {%f48295,%f48296,%f48297,%f48298};

	// end inline asm
	// begin inline asm
	mma.sync.aligned.m16n8k8.row.col.f32.f16.f16.f32 {%f48295,%f48296,%f48297,%f48298}, {%r1,%r2}, {%r3}, {%f48295,%f48296,%f48297,%f48298};

	// end inline asm
	// begin inline asm
	mma.sync.aligned.m16n8k8.row.col.f32.f16.f16.f32 {%f48295,%f48296,%f48297,%f48298}, {%r1,%r2}, {%r3}, {%f48295,%f48296,%f48297,%f48298};

	// end inline asm
	// begin inline asm
	mma.sync.aligned.m16n8k8.row.col.f32.f16.f16.f32 {%f48295,%f48296,%f48297,%f48298}, {%r1,%r2}, {%r3}, {%f48295,%f48296,%f48297,%f48298};

	// end inline asm
	// begin inline asm
	mma.sync.aligned.m16n8k8.row.col.f32.f16.f16.f32 {%f48295,%f48296,%f48297,%f48298}, {%r1,%r2}, {%r3}, {%f48295,%f48296,%f48297,%f48298};

	// end inline asm
	// begin inline asm
	mma.sync.aligned.m16n8k8.row.col.f32.f16.f16.f32 {%f48295,%f48296,%f48297,%f48298}, {%r1,%r2}, {%r3}, {%f48295,%f48296,%f48297,%f48298};

	// end inline asm
	// begin inline asm
	mma.sync.aligned.m16n8k8.row.col.f32.f16.f16.f32 {%f48295,%f48296,%f48297,%f48298}, {%r1,%r2}, {%r3}, {%f48295,%f48296,%f48297,%f48298};

	// end inline asm
	// begin inline asm
	mma.sync.aligned.m16n8k8.row.col.f32.f16.f16.f32 {%f48295,%f48296,%f48297,%f48298}, {%r1,%r2}, {%r3}, {%f48295,%f48296,%f48297,%f48298};

	// end inline asm
	// begin inline asm
	mma.sync.aligned.m16n8k8.row.col.f32.f16.f16.f32 {%f48295,%f48296,%f48297,%f48298}, {%r1,%r2}, {%r3}, {%f48295,%f48296,%f48297,%f48298};

	// end inline asm
	// begin inline asm
	mma.sync.aligned.m16n8k8.row.col.f32.f16.f16.f32 {%f48295,%f48296,%f48297,%f48298}, {%r1,%r2}, {%r3}, {%f48295,%f48296,%f48297,%f48298};

	// end inline asm
	// begin inline asm
	mma.sync.aligned.m16n8k8.row.col.f32.f16.f16.f32 {%f48295,%f48296,%f48297,%f48298}, {%r1,%r2}, {%r3}, {%f48295,%f48296,%f48297,%f48298};

	// end inline asm
	// begin inline asm
	mma.sync.aligned.m16n8k8.row.col.f32.f16.f16.f32 {%f48295,%f48296,%f48297,%f48298}, {%r1,%r2}, {%r3}, {%f48295,%f48296,%f48297,%f48298};

	// end inline asm
	// begin inline asm
	mma.sync.aligned.m16n8k8.row.col.f32.f16.f16.f32 {%f48295,%f48296,%f48297,%f48298}, {%r1,%r2}, {%r3}, {%f48295,%f48296,%f48297,%f48298};

	// end inline asm
	// begin inline asm
	mma.sync.aligned.m16n8k8.row.col.f32.f16.f16.f32 {%f48295,%f48296,%f48297,%f48298}, {%r1,%r2}, {%r3}, {%f48295,%f48296,%f48297,%f48298};

	// end inline asm
	// begin inline asm
	mma.sync.aligned.m16n8k8.row.col.f32.f16.f16.f32 {%f48295,%f48296,%f48297,%f48298}, {%r1,%r2}, {%r3}, {%f48295,%f48296,%f48297,%f48298};

	// end inline asm
	// begin inline asm
	mma.sync.aligned.m16n8k8.row.col.f32.f16.f16.f32 {%f48295,%f48296,%f48297,%f48298}, {%r1,%r2}, {%r3}, {%f48295,%f48296,%f48297,%f48298};

	// end inline asm
	// begin inline asm
	mma.sync.aligned.m16n8k8.row.col.f32.f16.f16.f32 {%f48295,%f48296,%f48297,%f48298}, {%r1,%r2}, {%r3}, {%f48295,%f48296,%f48297,%f48298};

	// end inline asm
	// begin inline asm
	mma.sync.aligned.m16n8k8.row.col.f32.f16.f16.f32 {%f48295,%f48296,%f48297,%f48298}, {%r1,%r2}, {%r3}, {%f48295,%f48296,%f48297,%f48298};

	// end inline asm
	// begin inline asm
	mma.sync.aligned.m16n8k8.row.col.f32.f16.f16.f32 {%f48295,%f48296,%f48297,%f48298}, {%r1,%r2}, {%r3}, {%f48295,%f48296,%f48297,%f48298};

	// end inline asm
	// begin inline asm
	mma.sync.aligned.m16n8k8.row.col.f32.f16.f16.f32 {%f48295,%f48296,%f48297,%f48298}, {%r1,%r2}, {%r3}, {%f48295,%f48296,%f48297,%f48298};

	// end inline asm
	// begin inline asm
	mma.sync.aligned.m16n8k8.row.col.f32.f16.f16.f32 {%f48295,%f48296,%f48297,%f48298}, {%r1,%r2}, {%r3}, {%f48295,%f48296,%f48297,%f48298};

	// end inline asm
	// begin inline asm
	mma.sync.aligned.m16n8k8.row.col.f32.f16.f16.f32 {%f48295,%f48296,%f48297,%f48298}, {%r1,%r2}, {%r3}, {%f48295,%f48296,%f48297,%f48298};

	// end inline asm
	// begin inline asm
	mma.sync.aligned.m16n8k8.row.col.f32.f16.f16.f32 {%f48295,%f48296,%f48297,%f48298}, {%r1,%r2}, {%r3}, {%f48295,%f48296,%f48297,%f48298};

	// end inline asm
	// begin inline asm
	mma.sync.aligned.m16n8k8.row.col.f32.f16.f16.f32 {%f48295,%f48296,%f48297,%f48298}, {%r1,%r2}, {%r3}, {%f48295,%f48296,%f48297,%f48298};

	// end inline asm
	// begin inline asm
	mma.sync.aligned.m16n8k8.row.col.f32.f16.f16.f32 {%f48295,%f48296,%f48297,%f48298}, {%r1,%r2}, {%r3}, {%f48295,%f48296,%f48297,%f48298};

	// end inline asm
	// begin inline asm
	mma.sync.aligned.m16n8k8.row.col.f32.f16.f16.f32 {%f48295,%f48296,%f48297,%f48298}, {%r1,%r2}, {%r3}, {%f48295,%f48296,%f48297,%f48298};

	// end inline asm
	// begin inline asm
	mma.sync.aligned.m16n8k8.row.col.f32.f16.f16.f32 {%f48295,%f48296,%f48297,%f48298}, {%r1,%r2}, {%r3}, {%f48295,%f48296,%f48297,%f48298};

	// end inline asm
	// begin inline asm
	mma.sync.aligned.m16n8k8.row.col.f32.f16.f16.f32 {%f48295,%f48296,%f48297,%f48298}, {%r1,%r2}, {%r3}, {%f48295,%f48296,%f48297,%f48298};

	// end inline asm
	// begin inline asm
	mma.sync.aligned.m16n8k8.row.col.f32.f16.f16.f32 {%f48295,%f48296,%f48297,%f48298}, {%r1,%r2}, {%r3}, {%f48295,%f48296,%f48297,%f48298};

	// end inline asm
	// begin inline asm
	mma.sync.aligned.m16n8k8.row.col.f32.f16.f16.f32 {%f48295,%f48296,%f48297,%f48298}, {%r1,%r2}, {%r3}, {%f48295,%f48296,%f48297,%f48298};

	// end inline asm
	// begin inline asm
	mma.sync.aligned.m16n8k8.row.col.f32.f16.f16.f32 {%f48295,%f48296,%f48297,%f48298}, {%r1,%r2}, {%r3}, {%f48295,%f48296,%f48297,%f48298};

	// end inline asm
	// begin inline asm
	mma.sync.aligned.m16n8k8.row.col.f32.f16.f16.f32 {%f48295,%f48296,%f48297,%f48298}, {%r1,%r2}, {%r3}, {%f48295,%f48296,%f48297,%f48298};

	// end inline asm
	// begin inline asm
	mma.sync.aligned.m16n8k8.row.col.f32.f16.f16.f32 {%f48295,%f48296,%f48297,%f48298}, {%r1,%r2}, {%r3}, {%f48295,%f48296,%f48297,%f48298};

	// end inline asm
	// begin inline asm
	mma.sync.aligned.m16n8k8.row.col.f32.f16.f16.f32 {%f48295,%f48296,%f48297,%f48298}, {%r1,%r2}, {%r3}, {%f48295,%f48296,%f48297,%f48298};

	// end inline asm
	// begin inline asm
	mma.sync.aligned.m16n8k8.row.col.f32.f16.f16.f32 {%f48295,%f48296,%f48297,%f48298}, {%r1,%r2}, {%r3}, {%f48295,%f48296,%f48297,%f48298};

	// end inline asm
	// begin inline asm
	mma.sync.aligned.m16n8k8.row.col.f32.f16.f16.f32 {%f48295,%f48296,%f48297,%f48298}, {%r1,%r2}, {%r3}, {%f48295,%f48296,%f48297,%f48298};

	// end inline asm
	// begin inline asm
	mma.sync.aligned.m16n8k8.row.col.f32.f16.f16.f32 {%f48295,%f48296,%f48297,%f48298}, {%r1,%r2}, {%r3}, {%f48295,%f48296,%f48297,%f48298};

	// end inline asm
	// begin inline asm
	mma.sync.aligned.m16n8k8.row.col.f32.f16.f16.f32 {%f48295,%f48296,%f48297,%f48298}, {%r1,%r2}, {%r3}, {%f48295,%f48296,%f48297,%f48298};

	// end inline asm
	// begin inline asm
	mma.sync.aligned.m16n8k8.row.col.f32.f16.f16.f32 {%f48295,%f48296,%f48297,%f48298}, {%r1,%r2}, {%r3}, {%f48295,%f48296,%f48297,%f48298};

	// end inline asm
	// begin inline asm
	mma.sync.aligned.m16n8k8.row.col.f32.f16.f16.f32 {%f48295,%f48296,%f48297,%f48298}, {%r1,%r2}, {%r3}, {%f48295,%f48296,%f48297,%f48298};

	// end inline asm
	// begin inline asm
	mma.sync.aligned.m16n8k8.row.col.f32.f16.f16.f32 {%f48295,%f48296,%f48297,%f48298}, {%r1,%r2}, {%r3}, {%f48295,%f48296,%f48297,%f48298};

	// end inline asm
	// begin inline asm
	mma.sync.aligned.m16n8k8.row.col.f32.f16.f16.f32 {%f48295,%f48296,%f48297,%f48298}, {%r1,%r2}, {%r3}, {%f48295,%f48296,%f48297,%f48298};

	// end inline asm
	// begin inline asm
	mma.sync.aligned.m16n8k8.row.col.f32.f16.f16.f32 {%f48295,%f48296,%f48297,%f48298}, {%r1,%r2}, {%r3}, {%f48295,%f48296,%f48297,%f48298};

	// end inline asm
	// begin inline asm
	mma.sync.aligned.m16n8k8.row.col.f32.f16.f16.f32 {%f48295,%f48296,%f48297,%f48298}, {%r1,%r2}, {%r3}, {%f48295,%f48296,%f48297,%f48298};

	// end inline asm
	// begin inline asm
	mma.sync.aligned.m16n8k8.row.col.f32.f16.f16.f32 {%f48295,%f48296,%f48297,%f48298}, {%r1,%r2}, {%r3}, {%f48295,%f48296,%f48297,%f48298};

	// end inline asm
	// begin inline asm
	mma.sync.aligned.m16n8k8.row.col.f32.f16.f16.f32 {%f48295,%f48296,%f48297,%f48298}, {%r1,%r2}, {%r3}, {%f48295,%f48296,%f48297,%f48298};

	// end inline asm
	// begin inline asm
	mma.sync.aligned.m16n8k8.row.col.f32.f16.f16.f32 {%f48295,%f48296,%f48297,%f48298}, {%r1,%r2}, {%r3}, {%f48295,%f48296,%f48297,%f48298};

	// end inline asm
	// begin inline asm
	mma.sync.aligned.m16n8k8.row.col.f32.f16.f16.f32 {%f48295,%f48296,%f48297,%f48298}, {%r1,%r2}, {%r3}, {%f48295,%f48296,%f48297,%f48298};

	// end inline asm
	// begin inline asm
	mma.sync.aligned.m16n8k8.row.col.f32.f16.f16.f32 {%f48295,%f48296,%f48297,%f48298}, {%r1,%r2}, {%r3}, {%f48295,%f48296,%f48297,%f48298};

	// end inline asm
	// begin inline asm
	mma.sync.aligned.m16n8k8.row.col.f32.f16.f16.f32 {%f48295,%f48296,%f48297,%f48298}, {%r1,%r2}, {%r3}, {%f48295,%f48296,%f48297,%f48298};

	// end inline asm
	// begin inline asm
	mma.sync.aligned.m16n8k8.row.col.f32.f16.f16.f32 {%f48295,%f48296,%f48297,%f48298}, {%r1,%r2}, {%r3}, {%f48295,%f48296,%f48297,%f48298};

	// end inline asm
	// begin inline asm
	mma.sync.aligned.m16n8k8.row.col.f32.f16.f16.f32 {%f48295,%f48296,%f48297,%f48298}, {%r1,%r2}, {%r3}, {%f48295,%f48296,%f48297,%f48298};

	// end inline asm
	// begin inline asm
	mma.sync.aligned.m16n8k8.row.col.f32.f16.f16.f32 {%f48295,%f48296,%f48297,%f48298}, {%r1,%r2}, {%r3}, {%f48295,%f48296,%f48297,%f48298};

	// end inline asm
	// begin inline asm
	mma.sync.aligned.m16n8k8.row.col.f32.f16.f16.f32 {%f48295,%f48296,%f48297,%f48298}, {%r1,%r2}, {%r3}, {%f48295,%f48296,%f48297,%f48298};

	// end inline asm
	// begin inline asm
	mma.sync.aligned.m16n8k8.row.col.f32.f16.f16.f32 {%f48295,%f48296,%f48297,%f48298}, {%r1,%r2}, {%r3}, {%f48295,%f48296,%f48297,%f48298};

	// end inline asm
	// begin inline asm
	mma.sync.aligned.m16n8k8.row.col.f32.f16.f16.f32 {%f48295,%f48296,%f48297,%f48298}, {%r1,%r2}, {%r3}, {%f48295,%f48296,%f48297,%f48298};

	// end inline asm
	// begin inline asm
	mma.sync.aligned.m16n8k8.row.col.f32.f16.f16.f32 {%f48295,%f48296,%f48297,%f48298}, {%r1,%r2}, {%r3}, {%f48295,%f48296,%f48297,%f48298};

	// end inline asm
	// begin inline asm
	mma.sync.aligned.m16n8k8.row.col.f32.f16.f16.f32 {%f48295,%f48296,%f48297,%f48298}, {%r1,%r2}, {%r3}, {%f48295,%f48296,%f48297,%f48298};

	// end inline asm
	// begin inline asm
	mma.sync.aligned.m16n8k8.row.col.f32.f16.f16.f32 {%f48295,%f48296,%f48297,%f48298}, {%r1,%r2}, {%r3}, {%f48295,%f48296,%f48297,%f48298};

	// end inline asm
	// begin inline asm
	mma.sync.aligned.m16n8k8.row.col.f32.f16.f16.f32 {%f48295,%f48296,%f48297,%f48298}, {%r1,%r2}, {%r3}, {%f48295,%f48296,%f48297,%f48298};

	// end inline asm
	// begin inline asm
	mma.sync.aligned.m16n8k8.row.col.f32.f16.f16.f32 {%f48295,%f48296,%f48297,%f48298}, {%r1,%r2}, {%r3}, {%f48295,%f48296,%f48297,%f48298};

	// end inline asm
	// begin inline asm
	mma.sync.aligned.m16n8k8.row.col.f32.f16.f16.f32 {%f48295,%f48296,%f48297,%f48298}, {%r1,%r2}, {%r3}, {%f48295,%f48296,%f48297,%f48298};

	// end inline asm
	// begin inline asm
	mma.sync.aligned.m16n8k8.row.col.f32.f16.f16.f32 {%f48295,%f48296,%f48297,%f48298}, {%r1,%r2}, {%r3}, {%f48295,%f48296,%f48297,%f48298};

	// end inline asm
	// begin inline asm
	mma.sync.aligned.m16n8k8.row.col.f32.f16.f16.f32 {%f48295,%f48296,%f48297,%f48298}, {%r1,%r2}, {%r3}, {%f48295,%f48296,%f48297,%f48298};

	// end inline asm
	// begin inline asm
	mma.sync.aligned.m16n8k8.row.col.f32.f16.f16.f32 {%f48295,%f48296,%f48297,%f48298}, {%r1,%r2}, {%r3}, {%f48295,%f48296,%f48297,%f48298};

	// end inline asm
	// begin inline asm
	mma.sync.aligned.m16n8k8.row.col.f32.f16.f16.f32 {%f48295,%f48296,%f48297,%f48298}, {%r1,%r2}, {%r3}, {%f48295,%f48296,%f48297,%f48298};

	// end inline asm
	// begin inline asm
	mma.sync.aligned.m16n8k8.row.col.f32.f16.f16.f32 {%f48295,%f48296,%f48297,%f48298}, {%r1,%r2}, {%r3}, {%f48295,%f48296,%f48297,%f48298};

	// end inline asm
	// begin inline asm
	mma.sync.aligned.m16n8k8.row.col.f32.f16.f16.f32 {%f48295,%f48296,%f48297,%f48298}, {%r1,%r2}, {%r3}, {%f48295,%f48296,%f48297,%f48298};

	// end inline asm
	// begin inline asm
	mma.sync.aligned.m16n8k8.row.col.f32.f16.f16.f32 {%f48295,%f48296,%f48297,%f48298}, {%r1,%r2}, {%r3}, {%f48295,%f48296,%f48297,%f48298};

	// end inline asm
	// begin inline asm
	mma.sync.aligned.m16n8k8.row.col.f32.f16.f16.f32 {%f48295,%f48296,%f48297,%f48298}, {%r1,%r2}, {%r3}, {%f48295,%f48296,%f48297,%f48298};

	// end inline asm
	// begin inline asm
	mma.sync.aligned.m16n8k8.row.col.f32.f16.f16.f32 {%f48295,%f48296,%f48297,%f48298}, {%r1,%r2}, {%r3}, {%f48295,%f48296,%f48297,%f48298};

	// end inline asm
	// begin inline asm
	mma.sync.aligned.m16n8k8.row.col.f32.f16.f16.f32 {%f48295,%f48296,%f48297,%f48298}, {%r1,%r2}, {%r3}, {%f48295,%f48296,%f48297,%f48298};

	// end inline asm
	// begin inline asm
	mma.sync.aligned.m16n8k8.row.col.f32.f16.f16.f32 {%f48295,%f48296,%f48297,%f48298}, {%r1,%r2}, {%r3}, {%f48295,%f48296,%f48297,%f48298};

	// end inline asm
	// begin inline asm
	mma.sync.aligned.m16n8k8.row.col.f32.f16.f16.f32 {%f48295,%f48296,%f48297,%f48298}, {%r1,%r2}, {%r3}, {%f48295,%f48296,%f48297,%f48298};

	// end inline asm
	// begin inline asm
	mma.sync.aligned.m16n8k8.row.col.f32.f16.f16.f32 {%f48295,%f48296,%f48297,%f48298}, {%r1,%r2}, {%r3}, {%f48295,%f48296,%f48297,%f48298};

	// end inline asm
	// begin inline asm
	mma.sync.aligned.m16n8k8.row.col.f32.f16.f16.f32 {%f48295,%f48296,%f48297,%f48298}, {%r1,%r2}, {%r3}, {%f48295,%f48296,%f48297,%f48298};

	// end inline asm
	// begin inline asm
	mma.sync.aligned.m16n8k8.row.col.f32.f16.f16.f32 {%f48295,%f48296,%f48297,%f48298}, {%r1,%r2}, {%r3}, {%f48295,%f48296,%f48297,%f48298};

	// end inline asm
	// begin inline asm
	mma.sync.aligned.m16n8k8.row.col.f32.f16.f16.f32 {%f48295,%f48296,%f48297,%f48298}, {%r1,%r2}, {%r3}, {%f48295,%f48296,%f48297,%f48298};

	// end inline asm
	// begin inline asm
	mma.sync.aligned.m16n8k8.row.col.f32.f16.f16.f32 {%f48295,%f48296,%f48297,%f48298}, {%r1,%r2}, {%r3}, {%f48295,%f48296,%f48297,%f48298};

	// end inline asm
	// begin inline asm
	mma.sync.aligned.m16n8k8.row.col.f32.f16.f16.f32 {%f48295,%f48296,%f48297,%f48298}, {%r1,%r2}, {%r3}, {%f48295,%f48296,%f48297,%f48298};

	// end inline asm
	// begin inline asm
	mma.sync.aligned.m16n8k8.row.col.f32.f16.f16.f32 {%f48295,%f48296,%f48297,%f48298}, {%r1,%r2}, {%r3}, {%f48295,%f48296,%f48297,%f48298};

	// end inline asm
	// begin inline asm
	mma.sync.aligned.m16n8k8.row.col.f32.f16.f16.f32 {%f48295,%f48296,%f48297,%f48298}, {%r1,%r2}, {%r3}, {%f48295,%f48296,%f48297,%f48298};

	// end inline asm
	// begin inline asm
	mma.sync.aligned.m16n8k8.row.col.f32.f16.f16.f32 {%f48295,%f48296,%f48297,%f48298}, {%r1,%r2}, {%r3}, {%f48295,%f48296,%f48297,%f48298};

	// end inline asm
	// begin inline asm
	mma.sync.aligned.m16n8k8.row.col.f32.f16.f16.f32 {%f48295,%f48296,%f48297,%f48298}, {%r1,%r2}, {%r3}, {%f48295,%f48296,%f48297,%f48298};

	// end inline asm
	// begin inline asm
	mma.sync.aligned.m16n8k8.row.col.f32.f16.f16.f32 {%f48295,%f48296,%f48297,%f48298}, {%r1,%r2}, {%r3}, {%f48295,%f48296,%f48297,%f48298};

	// end inline asm
	// begin inline asm
	mma.sync.aligned.m16n8k8.row.col.f32.f16.f16.f32 {%f48295,%f48296,%f48297,%f48298}, {%r1,%r2}, {%r3}, {%f48295,%f48296,%f48297,%f48298};

	// end inline asm
	// begin inline asm
	mma.sync.aligned.m16n8k8.row.col.f32.f16.f16.f32 {%f48295,%f48296,%f48297,%f48298}, {%r1,%r2}, {%r3}, {%f48295,%f48296,%f48297,%f48298};

	// end inline asm
	// begin inline asm
	mma.sync.aligned.m16n8k8.row.col.f32.f16.f16.f32 {%f48295,%f48296,%f48297,%f48298}, {%r1,%r2}, {%r3}, {%f48295,%f48296,%f48297,%f48298};

	// end inline asm
	// begin inline asm
	mma.sync.aligned.m16n8k8.row.col.f32.f16.f16.f32 {%f48295,%f48296,%f48297,%f48298}, {%r1,%r2}, {%r3}, {%f48295,%f48296,%f48297,%f48298};

	// end inline asm
	// begin inline asm
	mma.sync.aligned.m16n8k8.row.col.f32.f16.f16.f32 {%f48295,%f48296,%f48297,%f48298}, {%r1,%r2}, {%r3}, {%f48295,%f48296,%f48297,%f48298};

	// end inline asm
	// begin inline asm
	mma.sync.aligned.m16n8k8.row.col.f32.f16.f16.f32 {%f48295,%f48296,%f48297,%f48298}, {%r1,%r2}, {%r3}, {%f48295,%f48296,%f48297,%f48298};

	// end inline asm
	// begin inline asm
	mma.sync.aligned.m16n8k8.row.col.f32.f16.f16.f32 {%f48295,%f48296,%f48297,%f48298}, {%r1,%r2}, {%r3}, {%f48295,%f48296,%f48297,%f48298};

	// end inline asm
	// begin inline asm
	mma.sync.aligned.m16n8k8.row.col.f32.f16.f16.f32 {%f48295,%f48296,%f48297,%f48298}, {%r1,%r2}, {%r3}, {%f48295,%f48296,%f48297,%f48298};

	// end inline asm
	// begin inline asm
	mma.sync.aligned.m16n8k8.row.col.f32.f16.f16.f32 {%f48295,%f48296,%f48297,%f48298}, {%r1,%r2}, {%r3}, {%f48295,%f48296,%f48297,%f48298};

	// end inline asm
	// begin inline asm
	mma.sync.aligned.m16n8k8.row.col.f32.f16.f16.f32 {%f48295,%f48296,%f48297,%f48298}, {%r1,%r2}, {%r3}, {%f48295,%f48296,%f48297,%f48298};

	// end inline asm
	// begin inline asm
	mma.sync.aligned.m16n8k8.row.col.f32.f16.f16.f32 {%f48295,%f48296,%f48297,%f48298}, {%r1,%r2}, {%r3}, {%f48295,%f48296,%f48297,%f48298};

	// end inline asm
	// begin inline asm
	mma.sync.aligned.m16n8k8.row.col.f32.f16.f16.f32 {%f48295,%f48296,%f48297,%f48298}, {%r1,%r2}, {%r3}, {%f48295,%f48296,%f48297,%f48298};

	// end inline asm
	// begin inline asm
	mma.sync.aligned.m16n8k8.row.col.f32.f16.f16.f32 {%f48295,%f48296,%f48297,%f48298}, {%r1,%r2}, {%r3}, {%f48295,%f48296,%f48297,%f48298};

	// end inline asm
	// begin inline asm
	mma.sync.aligned.m16n8k8.row.col.f32.f16.f16.f32 {%f48295,%f48296,%f48297,%f48298}, {%r1,%r2}, {%r3}, {%f48295,%f48296,%f48297,%f48298};

	// end inline asm
	// begin inline asm
	mma.sync.aligned.m16n8k8.row.col.f32.f16.f16.f32 {%f48295,%f48296,%f48297,%f48298}, {%r1,%r2}, {%r3}, {%f48295,%f48296,%f48297,%f48298};

	// end inline asm
	// begin inline asm
	mma.sync.aligned.m16n8k8.row.col.f32.f16.f16.f32 {%f48295,%f48296,%f48297,%f48298}, {%r1,%r2}, {%r3}, {%f48295,%f48296,%f48297,%f48298};

	// end inline asm
	// begin inline asm
	mma.sync.aligned.m16n8k8.row.col.f32.f16.f16.f32 {%f48295,%f48296,%f48297,%f48298}, {%r1,%r2}, {%r3}, {%f48295,%f48296,%f48297,%f48298};

	// end inline asm
	// begin inline asm
	mma.sync.aligned.m16n8k8.row.col.f32.f16.f16.f32 {%f48295,%f48296,%f48297,%f48298}, {%r1,%r2}, {%r3}, {%f48295,%f48296,%f48297,%f48298};

	// end inline asm
	// begin inline asm
	mma.sync.aligned.m16n8k8.row.col.f32.f16.f16.f32 {%f48295,%f48296,%f48297,%f48298}, {%r1,%r2}, {%r3}, {%f48295,%f48296,%f48297,%f48298};

	// end inline asm
	// begin inline asm
	mma.sync.aligned.m16n8k8.row.col.f32.f16.f16.f32 {%f48295,%f48296,%f48297,%f48298}, {%r1,%r2}, {%r3}, {%f48295,%f48296,%f48297,%f48298};

	// end inline asm
	// begin inline asm
	mma.sync.aligned.m16n8k8.row.col.f32.f16.f16.f32 {%f48295,%f48296,%f48297,%f48298}, {%r1,%r2}, {%r3}, {%f48295,%f48296,%f48297,%f48298};

	// end inline asm
	// begin inline asm
	mma.sync.aligned.m16n8k8.row.col.f32.f16.f16.f32 {%f48295,%f48296,%f48297,%f48298}, {%r1,%r2}, {%r3}, {%f48295,%f48296,%f48297,%f48298};

	// end inline asm
	// begin inline asm
	mma.sync.aligned.m16n8k8.row.col.f32.f16.f16.f32 {%f48295,%f48296,%f48297,%f48298}, {%r1,%r2}, {%r3}, {%f48295,%f48296,%f48297,%f48298};

	// end inline asm
	// begin inline asm
	mma.sync.aligned.m16n8k8.row.col.f32.f16.f16.f32 {%f48295,%f48296,%f48297,%f48298}, {%r1,%r2}, {%r3}, {%f48295,%f48296,%f48297,%f48298};

	// end inline asm
	// begin inline asm
	mma.sync.aligned.m16n8k8.row.col.f32.f16.f16.f32 {%f48295,%f48296,%f48297,%f48298}, {%r1,%r2}, {%r3}, {%f48295,%f48296,%f48297,%f48298};

	// end inline asm
	// begin inline asm
	mma.sync.aligned.m16n8k8.row.col.f32.f16.f16.f32 {%f48295,%f48296,%f48297,%f48298}, {%r1,%r2}, {%r3}, {%f48295,%f48296,%f48297,%f48298};

	// end inline asm
	// begin inline asm
	mma.sync.aligned.m16n8k8.row.col.f32.f16.f16.f32 {%f48295,%f48296,%f48297,%f48298}, {%r1,%r2}, {%r3}, {%f48295,%f48296,%f48297,%f48298};

	// end inline asm
	// begin inline asm
	mma.sync.aligned.m16n8k8.row.col.f32.f16.f16.f32 {%f48295,%f48296,%f48297,%f48298}, {%r1,%r2}, {%r3}, {%f48295,%f48296,%f48297,%f48298};

	// end inline asm
	// begin inline asm
	mma.sync.aligned.m16n8k8.row.col.f32.f16.f16.f32 {%f48295,%f48296,%f48297,%f48298}, {%r1,%r2}, {%r3}, {%f48295,%f48296,%f48297,%f48298};

	// end inline asm
	// begin inline asm
	mma.sync.aligned.m16n8k8.row.col.f32.f16.f16.f32 {%f48295,%f48296,%f48297,%f48298}, {%r1,%r2}, {%r3}, {%f48295,%f48296,%f48297,%f48298};

	// end inline asm
	// begin inline asm
	mma.sync.aligned.m16n8k8.row.col.f32.f16.f16.f32 {%f48295,%f48296,%f48297,%f48298}, {%r1,%r2}, {%r3}, {%f48295,%f48296,%f48297,%f48298};

	// end inline asm
	// begin inline asm
	mma.sync.aligned.m16n8k8.row.col.f32.f16.f16.f32 {%f48295,%f48296,%f48297,%f48298}, {%r1,%r2}, {%r3}, {%f48295,%f48296,%f48297,%f48298};

	// end inline asm
	// begin inline asm
	mma.sync.aligned.m16n8k8.row.col.f32.f16.f16.f32 {%f48295,%f48296,%f48297,%f48298}, {%r1,%r2}, {%r3}, {%f48295,%f48296,%f48297,%f48298};

	// end inline asm
	// begin inline asm
	mma.sync.aligned.m16n8k8.row.col.f32.f16.f16.f32 {%f48295,%f48296,%f48297,%f48298}, {%r1,%r2}, {%r3}, {%f48295,%f48296,%f48297,%f48298};

	// end inline asm
	// begin inline asm
	mma.sync.aligned.m16n8k8.row.col.f32.f16.f16.f32 {%f48295,%f48296,%f48297,%f48298}, {%r1,%r2}, {%r3}, {%f48295,%f48296,%f48297,%f48298};

	// end inline asm
	// begin inline asm
	mma.sync.aligned.m16n8k8.row.col.f32.f16.f16.f32 {%f48295,%f48296,%f48297,%f48298}, {%r1,%r2}, {%r3}, {%f48295,%f48296,%f48297,%f48298};

	// end inline asm
	// begin inline asm
	mma.sync.aligned.m16n8k8.row.col.f32.f16.f16.f32 {%f48295,%f48296,%f48297,%f48298}, {%r1,%r2}, {%r3}, {%f48295,%f48296,%f48297,%f48298};

	// end inline asm
	// begin inline asm
	mma.sync.aligned.m16n8k8.row.col.f32.f16.f16.f32 {%f48295,%f48296,%f48297,%f48298}, {%r1,%r2}, {%r3}, {%f48295,%f48296,%f48297,%f48298};

	// end inline asm
	// begin inline asm
	mma.sync.aligned.m16n8k8.row.col.f32.f16.f16.f32 {%f48295,%f48296,%f48297,%f48298}, {%r1,%r2}, {%r3}, {%f48295,%f48296,%f48297,%f48298};

	// end inline asm
	// begin inline asm
	mma.sync.aligned.m16n8k8.row.col.f32.f16.f16.f32 {%f48295,%f48296,%f48297,%f48298}, {%r1,%r2}, {%r3}, {%f48295,%f48296,%f48297,%f48298};

	// end inline asm
	// begin inline asm
	mma.sync.aligned.m16n8k8.row.col.f32.f16.f16.f32 {%f48295,%f48296,%f48297,%f48298}, {%r1,%r2}, {%r3}, {%f48295,%f48296,%f48297,%f48298};

	// end inline asm
	// begin inline asm
	mma.sync.aligned.m16n8k8.row.col.f32.f16.f16.f32 {%f48295,%f48296,%f48297,%f48298}, {%r1,%r2}, {%r3}, {%f48295,%f48296,%f48297,%f48298};

	// end inline asm
	// begin inline asm
	mma.sync.aligned.m16n8k8.row.col.f32.f16.f16.f32 {%f48295,%f48296,%f48297,%f48298}, {%r1,%r2}, {%r3}, {%f48295,%f48296,%f48297,%f48298};

	// end inline asm
	// begin inline asm
	mma.sync.aligned.m16n8k8.row.col.f32.f16.f16.f32 {%f48295,%f48296,%f48297,%f48298}, {%r1,%r2}, {%r3}, {%f48295,%f48296,%f48297,%f48298};

	// end inline asm
	// begin inline asm
	mma.sync.aligned.m16n8k8.row.col.f32.f16.f16.f32 {%f48295,%f48296,%f48297,%f48298}, {%r1,%r2}, {%r3}, {%f48295,%f48296,%f48297,%f48298};

	// end inline asm
	// begin inline asm
	mma.sync.aligned.m16n8k8.row.col.f32.f16.f16.f32 {%f48295,%f48296,%f48297,%f48298}, {%r1,%r2}, {%r3}, {%f48295,%f48296,%f48297,%f48298};

	// end inline asm
	// begin inline asm
	mma.sync.aligned.m16n8k8.row.col.f32.f16.f16.f32 {%f48295,%f48296,%f48297,%f48298}, {%r1,%r2}, {%r3}, {%f48295,%f48296,%f48297,%f48298};

	// end inline asm
	// begin inline asm
	mma.sync.aligned.m16n8k8.row.col.f32.f16.f16.f32 {%f48295,%f48296,%f48297,%f48298}, {%r1,%r2}, {%r3}, {%f48295,%f48296,%f48297,%f48298};

	// end inline asm
	// begin inline asm
	mma.sync.aligned.m16n8k8.row.col.f32.f16.f16.f32 {%f48295,%f48296,%f48297,%f48298}, {%r1,%r2}, {%r3}, {%f48295,%f48296,%f48297,%f48298};

	// end inline asm
	// begin inline asm
	mma.sync.aligned.m16n8k8.row.col.f32.f16.f16.f32 {%f48295,%f48296,%f48297,%f48298}, {%r1,%r2}, {%r3}, {%f48295,%f48296,%f48297,%f48298};

	// end inline asm
	// begin inline asm
	mma.sync.aligned.m16n8k8.row.col.f32.f16.f16.f32 {%f48295,%f48296,%f48297,%f48298}, {%r1,%r2}, {%r3}, {%f48295,%f48296,%f48297,%f48298};

	// end inline asm
	// begin inline asm
	mma.sync.aligned.m16n8k8.row.col.f32.f16.f16.f32 {%f48295,%f48296,%f48297,%f48298}, {%r1,%r2}, {%r3}, {%f48295,%f48296,%f48297,%f48298};

	// end inline asm
	mov.f32 	%f51136, %f48296;
	mov.f32 	%f51138, %f48298;
	mov.f32 	%f51135, %f48295;
	mov.f32 	%f51137, %f48297;
	// begin inline asm
	mma.sync.aligned.m16n8k8.row.col.f32.f16.f16.f32 {%f51135,%f51136,%f51137,%f51138}, {%r1,%r2}, {%r3}, {%f51135,%f51136,%f51137,%f51138};

	// end inline asm
	// begin inline asm
	mma.sync.aligned.m16n8k8.row.col.f32.f16.f16.f32 {%f51135,%f51136,%f51137,%f51138}, {%r1,%r2}, {%r3}, {%f51135,%f51136,%f51137,%f51138};

	// end inline asm
	// begin inline asm
	mma.sync.aligned.m16n8k8.row.col.f32.f16.f16.f32 {%f51135,%f51136,%f51137,%f51138}, {%r1,%r2}, {%r3}, {%f51135,%f51136,%f51137,%f51138};

	// end inline asm
	// begin inline asm
	mma.sync.aligned.m16n8k8.row.col.f32.f16.f16.f32 {%f51135,%f51136,%f51137,%f51138}, {%r1,%r2}, {%r3}, {%f51135,%f51136,%f51137,%f51138};

	// end inline asm
	// begin inline asm
	mma.sync.aligned.m16n8k8.row.col.f32.f16.f16.f32 {%f51135,%f51136,%f51137,%f51138}, {%r1,%r2}, {%r3}, {%f51135,%f51136,%f51137,%f51138};

	// end inline asm
	// begin inline asm
	mma.sync.aligned.m16n8k8.row.col.f32.f16.f16.f32 {%f51135,%f51136,%f51137,%f51138}, {%r1,%r2}, {%r3}, {%f51135,%f51136,%f51137,%f51138};

	// end inline asm
	// begin inline asm
	mma.sync.aligned.m16n8k8.row.col.f32.f16.f16.f32 {%f51135,%f51136,%f51137,%f51138}, {%r1,%r2}, {%r3}, {%f51135,%f51136,%f51137,%f51138};

	// end inline asm
	// begin inline asm
	mma.sync.aligned.m16n8k8.row.col.f32.f16.f16.f32 {%f51135,%f51136,%f51137,%f51138}, {%r1,%r2}, {%r3}, {%f51135,%f51136,%f51137,%f51138};

	// end inline asm
	// begin inline asm
	mma.sync.aligned.m16n8k8.row.col.f32.f16.f16.f32 {%f51135,%f51136,%f51137,%f51138}, {%r1,%r2}, {%r3}, {%f51135,%f51136,%f51137,%f51138};

	// end inline asm
	// begin inline asm
	mma.sync.aligned.m16n8k8.row.col.f32.f16.f16.f32 {%f51135,%f51136,%f51137,%f51138}, {%r1,%r2}, {%r3}, {%f51135,%f51136,%f51137,%f51138};

	// end inline asm
	// begin inline asm
	mma.sync.aligned.m16n8k8.row.col.f32.f16.f16.f32 {%f51135,%f51136,%f51137,%f51138}, {%r1,%r2}, {%r3}, {%f51135,%f51136,%f51137,%f51138};

	// end inline asm
	// begin inline asm
	mma.sync.aligned.m16n8k8.row.col.f32.f16.f16.f32 {%f51135,%f51136,%f51137,%f51138}, {%r1,%r2}, {%r3}, {%f51135,%f51136,%f51137,%f51138};

	// end inline asm
	// begin inline asm
	mma.sync.aligned.m16n8k8.row.col.f32.f16.f16.f32 {%f51135,%f51136,%f51137,%f51138}, {%r1,%r2}, {%r3}, {%f51135,%f51136,%f51137,%f51138};

	// end inline asm
	// begin inline asm
	mma.sync.aligned.m16n8k8.row.col.f32.f16.f16.f32 {%f51135,%f51136,%f51137,%f51138}, {%r1,%r2}, {%r3}, {%f51135,%f51136,%f51137,%f51138};

	// end inline asm
	// begin inline asm
	mma.sync.aligned.m16n8k8.row.col.f32.f16.f16.f32 {%f51135,%f51136,%f51137,%f51138}, {%r1,%r2}, {%r3}, {%f51135,%f51136,%f51137,%f51138};

	// end inline asm
	// begin inline asm
	mma.sync.aligned.m16n8k8.row.col.f32.f16.f16.f32 {%f51135,%f51136,%f51137,%f51138}, {%r1,%r2}, {%r3}, {%f51135,%f51136,%f51137,%f51138};

	// end inline asm
	// begin inline asm
	mma.sync.aligned.m16n8k8.row.col.f32.f16.f16.f32 {%f51135,%f51136,%f51137,%f51138}, {%r1,%r2}, {%r3}, {%f51135,%f51136,%f51137,%f51138};

	// end inline asm
	// begin inline asm
	mma.sync.aligned.m16n8k8.row.col.f32.f16.f16.f32 {%f51135,%f51136,%f51137,%f51138}, {%r1,%r2}, {%r3}, {%f51135,%f51136,%f51137,%f51138};

	// end inline asm
	// begin inline asm
	mma.sync.aligned.m16n8k8.row.col.f32.f16.f16.f32 {%f51135,%f51136,%f51137,%f51138}, {%r1,%r2}, {%r3}, {%f51135,%f51136,%f51137,%f51138};

	// end inline asm
	// begin inline asm
	mma.sync.aligned.m16n8k8.row.col.f32.f16.f16.f32 {%f51135,%f51136,%f51137,%f51138}, {%r1,%r2}, {%r3}, {%f51135,%f51136,%f51137,%f51138};

	// end inline asm
	// begin inline asm
	mma.sync.aligned.m16n8k8.row.col.f32.f16.f16.f32 {%f51135,%f51136,%f51137,%f51138}, {%r1,%r2}, {%r3}, {%f51135,%f51136,%f51137,%f51138};

	// end inline asm
	// begin inline asm
	mma.sync.aligned.m16n8k8.row.col.f32.f16.f16.f32 {%f51135,%f51136,%f51137,%f51138}, {%r1,%r2}, {%r3}, {%f51135,%f51136,%f51137,%f51138};

	// end inline asm
	// begin inline asm
	mma.sync.aligned.m16n8k8.row.col.f32.f16.f16.f32 {%f51135,%f51136,%f51137,%f51138}, {%r1,%r2}, {%r3}, {%f51135,%f51136,%f51137,%f51138};

	// end inline asm
	// begin inline asm
	mma.sync.aligned.m16n8k8.row.col.f32.f16.f16.f32 {%f51135,%f51136,%f51137,%f51138}, {%r1,%r2}, {%r3}, {%f51135,%f51136,%f51137,%f51138};

	// end inline asm
	// begin inline asm
	mma.sync.aligned.m16n8k8.row.col.f32.f16.f16.f32 {%f51135,%f51136,%f51137,%f51138}, {%r1,%r2}, {%r3}, {%f51135,%f51136,%f51137,%f51138};

	// end inline asm
	// begin inline asm
	mma.sync.aligned.m16n8k8.row.col.f32.f16.f16.f32 {%f51135,%f51136,%f51137,%f51138}, {%r1,%r2}, {%r3}, {%f51135,%f51136,%f51137,%f51138};

	// end inline asm
	// begin inline asm
	mma.sync.aligned.m16n8k8.row.col.f32.f16.f16.f32 {%f51135,%f51136,%f51137,%f51138}, {%r1,%r2}, {%r3}, {%f51135,%f51136,%f51137,%f51138};

	// end inline asm
	// begin inline asm
	mma.sync.aligned.m16n8k8.row.col.f32.f16.f16.f32 {%f51135,%f51136,%f51137,%f51138}, {%r1,%r2}, {%r3}, {%f51135,%f51136,%f51137,%f51138};

	// end inline asm
	// begin inline asm
	mma.sync.aligned.m16n8k8.row.col.f32.f16.f16.f32 {%f51135,%f51136,%f51137,%f51138}, {%r1,%r2}, {%r3}, {%f51135,%f51136,%f51137,%f51138};

	// end inline asm
	// begin inline asm
	mma.sync.aligned.m16n8k8.row.col.f32.f16.f16.f32 {%f51135,%f51136,%f51137,%f51138}, {%r1,%r2}, {%r3}, {%f51135,%f51136,%f51137,%f51138};

	// end inline asm
	// begin inline asm
	mma.sync.aligned.m16n8k8.row.col.f32.f16.f16.f32 {%f51135,%f51136,%f51137,%f51138}, {%r1,%r2}, {%r3}, {%f51135,%f51136,%f51137,%f51138};

	// end inline asm
	// begin inline asm
	mma.sync.aligned.m16n8k8.row.col.f32.f16.f16.f32 {%f51135,%f51136,%f51137,%f51138}, {%r1,%r2}, {%r3}, {%f51135,%f51136,%f51137,%f51138};

	// end inline asm
	// begin inline asm
	mma.sync.aligned.m16n8k8.row.col.f32.f16.f16.f32 {%f51135,%f51136,%f51137,%f51138}, {%r1,%r2}, {%r3}, {%f51135,%f51136,%f51137,%f51138};

	// end inline asm
	// begin inline asm
	mma.sync.aligned.m16n8k8.row.col.f32.f16.f16.f32 {%f51135,%f51136,%f51137,%f51138}, {%r1,%r2}, {%r3}, {%f51135,%f51136,%f51137,%f51138};

	// end inline asm
	// begin inline asm
	mma.sync.aligned.m16n8k8.row.col.f32.f16.f16.f32 {%f51135,%f51136,%f51137,%f51138}, {%r1,%r2}, {%r3}, {%f51135,%f51136,%f51137,%f51138};

	// end inline asm
	// begin inline asm
	mma.sync.aligned.m16n8k8.row.col.f32.f16.f16.f32 {%f51135,%f51136,%f51137,%f51138}, {%r1,%r2}, {%r3}, {%f51135,%f51136,%f51137,%f51138};

	// end inline asm
	// begin inline asm
	mma.sync.aligned.m16n8k8.row.col.f32.f16.f16.f32 {%f51135,%f51136,%f51137,%f51138}, {%r1,%r2}, {%r3}, {%f51135,%f51136,%f51137,%f51138};

	// end inline asm
	// begin inline asm
	mma.sync.aligned.m16n8k8.row.col.f32.f16.f16.f32 {%f51135,%f51136,%f51137,%f51138}, {%r1,%r2}, {%r3}, {%f51135,%f51136,%f51137,%f51138};

	// end inline asm
	// begin inline asm
	mma.sync.aligned.m16n8k8.row.col.f32.f16.f16.f32 {%f51135,%f51136,%f51137,%f51138}, {%r1,%r2}, {%r3}, {%f51135,%f51136,%f51137,%f51138};

	// end inline asm
	// begin inline asm
	mma.sync.aligned.m16n8k8.row.col.f32.f16.f16.f32 {%f51135,%f51136,%f51137,%f51138}, {%r1,%r2}, {%r3}, {%f51135,%f51136,%f51137,%f51138};

	// end inline asm
	// begin inline asm
	mma.sync.aligned.m16n8k8.row.col.f32.f16.f16.f32 {%f51135,%f51136,%f51137,%f51138}, {%r1,%r2}, {%r3}, {%f51135,%f51136,%f51137,%f51138};

	// end inline asm
	// begin inline asm
	mma.sync.aligned.m16n8k8.row.col.f32.f16.f16.f32 {%f51135,%f51136,%f51137,%f51138}, {%r1,%r2}, {%r3}, {%f51135,%f51136,%f51137,%f51138};

	// end inline asm
	// begin inline asm
	mma.sync.aligned.m16n8k8.row.col.f32.f16.f16.f32 {%f51135,%f51136,%f51137,%f51138}, {%r1,%r2}, {%r3}, {%f51135,%f51136,%f51137,%f51138};

	// end inline asm
	// begin inline asm
	mma.sync.aligned.m16n8k8.row.col.f32.f16.f16.f32 {%f51135,%f51136,%f51137,%f51138}, {%r1,%r2}, {%r3}, {%f51135,%f51136,%f51137,%f51138};

	// end inline asm
	// begin inline asm
	mma.sync.aligned.m16n8k8.row.col.f32.f16.f16.f32 {%f51135,%f51136,%f51137,%f51138}, {%r1,%r2}, {%r3}, {%f51135,%f51136,%f51137,%f51138};

	// end inline asm
	// begin inline asm
	mma.sync.aligned.m16n8k8.row.col.f32.f16.f16.f32 {%f51135,%f51136,%f51137,%f51138}, {%r1,%r2}, {%r3}, {%f51135,%f51136,%f51137,%f51138};

	// end inline asm
	// begin inline asm
	mma.sync.aligned.m16n8k8.row.col.f32.f16.f16.f32 {%f51135,%f51136,%f51137,%f51138}, {%r1,%r2}, {%r3}, {%f51135,%f51136,%f51137,%f51138};

	// end inline asm
	// begin inline asm
	mma.sync.aligned.m16n8k8.row.col.f32.f16.f16.f32 {%f51135,%f51136,%f51137,%f51138}, {%r1,%r2}, {%r3}, {%f51135,%f51136,%f51137,%f51138};

	// end inline asm
	// begin inline asm
	mma.sync.aligned.m16n8k8.row.col.f32.f16.f16.f32 {%f51135,%f51136,%f51137,%f51138}, {%r1,%r2}, {%r3}, {%f51135,%f51136,%f51137,%f51138};

	// end inline asm
	// begin inline asm
	mma.sync.aligned.m16n8k8.row.col.f32.f16.f16.f32 {%f51135,%f51136,%f51137,%f51138}, {%r1,%r2}, {%r3}, {%f51135,%f51136,%f51137,%f51138};

	// end inline asm
	// begin inline asm
	mma.sync.aligned.m16n8k8.row.col.f32.f16.f16.f32 {%f51135,%f51136,%f51137,%f51138}, {%r1,%r2}, {%r3}, {%f51135,%f51136,%f51137,%f51138};

	// end inline asm
	// begin inline asm
	mma.sync.aligned.m16n8k8.row.col.f32.f16.f16.f32 {%f51135,%f51136,%f51137,%f51138}, {%r1,%r2}, {%r3}, {%f51135,%f51136,%f51137,%f51138};

	// end inline asm
	// begin inline asm
	mma.sync.aligned.m16n8k8.row.col.f32.f16.f16.f32 {%f51135,%f51136,%f51137,%f51138}, {%r1,%r2}, {%r3}, {%f51135,%f51136,%f51137,%f51138};

	// end inline asm
	// begin inline asm
	mma.sync.aligned.m16n8k8.row.col.f32.f16.f16.f32 {%f51135,%f51136,%f51137,%f51138}, {%r1,%r2}, {%r3}, {%f51135,%f51136,%f51137,%f51138};

	// end inline asm
	// begin inline asm
	mma.sync.aligned.m16n8k8.row.col.f32.f16.f16.f32 {%f51135,%f51136,%f51137,%f51138}, {%r1,%r2}, {%r3}, {%f51135,%f51136,%f51137,%f51138};

	// end inline asm
	// begin inline asm
	mma.sync.aligned.m16n8k8.row.col.f32.f16.f16.f32 {%f51135,%f51136,%f51137,%f51138}, {%r1,%r2}, {%r3}, {%f51135,%f51136,%f51137,%f51138};

	// end inline asm
	// begin inline asm
	mma.sync.aligned.m16n8k8.row.col.f32.f16.f16.f32 {%f51135,%f51136,%f51137,%f51138}, {%r1,%r2}, {%r3}, {%f51135,%f51136,%f51137,%f51138};

	// end inline asm
	// begin inline asm
	mma.sync.aligned.m16n8k8.row.col.f32.f16.f16.f32 {%f51135,%f51136,%f51137,%f51138}, {%r1,%r2}, {%r3}, {%f51135,%f51136,%f51137,%f51138};

	// end inline asm
	// begin inline asm
	mma.sync.aligned.m16n8k8.row.col.f32.f16.f16.f32 {%f51135,%f51136,%f51137,%f51138}, {%r1,%r2}, {%r3}, {%f51135,%f51136,%f51137,%f51138};

	// end inline asm
	// begin inline asm
	mma.sync.aligned.m16n8k8.row.col.f32.f16.f16.f32 {%f51135,%f51136,%f51137,%f51138}, {%r1,%r2}, {%r3}, {%f51135,%f51136,%f51137,%f51138};

	// end inline asm
	// begin inline asm
	mma.sync.aligned.m16n8k8.row.col.f32.f16.f16.f32 {%f51135,%f51136,%f51137,%f51138}, {%r1,%r2}, {%r3}, {%f51135,%f51136,%f51137,%f51138};

	// end inline asm
	// begin inline asm
	mma.sync.aligned.m16n8k8.row.col.f32.f16.f16.f32 {%f51135,%f51136,%f51137,%f51138}, {%r1,%r2}, {%r3}, {%f51135,%f51136,%f51137,%f51138};

	// end inline asm
	// begin inline asm
	mma.sync.aligned.m16n8k8.row.col.f32.f16.f16.f32 {%f51135,%f51136,%f51137,%f51138}, {%r1,%r2}, {%r3}, {%f51135,%f51136,%f51137,%f51138};

	// end inline asm
	// begin inline asm
	mma.sync.aligned.m16n8k8.row.col.f32.f16.f16.f32 {%f51135,%f51136,%f51137,%f51138}, {%r1,%r2}, {%r3}, {%f51135,%f51136,%f51137,%f51138};

	// end inline asm
	// begin inline asm
	mma.sync.aligned.m16n8k8.row.col.f32.f16.f16.f32 {%f51135,%f51136,%f51137,%f51138}, {%r1,%r2}, {%r3}, {%f51135,%f51136,%f51137,%f51138};

	// end inline asm
	// begin inline asm
	mma.sync.aligned.m16n8k8.row.col.f32.f16.f16.f32 {%f51135,%f51136,%f51137,%f51138}, {%r1,%r2}, {%r3}, {%f51135,%f51136,%f51137,%f51138};

	// end inline asm
	// begin inline asm
	mma.sync.aligned.m16n8k8.row.col.f32.f16.f16.f32 {%f51135,%f51136,%f51137,%f51138}, {%r1,%r2}, {%r3}, {%f51135,%f51136,%f51137,%f51138};

	// end inline asm
	// begin inline asm
	mma.sync.aligned.m16n8k8.row.col.f32.f16.f16.f32 {%f51135,%f51136,%f51137,%f51138}, {%r1,%r2}, {%r3}, {%f51135,%f51136,%f51137,%f51138};

	// end inline asm
	// begin inline asm
	mma.sync.aligned.m16n8k8.row.col.f32.f16.f16.f32 {%f51135,%f51136,%f51137,%f51138}, {%r1,%r2}, {%r3}, {%f51135,%f51136,%f51137,%f51138};

	// end inline asm
	// begin inline asm
	mma.sync.aligned.m16n8k8.row.col.f32.f16.f16.f32 {%f51135,%f51136,%f51137,%f51138}, {%r1,%r2}, {%r3}, {%f51135,%f51136,%f51137,%f51138};

	// end inline asm
	// begin inline asm
	mma.sync.aligned.m16n8k8.row.col.f32.f16.f16.f32 {%f51135,%f51136,%f51137,%f51138}, {%r1,%r2}, {%r3}, {%f51135,%f51136,%f51137,%f51138};

	// end inline asm
	// begin inline asm
	mma.sync.aligned.m16n8k8.row.col.f32.f16.f16.f32 {%f51135,%f51136,%f51137,%f51138}, {%r1,%r2}, {%r3}, {%f51135,%f51136,%f51137,%f51138};

	// end inline asm
	// begin inline asm
	mma.sync.aligned.m16n8k8.row.col.f32.f16.f16.f32 {%f51135,%f51136,%f51137,%f51138}, {%r1,%r2}, {%r3}, {%f51135,%f51136,%f51137,%f51138};

	// end inline asm
	// begin inline asm
	mma.sync.aligned.m16n8k8.row.col.f32.f16.f16.f32 {%f51135,%f51136,%f51137,%f51138}, {%r1,%r2}, {%r3}, {%f51135,%f51136,%f51137,%f51138};

	// end inline asm
	// begin inline asm
	mma.sync.aligned.m16n8k8.row.col.f32.f16.f16.f32 {%f51135,%f51136,%f51137,%f51138}, {%r1,%r2}, {%r3}, {%f51135,%f51136,%f51137,%f51138};

	// end inline asm
	// begin inline asm
	mma.sync.aligned.m16n8k8.row.col.f32.f16.f16.f32 {%f51135,%f51136,%f51137,%f51138}, {%r1,%r2}, {%r3}, {%f51135,%f51136,%f51137,%f51138};

	// end inline asm
	// begin inline asm
	mma.sync.aligned.m16n8k8.row.col.f32.f16.f16.f32 {%f51135,%f51136,%f51137,%f51138}, {%r1,%r2}, {%r3}, {%f51135,%f51136,%f51137,%f51138};

	// end inline asm
	// begin inline asm
	mma.sync.aligned.m16n8k8.row.col.f32.f16.f16.f32 {%f51135,%f51136,%f51137,%f51138}, {%r1,%r2}, {%r3}, {%f51135,%f51136,%f51137,%f51138};

	// end inline asm
	// begin inline asm
	mma.sync.aligned.m16n8k8.row.col.f32.f16.f16.f32 {%f51135,%f51136,%f51137,%f51138}, {%r1,%r2}, {%r3}, {%f51135,%f51136,%f51137,%f51138};

	// end inline asm
	// begin inline asm
	mma.sync.aligned.m16n8k8.row.col.f32.f16.f16.f32 {%f51135,%f51136,%f51137,%f51138}, {%r1,%r2}, {%r3}, {%f51135,%f51136,%f51137,%f51138};

	// end inline asm
	// begin inline asm
	mma.sync.aligned.m16n8k8.row.col.f32.f16.f16.f32 {%f51135,%f51136,%f51137,%f51138}, {%r1,%r2}, {%r3}, {%f51135,%f51136,%f51137,%f51138};

	// end inline asm
	// begin inline asm
	mma.sync.aligned.m16n8k8.row.col.f32.f16.f16.f32 {%f51135,%f51136,%f51137,%f51138}, {%r1,%r2}, {%r3}, {%f51135,%f51136,%f51137,%f51138};

	// end inline asm
	// begin inline asm
	mma.sync.aligned.m16n8k8.row.col.f32.f16.f16.f32 {%f51135,%f51136,%f51137,%f51138}, {%r1,%r2}, {%r3}, {%f51135,%f51136,%f51137,%f51138};

	// end inline asm
	// begin inline asm
	mma.sync.aligned.m16n8k8.row.col.f32.f16.f16.f32 {%f51135,%f51136,%f51137,%f51138}, {%r1,%r2}, {%r3}, {%f51135,%f51136,%f51137,%f51138};

	// end inline asm
	// begin inline asm
	mma.sync.aligned.m16n8k8.row.col.f32.f16.f16.f32 {%f51135,%f51136,%f51137,%f51138}, {%r1,%r2}, {%r3}, {%f51135,%f51136,%f51137,%f51138};

	// end inline asm
	// begin inline asm
	mma.sync.aligned.m16n8k8.row.col.f32.f16.f16.f32 {%f51135,%f51136,%f51137,%f51138}, {%r1,%r2}, {%r3}, {%f51135,%f51136,%f51137,%f51138};

	// end inline asm
	// begin inline asm
	mma.sync.aligned.m16n8k8.row.col.f32.f16.f16.f32 {%f51135,%f51136,%f51137,%f51138}, {%r1,%r2}, {%r3}, {%f51135,%f51136,%f51137,%f51138};

	// end inline asm
	// begin inline asm
	mma.sync.aligned.m16n8k8.row.col.f32.f16.f16.f32 {%f51135,%f51136,%f51137,%f51138}, {%r1,%r2}, {%r3}, {%f51135,%f51136,%f51137,%f51138};

	// end inline asm
	// begin inline asm
	mma.sync.aligned.m16n8k8.row.col.f32.f16.f16.f32 {%f51135,%f51136,%f51137,%f51138}, {%r1,%r2}, {%r3}, {%f51135,%f51136,%f51137,%f51138};

	// end inline asm
	// begin inline asm
	mma.sync.aligned.m16n8k8.row.col.f32.f16.f16.f32 {%f51135,%f51136,%f51137,%f51138}, {%r1,%r2}, {%r3}, {%f51135,%f51136,%f51137,%f51138};

	// end inline asm
	// begin inline asm
	mma.sync.aligned.m16n8k8.row.col.f32.f16.f16.f32 {%f51135,%f51136,%f51137,%f51138}, {%r1,%r2}, {%r3}, {%f51135,%f51136,%f51137,%f51138};

	// end inline asm
	// begin inline asm
	mma.sync.aligned.m16n8k8.row.col.f32.f16.f16.f32 {%f51135,%f51136,%f51137,%f51138}, {%r1,%r2}, {%r3}, {%f51135,%f51136,%f51137,%f51138};

	// end inline asm
	// begin inline asm
	mma.sync.aligned.m16n8k8.row.col.f32.f16.f16.f32 {%f51135,%f51136,%f51137,%f51138}, {%r1,%r2}, {%r3}, {%f51135,%f51136,%f51137,%f51138};

	// end inline asm
	// begin inline asm
	mma.sync.aligned.m16n8k8.row.col.f32.f16.f16.f32 {%f51135,%f51136,%f51137,%f51138}, {%r1,%r2}, {%r3}, {%f51135,%f51136,%f51137,%f51138};

	// end inline asm
	// begin inline asm
	mma.sync.aligned.m16n8k8.row.col.f32.f16.f16.f32 {%f51135,%f51136,%f51137,%f51138}, {%r1,%r2}, {%r3}, {%f51135,%f51136,%f51137,%f51138};

	// end inline asm
	// begin inline asm
	mma.sync.aligned.m16n8k8.row.col.f32.f16.f16.f32 {%f51135,%f51136,%f51137,%f51138}, {%r1,%r2}, {%r3}, {%f51135,%f51136,%f51137,%f51138};

	// end inline asm
	// begin inline asm
	mma.sync.aligned.m16n8k8.row.col.f32.f16.f16.f32 {%f51135,%f51136,%f51137,%f51138}, {%r1,%r2}, {%r3}, {%f51135,%f51136,%f51137,%f51138};

	// end inline asm
	// begin inline asm
	mma.sync.aligned.m16n8k8.row.col.f32.f16.f16.f32 {%f51135,%f51136,%f51137,%f51138}, {%r1,%r2}, {%r3}, {%f51135,%f51136,%f51137,%f51138};

	// end inline asm
	// begin inline asm
	mma.sync.aligned.m16n8k8.row.col.f32.f16.f16.f32 {%f51135,%f51136,%f51137,%f51138}, {%r1,%r2}, {%r3}, {%f51135,%f51136,%f51137,%f51138};

	// end inline asm
	// begin inline asm
	mma.sync.aligned.m16n8k8.row.col.f32.f16.f16.f32 {%f51135,%f51136,%f51137,%f51138}, {%r1,%r2}, {%r3}, {%f51135,%f51136,%f51137,%f51138};

	// end inline asm
	// begin inline asm
	mma.sync.aligned.m16n8k8.row.col.f32.f16.f16.f32 {%f51135,%f51136,%f51137,%f51138}, {%r1,%r2}, {%r3}, {%f51135,%f51136,%f51137,%f51138};

	// end inline asm
	// begin inline asm
	mma.sync.aligned.m16n8k8.row.col.f32.f16.f16.f32 {%f51135,%f51136,%f51137,%f51138}, {%r1,%r2}, {%r3}, {%f51135,%f51136,%f51137,%f51138};

	// end inline asm
	// begin inline asm
	mma.sync.aligned.m16n8k8.row.col.f32.f16.f16.f32 {%f51135,%f51136,%f51137,%f51138}, {%r1,%r2}, {%r3}, {%f51135,%f51136,%f51137,%f51138};

	// end inline asm
	// begin inline asm
	mma.sync.aligned.m16n8k8.row.col.f32.f16.f16.f32 {%f51135,%f51136,%f51137,%f51138}, {%r1,%r2}, {%r3}, {%f51135,%f51136,%f51137,%f51138};

	// end inline asm
	// begin inline asm
	mma.sync.aligned.m16n8k8.row.col.f32.f16.f16.f32 {%f51135,%f51136,%f51137,%f51138}, {%r1,%r2}, {%r3}, {%f51135,%f51136,%f51137,%f51138};

	// end inline asm
	// begin inline asm
	mma.sync.aligned.m16n8k8.row.col.f32.f16.f16.f32 {%f51135,%f51136,%f51137,%f51138}, {%r1,%r2}, {%r3}, {%f51135,%f51136,%f51137,%f51138};

	// end inline asm
	// begin inline asm
	mma.sync.aligned.m16n8k8.row.col.f32.f16.f16.f32 {%f51135,%f51136,%f51137,%f51138}, {%r1,%r2}, {%r3}, {%f51135,%f51136,%f51137,%f51138};

	// end inline asm
	// begin inline asm
	mma.sync.aligned.m16n8k8.row.col.f32.f16.f16.f32 {%f51135,%f51136,%f51137,%f51138}, {%r1,%r2}, {%r3}, {%f51135,%f51136,%f51137,%f51138};

	// end inline asm
	// begin inline asm
	mma.sync.aligned.m16n8k8.row.col.f32.f16.f16.f32 {%f51135,%f51136,%f51137,%f51138}, {%r1,%r2}, {%r3}, {%f51135,%f51136,%f51137,%f51138};

	// end inline asm
	// begin inline asm
	mma.sync.aligned.m16n8k8.row.col.f32.f16.f16.f32 {%f51135,%f51136,%f51137,%f51138}, {%r1,%r2}, {%r3}, {%f51135,%f51136,%f51137,%f51138};

	// end inline asm
	// begin inline asm
	mma.sync.aligned.m16n8k8.row.col.f32.f16.f16.f32 {%f51135,%f51136,%f51137,%f51138}, {%r1,%r2}, {%r3}, {%f51135,%f51136,%f51137,%f51138};

	// end inline asm
	// begin inline asm
	mma.sync.aligned.m16n8k8.row.col.f32.f16.f16.f32 {%f51135,%f51136,%f51137,%f51138}, {%r1,%r2}, {%r3}, {%f51135,%f51136,%f51137,%f51138};

	// end inline asm
	// begin inline asm
	mma.sync.aligned.m16n8k8.row.col.f32.f16.f16.f32 {%f51135,%f51136,%f51137,%f51138}, {%r1,%r2}, {%r3}, {%f51135,%f51136,%f51137,%f51138};

	// end inline asm
	// begin inline asm
	mma.sync.aligned.m16n8k8.row.col.f32.f16.f16.f32 {%f51135,%f51136,%f51137,%f51138}, {%r1,%r2}, {%r3}, {%f51135,%f51136,%f51137,%f51138};

	// end inline asm
	// begin inline asm
	mma.sync.aligned.m16n8k8.row.col.f32.f16.f16.f32 {%f51135,%f51136,%f51137,%f51138}, {%r1,%r2}, {%r3}, {%f51135,%f51136,%f51137,%f51138};

	// end inline asm
	// begin inline asm
	mma.sync.aligned.m16n8k8.row.col.f32.f16.f16.f32 {%f51135,%f51136,%f51137,%f51138}, {%r1,%r2}, {%r3}, {%f51135,%f51136,%f51137,%f51138};

	// end inline asm
	// begin inline asm
	mma.sync.aligned.m16n8k8.row.col.f32.f16.f16.f32 {%f51135,%f51136,%f51137,%f51138}, {%r1,%r2}, {%r3}, {%f51135,%f51136,%f51137,%f51138};

	// end inline asm
	// begin inline asm
	mma.sync.aligned.m16n8k8.row.col.f32.f16.f16.f32 {%f51135,%f51136,%f51137,%f51138}, {%r1,%r2}, {%r3}, {%f51135,%f51136,%f51137,%f51138};

	// end inline asm
	// begin inline asm
	mma.sync.aligned.m16n8k8.row.col.f32.f16.f16.f32 {%f51135,%f51136,%f51137,%f51138}, {%r1,%r2}, {%r3}, {%f51135,%f51136,%f51137,%f51138};

	// end inline asm
	// begin inline asm
	mma.sync.aligned.m16n8k8.row.col.f32.f16.f16.f32 {%f51135,%f51136,%f51137,%f51138}, {%r1,%r2}, {%r3}, {%f51135,%f51136,%f51137,%f51138};

	// end inline asm
	// begin inline asm
	mma.sync.aligned.m16n8k8.row.col.f32.f16.f16.f32 {%f51135,%f51136,%f51137,%f51138}, {%r1,%r2}, {%r3}, {%f51135,%f51136,%f51137,%f51138};

	// end inline asm
	// begin inline asm
	mma.sync.aligned.m16n8k8.row.col.f32.f16.f16.f32 {%f51135,%f51136,%f51137,%f51138}, {%r1,%r2}, {%r3}, {%f51135,%f51136,%f51137,%f51138};

	// end inline asm
	// begin inline asm
	mma.sync.aligned.m16n8k8.row.col.f32.f16.f16.f32 {%f51135,%f51136,%f51137,%f51138}, {%r1,%r2}, {%r3}, {%f51135,%f51136,%f51137,%f51138};

	// end inline asm
	// begin inline asm
	mma.sync.aligned.m16n8k8.row.col.f32.f16.f16.f32 {%f51135,%f51136,%f51137,%f51138}, {%r1,%r2}, {%r3}, {%f51135,%f51136,%f51137,%f51138};

	// end inline asm
	// begin inline asm
	mma.sync.aligned.m16n8k8.row.col.f32.f16.f16.f32 {%f51135,%f51136,%f51137,%f51138}, {%r1,%r2}, {%r3}, {%f51135,%f51136,%f51137,%f51138};

	// end inline asm
	// begin inline asm
	mma.sync.aligned.m16n8k8.row.col.f32.f16.f16.f32 {%f51135,%f51136,%f51137,%f51138}, {%r1,%r2}, {%r3}, {%f51135,%f51136,%f51137,%f51138};

	// end inline asm
	// begin inline asm
	mma.sync.aligned.m16n8k8.row.col.f32.f16.f16.f32 {%f51135,%f51136,%f51137,%f51138}, {%r1,%r2}, {%r3}, {%f51135,%f51136,%f51137,%f51138};

	// end inline asm
	// begin inline asm
	mma.sync.aligned.m16n8k8.row.col.f32.f16.f16.f32 {%f51135,%f51136,%f51137,%f51138}, {%r1,%r2}, {%r3}, {%f51135,%f51136,%f51137,%f51138};

	// end inline asm
	// begin inline asm
	mma.sync.aligned.m16n8k8.row.col.f32.f16.f16.f32 {%f51135,%f51136,%f51137,%f51138}, {%r1,%r2}, {%r3}, {%f51135,%f51136,%f51137,%f51138};

	// end inline asm
	// begin inline asm
	mma.sync.aligned.m16n8k8.row.col.f32.f16.f16.f32 {%f51135,%f51136,%f51137,%f51138}, {%r1,%r2}, {%r3}, {%f51135,%f51136,%f51137,%f51138};

	// end inline asm
	// begin inline asm
	mma.sync.aligned.m16n8k8.row.col.f32.f16.f16.f32 {%f51135,%f51136,%f51137,%f51138}, {%r1,%r2}, {%r3}, {%f51135,%f51136,%f51137,%f51138};

	// end inline asm
	// begin inline asm
	mma.sync.aligned.m16n8k8.row.col.f32.f16.f16.f32 {%f51135,%f51136,%f51137,%f51138}, {%r1,%r2}, {%r3}, {%f51135,%f51136,%f51137,%f51138};

	// end inline asm
	// begin inline asm
	mma.sync.aligned.m16n8k8.row.col.f32.f16.f16.f32 {%f51135,%f51136,%f51137,%f51138}, {%r1,%r2}, {%r3}, {%f51135,%f51136,%f51137,%f51138};

	// end inline asm
	// begin inline asm
	mma.sync.aligned.m16n8k8.row.col.f32.f16.f16.f32 {%f51135,%f51136,%f51137,%f51138}, {%r1,%r2}, {%r3}, {%f51135,%f51136,%f51137,%f51138};

	// end inline asm
	// begin inline asm
	mma.sync.aligned.m16n8k8.row.col.f32.f16.f16.f32 {%f51135,%f51136,%f51137,%f51138}, {%r1,%r2}, {%r3}, {%f51135,%f51136,%f51137,%f51138};

	// end inline asm
	// begin inline asm
	mma.sync.aligned.m16n8k8.row.col.f32.f16.f16.f32 {%f51135,%f51136,%f51137,%f51138}, {%r1,%r2}, {%r3}, {%f51135,%f51136,%f51137,%f51138};

	// end inline asm
	// begin inline asm
	mma.sync.aligned.m16n8k8.row.col.f32.f16.f16.f32 {%f51135,%f51136,%f51137,%f51138}, {%r1,%r2}, {%r3}, {%f51135,%f51136,%f51137,%f51138};

	// end inline asm
	// begin inline asm
	mma.sync.aligned.m16n8k8.row.col.f32.f16.f16.f32 {%f51135,%f51136,%f51137,%f51138}, {%r1,%r2}, {%r3}, {%f51135,%f51136,%f51137,%f51138};

	// end inline asm
	// begin inline asm
	mma.sync.aligned.m16n8k8.row.col.f32.f16.f16.f32 {%f51135,%f51136,%f51137,%f51138}, {%r1,%r2}, {%r3}, {%f51135,%f51136,%f51137,%f51138};

	// end inline asm
	// begin inline asm
	mma.sync.aligned.m16n8k8.row.col.f32.f16.f16.f32 {%f51135,%f51136,%f51137,%f51138}, {%r1,%r2}, {%r3}, {%f51135,%f51136,%f51137,%f51138};

	// end inline asm
	// begin inline asm
	mma.sync.aligned.m16n8k8.row.col.f32.f16.f16.f32 {%f51135,%f51136,%f51137,%f51138}, {%r1,%r2}, {%r3}, {%f51135,%f51136,%f51137,%f51138};

	// end inline asm
	// begin inline asm
	mma.sync.aligned.m16n8k8.row.col.f32.f16.f16.f32 {%f51135,%f51136,%f51137,%f51138}, {%r1,%r2}, {%r3}, {%f51135,%f51136,%f51137,%f51138};

	// end inline asm
	// begin inline asm
	mma.sync.aligned.m16n8k8.row.col.f32.f16.f16.f32 {%f51135,%f51136,%f51137,%f51138}, {%r1,%r2}, {%r3}, {%f51135,%f51136,%f51137,%f51138};

	// end inline asm
	// begin inline asm
	mma.sync.aligned.m16n8k8.row.col.f32.f16.f16.f32 {%f51135,%f51136,%f51137,%f51138}, {%r1,%r2}, {%r3}, {%f51135,%f51136,%f51137,%f51138};

	// end inline asm
	// begin inline asm
	mma.sync.aligned.m16n8k8.row.col.f32.f16.f16.f32 {%f51135,%f51136,%f51137,%f51138}, {%r1,%r2}, {%r3}, {%f51135,%f51136,%f51137,%f51138};

	// end inline asm
	// begin inline asm
	mma.sync.aligned.m16n8k8.row.col.f32.f16.f16.f32 {%f51135,%f51136,%f51137,%f51138}, {%r1,%r2}, {%r3}, {%f51135,%f51136,%f51137,%f51138};

	// end inline asm
	// begin inline asm
	mma.sync.aligned.m16n8k8.row.col.f32.f16.f16.f32 {%f51135,%f51136,%f51137,%f51138}, {%r1,%r2}, {%r3}, {%f51135,%f51136,%f51137,%f51138};

	// end inline asm
	// begin inline asm
	mma.sync.aligned.m16n8k8.row.col.f32.f16.f16.f32 {%f51135,%f51136,%f51137,%f51138}, {%r1,%r2}, {%r3}, {%f51135,%f51136,%f51137,%f51138};

	// end inline asm
	// begin inline asm
	mma.sync.aligned.m16n8k8.row.col.f32.f16.f16.f32 {%f51135,%f51136,%f51137,%f51138}, {%r1,%r2}, {%r3}, {%f51135,%f51136,%f51137,%f51138};

	// end inline asm
	// begin inline asm
	mma.sync.aligned.m16n8k8.row.col.f32.f16.f16.f32 {%f51135,%f51136,%f51137,%f51138}, {%r1,%r2}, {%r3}, {%f51135,%f51136,%f51137,%f51138};

	// end inline asm
	// begin inline asm
	mma.sync.aligned.m16n8k8.row.col.f32.f16.f16.f32 {%f51135,%f51136,%f51137,%f51138}, {%r1,%r2}, {%r3}, {%f51135,%f51136,%f51137,%f51138};

	// end inline asm
	// begin inline asm
	mma.sync.aligned.m16n8k8.row.col.f32.f16.f16.f32 {%f51135,%f51136,%f51137,%f51138}, {%r1,%r2}, {%r3}, {%f51135,%f51136,%f51137,%f51138};

	// end inline asm
	// begin inline asm
	mma.sync.aligned.m16n8k8.row.col.f32.f16.f16.f32 {%f51135,%f51136,%f51137,%f51138}, {%r1,%r2}, {%r3}, {%f51135,%f51136,%f51137,%f51138};

	// end inline asm
	// begin inline asm
	mma.sync.aligned.m16n8k8.row.col.f32.f16.f16.f32 {%f51135,%f51136,%f51137,%f51138}, {%r1,%r2}, {%r3}, {%f51135,%f51136,%f51137,%f51138};

	// end inline asm
	// begin inline asm
	mma.sync.aligned.m16n8k8.row.col.f32.f16.f16.f32 {%f51135,%f51136,%f51137,%f51138}, {%r1,%r2}, {%r3}, {%f51135,%f51136,%f51137,%f51138};

	// end inline asm
	// begin inline asm
	mma.sync.aligned.m16n8k8.row.col.f32.f16.f16.f32 {%f51135,%f51136,%f51137,%f51138}, {%r1,%r2}, {%r3}, {%f51135,%f51136,%f51137,%f51138};

	// end inline asm
	// begin inline asm
	mma.sync.aligned.m16n8k8.row.col.f32.f16.f16.f32 {%f51135,%f51136,%f51137,%f51138}, {%r1,%r2}, {%r3}, {%f51135,%f51136,%f51137,%f51138};

	// end inline asm
	// begin inline asm
	mma.sync.aligned.m16n8k8.row.col.f32.f16.f16.f32 {%f51135,%f51136,%f51137,%f51138}, {%r1,%r2}, {%r3}, {%f51135,%f51136,%f51137,%f51138};

	// end inline asm
	// begin inline asm
	mma.sync.aligned.m16n8k8.row.col.f32.f16.f16.f32 {%f51135,%f51136,%f51137,%f51138}, {%r1,%r2}, {%r3}, {%f51135,%f51136,%f51137,%f51138};

	// end inline asm
	// begin inline asm
	mma.sync.aligned.m16n8k8.row.col.f32.f16.f16.f32 {%f51135,%f51136,%f51137,%f51138}, {%r1,%r2}, {%r3}, {%f51135,%f51136,%f51137,%f51138};

	// end inline asm
	// begin inline asm
	mma.sync.aligned.m16n8k8.row.col.f32.f16.f16.f32 {%f51135,%f51136,%f51137,%f51138}, {%r1,%r2}, {%r3}, {%f51135,%f51136,%f51137,%f51138};

	// end inline asm
	// begin inline asm
	mma.sync.aligned.m16n8k8.row.col.f32.f16.f16.f32 {%f51135,%f51136,%f51137,%f51138}, {%r1,%r2}, {%r3}, {%f51135,%f51136,%f51137,%f51138};

	// end inline asm
	// begin inline asm
	mma.sync.aligned.m16n8k8.row.col.f32.f16.f16.f32 {%f51135,%f51136,%f51137,%f51138}, {%r1,%r2}, {%r3}, {%f51135,%f51136,%f51137,%f51138};

	// end inline asm
	// begin inline asm
	mma.sync.aligned.m16n8k8.row.col.f32.f16.f16.f32 {%f51135,%f51136,%f51137,%f51138}, {%r1,%r2}, {%r3}, {%f51135,%f51136,%f51137,%f51138};

	// end inline asm
	// begin inline asm
	mma.sync.aligned.m16n8k8.row.col.f32.f16.f16.f32 {%f51135,%f51136,%f51137,%f51138}, {%r1,%r2}, {%r3}, {%f51135,%f51136,%f51137,%f51138};

	// end inline asm
	// begin inline asm
	mma.sync.aligned.m16n8k8.row.col.f32.f16.f16.f32 {%f51135,%f51136,%f51137,%f51138}, {%r1,%r2}, {%r3}, {%f51135,%f51136,%f51137,%f51138};

	// end inline asm
	// begin inline asm
	mma.sync.aligned.m16n8k8.row.col.f32.f16.f16.f32 {%f51135,%f51136,%f51137,%f51138}, {%r1,%r2}, {%r3}, {%f51135,%f51136,%f51137,%f51138};

	// end inline asm
	// begin inline asm
	mma.sync.aligned.m16n8k8.row.col.f32.f16.f16.f32 {%f51135,%f51136,%f51137,%f51138}, {%r1,%r2}, {%r3}, {%f51135,%f51136,%f51137,%f51138};

	// end inline asm
	// begin inline asm
	mma.sync.aligned.m16n8k8.row.col.f32.f16.f16.f32 {%f51135,%f51136,%f51137,%f51138}, {%r1,%r2}, {%r3}, {%f51135,%f51136,%f51137,%f51138};

	// end inline asm
	// begin inline asm
	mma.sync.aligned.m16n8k8.row.col.f32.f16.f16.f32 {%f51135,%f51136,%f51137,%f51138}, {%r1,%r2}, {%r3}, {%f51135,%f51136,%f51137,%f51138};

	// end inline asm
	// begin inline asm
	mma.sync.aligned.m16n8k8.row.col.f32.f16.f16.f32 {%f51135,%f51136,%f51137,%f51138}, {%r1,%r2}, {%r3}, {%f51135,%f51136,%f51137,%f51138};

	// end inline asm
	// begin inline asm
	mma.sync.aligned.m16n8k8.row.col.f32.f16.f16.f32 {%f51135,%f51136,%f51137,%f51138}, {%r1,%r2}, {%r3}, {%f51135,%f51136,%f51137,%f51138};

	// end inline asm
	// begin inline asm
	mma.sync.aligned.m16n8k8.row.col.f32.f16.f16.f32 {%f51135,%f51136,%f51137,%f51138}, {%r1,%r2}, {%r3}, {%f51135,%f51136,%f51137,%f51138};

	// end inline asm
	// begin inline asm
	mma.sync.aligned.m16n8k8.row.col.f32.f16.f16.f32 {%f51135,%f51136,%f51137,%f51138}, {%r1,%r2}, {%r3}, {%f51135,%f51136,%f51137,%f51138};

	// end inline asm
	// begin inline asm
	mma.sync.aligned.m16n8k8.row.col.f32.f16.f16.f32 {%f51135,%f51136,%f51137,%f51138}, {%r1,%r2}, {%r3}, {%f51135,%f51136,%f51137,%f51138};

	// end inline asm
	// begin inline asm
	mma.sync.aligned.m16n8k8.row.col.f32.f16.f16.f32 {%f51135,%f51136,%f51137,%f51138}, {%r1,%r2}, {%r3}, {%f51135,%f51136,%f51137,%f51138};

	// end inline asm
	// begin inline asm
	mma.sync.aligned.m16n8k8.row.col.f32.f16.f16.f32 {%f51135,%f51136,%f51137,%f51138}, {%r1,%r2}, {%r3}, {%f51135,%f51136,%f51137,%f51138};

	// end inline asm
	// begin inline asm
	mma.sync.aligned.m16n8k8.row.col.f32.f16.f16.f32 {%f51135,%f51136,%f51137,%f51138}, {%r1,%r2}, {%r3}, {%f51135,%f51136,%f51137,%f51138};

	// end inline asm
	// begin inline asm
	mma.sync.aligned.m16n8k8.row.col.f32.f16.f16.f32 {%f51135,%f51136,%f51137,%f51138}, {%r1,%r2}, {%r3}, {%f51135,%f51136,%f51137,%f51138};

	// end inline asm
	// begin inline asm
	mma.sync.aligned.m16n8k8.row.col.f32.f16.f16.f32 {%f51135,%f51136,%f51137,%f51138}, {%r1,%r2}, {%r3}, {%f51135,%f51136,%f51137,%f51138};

	// end inline asm
	// begin inline asm
	mma.sync.aligned.m16n8k8.row.col.f32.f16.f16.f32 {%f51135,%f51136,%f51137,%f51138}, {%r1,%r2}, {%r3}, {%f51135,%f51136,%f51137,%f51138};

	// end inline asm
	// begin inline asm
	mma.sync.aligned.m16n8k8.row.col.f32.f16.f16.f32 {%f51135,%f51136,%f51137,%f51138}, {%r1,%r2}, {%r3}, {%f51135,%f51136,%f51137,%f51138};

	// end inline asm
	// begin inline asm
	mma.sync.aligned.m16n8k8.row.col.f32.f16.f16.f32 {%f51135,%f51136,%f51137,%f51138}, {%r1,%r2}, {%r3}, {%f51135,%f51136,%f51137,%f51138};

	// end inline asm
	// begin inline asm
	mma.sync.aligned.m16n8k8.row.col.f32.f16.f16.f32 {%f51135,%f51136,%f51137,%f51138}, {%r1,%r2}, {%r3}, {%f51135,%f51136,%f51137,%f51138};

	// end inline asm
	// begin inline asm
	mma.sync.aligned.m16n8k8.row.col.f32.f16.f16.f32 {%f51135,%f51136,%f51137,%f51138}, {%r1,%r2}, {%r3}, {%f51135,%f51136,%f51137,%f51138};

	// end inline asm
	// begin inline asm
	mma.sync.aligned.m16n8k8.row.col.f32.f16.f16.f32 {%f51135,%f51136,%f51137,%f51138}, {%r1,%r2}, {%r3}, {%f51135,%f51136,%f51137,%f51138};

	// end inline asm
	// begin inline asm
	mma.sync.aligned.m16n8k8.row.col.f32.f16.f16.f32 {%f51135,%f51136,%f51137,%f51138}, {%r1,%r2}, {%r3}, {%f51135,%f51136,%f51137,%f51138};

	// end inline asm
	// begin inline asm
	mma.sync.aligned.m16n8k8.row.col.f32.f16.f16.f32 {%f51135,%f51136,%f51137,%f51138}, {%r1,%r2}, {%r3}, {%f51135,%f51136,%f51137,%f51138};

	// end inline asm
	// begin inline asm
	mma.sync.aligned.m16n8k8.row.col.f32.f16.f16.f32 {%f51135,%f51136,%f51137,%f51138}, {%r1,%r2}, {%r3}, {%f51135,%f51136,%f51137,%f51138};

	// end inline asm
	// begin inline asm
	mma.sync.aligned.m16n8k8.row.col.f32.f16.f16.f32 {%f51135,%f51136,%f51137,%f51138}, {%r1,%r2}, {%r3}, {%f51135,%f51136,%f51137,%f51138};

	// end inline asm
	// begin inline asm
	mma.sync.aligned.m16n8k8.row.col.f32.f16.f16.f32 {%f51135,%f51136,%f51137,%f51138}, {%r1,%r2}, {%r3}, {%f51135,%f51136,%f51137,%f51138};

	// end inline asm
	// begin inline asm
	mma.sync.aligned.m16n8k8.row.col.f32.f16.f16.f32 {%f51135,%f51136,%f51137,%f51138}, {%r1,%r2}, {%r3}, {%f51135,%f51136,%f51137,%f51138};

	// end inline asm
	// begin inline asm
	mma.sync.aligned.m16n8k8.row.col.f32.f16.f16.f32 {%f51135,%f51136,%f51137,%f51138}, {%r1,%r2}, {%r3}, {%f51135,%f51136,%f51137,%f51138};

	// end inline asm
	// begin inline asm
	mma.sync.aligned.m16n8k8.row.col.f32.f16.f16.f32 {%f51135,%f51136,%f51137,%f51138}, {%r1,%r2}, {%r3}, {%f51135,%f51136,%f51137,%f51138};

	// end inline asm
	// begin inline asm
	mma.sync.aligned.m16n8k8.row.col.f32.f16.f16.f32 {%f51135,%f51136,%f51137,%f51138}, {%r1,%r2}, {%r3}, {%f51135,%f51136,%f51137,%f51138};

	// end inline asm
	// begin inline asm
	mma.sync.aligned.m16n8k8.row.col.f32.f16.f16.f32 {%f51135,%f51136,%f51137,%f51138}, {%r1,%r2}, {%r3}, {%f51135,%f51136,%f51137,%f51138};

	// end inline asm
	// begin inline asm
	mma.sync.aligned.m16n8k8.row.col.f32.f16.f16.f32 {%f51135,%f51136,%f51137,%f51138}, {%r1,%r2}, {%r3}, {%f51135,%f51136,%f51137,%f51138};

	// end inline asm
	// begin inline asm
	mma.sync.aligned.m16n8k8.row.col.f32.f16.f16.f32 {%f51135,%f51136,%f51137,%f51138}, {%r1,%r2}, {%r3}, {%f51135,%f51136,%f51137,%f51138};

	// end inline asm
	// begin inline asm
	mma.sync.aligned.m16n8k8.row.col.f32.f16.f16.f32 {%f51135,%f51136,%f51137,%f51138}, {%r1,%r2}, {%r3}, {%f51135,%f51136,%f51137,%f51138};

	// end inline asm
	// begin inline asm
	mma.sync.aligned.m16n8k8.row.col.f32.f16.f16.f32 {%f51135,%f51136,%f51137,%f51138}, {%r1,%r2}, {%r3}, {%f51135,%f51136,%f51137,%f51138};

	// end inline asm
	// begin inline asm
	mma.sync.aligned.m16n8k8.row.col.f32.f16.f16.f32 {%f51135,%f51136,%f51137,%f51138}, {%r1,%r2}, {%r3}, {%f51135,%f51136,%f51137,%f51138};

	// end inline asm
	// begin inline asm
	mma.sync.aligned.m16n8k8.row.col.f32.f16.f16.f32 {%f51135,%f51136,%f51137,%f51138}, {%r1,%r2}, {%r3}, {%f51135,%f51136,%f51137,%f51138};

	// end inline asm
	// begin inline asm
	mma.sync.aligned.m16n8k8.row.col.f32.f16.f16.f32 {%f51135,%f51136,%f51137,%f51138}, {%r1,%r2}, {%r3}, {%f51135,%f51136,%f51137,%f51138};

	// end inline asm
	// begin inline asm
	mma.sync.aligned.m16n8k8.row.col.f32.f16.f16.f32 {%f51135,%f51136,%f51137,%f51138}, {%r1,%r2}, {%r3}, {%f51135,%f51136,%f51137,%f51138};

	// end inline asm
	// begin inline asm
	mma.sync.aligned.m16n8k8.row.col.f32.f16.f16.f32 {%f51135,%f51136,%f51137,%f51138}, {%r1,%r2}, {%r3}, {%f51135,%f51136,%f51137,%f51138};

	// end inline asm
	// begin inline asm
	mma.sync.aligned.m16n8k8.row.col.f32.f16.f16.f32 {%f51135,%f51136,%f51137,%f51138}, {%r1,%r2}, {%r3}, {%f51135,%f51136,%f51137,%f51138};

	// end inline asm
	// begin inline asm
	mma.sync.aligned.m16n8k8.row.col.f32.f16.f16.f32 {%f51135,%f51136,%f51137,%f51138}, {%r1,%r2}, {%r3}, {%f51135,%f51136,%f51137,%f51138};

	// end inline asm
	// begin inline asm
	mma.sync.aligned.m16n8k8.row.col.f32.f16.f16.f32 {%f51135,%f51136,%f51137,%f51138}, {%r1,%r2}, {%r3}, {%f51135,%f51136,%f51137,%f51138};

	// end inline asm
	// begin inline asm
	mma.sync.aligned.m16n8k8.row.col.f32.f16.f16.f32 {%f51135,%f51136,%f51137,%f51138}, {%r1,%r2}, {%r3}, {%f51135,%f51136,%f51137,%f51138};

	// end inline asm
	// begin inline asm
	mma.sync.aligned.m16n8k8.row.col.f32.f16.f16.f32 {%f51135,%f51136,%f51137,%f51138}, {%r1,%r2}, {%r3}, {%f51135,%f51136,%f51137,%f51138};

	// end inline asm
	// begin inline asm
	mma.sync.aligned.m16n8k8.row.col.f32.f16.f16.f32 {%f51135,%f51136,%f51137,%f51138}, {%r1,%r2}, {%r3}, {%f51135,%f51136,%f51137,%f51138};

	// end inline asm
	// begin inline asm
	mma.sync.aligned.m16n8k8.row.col.f32.f16.f16.f32 {%f51135,%f51136,%f51137,%f51138}, {%r1,%r2}, {%r3}, {%f51135,%f51136,%f51137,%f51138};

	// end inline asm
	// begin inline asm
	mma.sync.aligned.m16n8k8.row.col.f32.f16.f16.f32 {%f51135,%f51136,%f51137,%f51138}, {%r1,%r2}, {%r3}, {%f51135,%f51136,%f51137,%f51138};

	// end inline asm
	// begin inline asm
	mma.sync.aligned.m16n8k8.row.col.f32.f16.f16.f32 {%f51135,%f51136,%f51137,%f51138}, {%r1,%r2}, {%r3}, {%f51135,%f51136,%f51137,%f51138};

	// end inline asm
	// begin inline asm
	mma.sync.aligned.m16n8k8.row.col.f32.f16.f16.f32 {%f51135,%f51136,%f51137,%f51138}, {%r1,%r2}, {%r3}, {%f51135,%f51136,%f51137,%f51138};

	// end inline asm
	// begin inline asm
	mma.sync.aligned.m16n8k8.row.col.f32.f16.f16.f32 {%f51135,%f51136,%f51137,%f51138}, {%r1,%r2}, {%r3}, {%f51135,%f51136,%f51137,%f51138};

	// end inline asm
	// begin inline asm
	mma.sync.aligned.m16n8k8.row.col.f32.f16.f16.f32 {%f51135,%f51136,%f51137,%f51138}, {%r1,%r2}, {%r3}, {%f51135,%f51136,%f51137,%f51138};

	// end inline asm
	// begin inline asm
	mma.sync.aligned.m16n8k8.row.col.f32.f16.f16.f32 {%f51135,%f51136,%f51137,%f51138}, {%r1,%r2}, {%r3}, {%f51135,%f51136,%f51137,%f51138};

	// end inline asm
	// begin inline asm
	mma.sync.aligned.m16n8k8.row.col.f32.f16.f16.f32 {%f51135,%f51136,%f51137,%f51138}, {%r1,%r2}, {%r3}, {%f51135,%f51136,%f51137,%f51138};

	// end inline asm
	// begin inline asm
	mma.sync.aligned.m16n8k8.row.col.f32.f16.f16.f32 {%f51135,%f51136,%f51137,%f51138}, {%r1,%r2}, {%r3}, {%f51135,%f51136,%f51137,%f51138};

	// end inline asm
	// begin inline asm
	mma.sync.aligned.m16n8k8.row.col.f32.f16.f16.f32 {%f51135,%f51136,%f51137,%f51138}, {%r1,%r2}, {%r3}, {%f51135,%f51136,%f51137,%f51138};

	// end inline asm
	// begin inline asm
	mma.sync.aligned.m16n8k8.row.col.f32.f16.f16.f32 {%f51135,%f51136,%f51137,%f51138}, {%r1,%r2}, {%r3}, {%f51135,%f51136,%f51137,%f51138};

	// end inline asm
	// begin inline asm
	mma.sync.aligned.m16n8k8.row.col.f32.f16.f16.f32 {%f51135,%f51136,%f51137,%f51138}, {%r1,%r2}, {%r3}, {%f51135,%f51136,%f51137,%f51138};

	// end inline asm
	// begin inline asm
	mma.sync.aligned.m16n8k8.row.col.f32.f16.f16.f32 {%f51135,%f51136,%f51137,%f51138}, {%r1,%r2}, {%r3}, {%f51135,%f51136,%f51137,%f51138};

	// end inline asm
	// begin inline asm
	mma.sync.aligned.m16n8k8.row.col.f32.f16.f16.f32 {%f51135,%f51136,%f51137,%f51138}, {%r1,%r2}, {%r3}, {%f51135,%f51136,%f51137,%f51138};

	// end inline asm
	// begin inline asm
	mma.sync.aligned.m16n8k8.row.col.f32.f16.f16.f32 {%f51135,%f51136,%f51137,%f51138}, {%r1,%r2}, {%r3}, {%f51135,%f51136,%f51137,%f51138};

	// end inline asm
	// begin inline asm
	mma.sync.aligned.m16n8k8.row.col.f32.f16.f16.f32 {%f51135,%f51136,%f51137,%f51138}, {%r1,%r2}, {%r3}, {%f51135,%f51136,%f51137,%f51138};

	// end inline asm
	// begin inline asm
	mma.sync.aligned.m16n8k8.row.col.f32.f16.f16.f32 {%f51135,%f51136,%f51137,%f51138}, {%r1,%r2}, {%r3}, {%f51135,%f51136,%f51137,%f51138};

	// end inline asm
	// begin inline asm
	mma.sync.aligned.m16n8k8.row.col.f32.f16.f16.f32 {%f51135,%f51136,%f51137,%f51138}, {%r1,%r2}, {%r3}, {%f51135,%f51136,%f51137,%f51138};

	// end inline asm
	// begin inline asm
	mma.sync.aligned.m16n8k8.row.col.f32.f16.f16.f32 {%f51135,%f51136,%f51137,%f51138}, {%r1,%r2}, {%r3}, {%f51135,%f51136,%f51137,%f51138};

	// end inline asm
	// begin inline asm
	mma.sync.aligned.m16n8k8.row.col.f32.f16.f16.f32 {%f51135,%f51136,%f51137,%f51138}, {%r1,%r2}, {%r3}, {%f51135,%f51136,%f51137,%f51138};

	// end inline asm
	// begin inline asm
	mma.sync.aligned.m16n8k8.row.col.f32.f16.f16.f32 {%f51135,%f51136,%f51137,%f51138}, {%r1,%r2}, {%r3}, {%f51135,%f51136,%f51137,%f51138};

	// end inline asm
	// begin inline asm
	mma.sync.aligned.m16n8k8.row.col.f32.f16.f16.f32 {%f51135,%f51136,%f51137,%f51138}, {%r1,%r2}, {%r3}, {%f51135,%f51136,%f51137,%f51138};

	// end inline asm
	// begin inline asm
	mma.sync.aligned.m16n8k8.row.col.f32.f16.f16.f32 {%f51135,%f51136,%f51137,%f51138}, {%r1,%r2}, {%r3}, {%f51135,%f51136,%f51137,%f51138};

	// end inline asm
	// begin inline asm
	mma.sync.aligned.m16n8k8.row.col.f32.f16.f16.f32 {%f51135,%f51136,%f51137,%f51138}, {%r1,%r2}, {%r3}, {%f51135,%f51136,%f51137,%f51138};

	// end inline asm
	// begin inline asm
	mma.sync.aligned.m16n8k8.row.col.f32.f16.f16.f32 {%f51135,%f51136,%f51137,%f51138}, {%r1,%r2}, {%r3}, {%f51135,%f51136,%f51137,%f51138};

	// end inline asm
	// begin inline asm
	mma.sync.aligned.m16n8k8.row.col.f32.f16.f16.f32 {%f51135,%f51136,%f51137,%f51138}, {%r1,%r2}, {%r3}, {%f51135,%f51136,%f51137,%f51138};

	// end inline asm
	// begin inline asm
	mma.sync.aligned.m16n8k8.row.col.f32.f16.f16.f32 {%f51135,%f51136,%f51137,%f51138}, {%r1,%r2}, {%r3}, {%f51135,%f51136,%f51137,%f51138};

	// end inline asm
	// begin inline asm
	mma.sync.aligned.m16n8k8.row.col.f32.f16.f16.f32 {%f51135,%f51136,%f51137,%f51138}, {%r1,%r2}, {%r3}, {%f51135,%f51136,%f51137,%f51138};

	// end inline asm
	// begin inline asm
	mma.sync.aligned.m16n8k8.row.col.f32.f16.f16.f32 {%f51135,%f51136,%f51137,%f51138}, {%r1,%r2}, {%r3}, {%f51135,%f51136,%f51137,%f51138};

	// end inline asm
	// begin inline asm
	mma.sync.aligned.m16n8k8.row.col.f32.f16.f16.f32 {%f51135,%f51136,%f51137,%f51138}, {%r1,%r2}, {%r3}, {%f51135,%f51136,%f51137,%f51138};

	// end inline asm
	// begin inline asm
	mma.sync.aligned.m16n8k8.row.col.f32.f16.f16.f32 {%f51135,%f51136,%f51137,%f51138}, {%r1,%r2}, {%r3}, {%f51135,%f51136,%f51137,%f51138};

	// end inline asm
	// begin inline asm
	mma.sync.aligned.m16n8k8.row.col.f32.f16.f16.f32 {%f51135,%f51136,%f51137,%f51138}, {%r1,%r2}, {%r3}, {%f51135,%f51136,%f51137,%f51138};

	// end inline asm
	// begin inline asm
	mma.sync.aligned.m16n8k8.row.col.f32.f16.f16.f32 {%f51135,%f51136,%f51137,%f51138}, {%r1,%r2}, {%r3}, {%f51135,%f51136,%f51137,%f51138};

	// end inline asm
	// begin inline asm
	mma.sync.aligned.m16n8k8.row.col.f32.f16.f16.f32 {%f51135,%f51136,%f51137,%f51138}, {%r1,%r2}, {%r3}, {%f51135,%f51136,%f51137,%f51138};

	// end inline asm
	// begin inline asm
	mma.sync.aligned.m16n8k8.row.col.f32.f16.f16.f32 {%f51135,%f51136,%f51137,%f51138}, {%r1,%r2}, {%r3}, {%f51135,%f51136,%f51137,%f51138};

	// end inline asm
	// begin inline asm
	mma.sync.aligned.m16n8k8.row.col.f32.f16.f16.f32 {%f51135,%f51136,%f51137,%f51138}, {%r1,%r2}, {%r3}, {%f51135,%f51136,%f51137,%f51138};

	// end inline asm
	// begin inline asm
	mma.sync.aligned.m16n8k8.row.col.f32.f16.f16.f32 {%f51135,%f51136,%f51137,%f51138}, {%r1,%r2}, {%r3}, {%f51135,%f51136,%f51137,%f51138};

	// end inline asm
	// begin inline asm
	mma.sync.aligned.m16n8k8.row.col.f32.f16.f16.f32 {%f51135,%f51136,%f51137,%f51138}, {%r1,%r2}, {%r3}, {%f51135,%f51136,%f51137,%f51138};

	// end inline asm
	// begin inline asm
	mma.sync.aligned.m16n8k8.row.col.f32.f16.f16.f32 {%f51135,%f51136,%f51137,%f51138}, {%r1,%r2}, {%r3}, {%f51135,%f51136,%f51137,%f51138};

	// end inline asm
	// begin inline asm
	mma.sync.aligned.m16n8k8.row.col.f32.f16.f16.f32 {%f51135,%f51136,%f51137,%f51138}, {%r1,%r2}, {%r3}, {%f51135,%f51136,%f51137,%f51138};

	// end inline asm
	// begin inline asm
	mma.sync.aligned.m16n8k8.row.col.f32.f16.f16.f32 {%f51135,%f51136,%f51137,%f51138}, {%r1,%r2}, {%r3}, {%f51135,%f51136,%f51137,%f51138};

	// end inline asm
	// begin inline asm
	mma.sync.aligned.m16n8k8.row.col.f32.f16.f16.f32 {%f51135,%f51136,%f51137,%f51138}, {%r1,%r2}, {%r3}, {%f51135,%f51136,%f51137,%f51138};

	// end inline asm
	// begin inline asm
	mma.sync.aligned.m16n8k8.row.col.f32.f16.f16.f32 {%f51135,%f51136,%f51137,%f51138}, {%r1,%r2}, {%r3}, {%f51135,%f51136,%f51137,%f51138};

	// end inline asm
	// begin inline asm
	mma.sync.aligned.m16n8k8.row.col.f32.f16.f16.f32 {%f51135,%f51136,%f51137,%f51138}, {%r1,%r2}, {%r3}, {%f51135,%f51136,%f51137,%f51138};

	// end inline asm
	// begin inline asm
	mma.sync.aligned.m16n8k8.row.col.f32.f16.f16.f32 {%f51135,%f51136,%f51137,%f51138}, {%r1,%r2}, {%r3}, {%f51135,%f51136,%f51137,%f51138};

	// end inline asm
	// begin inline asm
	mma.sync.aligned.m16n8k8.row.col.f32.f16.f16.f32 {%f51135,%f51136,%f51137,%f51138}, {%r1,%r2}, {%r3}, {%f51135,%f51136,%f51137,%f51138};

	// end inline asm
	// begin inline asm
	mma.sync.aligned.m16n8k8.row.col.f32.f16.f16.f32 {%f51135,%f51136,%f51137,%f51138}, {%r1,%r2}, {%r3}, {%f51135,%f51136,%f51137,%f51138};

	// end inline asm
	// begin inline asm
	mma.sync.aligned.m16n8k8.row.col.f32.f16.f16.f32 {%f51135,%f51136,%f51137,%f51138}, {%r1,%r2}, {%r3}, {%f51135,%f51136,%f51137,%f51138};

	// end inline asm
	// begin inline asm
	mma.sync.aligned.m16n8k8.row.col.f32.f16.f16.f32 {%f51135,%f51136,%f51137,%f51138}, {%r1,%r2}, {%r3}, {%f51135,%f51136,%f51137,%f51138};

	// end inline asm
	// begin inline asm
	mma.sync.aligned.m16n8k8.row.col.f32.f16.f16.f32 {%f51135,%f51136,%f51137,%f51138}, {%r1,%r2}, {%r3}, {%f51135,%f51136,%f51137,%f51138};

	// end inline asm
	// begin inline asm
	mma.sync.aligned.m16n8k8.row.col.f32.f16.f16.f32 {%f51135,%f51136,%f51137,%f51138}, {%r1,%r2}, {%r3}, {%f51135,%f51136,%f51137,%f51138};

	// end inline asm
	// begin inline asm
	mma.sync.aligned.m16n8k8.row.col.f32.f16.f16.f32 {%f51135,%f51136,%f51137,%f51138}, {%r1,%r2}, {%r3}, {%f51135,%f51136,%f51137,%f51138};

	// end inline asm
	// begin inline asm
	mma.sync.aligned.m16n8k8.row.col.f32.f16.f16.f32 {%f51135,%f51136,%f51137,%f51138}, {%r1,%r2}, {%r3}, {%f51135,%f51136,%f51137,%f51138};

	// end inline asm
	// begin inline asm
	mma.sync.aligned.m16n8k8.row.col.f32.f16.f16.f32 {%f51135,%f51136,%f51137,%f51138}, {%r1,%r2}, {%r3}, {%f51135,%f51136,%f51137,%f51138};

	// end inline asm
	// begin inline asm
	mma.sync.aligned.m16n8k8.row.col.f32.f16.f16.f32 {%f51135,%f51136,%f51137,%f51138}, {%r1,%r2}, {%r3}, {%f51135,%f51136,%f51137,%f51138};

	// end inline asm
	// begin inline asm
	mma.sync.aligned.m16n8k8.row.col.f32.f16.f16.f32 {%f51135,%f51136,%f51137,%f51138}, {%r1,%r2}, {%r3}, {%f51135,%f51136,%f51137,%f51138};

	// end inline asm
	// begin inline asm
	mma.sync.aligned.m16n8k8.row.col.f32.f16.f16.f32 {%f51135,%f51136,%f51137,%f51138}, {%r1,%r2}, {%r3}, {%f51135,%f51136,%f51137,%f51138};

	// end inline asm
	// begin inline asm
	mma.sync.aligned.m16n8k8.row.col.f32.f16.f16.f32 {%f51135,%f51136,%f51137,%f51138}, {%r1,%r2}, {%r3}, {%f51135,%f51136,%f51137,%f51138};

	// end inline asm
	// begin inline asm
	mma.sync.aligned.m16n8k8.row.col.f32.f16.f16.f32 {%f51135,%f51136,%f51137,%f51138}, {%r1,%r2}, {%r3}, {%f51135,%f51136,%f51137,%f51138};

	// end inline asm
	// begin inline asm
	mma.sync.aligned.m16n8k8.row.col.f32.f16.f16.f32 {%f51135,%f51136,%f51137,%f51138}, {%r1,%r2}, {%r3}, {%f51135,%f51136,%f51137,%f51138};

	// end inline asm
	// begin inline asm
	mma.sync.aligned.m16n8k8.row.col.f32.f16.f16.f32 {%f51135,%f51136,%f51137,%f51138}, {%r1,%r2}, {%r3}, {%f51135,%f51136,%f51137,%f51138};

	// end inline asm
	// begin inline asm
	mma.sync.aligned.m16n8k8.row.col.f32.f16.f16.f32 {%f51135,%f51136,%f51137,%f51138}, {%r1,%r2}, {%r3}, {%f51135,%f51136,%f51137,%f51138};

	// end inline asm
	// begin inline asm
	mma.sync.aligned.m16n8k8.row.col.f32.f16.f16.f32 {%f51135,%f51136,%f51137,%f51138}, {%r1,%r2}, {%r3}, {%f51135,%f51136,%f51137,%f51138};

	// end inline asm
	// begin inline asm
	mma.sync.aligned.m16n8k8.row.col.f32.f16.f16.f32 {%f51135,%f51136,%f51137,%f51138}, {%r1,%r2}, {%r3}, {%f51135,%f51136,%f51137,%f51138};

	// end inline asm
	// begin inline asm
	mma.sync.aligned.m16n8k8.row.col.f32.f16.f16.f32 {%f51135,%f51136,%f51137,%f51138}, {%r1,%r2}, {%r3}, {%f51135,%f51136,%f51137,%f51138};

	// end inline asm
	// begin inline asm
	mma.sync.aligned.m16n8k8.row.col.f32.f16.f16.f32 {%f51135,%f51136,%f51137,%f51138}, {%r1,%r2}, {%r3}, {%f51135,%f51136,%f51137,%f51138};

	// end inline asm
	// begin inline asm
	mma.sync.aligned.m16n8k8.row.col.f32.f16.f16.f32 {%f51135,%f51136,%f51137,%f51138}, {%r1,%r2}, {%r3}, {%f51135,%f51136,%f51137,%f51138};

	// end inline asm
	// begin inline asm
	mma.sync.aligned.m16n8k8.row.col.f32.f16.f16.f32 {%f51135,%f51136,%f51137,%f51138}, {%r1,%r2}, {%r3}, {%f51135,%f51136,%f51137,%f51138};

	// end inline asm
	// begin inline asm
	mma.sync.aligned.m16n8k8.row.col.f32.f16.f16.f32 {%f51135,%f51136,%f51137,%f51138}, {%r1,%r2}, {%r3}, {%f51135,%f51136,%f51137,%f51138};

	// end inline asm
	// begin inline asm
	mma.sync.aligned.m16n8k8.row.col.f32.f16.f16.f32 {%f51135,%f51136,%f51137,%f51138}, {%r1,%r2}, {%r3}, {%f51135,%f51136,%f51137,%f51138};

	// end inline asm
	// begin inline asm
	mma.sync.aligned.m16n8k8.row.col.f32.f16.f16.f32 {%f51135,%f51136,%f51137,%f51138}, {%r1,%r2}, {%r3}, {%f51135,%f51136,%f51137,%f51138};

	// end inline asm
	// begin inline asm
	mma.sync.aligned.m16n8k8.row.col.f32.f16.f16.f32 {%f51135,%f51136,%f51137,%f51138}, {%r1,%r2}, {%r3}, {%f51135,%f51136,%f51137,%f51138};

	// end inline asm
	// begin inline asm
	mma.sync.aligned.m16n8k8.row.col.f32.f16.f16.f32 {%f51135,%f51136,%f51137,%f51138}, {%r1,%r2}, {%r3}, {%f51135,%f51136,%f51137,%f51138};

	// end inline asm
	// begin inline asm
	mma.sync.aligned.m16n8k8.row.col.f32.f16.f16.f32 {%f51135,%f51136,%f51137,%f51138}, {%r1,%r2}, {%r3}, {%f51135,%f51136,%f51137,%f51138};

	// end inline asm
	// begin inline asm
	mma.sync.aligned.m16n8k8.row.col.f32.f16.f16.f32 {%f51135,%f51136,%f51137,%f51138}, {%r1,%r2}, {%r3}, {%f51135,%f51136,%f51137,%f51138};

	// end inline asm
	// begin inline asm
	mma.sync.aligned.m16n8k8.row.col.f32.f16.f16.f32 {%f51135,%f51136,%f51137,%f51138}, {%r1,%r2}, {%r3}, {%f51135,%f51136,%f51137,%f51138};

	// end inline asm
	// begin inline asm
	mma.sync.aligned.m16n8k8.row.col.f32.f16.f16.f32 {%f51135,%f51136,%f51137,%f51138}, {%r1,%r2}, {%r3}, {%f51135,%f51136,%f51137,%f51138};

	// end inline asm
	// begin inline asm
	mma.sync.aligned.m16n8k8.row.col.f32.f16.f16.f32 {%f51135,%f51136,%f51137,%f51138}, {%r1,%r2}, {%r3}, {%f51135,%f51136,%f51137,%f51138};

	// end inline asm
	// begin inline asm
	mma.sync.aligned.m16n8k8.row.col.f32.f16.f16.f32 {%f51135,%f51136,%f51137,%f51138}, {%r1,%r2}, {%r3}, {%f51135,%f51136,%f51137,%f51138};

	// end inline asm
	// begin inline asm
	mma.sync.aligned.m16n8k8.row.col.f32.f16.f16.f32 {%f51135,%f51136,%f51137,%f51138}, {%r1,%r2}, {%r3}, {%f51135,%f51136,%f51137,%f51138};

	// end inline asm
	// begin inline asm
	mma.sync.aligned.m16n8k8.row.col.f32.f16.f16.f32 {%f51135,%f51136,%f51137,%f51138}, {%r1,%r2}, {%r3}, {%f51135,%f51136,%f51137,%f51138};

	// end inline asm
	// begin inline asm
	mma.sync.aligned.m16n8k8.row.col.f32.f16.f16.f32 {%f51135,%f51136,%f51137,%f51138}, {%r1,%r2}, {%r3}, {%f51135,%f51136,%f51137,%f51138};

	// end inline asm
	// begin inline asm
	mma.sync.aligned.m16n8k8.row.col.f32.f16.f16.f32 {%f51135,%f51136,%f51137,%f51138}, {%r1,%r2}, {%r3}, {%f51135,%f51136,%f51137,%f51138};

	// end inline asm
	// begin inline asm
	mma.sync.aligned.m16n8k8.row.col.f32.f16.f16.f32 {%f51135,%f51136,%f51137,%f51138}, {%r1,%r2}, {%r3}, {%f51135,%f51136,%f51137,%f51138};

	// end inline asm
	// begin inline asm
	mma.sync.aligned.m16n8k8.row.col.f32.f16.f16.f32 {%f51135,%f51136,%f51137,%f51138}, {%r1,%r2}, {%r3}, {%f51135,%f51136,%f51137,%f51138};

	// end inline asm
	// begin inline asm
	mma.sync.aligned.m16n8k8.row.col.f32.f16.f16.f32 {%f51135,%f51136,%f51137,%f51138}, {%r1,%r2}, {%r3}, {%f51135,%f51136,%f51137,%f51138};

	// end inline asm
	// begin inline asm
	mma.sync.aligned.m16n8k8.row.col.f32.f16.f16.f32 {%f51135,%f51136,%f51137,%f51138}, {%r1,%r2}, {%r3}, {%f51135,%f51136,%f51137,%f51138};

	// end inline asm
	// begin inline asm
	mma.sync.aligned.m16n8k8.row.col.f32.f16.f16.f32 {%f51135,%f51136,%f51137,%f51138}, {%r1,%r2}, {%r3}, {%f51135,%f51136,%f51137,%f51138};

	// end inline asm
	// begin inline asm
	mma.sync.aligned.m16n8k8.row.col.f32.f16.f16.f32 {%f51135,%f51136,%f51137,%f51138}, {%r1,%r2}, {%r3}, {%f51135,%f51136,%f51137,%f51138};

	// end inline asm
	// begin inline asm
	mma.sync.aligned.m16n8k8.row.col.f32.f16.f16.f32 {%f51135,%f51136,%f51137,%f51138}, {%r1,%r2}, {%r3}, {%f51135,%f51136,%f51137,%f51138};

	// end inline asm
	// begin inline asm
	mma.sync.aligned.m16n8k8.row.col.f32.f16.f16.f32 {%f51135,%f51136,%f51137,%f51138}, {%r1,%r2}, {%r3}, {%f51135,%f51136,%f51137,%f51138};

	// end inline asm
	// begin inline asm
	mma.sync.aligned.m16n8k8.row.col.f32.f16.f16.f32 {%f51135,%f51136,%f51137,%f51138}, {%r1,%r2}, {%r3}, {%f51135,%f51136,%f51137,%f51138};

	// end inline asm
	// begin inline asm
	mma.sync.aligned.m16n8k8.row.col.f32.f16.f16.f32 {%f51135,%f51136,%f51137,%f51138}, {%r1,%r2}, {%r3}, {%f51135,%f51136,%f51137,%f51138};

	// end inline asm
	// begin inline asm
	mma.sync.aligned.m16n8k8.row.col.f32.f16.f16.f32 {%f51135,%f51136,%f51137,%f51138}, {%r1,%r2}, {%r3}, {%f51135,%f51136,%f51137,%f51138};

	// end inline asm
	// begin inline asm
	mma.sync.aligned.m16n8k8.row.col.f32.f16.f16.f32 {%f51135,%f51136,%f51137,%f51138}, {%r1,%r2}, {%r3}, {%f51135,%f51136,%f51137,%f51138};

	// end inline asm
	// begin inline asm
	mma.sync.aligned.m16n8k8.row.col.f32.f16.f16.f32 {%f51135,%f51136,%f51137,%f51138}, {%r1,%r2}, {%r3}, {%f51135,%f51136,%f51137,%f51138};

	// end inline asm
	// begin inline asm
	mma.sync.aligned.m16n8k8.row.col.f32.f16.f16.f32 {%f51135,%f51136,%f51137,%f51138}, {%r1,%r2}, {%r3}, {%f51135,%f51136,%f51137,%f51138};

	// end inline asm
	// begin inline asm
	mma.sync.aligned.m16n8k8.row.col.f32.f16.f16.f32 {%f51135,%f51136,%f51137,%f51138}, {%r1,%r2}, {%r3}, {%f51135,%f51136,%f51137,%f51138};

	// end inline asm
	// begin inline asm
	mma.sync.aligned.m16n8k8.row.col.f32.f16.f16.f32 {%f51135,%f51136,%f51137,%f51138}, {%r1,%r2}, {%r3}, {%f51135,%f51136,%f51137,%f51138};

	// end inline asm
	// begin inline asm
	mma.sync.aligned.m16n8k8.row.col.f32.f16.f16.f32 {%f51135,%f51136,%f51137,%f51138}, {%r1,%r2}, {%r3}, {%f51135,%f51136,%f51137,%f51138};

	// end inline asm
	// begin inline asm
	mma.sync.aligned.m16n8k8.row.col.f32.f16.f16.f32 {%f51135,%f51136,%f51137,%f51138}, {%r1,%r2}, {%r3}, {%f51135,%f51136,%f51137,%f51138};

	// end inline asm
	// begin inline asm
	mma.sync.aligned.m16n8k8.row.col.f32.f16.f16.f32 {%f51135,%f51136,%f51137,%f51138}, {%r1,%r2}, {%r3}, {%f51135,%f51136,%f51137,%f51138};

	// end inline asm
	// begin inline asm
	mma.sync.aligned.m16n8k8.row.col.f32.f16.f16.f32 {%f51135,%f51136,%f51137,%f51138}, {%r1,%r2}, {%r3}, {%f51135,%f51136,%f51137,%f51138};

	// end inline asm
	// begin inline asm
	mma.sync.aligned.m16n8k8.row.col.f32.f16.f16.f32 {%f51135,%f51136,%f51137,%f51138}, {%r1,%r2}, {%r3}, {%f51135,%f51136,%f51137,%f51138};

	// end inline asm
	// begin inline asm
	mma.sync.aligned.m16n8k8.row.col.f32.f16.f16.f32 {%f51135,%f51136,%f51137,%f51138}, {%r1,%r2}, {%r3}, {%f51135,%f51136,%f51137,%f51138};

	// end inline asm
	// begin inline asm
	mma.sync.aligned.m16n8k8.row.col.f32.f16.f16.f32 {%f51135,%f51136,%f51137,%f51138}, {%r1,%r2}, {%r3}, {%f51135,%f51136,%f51137,%f51138};

	// end inline asm
	// begin inline asm
	mma.sync.aligned.m16n8k8.row.col.f32.f16.f16.f32 {%f51135,%f51136,%f51137,%f51138}, {%r1,%r2}, {%r3}, {%f51135,%f51136,%f51137,%f51138};

	// end inline asm
	// begin inline asm
	mma.sync.aligned.m16n8k8.row.col.f32.f16.f16.f32 {%f51135,%f51136,%f51137,%f51138}, {%r1,%r2}, {%r3}, {%f51135,%f51136,%f51137,%f51138};

	// end inline asm
	// begin inline asm
	mma.sync.aligned.m16n8k8.row.col.f32.f16.f16.f32 {%f51135,%f51136,%f51137,%f51138}, {%r1,%r2}, {%r3}, {%f51135,%f51136,%f51137,%f51138};

	// end inline asm
	// begin inline asm
	mma.sync.aligned.m16n8k8.row.col.f32.f16.f16.f32 {%f51135,%f51136,%f51137,%f51138}, {%r1,%r2}, {%r3}, {%f51135,%f51136,%f51137,%f51138};

	// end inline asm
	// begin inline asm
	mma.sync.aligned.m16n8k8.row.col.f32.f16.f16.f32 {%f51135,%f51136,%f51137,%f51138}, {%r1,%r2}, {%r3}, {%f51135,%f51136,%f51137,%f51138};

	// end inline asm
	// begin inline asm
	mma.sync.aligned.m16n8k8.row.col.f32.f16.f16.f32 {%f51135,%f51136,%f51137,%f51138}, {%r1,%r2}, {%r3}, {%f51135,%f51136,%f51137,%f51138};

	// end inline asm
	// begin inline asm
	mma.sync.aligned.m16n8k8.row.col.f32.f16.f16.f32 {%f51135,%f51136,%f51137,%f51138}, {%r1,%r2}, {%r3}, {%f51135,%f51136,%f51137,%f51138};

	// end inline asm
	// begin inline asm
	mma.sync.aligned.m16n8k8.row.col.f32.f16.f16.f32 {%f51135,%f51136,%f51137,%f51138}, {%r1,%r2}, {%r3}, {%f51135,%f51136,%f51137,%f51138};

	// end inline asm
	// begin inline asm
	mma.sync.aligned.m16n8k8.row.col.f32.f16.f16.f32 {%f51135,%f51136,%f51137,%f51138}, {%r1,%r2}, {%r3}, {%f51135,%f51136,%f51137,%f51138};

	// end inline asm
	// begin inline asm
	mma.sync.aligned.m16n8k8.row.col.f32.f16.f16.f32 {%f51135,%f51136,%f51137,%f51138}, {%r1,%r2}, {%r3}, {%f51135,%f51136,%f51137,%f51138};

	// end inline asm
	// begin inline asm
	mma.sync.aligned.m16n8k8.row.col.f32.f16.f16.f32 {%f51135,%f51136,%f51137,%f51138}, {%r1,%r2}, {%r3}, {%f51135,%f51136,%f51137,%f51138};

	// end inline asm
	// begin inline asm
	mma.sync.aligned.m16n8k8.row.col.f32.f16.f16.f32 {%f51135,%f51136,%f51137,%f51138}, {%r1,%r2}, {%r3}, {%f51135,%f51136,%f51137,%f51138};

	// end inline asm
	// begin inline asm
	mma.sync.aligned.m16n8k8.row.col.f32.f16.f16.f32 {%f51135,%f51136,%f51137,%f51138}, {%r1,%r2}, {%r3}, {%f51135,%f51136,%f51137,%f51138};

	// end inline asm
	// begin inline asm
	mma.sync.aligned.m16n8k8.row.col.f32.f16.f16.f32 {%f51135,%f51136,%f51137,%f51138}, {%r1,%r2}, {%r3}, {%f51135,%f51136,%f51137,%f51138};

	// end inline asm
	// begin inline asm
	mma.sync.aligned.m16n8k8.row.col.f32.f16.f16.f32 {%f51135,%f51136,%f51137,%f51138}, {%r1,%r2}, {%r3}, {%f51135,%f51136,%f51137,%f51138};

	// end inline asm
	// begin inline asm
	mma.sync.aligned.m16n8k8.row.col.f32.f16.f16.f32 {%f51135,%f51136,%f51137,%f51138}, {%r1,%r2}, {%r3}, {%f51135,%f51136,%f51137,%f51138};

	// end inline asm
	// begin inline asm
	mma.sync.aligned.m16n8k8.row.col.f32.f16.f16.f32 {%f51135,%f51136,%f51137,%f51138}, {%r1,%r2}, {%r3}, {%f51135,%f51136,%f51137,%f51138};

	// end inline asm
	// begin inline asm
	mma.sync.aligned.m16n8k8.row.col.f32.f16.f16.f32 {%f51135,%f51136,%f51137,%f51138}, {%r1,%r2}, {%r3}, {%f51135,%f51136,%f51137,%f51138};

	// end inline asm
	// begin inline asm
	mma.sync.aligned.m16n8k8.row.col.f32.f16.f16.f32 {%f51135,%f51136,%f51137,%f51138}, {%r1,%r2}, {%r3}, {%f51135,%f51136,%f51137,%f51138};

	// end inline asm
	// begin inline asm
	mma.sync.aligned.m16n8k8.row.col.f32.f16.f16.f32 {%f51135,%f51136,%f51137,%f51138}, {%r1,%r2}, {%r3}, {%f51135,%f51136,%f51137,%f51138};

	// end inline asm
	// begin inline asm
	mma.sync.aligned.m16n8k8.row.col.f32.f16.f16.f32 {%f51135,%f51136,%f51137,%f51138}, {%r1,%r2}, {%r3}, {%f51135,%f51136,%f51137,%f51138};

	// end inline asm
	// begin inline asm
	mma.sync.aligned.m16n8k8.row.col.f32.f16.f16.f32 {%f51135,%f51136,%f51137,%f51138}, {%r1,%r2}, {%r3}, {%f51135,%f51136,%f51137,%f51138};

	// end inline asm
	// begin inline asm
	mma.sync.aligned.m16n8k8.row.col.f32.f16.f16.f32 {%f51135,%f51136,%f51137,%f51138}, {%r1,%r2}, {%r3}, {%f51135,%f51136,%f51137,%f51138};

	// end inline asm
	// begin inline asm
	mma.sync.aligned.m16n8k8.row.col.f32.f16.f16.f32 {%f51135,%f51136,%f51137,%f51138}, {%r1,%r2}, {%r3}, {%f51135,%f51136,%f51137,%f51138};

	// end inline asm
	// begin inline asm
	mma.sync.aligned.m16n8k8.row.col.f32.f16.f16.f32 {%f51135,%f51136,%f51137,%f51138}, {%r1,%r2}, {%r3}, {%f51135,%f51136,%f51137,%f51138};

	// end inline asm
	// begin inline asm
	mma.sync.aligned.m16n8k8.row.col.f32.f16.f16.f32 {%f51135,%f51136,%f51137,%f51138}, {%r1,%r2}, {%r3}, {%f51135,%f51136,%f51137,%f51138};

	// end inline asm
	// begin inline asm
	mma.sync.aligned.m16n8k8.row.col.f32.f16.f16.f32 {%f51135,%f51136,%f51137,%f51138}, {%r1,%r2}, {%r3}, {%f51135,%f51136,%f51137,%f51138};

	// end inline asm
	// begin inline asm
	mma.sync.aligned.m16n8k8.row.col.f32.f16.f16.f32 {%f51135,%f51136,%f51137,%f51138}, {%r1,%r2}, {%r3}, {%f51135,%f51136,%f51137,%f51138};

	// end inline asm
	// begin inline asm
	mma.sync.aligned.m16n8k8.row.col.f32.f16.f16.f32 {%f51135,%f51136,%f51137,%f51138}, {%r1,%r2}, {%r3}, {%f51135,%f51136,%f51137,%f51138};

	// end inline asm
	// begin inline asm
	mma.sync.aligned.m16n8k8.row.col.f32.f16.f16.f32 {%f51135,%f51136,%f51137,%f51138}, {%r1,%r2}, {%r3}, {%f51135,%f51136,%f51137,%f51138};

	// end inline asm
	// begin inline asm
	mma.sync.aligned.m16n8k8.row.col.f32.f16.f16.f32 {%f51135,%f51136,%f51137,%f51138}, {%r1,%r2}, {%r3}, {%f51135,%f51136,%f51137,%f51138};

	// end inline asm
	// begin inline asm
	mma.sync.aligned.m16n8k8.row.col.f32.f16.f16.f32 {%f51135,%f51136,%f51137,%f51138}, {%r1,%r2}, {%r3}, {%f51135,%f51136,%f51137,%f51138};

	// end inline asm
	// begin inline asm
	mma.sync.aligned.m16n8k8.row.col.f32.f16.f16.f32 {%f51135,%f51136,%f51137,%f51138}, {%r1,%r2}, {%r3}, {%f51135,%f51136,%f51137,%f51138};

	// end inline asm
	// begin inline asm
	mma.sync.aligned.m16n8k8.row.col.f32.f16.f16.f32 {%f51135,%f51136,%f51137,%f51138}, {%r1,%r2}, {%r3}, {%f51135,%f51136,%f51137,%f51138};

	// end inline asm
	// begin inline asm
	mma.sync.aligned.m16n8k8.row.col.f32.f16.f16.f32 {%f51135,%f51136,%f51137,%f51138}, {%r1,%r2}, {%r3}, {%f51135,%f51136,%f51137,%f51138};

	// end inline asm
	// begin inline asm
	mma.sync.aligned.m16n8k8.row.col.f32.f16.f16.f32 {%f51135,%f51136,%f51137,%f51138}, {%r1,%r2}, {%r3}, {%f51135,%f51136,%f51137,%f51138};

	// end inline asm
	// begin inline asm
	mma.sync.aligned.m16n8k8.row.col.f32.f16.f16.f32 {%f51135,%f51136,%f51137,%f51138}, {%r1,%r2}, {%r3}, {%f51135,%f51136,%f51137,%f51138};

	// end inline asm
	// begin inline asm
	mma.sync.aligned.m16n8k8.row.col.f32.f16.f16.f32 {%f51135,%f51136,%f51137,%f51138}, {%r1,%r2}, {%r3}, {%f51135,%f51136,%f51137,%f51138};

	// end inline asm
	mov.f32 	%f53975, %f51135;
	mov.f32 	%f53977, %f51137;
	mov.f32 	%f53976, %f51136;
	mov.f32 	%f53978, %f51138;
	// begin inline asm
	mma.sync.aligned.m16n8k8.row.col.f32.f16.f16.f32 {%f53975,%f53976,%f53977,%f53978}, {%r1,%r2}, {%r3}, {%f53975,%f53976,%f53977,%f53978};

	// end inline asm
	// begin inline asm
	mma.sync.aligned.m16n8k8.row.col.f32.f16.f16.f32 {%f53975,%f53976,%f53977,%f53978}, {%r1,%r2}, {%r3}, {%f53975,%f53976,%f53977,%f53978};

	// end inline asm
	// begin inline asm
	mma.sync.aligned.m16n8k8.row.col.f32.f16.f16.f32 {%f53975,%f53976,%f53977,%f53978}, {%r1,%r2}, {%r3}, {%f53975,%f53976,%f53977,%f53978};

	// end inline asm
	// begin inline asm
	mma.sync.aligned.m16n8k8.row.col.f32.f16.f16.f32 {%f53975,%f53976,%f53977,%f53978}, {%r1,%r2}, {%r3}, {%f53975,%f53976,%f53977,%f53978};

	// end inline asm
	// begin inline asm
	mma.sync.aligned.m16n8k8.row.col.f32.f16.f16.f32 {%f53975,%f53976,%f53977,%f53978}, {%r1,%r2}, {%r3}, {%f53975,%f53976,%f53977,%f53978};

	// end inline asm
	// begin inline asm
	mma.sync.aligned.m16n8k8.row.col.f32.f16.f16.f32 {%f53975,%f53976,%f53977,%f53978}, {%r1,%r2}, {%r3}, {%f53975,%f53976,%f53977,%f53978};

	// end inline asm
	// begin inline asm
	mma.sync.aligned.m16n8k8.row.col.f32.f16.f16.f32 {%f53975,%f53976,%f53977,%f53978}, {%r1,%r2}, {%r3}, {%f53975,%f53976,%f53977,%f53978};

	// end inline asm
	// begin inline asm
	mma.sync.aligned.m16n8k8.row.col.f32.f16.f16.f32 {%f53975,%f53976,%f53977,%f53978}, {%r1,%r2}, {%r3}, {%f53975,%f53976,%f53977,%f53978};

	// end inline asm
	// begin inline asm
	mma.sync.aligned.m16n8k8.row.col.f32.f16.f16.f32 {%f53975,%f53976,%f53977,%f53978}, {%r1,%r2}, {%r3}, {%f53975,%f53976,%f53977,%f53978};

	// end inline asm
	// begin inline asm
	mma.sync.aligned.m16n8k8.row.col.f32.f16.f16.f32 {%f53975,%f53976,%f53977,%f53978}, {%r1,%r2}, {%r3}, {%f53975,%f53976,%f53977,%f53978};

	// end inline asm
	// begin inline asm
	mma.sync.aligned.m16n8k8.row.col.f32.f16.f16.f32 {%f53975,%f53976,%f53977,%f53978}, {%r1,%r2}, {%r3}, {%f53975,%f53976,%f53977,%f53978};

	// end inline asm
	// begin inline asm
	mma.sync.aligned.m16n8k8.row.col.f32.f16.f16.f32 {%f53975,%f53976,%f53977,%f53978}, {%r1,%r2}, {%r3}, {%f53975,%f53976,%f53977,%f53978};

	// end inline asm
	// begin inline asm
	mma.sync.aligned.m16n8k8.row.col.f32.f16.f16.f32 {%f53975,%f53976,%f53977,%f53978}, {%r1,%r2}, {%r3}, {%f53975,%f53976,%f53977,%f53978};

	// end inline asm
	// begin inline asm
	mma.sync.aligned.m16n8k8.row.col.f32.f16.f16.f32 {%f53975,%f53976,%f53977,%f53978}, {%r1,%r2}, {%r3}, {%f53975,%f53976,%f53977,%f53978};

	// end inline asm
	// begin inline asm
	mma.sync.aligned.m16n8k8.row.col.f32.f16.f16.f32 {%f53975,%f53976,%f53977,%f53978}, {%r1,%r2}, {%r3}, {%f53975,%f53976,%f53977,%f53978};

	// end inline asm
	// begin inline asm
	mma.sync.aligned.m16n8k8.row.col.f32.f16.f16.f32 {%f53975,%f53976,%f53977,%f53978}, {%r1,%r2}, {%r3}, {%f53975,%f53976,%f53977,%f53978};

	// end inline asm
	// begin inline asm
	mma.sync.aligned.m16n8k8.row.col.f32.f16.f16.f32 {%f53975,%f53976,%f53977,%f53978}, {%r1,%r2}, {%r3}, {%f53975,%f53976,%f53977,%f53978};

	// end inline asm
	// begin inline asm
	mma.sync.aligned.m16n8k8.row.col.f32.f16.f16.f32 {%f53975,%f53976,%f53977,%f53978}, {%r1,%r2}, {%r3}, {%f53975,%f53976,%f53977,%f53978};

	// end inline asm
	// begin inline asm
	mma.sync.aligned.m16n8k8.row.col.f32.f16.f16.f32 {%f53975,%f53976,%f53977,%f53978}, {%r1,%r2}, {%r3}, {%f53975,%f53976,%f53977,%f53978};

	// end inline asm
	// begin inline asm
	mma.sync.aligned.m16n8k8.row.col.f32.f16.f16.f32 {%f53975,%f53976,%f53977,%f53978}, {%r1,%r2}, {%r3}, {%f53975,%f53976,%f53977,%f53978};

	// end inline asm
	// begin inline asm
	mma.sync.aligned.m16n8k8.row.col.f32.f16.f16.f32 {%f53975,%f53976,%f53977,%f53978}, {%r1,%r2}, {%r3}, {%f53975,%f53976,%f53977,%f53978};

	// end inline asm
	// begin inline asm
	mma.sync.aligned.m16n8k8.row.col.f32.f16.f16.f32 {%f53975,%f53976,%f53977,%f53978}, {%r1,%r2}, {%r3}, {%f53975,%f53976,%f53977,%f53978};

	// end inline asm
	// begin inline asm
	mma.sync.aligned.m16n8k8.row.col.f32.f16.f16.f32 {%f53975,%f53976,%f53977,%f53978}, {%r1,%r2}, {%r3}, {%f53975,%f53976,%f53977,%f53978};

	// end inline asm
	// begin inline asm
	mma.sync.aligned.m16n8k8.row.col.f32.f16.f16.f32 {%f53975,%f53976,%f53977,%f53978}, {%r1,%r2}, {%r3}, {%f53975,%f53976,%f53977,%f53978};

	// end inline asm
	// begin inline asm
	mma.sync.aligned.m16n8k8.row.col.f32.f16.f16.f32 {%f53975,%f53976,%f53977,%f53978}, {%r1,%r2}, {%r3}, {%f53975,%f53976,%f53977,%f53978};

	// end inline asm
	// begin inline asm
	mma.sync.aligned.m16n8k8.row.col.f32.f16.f16.f32 {%f53975,%f53976,%f53977,%f53978}, {%r1,%r2}, {%r3}, {%f53975,%f53976,%f53977,%f53978};

	// end inline asm
	// begin inline asm
	mma.sync.aligned.m16n8k8.row.col.f32.f16.f16.f32 {%f53975,%f53976,%f53977,%f53978}, {%r1,%r2}, {%r3}, {%f53975,%f53976,%f53977,%f53978};

	// end inline asm
	// begin inline asm
	mma.sync.aligned.m16n8k8.row.col.f32.f16.f16.f32 {%f53975,%f53976,%f53977,%f53978}, {%r1,%r2}, {%r3}, {%f53975,%f53976,%f53977,%f53978};

	// end inline asm
	// begin inline asm
	mma.sync.aligned.m16n8k8.row.col.f32.f16.f16.f32 {%f53975,%f53976,%f53977,%f53978}, {%r1,%r2}, {%r3}, {%f53975,%f53976,%f53977,%f53978};

	// end inline asm
	// begin inline asm
	mma.sync.aligned.m16n8k8.row.col.f32.f16.f16.f32 {%f53975,%f53976,%f53977,%f53978}, {%r1,%r2}, {%r3}, {%f53975,%f53976,%f53977,%f53978};

	// end inline asm
	// begin inline asm
	mma.sync.aligned.m16n8k8.row.col.f32.f16.f16.f32 {%f53975,%f53976,%f53977,%f53978}, {%r1,%r2}, {%r3}, {%f53975,%f53976,%f53977,%f53978};

	// end inline asm
	// begin inline asm
	mma.sync.aligned.m16n8k8.row.col.f32.f16.f16.f32 {%f53975,%f53976,%f53977,%f53978}, {%r1,%r2}, {%r3}, {%f53975,%f53976,%f53977,%f53978};

	// end inline asm
	// begin inline asm
	mma.sync.aligned.m16n8k8.row.col.f32.f16.f16.f32 {%f53975,%f53976,%f53977,%f53978}, {%r1,%r2}, {%r3}, {%f53975,%f53976,%f53977,%f53978};

	// end inline asm
	// begin inline asm
	mma.sync.aligned.m16n8k8.row.col.f32.f16.f16.f32 {%f53975,%f53976,%f53977,%f53978}, {%r1,%r2}, {%r3}, {%f53975,%f53976,%f53977,%f53978};

	// end inline asm
	// begin inline asm
	mma.sync.aligned.m16n8k8.row.col.f32.f16.f16.f32 {%f53975,%f53976,%f53977,%f53978}, {%r1,%r2}, {%r3}, {%f53975,%f53976,%f53977,%f53978};

	// end inline asm
	// begin inline asm
	mma.sync.aligned.m16n8k8.row.col.f32.f16.f16.f32 {%f53975,%f53976,%f53977,%f53978}, {%r1,%r2}, {%r3}, {%f53975,%f53976,%f53977,%f53978};

	// end inline asm
	// begin inline asm
	mma.sync.aligned.m16n8k8.row.col.f32.f16.f16.f32 {%f53975,%f53976,%f53977,%f53978}, {%r1,%r2}, {%r3}, {%f53975,%f53976,%f53977,%f53978};

	// end inline asm
	// begin inline asm
	mma.sync.aligned.m16n8k8.row.col.f32.f16.f16.f32 {%f53975,%f53976,%f53977,%f53978}, {%r1,%r2}, {%r3}, {%f53975,%f53976,%f53977,%f53978};

	// end inline asm
	// begin inline asm
	mma.sync.aligned.m16n8k8.row.col.f32.f16.f16.f32 {%f53975,%f53976,%f53977,%f53978}, {%r1,%r2}, {%r3}, {%f53975,%f53976,%f53977,%f53978};

	// end inline asm
	// begin inline asm
	mma.sync.aligned.m16n8k8.row.col.f32.f16.f16.f32 {%f53975,%f53976,%f53977,%f53978}, {%r1,%r2}, {%r3}, {%f53975,%f53976,%f53977,%f53978};

	// end inline asm
	// begin inline asm
	mma.sync.aligned.m16n8k8.row.col.f32.f16.f16.f32 {%f53975,%f53976,%f53977,%f53978}, {%r1,%r2}, {%r3}, {%f53975,%f53976,%f53977,%f53978};

	// end inline asm
	// begin inline asm
	mma.sync.aligned.m16n8k8.row.col.f32.f16.f16.f32 {%f53975,%f53976,%f53977,%f53978}, {%r1,%r2}, {%r3}, {%f53975,%f53976,%f53977,%f53978};

	// end inline asm
	// begin inline asm
	mma.sync.aligned.m16n8k8.row.col.f32.f16.f16.f32 {%f53975,%f53976,%f53977,%f53978}, {%r1,%r2}, {%r3}, {%f53975,%f53976,%f53977,%f53978};

	// end inline asm
	// begin inline asm
	mma.sync.aligned.m16n8k8.row.col.f32.f16.f16.f32 {%f53975,%f53976,%f53977,%f53978}, {%r1,%r2}, {%r3}, {%f53975,%f53976,%f53977,%f53978};

	// end inline asm
	// begin inline asm
	mma.sync.aligned.m16n8k8.row.col.f32.f16.f16.f32 {%f53975,%f53976,%f53977,%f53978}, {%r1,%r2}, {%r3}, {%f53975,%f53976,%f53977,%f53978};

	// end inline asm
	// begin inline asm
	mma.sync.aligned.m16n8k8.row.col.f32.f16.f16.f32 {%f53975,%f53976,%f53977,%f53978}, {%r1,%r2}, {%r3}, {%f53975,%f53976,%f53977,%f53978};

	// end inline asm
	// begin inline asm
	mma.sync.aligned.m16n8k8.row.col.f32.f16.f16.f32 {%f53975,%f53976,%f53977,%f53978}, {%r1,%r2}, {%r3}, {%f53975,%f53976,%f53977,%f53978};

	// end inline asm
	// begin inline asm
	mma.sync.aligned.m16n8k8.row.col.f32.f16.f16.f32 {%f53975,%f53976,%f53977,%f53978}, {%r1,%r2}, {%r3}, {%f53975,%f53976,%f53977,%f53978};

	// end inline asm
	// begin inline asm
	mma.sync.aligned.m16n8k8.row.col.f32.f16.f16.f32 {%f53975,%f53976,%f53977,%f53978}, {%r1,%r2}, {%r3}, {%f53975,%f53976,%f53977,%f53978};

	// end inline asm
	// begin inline asm
	mma.sync.aligned.m16n8k8.row.col.f32.f16.f16.f32 {%f53975,%f53976,%f53977,%f53978}, {%r1,%r2}, {%r3}, {%f53975,%f53976,%f53977,%f53978};

	// end inline asm
	// begin inline asm
	mma.sync.aligned.m16n8k8.row.col.f32.f16.f16.f32 {%f53975,%f53976,%f53977,%f53978}, {%r1,%r2}, {%r3}, {%f53975,%f53976,%f53977,%f53978};

	// end inline asm
	// begin inline asm
	mma.sync.aligned.m16n8k8.row.col.f32.f16.f16.f32 {%f53975,%f53976,%f53977,%f53978}, {%r1,%r2}, {%r3}, {%f53975,%f53976,%f53977,%f53978};

	// end inline asm
	// begin inline asm
	mma.sync.aligned.m16n8k8.row.col.f32.f16.f16.f32 {%f53975,%f53976,%f53977,%f53978}, {%r1,%r2}, {%r3}, {%f53975,%f53976,%f53977,%f53978};

	// end inline asm
	// begin inline asm
	mma.sync.aligned.m16n8k8.row.col.f32.f16.f16.f32 {%f53975,%f53976,%f53977,%f53978}, {%r1,%r2}, {%r3}, {%f53975,%f53976,%f53977,%f53978};

	// end inline asm
	// begin inline asm
	mma.sync.aligned.m16n8k8.row.col.f32.f16.f16.f32 {%f53975,%f53976,%f53977,%f53978}, {%r1,%r2}, {%r3}, {%f53975,%f53976,%f53977,%f53978};

	// end inline asm
	// begin inline asm
	mma.sync.aligned.m16n8k8.row.col.f32.f16.f16.f32 {%f53975,%f53976,%f53977,%f53978}, {%r1,%r2}, {%r3}, {%f53975,%f53976,%f53977,%f53978};

	// end inline asm
	// begin inline asm
	mma.sync.aligned.m16n8k8.row.col.f32.f16.f16.f32 {%f53975,%f53976,%f53977,%f53978}, {%r1,%r2}, {%r3}, {%f53975,%f53976,%f53977,%f53978};

	// end inline asm
	// begin inline asm
	mma.sync.aligned.m16n8k8.row.col.f32.f16.f16.f32 {%f53975,%f53976,%f53977,%f53978}, {%r1,%r2}, {%r3}, {%f53975,%f53976,%f53977,%f53978};

	// end inline asm
	// begin inline asm
	mma.sync.aligned.m16n8k8.row.col.f32.f16.f16.f32 {%f53975,%f53976,%f53977,%f53978}, {%r1,%r2}, {%r3}, {%f53975,%f53976,%f53977,%f53978};

	// end inline asm
	// begin inline asm
	mma.sync.aligned.m16n8k8.row.col.f32.f16.f16.f32 {%f53975,%f53976,%f53977,%f53978}, {%r1,%r2}, {%r3}, {%f53975,%f53976,%f53977,%f53978};

	// end inline asm
	// begin inline asm
	mma.sync.aligned.m16n8k8.row.col.f32.f16.f16.f32 {%f53975,%f53976,%f53977,%f53978}, {%r1,%r2}, {%r3}, {%f53975,%f53976,%f53977,%f53978};

	// end inline asm
	// begin inline asm
	mma.sync.aligned.m16n8k8.row.col.f32.f16.f16.f32 {%f53975,%f53976,%f53977,%f53978}, {%r1,%r2}, {%r3}, {%f53975,%f53976,%f53977,%f53978};

	// end inline asm
	// begin inline asm
	mma.sync.aligned.m16n8k8.row.col.f32.f16.f16.f32 {%f53975,%f53976,%f53977,%f53978}, {%r1,%r2}, {%r3}, {%f53975,%f53976,%f53977,%f53978};

	// end inline asm
	// begin inline asm
	mma.sync.aligned.m16n8k8.row.col.f32.f16.f16.f32 {%f53975,%f53976,%f53977,%f53978}, {%r1,%r2}, {%r3}, {%f53975,%f53976,%f53977,%f53978};

	// end inline asm
	// begin inline asm
	mma.sync.aligned.m16n8k8.row.col.f32.f16.f16.f32 {%f53975,%f53976,%f53977,%f53978}, {%r1,%r2}, {%r3}, {%f53975,%f53976,%f53977,%f53978};

	// end inline asm
	// begin inline asm
	mma.sync.aligned.m16n8k8.row.col.f32.f16.f16.f32 {%f53975,%f53976,%f53977,%f53978}, {%r1,%r2}, {%r3}, {%f53975,%f53976,%f53977,%f53978};

	// end inline asm
	// begin inline asm
	mma.sync.aligned.m16n8k8.row.col.f32.f16.f16.f32 {%f53975,%f53976,%f53977,%f53978}, {%r1,%r2}, {%r3}, {%f53975,%f53976,%f53977,%f53978};

	// end inline asm
	// begin inline asm
	mma.sync.aligned.m16n8k8.row.col.f32.f16.f16.f32 {%f53975,%f53976,%f53977,%f53978}, {%r1,%r2}, {%r3}, {%f53975,%f53976,%f53977,%f53978};

	// end inline asm
	// begin inline asm
	mma.sync.aligned.m16n8k8.row.col.f32.f16.f16.f32 {%f53975,%f53976,%f53977,%f53978}, {%r1,%r2}, {%r3}, {%f53975,%f53976,%f53977,%f53978};

	// end inline asm
	// begin inline asm
	mma.sync.aligned.m16n8k8.row.col.f32.f16.f16.f32 {%f53975,%f53976,%f53977,%f53978}, {%r1,%r2}, {%r3}, {%f53975,%f53976,%f53977,%f53978};

	// end inline asm
	// begin inline asm
	mma.sync.aligned.m16n8k8.row.col.f32.f16.f16.f32 {%f53975,%f53976,%f53977,%f53978}, {%r1,%r2}, {%r3}, {%f53975,%f53976,%f53977,%f53978};

	// end inline asm
	// begin inline asm
	mma.sync.aligned.m16n8k8.row.col.f32.f16.f16.f32 {%f53975,%f53976,%f53977,%f53978}, {%r1,%r2}, {%r3}, {%f53975,%f53976,%f53977,%f53978};

	// end inline asm
	// begin inline asm
	mma.sync.aligned.m16n8k8.row.col.f32.f16.f16.f32 {%f53975,%f53976,%f53977,%f53978}, {%r1,%r2}, {%r3}, {%f53975,%f53976,%f53977,%f53978};

	// end inline asm
	// begin inline asm
	mma.sync.aligned.m16n8k8.row.col.f32.f16.f16.f32 {%f53975,%f53976,%f53977,%f53978}, {%r1,%r2}, {%r3}, {%f53975,%f53976,%f53977,%f53978};

	// end inline asm
	// begin inline asm
	mma.sync.aligned.m16n8k8.row.col.f32.f16.f16.f32 {%f53975,%f53976,%f53977,%f53978}, {%r1,%r2}, {%r3}, {%f53975,%f53976,%f53977,%f53978};

	// end inline asm
	// begin inline asm
	mma.sync.aligned.m16n8k8.row.col.f32.f16.f16.f32 {%f53975,%f53976,%f53977,%f53978}, {%r1,%r2}, {%r3}, {%f53975,%f53976,%f53977,%f53978};

	// end inline asm
	// begin inline asm
	mma.sync.aligned.m16n8k8.row.col.f32.f16.f16.f32 {%f53975,%f53976,%f53977,%f53978}, {%r1,%r2}, {%r3}, {%f53975,%f53976,%f53977,%f53978};

	// end inline asm
	// begin inline asm
	mma.sync.aligned.m16n8k8.row.col.f32.f16.f16.f32 {%f53975,%f53976,%f53977,%f53978}, {%r1,%r2}, {%r3}, {%f53975,%f53976,%f53977,%f53978};

	// end inline asm
	// begin inline asm
	mma.sync.aligned.m16n8k8.row.col.f32.f16.f16.f32 {%f53975,%f53976,%f53977,%f53978}, {%r1,%r2}, {%r3}, {%f53975,%f53976,%f53977,%f53978};

	// end inline asm
	// begin inline asm
	mma.sync.aligned.m16n8k8.row.col.f32.f16.f16.f32 {%f53975,%f53976,%f53977,%f53978}, {%r1,%r2}, {%r3}, {%f53975,%f53976,%f53977,%f53978};

	// end inline asm
	// begin inline asm
	mma.sync.aligned.m16n8k8.row.col.f32.f16.f16.f32 {%f53975,%f53976,%f53977,%f53978}, {%r1,%r2}, {%r3}, {%f53975,%f53976,%f53977,%f53978};

	// end inline asm
	// begin inline asm
	mma.sync.aligned.m16n8k8.row.col.f32.f16.f16.f32 {%f53975,%f53976,%f53977,%f53978}, {%r1,%r2}, {%r3}, {%f53975,%f53976,%f53977,%f53978};

	// end inline asm
	// begin inline asm
	mma.sync.aligned.m16n8k8.row.col.f32.f16.f16.f32 {%f53975,%f53976,%f53977,%f53978}, {%r1,%r2}, {%r3}, {%f53975,%f53976,%f53977,%f53978};

	// end inline asm
	// begin inline asm
	mma.sync.aligned.m16n8k8.row.col.f32.f16.f16.f32 {%f53975,%f53976,%f53977,%f53978}, {%r1,%r2}, {%r3}, {%f53975,%f53976,%f53977,%f53978};

	// end inline asm
	// begin inline asm
	mma.sync.aligned.m16n8k8.row.col.f32.f16.f16.f32 {%f53975,%f53976,%f53977,%f53978}, {%r1,%r2}, {%r3}, {%f53975,%f53976,%f53977,%f53978};

	// end inline asm
	// begin inline asm
	mma.sync.aligned.m16n8k8.row.col.f32.f16.f16.f32 {%f53975,%f53976,%f53977,%f53978}, {%r1,%r2}, {%r3}, {%f53975,%f53976,%f53977,%f53978};

	// end inline asm
	// begin inline asm
	mma.sync.aligned.m16n8k8.row.col.f32.f16.f16.f32 {%f53975,%f53976,%f53977,%f53978}, {%r1,%r2}, {%r3}, {%f53975,%f53976,%f53977,%f53978};

	// end inline asm
	// begin inline asm
	mma.sync.aligned.m16n8k8.row.col.f32.f16.f16.f32 {%f53975,%f53976,%f53977,%f53978}, {%r1,%r2}, {%r3}, {%f53975,%f53976,%f53977,%f53978};

	// end inline asm
	// begin inline asm
	mma.sync.aligned.m16n8k8.row.col.f32.f16.f16.f32 {%f53975,%f53976,%f53977,%f53978}, {%r1,%r2}, {%r3}, {%f53975,%f53976,%f53977,%f53978};

	// end inline asm
	// begin inline asm
	mma.sync.aligned.m16n8k8.row.col.f32.f16.f16.f32 {%f53975,%f53976,%f53977,%f53978}, {%r1,%r2}, {%r3}, {%f53975,%f53976,%f53977,%f53978};

	// end inline asm
	// begin inline asm
	mma.sync.aligned.m16n8k8.row.col.f32.f16.f16.f32 {%f53975,%f53976,%f53977,%f53978}, {%r1,%r2}, {%r3}, {%f53975,%f53976,%f53977,%f53978};

	// end inline asm
	// begin inline asm
	mma.sync.aligned.m16n8k8.row.col.f32.f16.f16.f32 {%f53975,%f53976,%f53977,%f53978}, {%r1,%r2}, {%r3}, {%f53975,%f53976,%f53977,%f53978};

	// end inline asm
	// begin inline asm
	mma.sync.aligned.m16n8k8.row.col.f32.f16.f16.f32 {%f53975,%f53976,%f53977,%f53978}, {%r1,%r2}, {%r3}, {%f53975,%f53976,%f53977,%f53978};

	// end inline asm
	// begin inline asm
	mma.sync.aligned.m16n8k8.row.col.f32.f16.f16.f32 {%f53975,%f53976,%f53977,%f53978}, {%r1,%r2}, {%r3}, {%f53975,%f53976,%f53977,%f53978};

	// end inline asm
	// begin inline asm
	mma.sync.aligned.m16n8k8.row.col.f32.f16.f16.f32 {%f53975,%f53976,%f53977,%f53978}, {%r1,%r2}, {%r3}, {%f53975,%f53976,%f53977,%f53978};

	// end inline asm
	// begin inline asm
	mma.sync.aligned.m16n8k8.row.col.f32.f16.f16.f32 {%f53975,%f53976,%f53977,%f53978}, {%r1,%r2}, {%r3}, {%f53975,%f53976,%f53977,%f53978};

	// end inline asm
	// begin inline asm
	mma.sync.aligned.m16n8k8.row.col.f32.f16.f16.f32 {%f53975,%f53976,%f53977,%f53978}, {%r1,%r2}, {%r3}, {%f53975,%f53976,%f53977,%f53978};

	// end inline asm
	// begin inline asm
	mma.sync.aligned.m16n8k8.row.col.f32.f16.f16.f32 {%f53975,%f53976,%f53977,%f53978}, {%r1,%r2}, {%r3}, {%f53975,%f53976,%f53977,%f53978};

	// end inline asm
	// begin inline asm
	mma.sync.aligned.m16n8k8.row.col.f32.f16.f16.f32 {%f53975,%f53976,%f53977,%f53978}, {%r1,%r2}, {%r3}, {%f53975,%f53976,%f53977,%f53978};

	// end inline asm
	// begin inline asm
	mma.sync.aligned.m16n8k8.row.col.f32.f16.f16.f32 {%f53975,%f53976,%f53977,%f53978}, {%r1,%r2}, {%r3}, {%f53975,%f53976,%f53977,%f53978};

	// end inline asm
	// begin inline asm
	mma.sync.aligned.m16n8k8.row.col.f32.f16.f16.f32 {%f53975,%f53976,%f53977,%f53978}, {%r1,%r2}, {%r3}, {%f53975,%f53976,%f53977,%f53978};

	// end inline asm
	// begin inline asm
	mma.sync.aligned.m16n8k8.row.col.f32.f16.f16.f32 {%f53975,%f53976,%f53977,%f53978}, {%r1,%r2}, {%r3}, {%f53975,%f53976,%f53977,%f53978};

	// end inline asm
	// begin inline asm
	mma.sync.aligned.m16n8k8.row.col.f32.f16.f16.f32 {%f53975,%f53976,%f53977,%f53978}, {%r1,%r2}, {%r3}, {%f53975,%f53976,%f53977,%f53978};

	// end inline asm
	// begin inline asm
	mma.sync.aligned.m16n8k8.row.col.f32.f16.f16.f32 {%f53975,%f53976,%f53977,%f53978}, {%r1,%r2}, {%r3}, {%f53975,%f53976,%f53977,%f53978};

	// end inline asm
	// begin inline asm
	mma.sync.aligned.m16n8k8.row.col.f32.f16.f16.f32 {%f53975,%f53976,%f53977,%f53978}, {%r1,%r2}, {%r3}, {%f53975,%f53976,%f53977,%f53978};

	// end inline asm
	// begin inline asm
	mma.sync.aligned.m16n8k8.row.col.f32.f16.f16.f32 {%f53975,%f53976,%f53977,%f53978}, {%r1,%r2}, {%r3}, {%f53975,%f53976,%f53977,%f53978};

	// end inline asm
	// begin inline asm
	mma.sync.aligned.m16n8k8.row.col.f32.f16.f16.f32 {%f53975,%f53976,%f53977,%f53978}, {%r1,%r2}, {%r3}, {%f53975,%f53976,%f53977,%f53978};

	// end inline asm
	// begin inline asm
	mma.sync.aligned.m16n8k8.row.col.f32.f16.f16.f32 {%f53975,%f53976,%f53977,%f53978}, {%r1,%r2}, {%r3}, {%f53975,%f53976,%f53977,%f53978};

	// end inline asm
	// begin inline asm
	mma.sync.aligned.m16n8k8.row.col.f32.f16.f16.f32 {%f53975,%f53976,%f53977,%f53978}, {%r1,%r2}, {%r3}, {%f53975,%f53976,%f53977,%f53978};

	// end inline asm
	// begin inline asm
	mma.sync.aligned.m16n8k8.row.col.f32.f16.f16.f32 {%f53975,%f53976,%f53977,%f53978}, {%r1,%r2}, {%r3}, {%f53975,%f53976,%f53977,%f53978};

	// end inline asm
	// begin inline asm
	mma.sync.aligned.m16n8k8.row.col.f32.f16.f16.f32 {%f53975,%f53976,%f53977,%f53978}, {%r1,%r2}, {%r3}, {%f53975,%f53976,%f53977,%f53978};

	// end inline asm
	// begin inline asm
	mma.sync.aligned.m16n8k8.row.col.f32.f16.f16.f32 {%f53975,%f53976,%f53977,%f53978}, {%r1,%r2}, {%r3}, {%f53975,%f53976,%f53977,%f53978};

	// end inline asm
	// begin inline asm
	mma.sync.aligned.m16n8k8.row.col.f32.f16.f16.f32 {%f53975,%f53976,%f53977,%f53978}, {%r1,%r2}, {%r3}, {%f53975,%f53976,%f53977,%f53978};

	// end inline asm
	// begin inline asm
	mma.sync.aligned.m16n8k8.row.col.f32.f16.f16.f32 {%f53975,%f53976,%f53977,%f53978}, {%r1,%r2}, {%r3}, {%f53975,%f53976,%f53977,%f53978};

	// end inline asm
	// begin inline asm
	mma.sync.aligned.m16n8k8.row.col.f32.f16.f16.f32 {%f53975,%f53976,%f53977,%f53978}, {%r1,%r2}, {%r3}, {%f53975,%f53976,%f53977,%f53978};

	// end inline asm
	// begin inline asm
	mma.sync.aligned.m16n8k8.row.col.f32.f16.f16.f32 {%f53975,%f53976,%f53977,%f53978}, {%r1,%r2}, {%r3}, {%f53975,%f53976,%f53977,%f53978};

	// end inline asm
	// begin inline asm
	mma.sync.aligned.m16n8k8.row.col.f32.f16.f16.f32 {%f53975,%f53976,%f53977,%f53978}, {%r1,%r2}, {%r3}, {%f53975,%f53976,%f53977,%f53978};

	// end inline asm
	// begin inline asm
	mma.sync.aligned.m16n8k8.row.col.f32.f16.f16.f32 {%f53975,%f53976,%f53977,%f53978}, {%r1,%r2}, {%r3}, {%f53975,%f53976,%f53977,%f53978};

	// end inline asm
	// begin inline asm
	mma.sync.aligned.m16n8k8.row.col.f32.f16.f16.f32 {%f53975,%f53976,%f53977,%f53978}, {%r1,%r2}, {%r3}, {%f53975,%f53976,%f53977,%f53978};

	// end inline asm
	// begin inline asm
	mma.sync.aligned.m16n8k8.row.col.f32.f16.f16.f32 {%f53975,%f53976,%f53977,%f53978}, {%r1,%r2}, {%r3}, {%f53975,%f53976,%f53977,%f53978};

	// end inline asm
	// begin inline asm
	mma.sync.aligned.m16n8k8.row.col.f32.f16.f16.f32 {%f53975,%f53976,%f53977,%f53978}, {%r1,%r2}, {%r3}, {%f53975,%f53976,%f53977,%f53978};

	// end inline asm
	// begin inline asm
	mma.sync.aligned.m16n8k8.row.col.f32.f16.f16.f32 {%f53975,%f53976,%f53977,%f53978}, {%r1,%r2}, {%r3}, {%f53975,%f53976,%f53977,%f53978};

	// end inline asm
	// begin inline asm
	mma.sync.aligned.m16n8k8.row.col.f32.f16.f16.f32 {%f53975,%f53976,%f53977,%f53978}, {%r1,%r2}, {%r3}, {%f53975,%f53976,%f53977,%f53978};

	// end inline asm
	// begin inline asm
	mma.sync.aligned.m16n8k8.row.col.f32.f16.f16.f32 {%f53975,%f53976,%f53977,%f53978}, {%r1,%r2}, {%r3}, {%f53975,%f53976,%f53977,%f53978};

	// end inline asm
	// begin inline asm
	mma.sync.aligned.m16n8k8.row.col.f32.f16.f16.f32 {%f53975,%f53976,%f53977,%f53978}, {%r1,%r2}, {%r3}, {%f53975,%f53976,%f53977,%f53978};

	// end inline asm
	// begin inline asm
	mma.sync.aligned.m16n8k8.row.col.f32.f16.f16.f32 {%f53975,%f53976,%f53977,%f53978}, {%r1,%r2}, {%r3}, {%f53975,%f53976,%f53977,%f53978};

	// end inline asm
	// begin inline asm
	mma.sync.aligned.m16n8k8.row.col.f32.f16.f16.f32 {%f53975,%f53976,%f53977,%f53978}, {%r1,%r2}, {%r3}, {%f53975,%f53976,%f53977,%f53978};

	// end inline asm
	// begin inline asm
	mma.sync.aligned.m16n8k8.row.col.f32.f16.f16.f32 {%f53975,%f53976,%f53977,%f53978}, {%r1,%r2}, {%r3}, {%f53975,%f53976,%f53977,%f53978};

	// end inline asm
	// begin inline asm
	mma.sync.aligned.m16n8k8.row.col.f32.f16.f16.f32 {%f53975,%f53976,%f53977,%f53978}, {%r1,%r2}, {%r3}, {%f53975,%f53976,%f53977,%f53978};

	// end inline asm
	// begin inline asm
	mma.sync.aligned.m16n8k8.row.col.f32.f16.f16.f32 {%f53975,%f53976,%f53977,%f53978}, {%r1,%r2}, {%r3}, {%f53975,%f53976,%f53977,%f53978};

	// end inline asm
	// begin inline asm
	mma.sync.aligned.m16n8k8.row.col.f32.f16.f16.f32 {%f53975,%f53976,%f53977,%f53978}, {%r1,%r2}, {%r3}, {%f53975,%f53976,%f53977,%f53978};

	// end inline asm
	// begin inline asm
	mma.sync.aligned.m16n8k8.row.col.f32.f16.f16.f32 {%f53975,%f53976,%f53977,%f53978}, {%r1,%r2}, {%r3}, {%f53975,%f53976,%f53977,%f53978};

	// end inline asm
	// begin inline asm
	mma.sync.aligned.m16n8k8.row.col.f32.f16.f16.f32 {%f53975,%f53976,%f53977,%f53978}, {%r1,%r2}, {%r3}, {%f53975,%f53976,%f53977,%f53978};

	// end inline asm
	// begin inline asm
	mma.sync.aligned.m16n8k8.row.col.f32.f16.f16.f32 {%f53975,%f53976,%f53977,%f53978}, {%r1,%r2}, {%r3}, {%f53975,%f53976,%f53977,%f53978};

	// end inline asm
	// begin inline asm
	mma.sync.aligned.m16n8k8.row.col.f32.f16.f16.f32 {%f53975,%f53976,%f53977,%f53978}, {%r1,%r2}, {%r3}, {%f53975,%f53976,%f53977,%f53978};

	// end inline asm
	// begin inline asm
	mma.sync.aligned.m16n8k8.row.col.f32.f16.f16.f32 {%f53975,%f53976,%f53977,%f53978}, {%r1,%r2}, {%r3}, {%f53975,%f53976,%f53977,%f53978};

	// end inline asm
	// begin inline asm
	mma.sync.aligned.m16n8k8.row.col.f32.f16.f16.f32 {%f53975,%f53976,%f53977,%f53978}, {%r1,%r2}, {%r3}, {%f53975,%f53976,%f53977,%f53978};

	// end inline asm
	// begin inline asm
	mma.sync.aligned.m16n8k8.row.col.f32.f16.f16.f32 {%f53975,%f53976,%f53977,%f53978}, {%r1,%r2}, {%r3}, {%f53975,%f53976,%f53977,%f53978};

	// end inline asm
	// begin inline asm
	mma.sync.aligned.m16n8k8.row.col.f32.f16.f16.f32 {%f53975,%f53976,%f53977,%f53978}, {%r1,%r2}, {%r3}, {%f53975,%f53976,%f53977,%f53978};

	// end inline asm
	// begin inline asm
	mma.sync.aligned.m16n8k8.row.col.f32.f16.f16.f32 {%f53975,%f53976,%f53977,%f53978}, {%r1,%r2}, {%r3}, {%f53975,%f53976,%f53977,%f53978};

	// end inline asm
	// begin inline asm
	mma.sync.aligned.m16n8k8.row.col.f32.f16.f16.f32 {%f53975,%f53976,%f53977,%f53978}, {%r1,%r2}, {%r3}, {%f53975,%f53976,%f53977,%f53978};

	// end inline asm
	// begin inline asm
	mma.sync.aligned.m16n8k8.row.col.f32.f16.f16.f32 {%f53975,%f53976,%f53977,%f53978}, {%r1,%r2}, {%r3}, {%f53975,%f53976,%f53977,%f53978};

	// end inline asm
	// begin inline asm
	mma.sync.aligned.m16n8k8.row.col.f32.f16.f16.f32 {%f53975,%f53976,%f53977,%f53978}, {%r1,%r2}, {%r3}, {%f53975,%f53976,%f53977,%f53978};

	// end inline asm
	// begin inline asm
	mma.sync.aligned.m16n8k8.row.col.f32.f16.f16.f32 {%f53975,%f53976,%f53977,%f53978}, {%r1,%r2}, {%r3}, {%f53975,%f53976,%f53977,%f53978};

	// end inline asm
	// begin inline asm
	mma.sync.aligned.m16n8k8.row.col.f32.f16.f16.f32 {%f53975,%f53976,%f53977,%f53978}, {%r1,%r2}, {%r3}, {%f53975,%f53976,%f53977,%f53978};

	// end inline asm
	// begin inline asm
	mma.sync.aligned.m16n8k8.row.col.f32.f16.f16.f32 {%f53975,%f53976,%f53977,%f53978}, {%r1,%r2}, {%r3}, {%f53975,%f53976,%f53977,%f53978};

	// end inline asm
	// begin inline asm
	mma.sync.aligned.m16n8k8.row.col.f32.f16.f16.f32 {%f53975,%f53976,%f53977,%f53978}, {%r1,%r2}, {%r3}, {%f53975,%f53976,%f53977,%f53978};

	// end inline asm
	// begin inline asm
	mma.sync.aligned.m16n8k8.row.col.f32.f16.f16.f32 {%f53975,%f53976,%f53977,%f53978}, {%r1,%r2}, {%r3}, {%f53975,%f53976,%f53977,%f53978};

	// end inline asm
	// begin inline asm
	mma.sync.aligned.m16n8k8.row.col.f32.f16.f16.f32 {%f53975,%f53976,%f53977,%f53978}, {%r1,%r2}, {%r3}, {%f53975,%f53976,%f53977,%f53978};

	// end inline asm
	// begin inline asm
	mma.sync.aligned.m16n8k8.row.col.f32.f16.f16.f32 {%f53975,%f53976,%f53977,%f53978}, {%r1,%r2}, {%r3}, {%f53975,%f53976,%f53977,%f53978};

	// end inline asm
	// begin inline asm
	mma.sync.aligned.m16n8k8.row.col.f32.f16.f16.f32 {%f53975,%f53976,%f53977,%f53978}, {%r1,%r2}, {%r3}, {%f53975,%f53976,%f53977,%f53978};

	// end inline asm
	// begin inline asm
	mma.sync.aligned.m16n8k8.row.col.f32.f16.f16.f32 {%f53975,%f53976,%f53977,%f53978}, {%r1,%r2}, {%r3}, {%f53975,%f53976,%f53977,%f53978};

	// end inline asm
	// begin inline asm
	mma.sync.aligned.m16n8k8.row.col.f32.f16.f16.f32 {%f53975,%f53976,%f53977,%f53978}, {%r1,%r2}, {%r3}, {%f53975,%f53976,%f53977,%f53978};

	// end inline asm
	// begin inline asm
	mma.sync.aligned.m16n8k8.row.col.f32.f16.f16.f32 {%f53975,%f53976,%f53977,%f53978}, {%r1,%r2}, {%r3}, {%f53975,%f53976,%f53977,%f53978};

	// end inline asm
	// begin inline asm
	mma.sync.aligned.m16n8k8.row.col.f32.f16.f16.f32 {%f53975,%f53976,%f53977,%f53978}, {%r1,%r2}, {%r3}, {%f53975,%f53976,%f53977,%f53978};

	// end inline asm
	// begin inline asm
	mma.sync.aligned.m16n8k8.row.col.f32.f16.f16.f32 {%f53975,%f53976,%f53977,%f53978}, {%r1,%r2}, {%r3}, {%f53975,%f53976,%f53977,%f53978};

	// end inline asm
	// begin inline asm
	mma.sync.aligned.m16n8k8.row.col.f32.f16.f16.f32 {%f53975,%f53976,%f53977,%f53978}, {%r1,%r2}, {%r3}, {%f53975,%f53976,%f53977,%f53978};

	// end inline asm
	// begin inline asm
	mma.sync.aligned.m16n8k8.row.col.f32.f16.f16.f32 {%f53975,%f53976,%f53977,%f53978}, {%r1,%r2}, {%r3}, {%f53975,%f53976,%f53977,%f53978};

	// end inline asm
	// begin inline asm
	mma.sync.aligned.m16n8k8.row.col.f32.f16.f16.f32 {%f53975,%f53976,%f53977,%f53978}, {%r1,%r2}, {%r3}, {%f53975,%f53976,%f53977,%f53978};

	// end inline asm
	// begin inline asm
	mma.sync.aligned.m16n8k8.row.col.f32.f16.f16.f32 {%f53975,%f53976,%f53977,%f53978}, {%r1,%r2}, {%r3}, {%f53975,%f53976,%f53977,%f53978};

	// end inline asm
	// begin inline asm
	mma.sync.aligned.m16n8k8.row.col.f32.f16.f16.f32 {%f53975,%f53976,%f53977,%f53978}, {%r1,%r2}, {%r3}, {%f53975,%f53976,%f53977,%f53978};

	// end inline asm
	// begin inline asm
	mma.sync.aligned.m16n8k8.row.col.f32.f16.f16.f32 {%f53975,%f53976,%f53977,%f53978}, {%r1,%r2}, {%r3}, {%f53975,%f53976,%f53977,%f53978};

	// end inline asm
	// begin inline asm
	mma.sync.aligned.m16n8k8.row.col.f32.f16.f16.f32 {%f53975,%f53976,%f53977,%f53978}, {%r1,%r2}, {%r3}, {%f53975,%f53976,%f53977,%f53978};

	// end inline asm
	// begin inline asm
	mma.sync.aligned.m16n8k8.row.col.f32.f16.f16.f32 {%f53975,%f53976,%f53977,%f53978}, {%r1,%r2}, {%r3}, {%f53975,%f53976,%f53977,%f53978};

	// end inline asm
	// begin inline asm
	mma.sync.aligned.m16n8k8.row.col.f32.f16.f16.f32 {%f53975,%f53976,%f53977,%f53978}, {%r1,%r2}, {%r3}, {%f53975,%f53976,%f53977,%f53978};

	// end inline asm
	// begin inline asm
	mma.sync.aligned.m16n8k8.row.col.f32.f16.f16.f32 {%f53975,%f53976,%f53977,%f53978}, {%r1,%r2}, {%r3}, {%f53975,%f53976,%f53977,%f53978};

	// end inline asm
	// begin inline asm
	mma.sync.aligned.m16n8k8.row.col.f32.f16.f16.f32 {%f53975,%f53976,%f53977,%f53978}, {%r1,%r2}, {%r3}, {%f53975,%f53976,%f53977,%f53978};

	// end inline asm
	// begin inline asm
	mma.sync.aligned.m16n8k8.row.col.f32.f16.f16.f32 {%f53975,%f53976,%f53977,%f53978}, {%r1,%r2}, {%r3}, {%f53975,%f53976,%f53977,%f53978};

	// end inline asm
	// begin inline asm
	mma.sync.aligned.m16n8k8.row.col.f32.f16.f16.f32 {%f53975,%f53976,%f53977,%f53978}, {%r1,%r2}, {%r3}, {%f53975,%f53976,%f53977,%f53978};

	// end inline asm
	// begin inline asm
	mma.sync.aligned.m16n8k8.row.col.f32.f16.f16.f32 {%f53975,%f53976,%f53977,%f53978}, {%r1,%r2}, {%r3}, {%f53975,%f53976,%f53977,%f53978};

	// end inline asm
	// begin inline asm
	mma.sync.aligned.m16n8k8.row.col.f32.f16.f16.f32 {%f53975,%f53976,%f53977,%f53978}, {%r1,%r2}, {%r3}, {%f53975,%f53976,%f53977,%f53978};

	// end inline asm
	// begin inline asm
	mma.sync.aligned.m16n8k8.row.col.f32.f16.f16.f32 {%f53975,%f53976,%f53977,%f53978}, {%r1,%r2}, {%r3}, {%f53975,%f53976,%f53977,%f53978};

	// end inline asm
	// begin inline asm
	mma.sync.aligned.m16n8k8.row.col.f32.f16.f16.f32 {%f53975,%f53976,%f53977,%f53978}, {%r1,%r2}, {%r3}, {%f53975,%f53976,%f53977,%f53978};

	// end inline asm
	// begin inline asm
	mma.sync.aligned.m16n8k8.row.col.f32.f16.f16.f32 {%f53975,%f53976,%f53977,%f53978}, {%r1,%r2}, {%r3}, {%f53975,%f53976,%f53977,%f53978};

	// end inline asm
	// begin inline asm
	mma.sync.aligned.m16n8k8.row.col.f32.f16.f16.f32 {%f53975,%f53976,%f53977,%f53978}, {%r1,%r2}, {%r3}, {%f53975,%f53976,%f53977,%f53978};

	// end inline asm
	// begin inline asm
	mma.sync.aligned.m16n8k8.row.col.f32.f16.f16.f32 {%f53975,%f53976,%f53977,%f53978}, {%r1,%r2}, {%r3}, {%f53975,%f53976,%f53977,%f53978};

	// end inline asm
	// begin inline asm
	mma.sync.aligned.m16n8k8.row.col.f32.f16.f16.f32 {%f53975,%f53976,%f53977,%f53978}, {%r1,%r2}, {%r3}, {%f53975,%f53976,%f53977,%f53978};

	// end inline asm
	// begin inline asm
	mma.sync.aligned.m16n8k8.row.col.f32.f16.f16.f32 {%f53975,%f53976,%f53977,%f53978}, {%r1,%r2}, {%r3}, {%f53975,%f53976,%f53977,%f53978};

	// end inline asm
	// begin inline asm
	mma.sync.aligned.m16n8k8.row.col.f32.f16.f16.f32 {%f53975,%f53976,%f53977,%f53978}, {%r1,%r2}, {%r3}, {%f53975,%f53976,%f53977,%f53978};

	// end inline asm
	// begin inline asm
	mma.sync.aligned.m16n8k8.row.col.f32.f16.f16.f32 {%f53975,%f53976,%f53977,%f53978}, {%r1,%r2}, {%r3}, {%f53975,%f53976,%f53977,%f53978};

	// end inline asm
	// begin inline asm
	mma.sync.aligned.m16n8k8.row.col.f32.f16.f16.f32 {%f53975,%f53976,%f53977,%f53978}, {%r1,%r2}, {%r3}, {%f53975,%f53976,%f53977,%f53978};

	// end inline asm
	// begin inline asm
	mma.sync.aligned.m16n8k8.row.col.f32.f16.f16.f32 {%f53975,%f53976,%f53977,%f53978}, {%r1,%r2}, {%r3}, {%f53975,%f53976,%f53977,%f53978};

	// end inline asm
	// begin inline asm
	mma.sync.aligned.m16n8k8.row.col.f32.f16.f16.f32 {%f53975,%f53976,%f53977,%f53978}, {%r1,%r2}, {%r3}, {%f53975,%f53976,%f53977,%f53978};

	// end inline asm
	// begin inline asm
	mma.sync.aligned.m16n8k8.row.col.f32.f16.f16.f32 {%f53975,%f53976,%f53977,%f53978}, {%r1,%r2}, {%r3}, {%f53975,%f53976,%f53977,%f53978};

	// end inline asm
	// begin inline asm
	mma.sync.aligned.m16n8k8.row.col.f32.f16.f16.f32 {%f53975,%f53976,%f53977,%f53978}, {%r1,%r2}, {%r3}, {%f53975,%f53976,%f53977,%f53978};

	// end inline asm
	// begin inline asm
	mma.sync.aligned.m16n8k8.row.col.f32.f16.f16.f32 {%f53975,%f53976,%f53977,%f53978}, {%r1,%r2}, {%r3}, {%f53975,%f53976,%f53977,%f53978};

	// end inline asm
	// begin inline asm
	mma.sync.aligned.m16n8k8.row.col.f32.f16.f16.f32 {%f53975,%f53976,%f53977,%f53978}, {%r1,%r2}, {%r3}, {%f53975,%f53976,%f53977,%f53978};

	// end inline asm
	// begin inline asm
	mma.sync.aligned.m16n8k8.row.col.f32.f16.f16.f32 {%f53975,%f53976,%f53977,%f53978}, {%r1,%r2}, {%r3}, {%f53975,%f53976,%f53977,%f53978};

	// end inline asm
	// begin inline asm
	mma.sync.aligned.m16n8k8.row.col.f32.f16.f16.f32 {%f53975,%f53976,%f53977,%f53978}, {%r1,%r2}, {%r3}, {%f53975,%f53976,%f53977,%f53978};

	// end inline asm
	// begin inline asm
	mma.sync.aligned.m16n8k8.row.col.f32.f16.f16.f32 {%f53975,%f53976,%f53977,%f53978}, {%r1,%r2}, {%r3}, {%f53975,%f53976,%f53977,%f53978};

	// end inline asm
	// begin inline asm
	mma.sync.aligned.m16n8k8.row.col.f32.f16.f16.f32 {%f53975,%f53976,%f53977,%f53978}, {%r1,%r2}, {%r3}, {%f53975,%f53976,%f53977,%f53978};

	// end inline asm
	// begin inline asm
	mma.sync.aligned.m16n8k8.row.col.f32.f16.f16.f32 {%f53975,%f53976,%f53977,%f53978}, {%r1,%r2}, {%r3}, {%f53975,%f53976,%f53977,%f53978};

	// end inline asm
	// begin inline asm
	mma.sync.aligned.m16n8k8.row.col.f32.f16.f16.f32 {%f53975,%f53976,%f53977,%f53978}, {%r1,%r2}, {%r3}, {%f53975,%f53976,%f53977,%f53978};

	// end inline asm
	// begin inline asm
	mma.sync.aligned.m16n8k8.row.col.f32.f16.f16.f32 {%f53975,%f53976,%f53977,%f53978}, {%r1,%r2}, {%r3}, {%f53975,%f53976,%f53977,%f53978};

	// end inline asm
	// begin inline asm
	mma.sync.aligned.m16n8k8.row.col.f32.f16.f16.f32 {%f53975,%f53976,%f53977,%f53978}, {%r1,%r2}, {%r3}, {%f53975,%f53976,%f53977,%f53978};

	// end inline asm
	// begin inline asm
	mma.sync.aligned.m16n8k8.row.col.f32.f16.f16.f32 {%f53975,%f53976,%f53977,%f53978}, {%r1,%r2}, {%r3}, {%f53975,%f53976,%f53977,%f53978};

	// end inline asm
	// begin inline asm
	mma.sync.aligned.m16n8k8.row.col.f32.f16.f16.f32 {%f53975,%f53976,%f53977,%f53978}, {%r1,%r2}, {%r3}, {%f53975,%f53976,%f53977,%f53978};

	// end inline asm
	// begin inline asm
	mma.sync.aligned.m16n8k8.row.col.f32.f16.f16.f32 {%f53975,%f53976,%f53977,%f53978}, {%r1,%r2}, {%r3}, {%f53975,%f53976,%f53977,%f53978};

	// end inline asm
	// begin inline asm
	mma.sync.aligned.m16n8k8.row.col.f32.f16.f16.f32 {%f53975,%f53976,%f53977,%f53978}, {%r1,%r2}, {%r3}, {%f53975,%f53976,%f53977,%f53978};

	// end inline asm
	// begin inline asm
	mma.sync.aligned.m16n8k8.row.col.f32.f16.f16.f32 {%f53975,%f53976,%f53977,%f53978}, {%r1,%r2}, {%r3}, {%f53975,%f53976,%f53977,%f53978};

	// end inline asm
	// begin inline asm
	mma.sync.aligned.m16n8k8.row.col.f32.f16.f16.f32 {%f53975,%f53976,%f53977,%f53978}, {%r1,%r2}, {%r3}, {%f53975,%f53976,%f53977,%f53978};

	// end inline asm
	// begin inline asm
	mma.sync.aligned.m16n8k8.row.col.f32.f16.f16.f32 {%f53975,%f53976,%f53977,%f53978}, {%r1,%r2}, {%r3}, {%f53975,%f53976,%f53977,%f53978};

	// end inline asm
	// begin inline asm
	mma.sync.aligned.m16n8k8.row.col.f32.f16.f16.f32 {%f53975,%f53976,%f53977,%f53978}, {%r1,%r2}, {%r3}, {%f53975,%f53976,%f53977,%f53978};

	// end inline asm
	// begin inline asm
	mma.sync.aligned.m16n8k8.row.col.f32.f16.f16.f32 {%f53975,%f53976,%f53977,%f53978}, {%r1,%r2}, {%r3}, {%f53975,%f53976,%f53977,%f53978};

	// end inline asm
	// begin inline asm
	mma.sync.aligned.m16n8k8.row.col.f32.f16.f16.f32 {%f53975,%f53976,%f53977,%f53978}, {%r1,%r2}, {%r3}, {%f53975,%f53976,%f53977,%f53978};

	// end inline asm
	// begin inline asm
	mma.sync.aligned.m16n8k8.row.col.f32.f16.f16.f32 {%f53975,%f53976,%f53977,%f53978}, {%r1,%r2}, {%r3}, {%f53975,%f53976,%f53977,%f53978};

	// end inline asm
	// begin inline asm
	mma.sync.aligned.m16n8k8.row.col.f32.f16.f16.f32 {%f53975,%f53976,%f53977,%f53978}, {%r1,%r2}, {%r3}, {%f53975,%f53976,%f53977,%f53978};

	// end inline asm
	// begin inline asm
	mma.sync.aligned.m16n8k8.row.col.f32.f16.f16.f32 {%f53975,%f53976,%f53977,%f53978}, {%r1,%r2}, {%r3}, {%f53975,%f53976,%f53977,%f53978};

	// end inline asm
	// begin inline asm
	mma.sync.aligned.m16n8k8.row.col.f32.f16.f16.f32 {%f53975,%f53976,%f53977,%f53978}, {%r1,%r2}, {%r3}, {%f53975,%f53976,%f53977,%f53978};

	// end inline asm
	// begin inline asm
	mma.sync.aligned.m16n8k8.row.col.f32.f16.f16.f32 {%f53975,%f53976,%f53977,%f53978}, {%r1,%r2}, {%r3}, {%f53975,%f53976,%f53977,%f53978};

	// end inline asm
	// begin inline asm
	mma.sync.aligned.m16n8k8.row.col.f32.f16.f16.f32 {%f53975,%f53976,%f53977,%f53978}, {%r1,%r2}, {%r3}, {%f53975,%f53976,%f53977,%f53978};

	// end inline asm
	// begin inline asm
	mma.sync.aligned.m16n8k8.row.col.f32.f16.f16.f32 {%f53975,%f53976,%f53977,%f53978}, {%r1,%r2}, {%r3}, {%f53975,%f53976,%f53977,%f53978};

	// end inline asm
	// begin inline asm
	mma.sync.aligned.m16n8k8.row.col.f32.f16.f16.f32 {%f53975,%f53976,%f53977,%f53978}, {%r1,%r2}, {%r3}, {%f53975,%f53976,%f53977,%f53978};

	// end inline asm
	// begin inline asm
	mma.sync.aligned.m16n8k8.row.col.f32.f16.f16.f32 {%f53975,%f53976,%f53977,%f53978}, {%r1,%r2}, {%r3}, {%f53975,%f53976,%f53977,%f53978};

	// end inline asm
	// begin inline asm
	mma.sync.aligned.m16n8k8.row.col.f32.f16.f16.f32 {%f53975,%f53976,%f53977,%f53978}, {%r1,%r2}, {%r3}, {%f53975,%f53976,%f53977,%f53978};

	// end inline asm
	// begin inline asm
	mma.sync.aligned.m16n8k8.row.col.f32.f16.f16.f32 {%f53975,%f53976,%f53977,%f53978}, {%r1,%r2}, {%r3}, {%f53975,%f53976,%f53977,%f53978};

	// end inline asm
	// begin inline asm
	mma.sync.aligned.m16n8k8.row.col.f32.f16.f16.f32 {%f53975,%f53976,%f53977,%f53978}, {%r1,%r2}, {%r3}, {%f53975,%f53976,%f53977,%f53978};

	// end inline asm
	// begin inline asm
	mma.sync.aligned.m16n8k8.row.col.f32.f16.f16.f32 {%f53975,%f53976,%f53977,%f53978}, {%r1,%r2}, {%r3}, {%f53975,%f53976,%f53977,%f53978};

	// end inline asm
	// begin inline asm
	mma.sync.aligned.m16n8k8.row.col.f32.f16.f16.f32 {%f53975,%f53976,%f53977,%f53978}, {%r1,%r2}, {%r3}, {%f53975,%f53976,%f53977,%f53978};

	// end inline asm
	// begin inline asm
	mma.sync.aligned.m16n8k8.row.col.f32.f16.f16.f32 {%f53975,%f53976,%f53977,%f53978}, {%r1,%r2}, {%r3}, {%f53975,%f53976,%f53977,%f53978};

	// end inline asm
	// begin inline asm
	mma.sync.aligned.m16n8k8.row.col.f32.f16.f16.f32 {%f53975,%f53976,%f53977,%f53978}, {%r1,%r2}, {%r3}, {%f53975,%f53976,%f53977,%f53978};

	// end inline asm
	// begin inline asm
	mma.sync.aligned.m16n8k8.row.col.f32.f16.f16.f32 {%f53975,%f53976,%f53977,%f53978}, {%r1,%r2}, {%r3}, {%f53975,%f53976,%f53977,%f53978};

	// end inline asm
	// begin inline asm
	mma.sync.aligned.m16n8k8.row.col.f32.f16.f16.f32 {%f53975,%f53976,%f53977,%f53978}, {%r1,%r2}, {%r3}, {%f53975,%f53976,%f53977,%f53978};

	// end inline asm
	// begin inline asm
	mma.sync.aligned.m16n8k8.row.col.f32.f16.f16.f32 {%f53975,%f53976,%f53977,%f53978}, {%r1,%r2}, {%r3}, {%f53975,%f53976,%f53977,%f53978};

	// end inline asm
	// begin inline asm
	mma.sync.aligned.m16n8k8.row.col.f32.f16.f16.f32 {%f53975,%f53976,%f53977,%f53978}, {%r1,%r2}, {%r3}, {%f53975,%f53976,%f53977,%f53978};

	// end inline asm
	// begin inline asm
	mma.sync.aligned.m16n8k8.row.col.f32.f16.f16.f32 {%f53975,%f53976,%f53977,%f53978}, {%r1,%r2}, {%r3}, {%f53975,%f53976,%f53977,%f53978};

	// end inline asm
	// begin inline asm
	mma.sync.aligned.m16n8k8.row.col.f32.f16.f16.f32 {%f53975,%f53976,%f53977,%f53978}, {%r1,%r2}, {%r3}, {%f53975,%f53976,%f53977,%f53978};

	// end inline asm
	// begin inline asm
	mma.sync.aligned.m16n8k8.row.col.f32.f16.f16.f32 {%f53975,%f53976,%f53977,%f53978}, {%r1,%r2}, {%r3}, {%f53975,%f53976,%f53977,%f53978};

	// end inline asm
	// begin inline asm
	mma.sync.aligned.m16n8k8.row.col.f32.f16.f16.f32 {%f53975,%f53976,%f53977,%f53978}, {%r1,%r2}, {%r3}, {%f53975,%f53976,%f53977,%f53978};

	// end inline asm
	// begin inline asm
	mma.sync.aligned.m16n8k8.row.col.f32.f16.f16.f32 {%f53975,%f53976,%f53977,%f53978}, {%r1,%r2}, {%r3}, {%f53975,%f53976,%f53977,%f53978};

	// end inline asm
	// begin inline asm
	mma.sync.aligned.m16n8k8.row.col.f32.f16.f16.f32 {%f53975,%f53976,%f53977,%f53978}, {%r1,%r2}, {%r3}, {%f53975,%f53976,%f53977,%f53978};

	// end inline asm
	// begin inline asm
	mma.sync.aligned.m16n8k8.row.col.f32.f16.f16.f32 {%f53975,%f53976,%f53977,%f53978}, {%r1,%r2}, {%r3}, {%f53975,%f53976,%f53977,%f53978};

	// end inline asm
	// begin inline asm
	mma.sync.aligned.m16n8k8.row.col.f32.f16.f16.f32 {%f53975,%f53976,%f53977,%f53978}, {%r1,%r2}, {%r3}, {%f53975,%f53976,%f53977,%f53978};

	// end inline asm
	// begin inline asm
	mma.sync.aligned.m16n8k8.row.col.f32.f16.f16.f32 {%f53975,%f53976,%f53977,%f53978}, {%r1,%r2}, {%r3}, {%f53975,%f53976,%f53977,%f53978};

	// end inline asm
	// begin inline asm
	mma.sync.aligned.m16n8k8.row.col.f32.f16.f16.f32 {%f53975,%f53976,%f53977,%f53978}, {%r1,%r2}, {%r3}, {%f53975,%f53976,%f53977,%f53978};

	// end inline asm
	// begin inline asm
	mma.sync.aligned.m16n8k8.row.col.f32.f16.f16.f32 {%f53975,%f53976,%f53977,%f53978}, {%r1,%r2}, {%r3}, {%f53975,%f53976,%f53977,%f53978};

	// end inline asm
	// begin inline asm
	mma.sync.aligned.m16n8k8.row.col.f32.f16.f16.f32 {%f53975,%f53976,%f53977,%f53978}, {%r1,%r2}, {%r3}, {%f53975,%f53976,%f53977,%f53978};

	// end inline asm
	// begin inline asm
	mma.sync.aligned.m16n8k8.row.col.f32.f16.f16.f32 {%f53975,%f53976,%f53977,%f53978}, {%r1,%r2}, {%r3}, {%f53975,%f53976,%f53977,%f53978};

	// end inline asm
	// begin inline asm
	mma.sync.aligned.m16n8k8.row.col.f32.f16.f16.f32 {%f53975,%f53976,%f53977,%f53978}, {%r1,%r2}, {%r3}, {%f53975,%f53976,%f53977,%f53978};

	// end inline asm
	// begin inline asm
	mma.sync.aligned.m16n8k8.row.col.f32.f16.f16.f32 {%f53975,%f53976,%f53977,%f53978}, {%r1,%r2}, {%r3}, {%f53975,%f53976,%f53977,%f53978};

	// end inline asm
	// begin inline asm
	mma.sync.aligned.m16n8k8.row.col.f32.f16.f16.f32 {%f53975,%f53976,%f53977,%f53978}, {%r1,%r2}, {%r3}, {%f53975,%f53976,%f53977,%f53978};

	// end inline asm
	// begin inline asm
	mma.sync.aligned.m16n8k8.row.col.f32.f16.f16.f32 {%f53975,%f53976,%f53977,%f53978}, {%r1,%r2}, {%r3}, {%f53975,%f53976,%f53977,%f53978};

	// end inline asm
	// begin inline asm
	mma.sync.aligned.m16n8k8.row.col.f32.f16.f16.f32 {%f53975,%f53976,%f53977,%f53978}, {%r1,%r2}, {%r3}, {%f53975,%f53976,%f53977,%f53978};

	// end inline asm
	// begin inline asm
	mma.sync.aligned.m16n8k8.row.col.f32.f16.f16.f32 {%f53975,%f53976,%f53977,%f53978}, {%r1,%r2}, {%r3}, {%f53975,%f53976,%f53977,%f53978};

	// end inline asm
	// begin inline asm
	mma.sync.aligned.m16n8k8.row.col.f32.f16.f16.f32 {%f53975,%f53976,%f53977,%f53978}, {%r1,%r2}, {%r3}, {%f53975,%f53976,%f53977,%f53978};

	// end inline asm
	// begin inline asm
	mma.sync.aligned.m16n8k8.row.col.f32.f16.f16.f32 {%f53975,%f53976,%f53977,%f53978}, {%r1,%r2}, {%r3}, {%f53975,%f53976,%f53977,%f53978};

	// end inline asm
	// begin inline asm
	mma.sync.aligned.m16n8k8.row.col.f32.f16.f16.f32 {%f53975,%f53976,%f53977,%f53978}, {%r1,%r2}, {%r3}, {%f53975,%f53976,%f53977,%f53978};

	// end inline asm
	// begin inline asm
	mma.sync.aligned.m16n8k8.row.col.f32.f16.f16.f32 {%f53975,%f53976,%f53977,%f53978}, {%r1,%r2}, {%r3}, {%f53975,%f53976,%f53977,%f53978};

	// end inline asm
	// begin inline asm
	mma.sync.aligned.m16n8k8.row.col.f32.f16.f16.f32 {%f53975,%f53976,%f53977,%f53978}, {%r1,%r2}, {%r3}, {%f53975,%f53976,%f53977,%f53978};

	// end inline asm
	// begin inline asm
	mma.sync.aligned.m16n8k8.row.col.f32.f16.f16.f32 {%f53975,%f53976,%f53977,%f53978}, {%r1,%r2}, {%r3}, {%f53975,%f53976,%f53977,%f53978};

	// end inline asm
	// begin inline asm
	mma.sync.aligned.m16n8k8.row.col.f32.f16.f16.f32 {%f53975,%f53976,%f53977,%f53978}, {%r1,%r2}, {%r3}, {%f53975,%f53976,%f53977,%f53978};

	// end inline asm
	// begin inline asm
	mma.sync.aligned.m16n8k8.row.col.f32.f16.f16.f32 {%f53975,%f53976,%f53977,%f53978}, {%r1,%r2}, {%r3}, {%f53975,%f53976,%f53977,%f53978};

	// end inline asm
	// begin inline asm
	mma.sync.aligned.m16n8k8.row.col.f32.f16.f16.f32 {%f53975,%f53976,%f53977,%f53978}, {%r1,%r2}, {%r3}, {%f53975,%f53976,%f53977,%f53978};

	// end inline asm
	// begin inline asm
	mma.sync.aligned.m16n8k8.row.col.f32.f16.f16.f32 {%f53975,%f53976,%f53977,%f53978}, {%r1,%r2}, {%r3}, {%f53975,%f53976,%f53977,%f53978};

	// end inline asm
	// begin inline asm
	mma.sync.aligned.m16n8k8.row.col.f32.f16.f16.f32 {%f53975,%f53976,%f53977,%f53978}, {%r1,%r2}, {%r3}, {%f53975,%f53976,%f53977,%f53978};

	// end inline asm
	// begin inline asm
	mma.sync.aligned.m16n8k8.row.col.f32.f16.f16.f32 {%f53975,%f53976,%f53977,%f53978}, {%r1,%r2}, {%r3}, {%f53975,%f53976,%f53977,%f53978};

	// end inline asm
	// begin inline asm
	mma.sync.aligned.m16n8k8.row.col.f32.f16.f16.f32 {%f53975,%f53976,%f53977,%f53978}, {%r1,%r2}, {%r3}, {%f53975,%f53976,%f53977,%f53978};

	// end inline asm
	// begin inline asm
	mma.sync.aligned.m16n8k8.row.col.f32.f16.f16.f32 {%f53975,%f53976,%f53977,%f53978}, {%r1,%r2}, {%r3}, {%f53975,%f53976,%f53977,%f53978};

	// end inline asm
	// begin inline asm
	mma.sync.aligned.m16n8k8.row.col.f32.f16.f16.f32 {%f53975,%f53976,%f53977,%f53978}, {%r1,%r2}, {%r3}, {%f53975,%f53976,%f53977,%f53978};

	// end inline asm
	// begin inline asm
	mma.sync.aligned.m16n8k8.row.col.f32.f16.f16.f32 {%f53975,%f53976,%f53977,%f53978}, {%r1,%r2}, {%r3}, {%f53975,%f53976,%f53977,%f53978};

	// end inline asm
	// begin inline asm
	mma.sync.aligned.m16n8k8.row.col.f32.f16.f16.f32 {%f53975,%f53976,%f53977,%f53978}, {%r1,%r2}, {%r3}, {%f53975,%f53976,%f53977,%f53978};

	// end inline asm
	// begin inline asm
	mma.sync.aligned.m16n8k8.row.col.f32.f16.f16.f32 {%f53975,%f53976,%f53977,%f53978}, {%r1,%r2}, {%r3}, {%f53975,%f53976,%f53977,%f53978};

	// end inline asm
	// begin inline asm
	mma.sync.aligned.m16n8k8.row.col.f32.f16.f16.f32 {%f53975,%f53976,%f53977,%f53978}, {%r1,%r2}, {%r3}, {%f53975,%f53976,%f53977,%f53978};

	// end inline asm
	// begin inline asm
	mma.sync.aligned.m16n8k8.row.col.f32.f16.f16.f32 {%f53975,%f53976,%f53977,%f53978}, {%r1,%r2}, {%r3}, {%f53975,%f53976,%f53977,%f53978};

	// end inline asm
	// begin inline asm
	mma.sync.aligned.m16n8k8.row.col.f32.f16.f16.f32 {%f53975,%f53976,%f53977,%f53978}, {%r1,%r2}, {%r3}, {%f53975,%f53976,%f53977,%f53978};

	// end inline asm
	// begin inline asm
	mma.sync.aligned.m16n8k8.row.col.f32.f16.f16.f32 {%f53975,%f53976,%f53977,%f53978}, {%r1,%r2}, {%r3}, {%f53975,%f53976,%f53977,%f53978};

	// end inline asm
	// begin inline asm
	mma.sync.aligned.m16n8k8.row.col.f32.f16.f16.f32 {%f53975,%f53976,%f53977,%f53978}, {%r1,%r2}, {%r3}, {%f53975,%f53976,%f53977,%f53978};

	// end inline asm
	// begin inline asm
	mma.sync.aligned.m16n8k8.row.col.f32.f16.f16.f32 {%f53975,%f53976,%f53977,%f53978}, {%r1,%r2}, {%r3}, {%f53975,%f53976,%f53977,%f53978};

	// end inline asm
	// begin inline asm
	mma.sync.aligned.m16n8k8.row.col.f32.f16.f16.f32 {%f53975,%f53976,%f53977,%f53978}, {%r1,%r2}, {%r3}, {%f53975,%f53976,%f53977,%f53978};

	// end inline asm
	// begin inline asm
	mma.sync.aligned.m16n8k8.row.col.f32.f16.f16.f32 {%f53975,%f53976,%f53977,%f53978}, {%r1,%r2}, {%r3}, {%f53975,%f53976,%f53977,%f53978};

	// end inline asm
	// begin inline asm
	mma.sync.aligned.m16n8k8.row.col.f32.f16.f16.f32 {%f53975,%f53976,%f53977,%f53978}, {%r1,%r2}, {%r3}, {%f53975,%f53976,%f53977,%f53978};

	// end inline asm
	// begin inline asm
	mma.sync.aligned.m16n8k8.row.col.f32.f16.f16.f32 {%f53975,%f53976,%f53977,%f53978}, {%r1,%r2}, {%r3}, {%f53975,%f53976,%f53977,%f53978};

	// end inline asm
	// begin inline asm
	mma.sync.aligned.m16n8k8.row.col.f32.f16.f16.f32 {%f53975,%f53976,%f53977,%f53978}, {%r1,%r2}, {%r3}, {%f53975,%f53976,%f53977,%f53978};

	// end inline asm
	// begin inline asm
	mma.sync.aligned.m16n8k8.row.col.f32.f16.f16.f32 {%f53975,%f53976,%f53977,%f53978}, {%r1,%r2}, {%r3}, {%f53975,%f53976,%f53977,%f53978};

	// end inline asm
	// begin inline asm
	mma.sync.aligned.m16n8k8.row.col.f32.f16.f16.f32 {%f53975,%f53976,%f53977,%f53978}, {%r1,%r2}, {%r3}, {%f53975,%f53976,%f53977,%f53978};

	// end inline asm
	// begin inline asm
	mma.sync.aligned.m16n8k8.row.col.f32.f16.f16.f32 {%f53975,%f53976,%f53977,%f53978}, {%r1,%r2}, {%r3}, {%f53975,%f53976,%f53977,%f53978};

	// end inline asm
	// begin inline asm
	mma.sync.aligned.m16n8k8.row.col.f32.f16.f16.f32 {%f53975,%f53976,%f53977,%f53978}, {%r1,%r2}, {%r3}, {%f53975,%f53976,%f53977,%f53978};

	// end inline asm
	// begin inline asm
	mma.sync.aligned.m16n8k8.row.col.f32.f16.f16.f32 {%f53975,%f53976,%f53977,%f53978}, {%r1,%r2}, {%r3}, {%f53975,%f53976,%f53977,%f53978};

	// end inline asm
	// begin inline asm
	mma.sync.aligned.m16n8k8.row.col.f32.f16.f16.f32 {%f53975,%f53976,%f53977,%f53978}, {%r1,%r2}, {%r3}, {%f53975,%f53976,%f53977,%f53978};

	// end inline asm
	// begin inline asm
	mma.sync.aligned.m16n8k8.row.col.f32.f16.f16.f32 {%f53975,%f53976,%f53977,%f53978}, {%r1,%r2}, {%r3}, {%f53975,%f53976,%f53977,%f53978};

	// end inline asm
	// begin inline asm
	mma.sync.aligned.m16n8k8.row.col.f32.f16.f16.f32 {%f53975,%f53976,%f53977,%f53978}, {%r1,%r2}, {%r3}, {%f53975,%f53976,%f53977,%f53978};

	// end inline asm
	// begin inline asm
	mma.sync.aligned.m16n8k8.row.col.f32.f16.f16.f32 {%f53975,%f53976,%f53977,%f53978}, {%r1,%r2}, {%r3}, {%f53975,%f53976,%f53977,%f53978};

	// end inline asm
	// begin inline asm
	mma.sync.aligned.m16n8k8.row.col.f32.f16.f16.f32 {%f53975,%f53976,%f53977,%f53978}, {%r1,%r2}, {%r3}, {%f53975,%f53976,%f53977,%f53978};

	// end inline asm
	// begin inline asm
	mma.sync.aligned.m16n8k8.row.col.f32.f16.f16.f32 {%f53975,%f53976,%f53977,%f53978}, {%r1,%r2}, {%r3}, {%f53975,%f53976,%f53977,%f53978};

	// end inline asm
	// begin inline asm
	mma.sync.aligned.m16n8k8.row.col.f32.f16.f16.f32 {%f53975,%f53976,%f53977,%f53978}, {%r1,%r2}, {%r3}, {%f53975,%f53976,%f53977,%f53978};

	// end inline asm
	// begin inline asm
	mma.sync.aligned.m16n8k8.row.col.f32.f16.f16.f32 {%f53975,%f53976,%f53977,%f53978}, {%r1,%r2}, {%r3}, {%f53975,%f53976,%f53977,%f53978};

	// end inline asm
	// begin inline asm
	mma.sync.aligned.m16n8k8.row.col.f32.f16.f16.f32 {%f53975,%f53976,%f53977,%f53978}, {%r1,%r2}, {%r3}, {%f53975,%f53976,%f53977,%f53978};

	// end inline asm
	// begin inline asm
	mma.sync.aligned.m16n8k8.row.col.f32.f16.f16.f32 {%f53975,%f53976,%f53977,%f53978}, {%r1,%r2}, {%r3}, {%f53975,%f53976,%f53977,%f53978};

	// end inline asm
	// begin inline asm
	mma.sync.aligned.m16n8k8.row.col.f32.f16.f16.f32 {%f53975,%f53976,%f53977,%f53978}, {%r1,%r2}, {%r3}, {%f53975,%f53976,%f53977,%f53978};

	// end inline asm
	// begin inline asm
	mma.sync.aligned.m16n8k8.row.col.f32.f16.f16.f32 {%f53975,%f53976,%f53977,%f53978}, {%r1,%r2}, {%r3}, {%f53975,%f53976,%f53977,%f53978};

	// end inline asm
	// begin inline asm
	mma.sync.aligned.m16n8k8.row.col.f32.f16.f16.f32 {%f53975,%f53976,%f53977,%f53978}, {%r1,%r2}, {%r3}, {%f53975,%f53976,%f53977,%f53978};

	// end inline asm
	// begin inline asm
	mma.sync.aligned.m16n8k8.row.col.f32.f16.f16.f32 {%f53975,%f53976,%f53977,%f53978}, {%r1,%r2}, {%r3}, {%f53975,%f53976,%f53977,%f53978};

	// end inline asm
	// begin inline asm
	mma.sync.aligned.m16n8k8.row.col.f32.f16.f16.f32 {%f53975,%f53976,%f53977,%f53978}, {%r1,%r2}, {%r3}, {%f53975,%f53976,%f53977,%f53978};

	// end inline asm
	// begin inline asm
	mma.sync.aligned.m16n8k8.row.col.f32.f16.f16.f32 {%f53975,%f53976,%f53977,%f53978}, {%r1,%r2}, {%r3}, {%f53975,%f53976,%f53977,%f53978};

	// end inline asm
	// begin inline asm
	mma.sync.aligned.m16n8k8.row.col.f32.f16.f16.f32 {%f53975,%f53976,%f53977,%f53978}, {%r1,%r2}, {%r3}, {%f53975,%f53976,%f53977,%f53978};

	// end inline asm
	// begin inline asm
	mma.sync.aligned.m16n8k8.row.col.f32.f16.f16.f32 {%f53975,%f53976,%f53977,%f53978}, {%r1,%r2}, {%r3}, {%f53975,%f53976,%f53977,%f53978};

	// end inline asm
	// begin inline asm
	mma.sync.aligned.m16n8k8.row.col.f32.f16.f16.f32 {%f53975,%f53976,%f53977,%f53978}, {%r1,%r2}, {%r3}, {%f53975,%f53976,%f53977,%f53978};

	// end inline asm
	// begin inline asm
	mma.sync.aligned.m16n8k8.row.col.f32.f16.f16.f32 {%f53975,%f53976,%f53977,%f53978}, {%r1,%r2}, {%r3}, {%f53975,%f53976,%f53977,%f53978};

	// end inline asm
	// begin inline asm
	mma.sync.aligned.m16n8k8.row.col.f32.f16.f16.f32 {%f53975,%f53976,%f53977,%f53978}, {%r1,%r2}, {%r3}, {%f53975,%f53976,%f53977,%f53978};

	// end inline asm
	// begin inline asm
	mma.sync.aligned.m16n8k8.row.col.f32.f16.f16.f32 {%f53975,%f53976,%f53977,%f53978}, {%r1,%r2}, {%r3}, {%f53975,%f53976,%f53977,%f53978};

	// end inline asm
	// begin inline asm
	mma.sync.aligned.m16n8k8.row.col.f32.f16.f16.f32 {%f53975,%f53976,%f53977,%f53978}, {%r1,%r2}, {%r3}, {%f53975,%f53976,%f53977,%f53978};

	// end inline asm
	// begin inline asm
	mma.sync.aligned.m16n8k8.row.col.f32.f16.f16.f32 {%f53975,%f53976,%f53977,%f53978}, {%r1,%r2}, {%r3}, {%f53975,%f53976,%f53977,%f53978};

	// end inline asm
	// begin inline asm
	mma.sync.aligned.m16n8k8.row.col.f32.f16.f16.f32 {%f53975,%f53976,%f53977,%f53978}, {%r1,%r2}, {%r3}, {%f53975,%f53976,%f53977,%f53978};

	// end inline asm
	// begin inline asm
	mma.sync.aligned.m16n8k8.row.col.f32.f16.f16.f32 {%f53975,%f53976,%f53977,%f53978}, {%r1,%r2}, {%r3}, {%f53975,%f53976,%f53977,%f53978};

	// end inline asm
	// begin inline asm
	mma.sync.aligned.m16n8k8.row.col.f32.f16.f16.f32 {%f53975,%f53976,%f53977,%f53978}, {%r1,%r2}, {%r3}, {%f53975,%f53976,%f53977,%f53978};

	// end inline asm
	// begin inline asm
	mma.sync.aligned.m16n8k8.row.col.f32.f16.f16.f32 {%f53975,%f53976,%f53977,%f53978}, {%r1,%r2}, {%r3}, {%f53975,%f53976,%f53977,%f53978};

	// end inline asm
	// begin inline asm
	mma.sync.aligned.m16n8k8.row.col.f32.f16.f16.f32 {%f53975,%f53976,%f53977,%f53978}, {%r1,%r2}, {%r3}, {%f53975,%f53976,%f53977,%f53978};

	// end inline asm
	// begin inline asm
	mma.sync.aligned.m16n8k8.row.col.f32.f16.f16.f32 {%f53975,%f53976,%f53977,%f53978}, {%r1,%r2}, {%r3}, {%f53975,%f53976,%f53977,%f53978};

	// end inline asm
	// begin inline asm
	mma.sync.aligned.m16n8k8.row.col.f32.f16.f16.f32 {%f53975,%f53976,%f53977,%f53978}, {%r1,%r2}, {%r3}, {%f53975,%f53976,%f53977,%f53978};

	// end inline asm
	// begin inline asm
	mma.sync.aligned.m16n8k8.row.col.f32.f16.f16.f32 {%f53975,%f53976,%f53977,%f53978}, {%r1,%r2}, {%r3}, {%f53975,%f53976,%f53977,%f53978};

	// end inline asm
	// begin inline asm
	mma.sync.aligned.m16n8k8.row.col.f32.f16.f16.f32 {%f53975,%f53976,%f53977,%f53978}, {%r1,%r2}, {%r3}, {%f53975,%f53976,%f53977,%f53978};

	// end inline asm
	// begin inline asm
	mma.sync.aligned.m16n8k8.row.col.f32.f16.f16.f32 {%f53975,%f53976,%f53977,%f53978}, {%r1,%r2}, {%r3}, {%f53975,%f53976,%f53977,%f53978};

	// end inline asm
	// begin inline asm
	mma.sync.aligned.m16n8k8.row.col.f32.f16.f16.f32 {%f53975,%f53976,%f53977,%f53978}, {%r1,%r2}, {%r3}, {%f53975,%f53976,%f53977,%f53978};

	// end inline asm
	// begin inline asm
	mma.sync.aligned.m16n8k8.row.col.f32.f16.f16.f32 {%f53975,%f53976,%f53977,%f53978}, {%r1,%r2}, {%r3}, {%f53975,%f53976,%f53977,%f53978};

	// end inline asm
	// begin inline asm
	mma.sync.aligned.m16n8k8.row.col.f32.f16.f16.f32 {%f53975,%f53976,%f53977,%f53978}, {%r1,%r2}, {%r3}, {%f53975,%f53976,%f53977,%f53978};

	// end inline asm
	// begin inline asm
	mma.sync.aligned.m16n8k8.row.col.f32.f16.f16.f32 {%f53975,%f53976,%f53977,%f53978}, {%r1,%r2}, {%r3}, {%f53975,%f53976,%f53977,%f53978};

	// end inline asm
	// begin inline asm
	mma.sync.aligned.m16n8k8.row.col.f32.f16.f16.f32 {%f53975,%f53976,%f53977,%f53978}, {%r1,%r2}, {%r3}, {%f53975,%f53976,%f53977,%f53978};

	// end inline asm
	// begin inline asm
	mma.sync.aligned.m16n8k8.row.col.f32.f16.f16.f32 {%f53975,%f53976,%f53977,%f53978}, {%r1,%r2}, {%r3}, {%f53975,%f53976,%f53977,%f53978};

	// end inline asm
	// begin inline asm
	mma.sync.aligned.m16n8k8.row.col.f32.f16.f16.f32 {%f53975,%f53976,%f53977,%f53978}, {%r1,%r2}, {%r3}, {%f53975,%f53976,%f53977,%f53978};

	// end inline asm
	// begin inline asm
	mma.sync.aligned.m16n8k8.row.col.f32.f16.f16.f32 {%f53975,%f53976,%f53977,%f53978}, {%r1,%r2}, {%r3}, {%f53975,%f53976,%f53977,%f53978};

	// end inline asm
	// begin inline asm
	mma.sync.aligned.m16n8k8.row.col.f32.f16.f16.f32 {%f53975,%f53976,%f53977,%f53978}, {%r1,%r2}, {%r3}, {%f53975,%f53976,%f53977,%f53978};

	// end inline asm
	// begin inline asm
	mma.sync.aligned.m16n8k8.row.col.f32.f16.f16.f32 {%f53975,%f53976,%f53977,%f53978}, {%r1,%r2}, {%r3}, {%f53975,%f53976,%f53977,%f53978};

	// end inline asm
	// begin inline asm
	mma.sync.aligned.m16n8k8.row.col.f32.f16.f16.f32 {%f53975,%f53976,%f53977,%f53978}, {%r1,%r2}, {%r3}, {%f53975,%f53976,%f53977,%f53978};

	// end inline asm
	// begin inline asm
	mma.sync.aligned.m16n8k8.row.col.f32.f16.f16.f32 {%f53975,%f53976,%f53977,%f53978}, {%r1,%r2}, {%r3}, {%f53975,%f53976,%f53977,%f53978};

	// end inline asm
	// begin inline asm
	mma.sync.aligned.m16n8k8.row.col.f32.f16.f16.f32 {%f53975,%f53976,%f53977,%f53978}, {%r1,%r2}, {%r3}, {%f53975,%f53976,%f53977,%f53978};

	// end inline asm
	// begin inline asm
	mma.sync.aligned.m16n8k8.row.col.f32.f16.f16.f32 {%f53975,%f53976,%f53977,%f53978}, {%r1,%r2}, {%r3}, {%f53975,%f53976,%f53977,%f53978};

	// end inline asm
	// begin inline asm
	mma.sync.aligned.m16n8k8.row.col.f32.f16.f16.f32 {%f53975,%f53976,%f53977,%f53978}, {%r1,%r2}, {%r3}, {%f53975,%f53976,%f53977,%f53978};

	// end inline asm
	// begin inline asm
	mma.sync.aligned.m16n8k8.row.col.f32.f16.f16.f32 {%f53975,%f53976,%f53977,%f53978}, {%r1,%r2}, {%r3}, {%f53975,%f53976,%f53977,%f53978};

	// end inline asm
	// begin inline asm
	mma.sync.aligned.m16n8k8.row.col.f32.f16.f16.f32 {%f53975,%f53976,%f53977,%f53978}, {%r1,%r2}, {%r3}, {%f53975,%f53976,%f53977,%f53978};

	// end inline asm
	// begin inline asm
	mma.sync.aligned.m16n8k8.row.col.f32.f16.f16.f32 {%f53975,%f53976,%f53977,%f53978}, {%r1,%r2}, {%r3}, {%f53975,%f53976,%f53977,%f53978};

	// end inline asm
	// begin inline asm
	mma.sync.aligned.m16n8k8.row.col.f32.f16.f16.f32 {%f53975,%f53976,%f53977,%f53978}, {%r1,%r2}, {%r3}, {%f53975,%f53976,%f53977,%f53978};

	// end inline asm
	// begin inline asm
	mma.sync.aligned.m16n8k8.row.col.f32.f16.f16.f32 {%f53975,%f53976,%f53977,%f53978}, {%r1,%r2}, {%r3}, {%f53975,%f53976,%f53977,%f53978};

	// end inline asm
	// begin inline asm
	mma.sync.aligned.m16n8k8.row.col.f32.f16.f16.f32 {%f53975,%f53976,%f53977,%f53978}, {%r1,%r2}, {%r3}, {%f53975,%f53976,%f53977,%f53978};

	// end inline asm
	// begin inline asm
	mma.sync.aligned.m16n8k8.row.col.f32.f16.f16.f32 {%f53975,%f53976,%f53977,%f53978}, {%r1,%r2}, {%r3}, {%f53975,%f53976,%f53977,%f53978};

	// end inline asm
	// begin inline asm
	mma.sync.aligned.m16n8k8.row.col.f32.f16.f16.f32 {%f53975,%f53976,%f53977,%f53978}, {%r1,%r2}, {%r3}, {%f53975,%f53976,%f53977,%f53978};

	// end inline asm
	// begin inline asm
	mma.sync.aligned.m16n8k8.row.col.f32.f16.f16.f32 {%f53975,%f53976,%f53977,%f53978}, {%r1,%r2}, {%r3}, {%f53975,%f53976,%f53977,%f53978};

	// end inline asm
	// begin inline asm
	mma.sync.aligned.m16n8k8.row.col.f32.f16.f16.f32 {%f53975,%f53976,%f53977,%f53978}, {%r1,%r2}, {%r3}, {%f53975,%f53976,%f53977,%f53978};

	// end inline asm
	// begin inline asm
	mma.sync.aligned.m16n8k8.row.col.f32.f16.f16.f32 {%f53975,%f53976,%f53977,%f53978}, {%r1,%r2}, {%r3}, {%f53975,%f53976,%f53977,%f53978};

	// end inline asm
	// begin inline asm
	mma.sync.aligned.m16n8k8.row.col.f32.f16.f16.f32 {%f53975,%f53976,%f53977,%f53978}, {%r1,%r2}, {%r3}, {%f53975,%f53976,%f53977,%f53978};

	// end inline asm
	// begin inline asm
	mma.sync.aligned.m16n8k8.row.col.f32.f16.f16.f32 {%f53975,%f53976,%f53977,%f53978}, {%r1,%r2}, {%r3}, {%f53975,%f53976,%f53977,%f53978};

	// end inline asm
	// begin inline asm
	mma.sync.aligned.m16n8k8.row.col.f32.f16.f16.f32 {%f53975,%f53976,%f53977,%f53978}, {%r1,%r2}, {%r3}, {%f53975,%f53976,%f53977,%f53978};

	// end inline asm
	// begin inline asm
	mma.sync.aligned.m16n8k8.row.col.f32.f16.f16.f32 {%f53975,%f53976,%f53977,%f53978}, {%r1,%r2}, {%r3}, {%f53975,%f53976,%f53977,%f53978};

	// end inline asm
	// begin inline asm
	mma.sync.aligned.m16n8k8.row.col.f32.f16.f16.f32 {%f53975,%f53976,%f53977,%f53978}, {%r1,%r2}, {%r3}, {%f53975,%f53976,%f53977,%f53978};

	// end inline asm
	// begin inline asm
	mma.sync.aligned.m16n8k8.row.col.f32.f16.f16.f32 {%f53975,%f53976,%f53977,%f53978}, {%r1,%r2}, {%r3}, {%f53975,%f53976,%f53977,%f53978};

	// end inline asm
	// begin inline asm
	mma.sync.aligned.m16n8k8.row.col.f32.f16.f16.f32 {%f53975,%f53976,%f53977,%f53978}, {%r1,%r2}, {%r3}, {%f53975,%f53976,%f53977,%f53978};

	// end inline asm
	// begin inline asm
	mma.sync.aligned.m16n8k8.row.col.f32.f16.f16.f32 {%f53975,%f53976,%f53977,%f53978}, {%r1,%r2}, {%r3}, {%f53975,%f53976,%f53977,%f53978};

	// end inline asm
	// begin inline asm
	mma.sync.aligned.m16n8k8.row.col.f32.f16.f16.f32 {%f53975,%f53976,%f53977,%f53978}, {%r1,%r2}, {%r3}, {%f53975,%f53976,%f53977,%f53978};

	// end inline asm
	// begin inline asm
	mma.sync.aligned.m16n8k8.row.col.f32.f16.f16.f32 {%f53975,%f53976,%f53977,%f53978}, {%r1,%r2}, {%r3}, {%f53975,%f53976,%f53977,%f53978};

	// end inline asm
	// begin inline asm
	mma.sync.aligned.m16n8k8.row.col.f32.f16.f16.f32 {%f53975,%f53976,%f53977,%f53978}, {%r1,%r2}, {%r3}, {%f53975,%f53976,%f53977,%f53978};

	// end inline asm
	// begin inline asm
	mma.sync.aligned.m16n8k8.row.col.f32.f16.f16.f32 {%f53975,%f53976,%f53977,%f53978}, {%r1,%r2}, {%r3}, {%f53975,%f53976,%f53977,%f53978};

	// end inline asm
	// begin inline asm
	mma.sync.aligned.m16n8k8.row.col.f32.f16.f16.f32 {%f53975,%f53976,%f53977,%f53978}, {%r1,%r2}, {%r3}, {%f53975,%f53976,%f53977,%f53978};

	// end inline asm
	// begin inline asm
	mma.sync.aligned.m16n8k8.row.col.f32.f16.f16.f32 {%f53975,%f53976,%f53977,%f53978}, {%r1,%r2}, {%r3}, {%f53975,%f53976,%f53977,%f53978};

	// end inline asm
	// begin inline asm
	mma.sync.aligned.m16n8k8.row.col.f32.f16.f16.f32 {%f53975,%f53976,%f53977,%f53978}, {%r1,%r2}, {%r3}, {%f53975,%f53976,%f53977,%f53978};

	// end inline asm
	// begin inline asm
	mma.sync.aligned.m16n8k8.row.col.f32.f16.f16.f32 {%f53975,%f53976,%f53977,%f53978}, {%r1,%r2}, {%r3}, {%f53975,%f53976,%f53977,%f53978};

	// end inline asm
	// begin inline asm
	mma.sync.aligned.m16n8k8.row.col.f32.f16.f16.f32 {%f53975,%f53976,%f53977,%f53978}, {%r1,%r2}, {%r3}, {%f53975,%f53976,%f53977,%f53978};

	// end inline asm
	mov.f32 	%f56816, %f53976;
	mov.f32 	%f56818, %f53978;
	mov.f32 	%f56815, %f53975;
	mov.f32 	%f56817, %f53977;
	// begin inline asm
	mma.sync.aligned.m16n8k8.row.col.f32.f16.f16.f32 {%f56815,%f56816,%f56817,%f56818}, {%r1,%r2}, {%r3}, {%f56815,%f56816,%f56817,%f56818};

	// end inline asm
	// begin inline asm
	mma.sync.aligned.m16n8k8.row.col.f32.f16.f16.f32 {%f56815,%f56816,%f56817,%f56818}, {%r1,%r2}, {%r3}, {%f56815,%f56816,%f56817,%f56818};

	// end inline asm
	// begin inline asm
	mma.sync.aligned.m16n8k8.row.col.f32.f16.f16.f32 {%f56815,%f56816,%f56817,%f56818}, {%r1,%r2}, {%r3}, {%f56815,%f56816,%f56817,%f56818};

	// end inline asm
	// begin inline asm
	mma.sync.aligned.m16n8k8.row.col.f32.f16.f16.f32 {%f56815,%f56816,%f56817,%f56818}, {%r1,%r2}, {%r3}, {%f56815,%f56816,%f56817,%f56818};

	// end inline asm
	// begin inline asm
	mma.sync.aligned.m16n8k8.row.col.f32.f16.f16.f32 {%f56815,%f56816,%f56817,%f56818}, {%r1,%r2}, {%r3}, {%f56815,%f56816,%f56817,%f56818};

	// end inline asm
	// begin inline asm
	mma.sync.aligned.m16n8k8.row.col.f32.f16.f16.f32 {%f56815,%f56816,%f56817,%f56818}, {%r1,%r2}, {%r3}, {%f56815,%f56816,%f56817,%f56818};

	// end inline asm
	// begin inline asm
	mma.sync.aligned.m16n8k8.row.col.f32.f16.f16.f32 {%f56815,%f56816,%f56817,%f56818}, {%r1,%r2}, {%r3}, {%f56815,%f56816,%f56817,%f56818};

	// end inline asm
	// begin inline asm
	mma.sync.aligned.m16n8k8.row.col.f32.f16.f16.f32 {%f56815,%f56816,%f56817,%f56818}, {%r1,%r2}, {%r3}, {%f56815,%f56816,%f56817,%f56818};

	// end inline asm
	// begin inline asm
	mma.sync.aligned.m16n8k8.row.col.f32.f16.f16.f32 {%f56815,%f56816,%f56817,%f56818}, {%r1,%r2}, {%r3}, {%f56815,%f56816,%f56817,%f56818};

	// end inline asm
	// begin inline asm
	mma.sync.aligned.m16n8k8.row.col.f32.f16.f16.f32 {%f56815,%f56816,%f56817,%f56818}, {%r1,%r2}, {%r3}, {%f56815,%f56816,%f56817,%f56818};

	// end inline asm
	// begin inline asm
	mma.sync.aligned.m16n8k8.row.col.f32.f16.f16.f32 {%f56815,%f56816,%f56817,%f56818}, {%r1,%r2}, {%r3}, {%f56815,%f56816,%f56817,%f56818};

	// end inline asm
	// begin inline asm
	mma.sync.aligned.m16n8k8.row.col.f32.f16.f16.f32 {%f56815,%f56816,%f56817,%f56818}, {%r1,%r2}, {%r3}, {%f56815,%f56816,%f56817,%f56818};

	// end inline asm
	// begin inline asm
	mma.sync.aligned.m16n8k8.row.col.f32.f16.f16.f32 {%f56815,%f56816,%f56817,%f56818}, {%r1,%r2}, {%r3}, {%f56815,%f56816,%f56817,%f56818};

	// end inline asm
	// begin inline asm
	mma.sync.aligned.m16n8k8.row.col.f32.f16.f16.f32 {%f56815,%f56816,%f56817,%f56818}, {%r1,%r2}, {%r3}, {%f56815,%f56816,%f56817,%f56818};

	// end inline asm
	// begin inline asm
	mma.sync.aligned.m16n8k8.row.col.f32.f16.f16.f32 {%f56815,%f56816,%f56817,%f56818}, {%r1,%r2}, {%r3}, {%f56815,%f56816,%f56817,%f56818};

	// end inline asm
	// begin inline asm
	mma.sync.aligned.m16n8k8.row.col.f32.f16.f16.f32 {%f56815,%f56816,%f56817,%f56818}, {%r1,%r2}, {%r3}, {%f56815,%f56816,%f56817,%f56818};

	// end inline asm
	// begin inline asm
	mma.sync.aligned.m16n8k8.row.col.f32.f16.f16.f32 {%f56815,%f56816,%f56817,%f56818}, {%r1,%r2}, {%r3}, {%f56815,%f56816,%f56817,%f56818};

	// end inline asm
	// begin inline asm
	mma.sync.aligned.m16n8k8.row.col.f32.f16.f16.f32 {%f56815,%f56816,%f56817,%f56818}, {%r1,%r2}, {%r3}, {%f56815,%f56816,%f56817,%f56818};

	// end inline asm
	// begin inline asm
	mma.sync.aligned.m16n8k8.row.col.f32.f16.f16.f32 {%f56815,%f56816,%f56817,%f56818}, {%r1,%r2}, {%r3}, {%f56815,%f56816,%f56817,%f56818};

	// end inline asm
	// begin inline asm
	mma.sync.aligned.m16n8k8.row.col.f32.f16.f16.f32 {%f56815,%f56816,%f56817,%f56818}, {%r1,%r2}, {%r3}, {%f56815,%f56816,%f56817,%f56818};

	// end inline asm
	// begin inline asm
	mma.sync.aligned.m16n8k8.row.col.f32.f16.f16.f32 {%f56815,%f56816,%f56817,%f56818}, {%r1,%r2}, {%r3}, {%f56815,%f56816,%f56817,%f56818};

	// end inline asm
	// begin inline asm
	mma.sync.aligned.m16n8k8.row.col.f32.f16.f16.f32 {%f56815,%f56816,%f56817,%f56818}, {%r1,%r2}, {%r3}, {%f56815,%f56816,%f56817,%f56818};

	// end inline asm
	// begin inline asm
	mma.sync.aligned.m16n8k8.row.col.f32.f16.f16.f32 {%f56815,%f56816,%f56817,%f56818}, {%r1,%r2}, {%r3}, {%f56815,%f56816,%f56817,%f56818};

	// end inline asm
	// begin inline asm
	mma.sync.aligned.m16n8k8.row.col.f32.f16.f16.f32 {%f56815,%f56816,%f56817,%f56818}, {%r1,%r2}, {%r3}, {%f56815,%f56816,%f56817,%f56818};

	// end inline asm
	// begin inline asm
	mma.sync.aligned.m16n8k8.row.col.f32.f16.f16.f32 {%f56815,%f56816,%f56817,%f56818}, {%r1,%r2}, {%r3}, {%f56815,%f56816,%f56817,%f56818};

	// end inline asm
	// begin inline asm
	mma.sync.aligned.m16n8k8.row.col.f32.f16.f16.f32 {%f56815,%f56816,%f56817,%f56818}, {%r1,%r2}, {%r3}, {%f56815,%f56816,%f56817,%f56818};

	// end inline asm
	// begin inline asm
	mma.sync.aligned.m16n8k8.row.col.f32.f16.f16.f32 {%f56815,%f56816,%f56817,%f56818}, {%r1,%r2}, {%r3}, {%f56815,%f56816,%f56817,%f56818};

	// end inline asm
	// begin inline asm
	mma.sync.aligned.m16n8k8.row.col.f32.f16.f16.f32 {%f56815,%f56816,%f56817,%f56818}, {%r1,%r2}, {%r3}, {%f56815,%f56816,%f56817,%f56818};

	// end inline asm
	// begin inline asm
	mma.sync.aligned.m16n8k8.row.col.f32.f16.f16.f32 {%f56815,%f56816,%f56817,%f56818}, {%r1,%r2}, {%r3}, {%f56815,%f56816,%f56817,%f56818};

	// end inline asm
	// begin inline asm
	mma.sync.aligned.m16n8k8.row.col.f32.f16.f16.f32 {%f56815,%f56816,%f56817,%f56818}, {%r1,%r2}, {%r3}, {%f56815,%f56816,%f56817,%f56818};

	// end inline asm
	// begin inline asm
	mma.sync.aligned.m16n8k8.row.col.f32.f16.f16.f32 {%f56815,%f56816,%f56817,%f56818}, {%r1,%r2}, {%r3}, {%f56815,%f56816,%f56817,%f56818};

	// end inline asm
	// begin inline asm
	mma.sync.aligned.m16n8k8.row.col.f32.f16.f16.f32 {%f56815,%f56816,%f56817,%f56818}, {%r1,%r2}, {%r3}, {%f56815,%f56816,%f56817,%f56818};

	// end inline asm
	// begin inline asm
	mma.sync.aligned.m16n8k8.row.col.f32.f16.f16.f32 {%f56815,%f56816,%f56817,%f56818}, {%r1,%r2}, {%r3}, {%f56815,%f56816,%f56817,%f56818};

	// end inline asm
	// begin inline asm
	mma.sync.aligned.m16n8k8.row.col.f32.f16.f16.f32 {%f56815,%f56816,%f56817,%f56818}, {%r1,%r2}, {%r3}, {%f56815,%f56816,%f56817,%f56818};

	// end inline asm
	// begin inline asm
	mma.sync.aligned.m16n8k8.row.col.f32.f16.f16.f32 {%f56815,%f56816,%f56817,%f56818}, {%r1,%r2}, {%r3}, {%f56815,%f56816,%f56817,%f56818};

	// end inline asm
	// begin inline asm
	mma.sync.aligned.m16n8k8.row.col.f32.f16.f16.f32 {%f56815,%f56816,%f56817,%f56818}, {%r1,%r2}, {%r3}, {%f56815,%f56816,%f56817,%f56818};

	// end inline asm
	// begin inline asm
	mma.sync.aligned.m16n8k8.row.col.f32.f16.f16.f32 {%f56815,%f56816,%f56817,%f56818}, {%r1,%r2}, {%r3}, {%f56815,%f56816,%f56817,%f56818};

	// end inline asm
	// begin inline asm
	mma.sync.aligned.m16n8k8.row.col.f32.f16.f16.f32 {%f56815,%f56816,%f56817,%f56818}, {%r1,%r2}, {%r3}, {%f56815,%f56816,%f56817,%f56818};

	// end inline asm
	// begin inline asm
	mma.sync.aligned.m16n8k8.row.col.f32.f16.f16.f32 {%f56815,%f56816,%f56817,%f56818}, {%r1,%r2}, {%r3}, {%f56815,%f56816,%f56817,%f56818};

	// end inline asm
	// begin inline asm
	mma.sync.aligned.m16n8k8.row.col.f32.f16.f16.f32 {%f56815,%f56816,%f56817,%f56818}, {%r1,%r2}, {%r3}, {%f56815,%f56816,%f56817,%f56818};

	// end inline asm
	// begin inline asm
	mma.sync.aligned.m16n8k8.row.col.f32.f16.f16.f32 {%f56815,%f56816,%f56817,%f56818}, {%r1,%r2}, {%r3}, {%f56815,%f56816,%f56817,%f56818};

	// end inline asm
	// begin inline asm
	mma.sync.aligned.m16n8k8.row.col.f32.f16.f16.f32 {%f56815,%f56816,%f56817,%f56818}, {%r1,%r2}, {%r3}, {%f56815,%f56816,%f56817,%f56818};

	// end inline asm
	// begin inline asm
	mma.sync.aligned.m16n8k8.row.col.f32.f16.f16.f32 {%f56815,%f56816,%f56817,%f56818}, {%r1,%r2}, {%r3}, {%f56815,%f56816,%f56817,%f56818};

	// end inline asm
	// begin inline asm
	mma.sync.aligned.m16n8k8.row.col.f32.f16.f16.f32 {%f56815,%f56816,%f56817,%f56818}, {%r1,%r2}, {%r3}, {%f56815,%f56816,%f56817,%f56818};

	// end inline asm
	// begin inline asm
	mma.sync.aligned.m16n8k8.row.col.f32.f16.f16.f32 {%f56815,%f56816,%f56817,%f56818}, {%r1,%r2}, {%r3}, {%f56815,%f56816,%f56817,%f56818};

	// end inline asm
	// begin inline asm
	mma.sync.aligned.m16n8k8.row.col.f32.f16.f16.f32 {%f56815,%f56816,%f56817,%f56818}, {%r1,%r2}, {%r3}, {%f56815,%f56816,%f56817,%f56818};

	// end inline asm
	// begin inline asm
	mma.sync.aligned.m16n8k8.row.col.f32.f16.f16.f32 {%f56815,%f56816,%f56817,%f56818}, {%r1,%r2}, {%r3}, {%f56815,%f56816,%f56817,%f56818};

	// end inline asm
	// begin inline asm
	mma.sync.aligned.m16n8k8.row.col.f32.f16.f16.f32 {%f56815,%f56816,%f56817,%f56818}, {%r1,%r2}, {%r3}, {%f56815,%f56816,%f56817,%f56818};

	// end inline asm
	// begin inline asm
	mma.sync.aligned.m16n8k8.row.col.f32.f16.f16.f32 {%f56815,%f56816,%f56817,%f56818}, {%r1,%r2}, {%r3}, {%f56815,%f56816,%f56817,%f56818};

	// end inline asm
	// begin inline asm
	mma.sync.aligned.m16n8k8.row.col.f32.f16.f16.f32 {%f56815,%f56816,%f56817,%f56818}, {%r1,%r2}, {%r3}, {%f56815,%f56816,%f56817,%f56818};

	// end inline asm
	// begin inline asm
	mma.sync.aligned.m16n8k8.row.col.f32.f16.f16.f32 {%f56815,%f56816,%f56817,%f56818}, {%r1,%r2}, {%r3}, {%f56815,%f56816,%f56817,%f56818};

	// end inline asm
	// begin inline asm
	mma.sync.aligned.m16n8k8.row.col.f32.f16.f16.f32 {%f56815,%f56816,%f56817,%f56818}, {%r1,%r2}, {%r3}, {%f56815,%f56816,%f56817,%f56818};

	// end inline asm
	// begin inline asm
	mma.sync.aligned.m16n8k8.row.col.f32.f16.f16.f32 {%f56815,%f56816,%f56817,%f56818}, {%r1,%r2}, {%r3}, {%f56815,%f56816,%f56817,%f56818};

	// end inline asm
	// begin inline asm
	mma.sync.aligned.m16n8k8.row.col.f32.f16.f16.f32 {%f56815,%f56816,%f56817,%f56818}, {%r1,%r2}, {%r3}, {%f56815,%f56816,%f56817,%f56818};

	// end inline asm
	// begin inline asm
	mma.sync.aligned.m16n8k8.row.col.f32.f16.f16.f32 {%f56815,%f56816,%f56817,%f56818}, {%r1,%r2}, {%r3}, {%f56815,%f56816,%f56817,%f56818};

	// end inline asm
	// begin inline asm
	mma.sync.aligned.m16n8k8.row.col.f32.f16.f16.f32 {%f56815,%f56816,%f56817,%f56818}, {%r1,%r2}, {%r3}, {%f56815,%f56816,%f56817,%f56818};

	// end inline asm
	// begin inline asm
	mma.sync.aligned.m16n8k8.row.col.f32.f16.f16.f32 {%f56815,%f56816,%f56817,%f56818}, {%r1,%r2}, {%r3}, {%f56815,%f56816,%f56817,%f56818};

	// end inline asm
	// begin inline asm
	mma.sync.aligned.m16n8k8.row.col.f32.f16.f16.f32 {%f56815,%f56816,%f56817,%f56818}, {%r1,%r2}, {%r3}, {%f56815,%f56816,%f56817,%f56818};

	// end inline asm
	// begin inline asm
	mma.sync.aligned.m16n8k8.row.col.f32.f16.f16.f32 {%f56815,%f56816,%f56817,%f56818}, {%r1,%r2}, {%r3}, {%f56815,%f56816,%f56817,%f56818};

	// end inline asm
	// begin inline asm
	mma.sync.aligned.m16n8k8.row.col.f32.f16.f16.f32 {%f56815,%f56816,%f56817,%f56818}, {%r1,%r2}, {%r3}, {%f56815,%f56816,%f56817,%f56818};

	// end inline asm
	// begin inline asm
	mma.sync.aligned.m16n8k8.row.col.f32.f16.f16.f32 {%f56815,%f56816,%f56817,%f56818}, {%r1,%r2}, {%r3}, {%f56815,%f56816,%f56817,%f56818};

	// end inline asm
	// begin inline asm
	mma.sync.aligned.m16n8k8.row.col.f32.f16.f16.f32 {%f56815,%f56816,%f56817,%f56818}, {%r1,%r2}, {%r3}, {%f56815,%f56816,%f56817,%f56818};

	// end inline asm
	// begin inline asm
	mma.sync.aligned.m16n8k8.row.col.f32.f16.f16.f32 {%f56815,%f56816,%f56817,%f56818}, {%r1,%r2}, {%r3}, {%f56815,%f56816,%f56817,%f56818};

	// end inline asm
	// begin inline asm
	mma.sync.aligned.m16n8k8.row.col.f32.f16.f16.f32 {%f56815,%f56816,%f56817,%f56818}, {%r1,%r2}, {%r3}, {%f56815,%f56816,%f56817,%f56818};

	// end inline asm
	// begin inline asm
	mma.sync.aligned.m16n8k8.row.col.f32.f16.f16.f32 {%f56815,%f56816,%f56817,%f56818}, {%r1,%r2}, {%r3}, {%f56815,%f56816,%f56817,%f56818};

	// end inline asm
	// begin inline asm
	mma.sync.aligned.m16n8k8.row.col.f32.f16.f16.f32 {%f56815,%f56816,%f56817,%f56818}, {%r1,%r2}, {%r3}, {%f56815,%f56816,%f56817,%f56818};

	// end inline asm
	// begin inline asm
	mma.sync.aligned.m16n8k8.row.col.f32.f16.f16.f32 {%f56815,%f56816,%f56817,%f56818}, {%r1,%r2}, {%r3}, {%f56815,%f56816,%f56817,%f56818};

	// end inline asm
	// begin inline asm
	mma.sync.aligned.m16n8k8.row.col.f32.f16.f16.f32 {%f56815,%f56816,%f56817,%f56818}, {%r1,%r2}, {%r3}, {%f56815,%f56816,%f56817,%f56818};

	// end inline asm
	// begin inline asm
	mma.sync.aligned.m16n8k8.row.col.f32.f16.f16.f32 {%f56815,%f56816,%f56817,%f56818}, {%r1,%r2}, {%r3}, {%f56815,%f56816,%f56817,%f56818};

	// end inline asm
	// begin inline asm
	mma.sync.aligned.m16n8k8.row.col.f32.f16.f16.f32 {%f56815,%f56816,%f56817,%f56818}, {%r1,%r2}, {%r3}, {%f56815,%f56816,%f56817,%f56818};

	// end inline asm
	// begin inline asm
	mma.sync.aligned.m16n8k8.row.col.f32.f16.f16.f32 {%f56815,%f56816,%f56817,%f56818}, {%r1,%r2}, {%r3}, {%f56815,%f56816,%f56817,%f56818};

	// end inline asm
	// begin inline asm
	mma.sync.aligned.m16n8k8.row.col.f32.f16.f16.f32 {%f56815,%f56816,%f56817,%f56818}, {%r1,%r2}, {%r3}, {%f56815,%f56816,%f56817,%f56818};

	// end inline asm
	// begin inline asm
	mma.sync.aligned.m16n8k8.row.col.f32.f16.f16.f32 {%f56815,%f56816,%f56817,%f56818}, {%r1,%r2}, {%r3}, {%f56815,%f56816,%f56817,%f56818};

	// end inline asm
	// begin inline asm
	mma.sync.aligned.m16n8k8.row.col.f32.f16.f16.f32 {%f56815,%f56816,%f56817,%f56818}, {%r1,%r2}, {%r3}, {%f56815,%f56816,%f56817,%f56818};

	// end inline asm
	// begin inline asm
	mma.sync.aligned.m16n8k8.row.col.f32.f16.f16.f32 {%f56815,%f56816,%f56817,%f56818}, {%r1,%r2}, {%r3}, {%f56815,%f56816,%f56817,%f56818};

	// end inline asm
	// begin inline asm
	mma.sync.aligned.m16n8k8.row.col.f32.f16.f16.f32 {%f56815,%f56816,%f56817,%f56818}, {%r1,%r2}, {%r3}, {%f56815,%f56816,%f56817,%f56818};

	// end inline asm
	// begin inline asm
	mma.sync.aligned.m16n8k8.row.col.f32.f16.f16.f32 {%f56815,%f56816,%f56817,%f56818}, {%r1,%r2}, {%r3}, {%f56815,%f56816,%f56817,%f56818};

	// end inline asm
	// begin inline asm
	mma.sync.aligned.m16n8k8.row.col.f32.f16.f16.f32 {%f56815,%f56816,%f56817,%f56818}, {%r1,%r2}, {%r3}, {%f56815,%f56816,%f56817,%f56818};

	// end inline asm
	// begin inline asm
	mma.sync.aligned.m16n8k8.row.col.f32.f16.f16.f32 {%f56815,%f56816,%f56817,%f56818}, {%r1,%r2}, {%r3}, {%f56815,%f56816,%f56817,%f56818};

	// end inline asm
	// begin inline asm
	mma.sync.aligned.m16n8k8.row.col.f32.f16.f16.f32 {%f56815,%f56816,%f56817,%f56818}, {%r1,%r2}, {%r3}, {%f56815,%f56816,%f56817,%f56818};

	// end inline asm
	// begin inline asm
	mma.sync.aligned.m16n8k8.row.col.f32.f16.f16.f32 {%f56815,%f56816,%f56817,%f56818}, {%r1,%r2}, {%r3}, {%f56815,%f56816,%f56817,%f56818};

	// end inline asm
	// begin inline asm
	mma.sync.aligned.m16n8k8.row.col.f32.f16.f16.f32 {%f56815,%f56816,%f56817,%f56818}, {%r1,%r2}, {%r3}, {%f56815,%f56816,%f56817,%f56818};

	// end inline asm
	// begin inline asm
	mma.sync.aligned.m16n8k8.row.col.f32.f16.f16.f32 {%f56815,%f56816,%f56817,%f56818}, {%r1,%r2}, {%r3}, {%f56815,%f56816,%f56817,%f56818};

	// end inline asm
	// begin inline asm
	mma.sync.aligned.m16n8k8.row.col.f32.f16.f16.f32 {%f56815,%f56816,%f56817,%f56818}, {%r1,%r2}, {%r3}, {%f56815,%f56816,%f56817,%f56818};

	// end inline asm
	// begin inline asm
	mma.sync.aligned.m16n8k8.row.col.f32.f16.f16.f32 {%f56815,%f56816,%f56817,%f56818}, {%r1,%r2}, {%r3}, {%f56815,%f56816,%f56817,%f56818};

	// end inline asm
	// begin inline asm
	mma.sync.aligned.m16n8k8.row.col.f32.f16.f16.f32 {%f56815,%f56816,%f56817,%f56818}, {%r1,%r2}, {%r3}, {%f56815,%f56816,%f56817,%f56818};

	// end inline asm
	// begin inline asm
	mma.sync.aligned.m16n8k8.row.col.f32.f16.f16.f32 {%f56815,%f56816,%f56817,%f56818}, {%r1,%r2}, {%r3}, {%f56815,%f56816,%f56817,%f56818};

	// end inline asm
	// begin inline asm
	mma.sync.aligned.m16n8k8.row.col.f32.f16.f16.f32 {%f56815,%f56816,%f56817,%f56818}, {%r1,%r2}, {%r3}, {%f56815,%f56816,%f56817,%f56818};

	// end inline asm
	// begin inline asm
	mma.sync.aligned.m16n8k8.row.col.f32.f16.f16.f32 {%f56815,%f56816,%f56817,%f56818}, {%r1,%r2}, {%r3}, {%f56815,%f56816,%f56817,%f56818};

	// end inline asm
	// begin inline asm
	mma.sync.aligned.m16n8k8.row.col.f32.f16.f16.f32 {%f56815,%f56816,%f56817,%f56818}, {%r1,%r2}, {%r3}, {%f56815,%f56816,%f56817,%f56818};

	// end inline asm
	// begin inline asm
	mma.sync.aligned.m16n8k8.row.col.f32.f16.f16.f32 {%f56815,%f56816,%f56817,%f56818}, {%r1,%r2}, {%r3}, {%f56815,%f56816,%f56817,%f56818};

	// end inline asm
	// begin inline asm
	mma.sync.aligned.m16n8k8.row.col.f32.f16.f16.f32 {%f56815,%f56816,%f56817,%f56818}, {%r1,%r2}, {%r3}, {%f56815,%f56816,%f56817,%f56818};

	// end inline asm
	// begin inline asm
	mma.sync.aligned.m16n8k8.row.col.f32.f16.f16.f32 {%f56815,%f56816,%f56817,%f56818}, {%r1,%r2}, {%r3}, {%f56815,%f56816,%f56817,%f56818};

	// end inline asm
	// begin inline asm
	mma.sync.aligned.m16n8k8.row.col.f32.f16.f16.f32 {%f56815,%f56816,%f56817,%f56818}, {%r1,%r2}, {%r3}, {%f56815,%f56816,%f56817,%f56818};

	// end inline asm
	// begin inline asm
	mma.sync.aligned.m16n8k8.row.col.f32.f16.f16.f32 {%f56815,%f56816,%f56817,%f56818}, {%r1,%r2}, {%r3}, {%f56815,%f56816,%f56817,%f56818};

	// end inline asm
	// begin inline asm
	mma.sync.aligned.m16n8k8.row.col.f32.f16.f16.f32 {%f56815,%f56816,%f56817,%f56818}, {%r1,%r2}, {%r3}, {%f56815,%f56816,%f56817,%f56818};

	// end inline asm
	// begin inline asm
	mma.sync.aligned.m16n8k8.row.col.f32.f16.f16.f32 {%f56815,%f56816,%f56817,%f56818}, {%r1,%r2}, {%r3}, {%f56815,%f56816,%f56817,%f56818};

	// end inline asm
	// begin inline asm
	mma.sync.aligned.m16n8k8.row.col.f32.f16.f16.f32 {%f56815,%f56816,%f56817,%f56818}, {%r1,%r2}, {%r3}, {%f56815,%f56816,%f56817,%f56818};

	// end inline asm
	// begin inline asm
	mma.sync.aligned.m16n8k8.row.col.f32.f16.f16.f32 {%f56815,%f56816,%f56817,%f56818}, {%r1,%r2}, {%r3}, {%f56815,%f56816,%f56817,%f56818};

	// end inline asm
	// begin inline asm
	mma.sync.aligned.m16n8k8.row.col.f32.f16.f16.f32 {%f56815,%f56816,%f56817,%f56818}, {%r1,%r2}, {%r3}, {%f56815,%f56816,%f56817,%f56818};

	// end inline asm
	// begin inline asm
	mma.sync.aligned.m16n8k8.row.col.f32.f16.f16.f32 {%f56815,%f56816,%f56817,%f56818}, {%r1,%r2}, {%r3}, {%f56815,%f56816,%f56817,%f56818};

	// end inline asm
	// begin inline asm
	mma.sync.aligned.m16n8k8.row.col.f32.f16.f16.f32 {%f56815,%f56816,%f56817,%f56818}, {%r1,%r2}, {%r3}, {%f56815,%f56816,%f56817,%f56818};

	// end inline asm
	// begin inline asm
	mma.sync.aligned.m16n8k8.row.col.f32.f16.f16.f32 {%f56815,%f56816,%f56817,%f56818}, {%r1,%r2}, {%r3}, {%f56815,%f56816,%f56817,%f56818};

	// end inline asm
	// begin inline asm
	mma.sync.aligned.m16n8k8.row.col.f32.f16.f16.f32 {%f56815,%f56816,%f56817,%f56818}, {%r1,%r2}, {%r3}, {%f56815,%f56816,%f56817,%f56818};

	// end inline asm
	// begin inline asm
	mma.sync.aligned.m16n8k8.row.col.f32.f16.f16.f32 {%f56815,%f56816,%f56817,%f56818}, {%r1,%r2}, {%r3}, {%f56815,%f56816,%f56817,%f56818};

	// end inline asm
	// begin inline asm
	mma.sync.aligned.m16n8k8.row.col.f32.f16.f16.f32 {%f56815,%f56816,%f56817,%f56818}, {%r1,%r2}, {%r3}, {%f56815,%f56816,%f56817,%f56818};

	// end inline asm
	// begin inline asm
	mma.sync.aligned.m16n8k8.row.col.f32.f16.f16.f32 {%f56815,%f56816,%f56817,%f56818}, {%r1,%r2}, {%r3}, {%f56815,%f56816,%f56817,%f56818};

	// end inline asm
	// begin inline asm
	mma.sync.aligned.m16n8k8.row.col.f32.f16.f16.f32 {%f56815,%f56816,%f56817,%f56818}, {%r1,%r2}, {%r3}, {%f56815,%f56816,%f56817,%f56818};

	// end inline asm
	// begin inline asm
	mma.sync.aligned.m16n8k8.row.col.f32.f16.f16.f32 {%f56815,%f56816,%f56817,%f56818}, {%r1,%r2}, {%r3}, {%f56815,%f56816,%f56817,%f56818};

	// end inline asm
	// begin inline asm
	mma.sync.aligned.m16n8k8.row.col.f32.f16.f16.f32 {%f56815,%f56816,%f56817,%f56818}, {%r1,%r2}, {%r3}, {%f56815,%f56816,%f56817,%f56818};

	// end inline asm
	// begin inline asm
	mma.sync.aligned.m16n8k8.row.col.f32.f16.f16.f32 {%f56815,%f56816,%f56817,%f56818}, {%r1,%r2}, {%r3}, {%f56815,%f56816,%f56817,%f56818};

	// end inline asm
	// begin inline asm
	mma.sync.aligned.m16n8k8.row.col.f32.f16.f16.f32 {%f56815,%f56816,%f56817,%f56818}, {%r1,%r2}, {%r3}, {%f56815,%f56816,%f56817,%f56818};

	// end inline asm
	// begin inline asm
	mma.sync.aligned.m16n8k8.row.col.f32.f16.f16.f32 {%f56815,%f56816,%f56817,%f56818}, {%r1,%r2}, {%r3}, {%f56815,%f56816,%f56817,%f56818};

	// end inline asm
	// begin inline asm
	mma.sync.aligned.m16n8k8.row.col.f32.f16.f16.f32 {%f56815,%f56816,%f56817,%f56818}, {%r1,%r2}, {%r3}, {%f56815,%f56816,%f56817,%f56818};

	// end inline asm
	// begin inline asm
	mma.sync.aligned.m16n8k8.row.col.f32.f16.f16.f32 {%f56815,%f56816,%f56817,%f56818}, {%r1,%r2}, {%r3}, {%f56815,%f56816,%f56817,%f56818};

	// end inline asm
	// begin inline asm
	mma.sync.aligned.m16n8k8.row.col.f32.f16.f16.f32 {%f56815,%f56816,%f56817,%f56818}, {%r1,%r2}, {%r3}, {%f56815,%f56816,%f56817,%f56818};

	// end inline asm
	// begin inline asm
	mma.sync.aligned.m16n8k8.row.col.f32.f16.f16.f32 {%f56815,%f56816,%f56817,%f56818}, {%r1,%r2}, {%r3}, {%f56815,%f56816,%f56817,%f56818};

	// end inline asm
	// begin inline asm
	mma.sync.aligned.m16n8k8.row.col.f32.f16.f16.f32 {%f56815,%f56816,%f56817,%f56818}, {%r1,%r2}, {%r3}, {%f56815,%f56816,%f56817,%f56818};

	// end inline asm
	// begin inline asm
	mma.sync.aligned.m16n8k8.row.col.f32.f16.f16.f32 {%f56815,%f56816,%f56817,%f56818}, {%r1,%r2}, {%r3}, {%f56815,%f56816,%f56817,%f56818};

	// end inline asm
	// begin inline asm
	mma.sync.aligned.m16n8k8.row.col.f32.f16.f16.f32 {%f56815,%f56816,%f56817,%f56818}, {%r1,%r2}, {%r3}, {%f56815,%f56816,%f56817,%f56818};

	// end inline asm
	// begin inline asm
	mma.sync.aligned.m16n8k8.row.col.f32.f16.f16.f32 {%f56815,%f56816,%f56817,%f56818}, {%r1,%r2}, {%r3}, {%f56815,%f56816,%f56817,%f56818};

	// end inline asm
	// begin inline asm
	mma.sync.aligned.m16n8k8.row.col.f32.f16.f16.f32 {%f56815,%f56816,%f56817,%f56818}, {%r1,%r2}, {%r3}, {%f56815,%f56816,%f56817,%f56818};

	// end inline asm
	// begin inline asm
	mma.sync.aligned.m16n8k8.row.col.f32.f16.f16.f32 {%f56815,%f56816,%f56817,%f56818}, {%r1,%r2}, {%r3}, {%f56815,%f56816,%f56817,%f56818};

	// end inline asm
	// begin inline asm
	mma.sync.aligned.m16n8k8.row.col.f32.f16.f16.f32 {%f56815,%f56816,%f56817,%f56818}, {%r1,%r2}, {%r3}, {%f56815,%f56816,%f56817,%f56818};

	// end inline asm
	// begin inline asm
	mma.sync.aligned.m16n8k8.row.col.f32.f16.f16.f32 {%f56815,%f56816,%f56817,%f56818}, {%r1,%r2}, {%r3}, {%f56815,%f56816,%f56817,%f56818};

	// end inline asm
	// begin inline asm
	mma.sync.aligned.m16n8k8.row.col.f32.f16.f16.f32 {%f56815,%f56816,%f56817,%f56818}, {%r1,%r2}, {%r3}, {%f56815,%f56816,%f56817,%f56818};

	// end inline asm
	// begin inline asm
	mma.sync.aligned.m16n8k8.row.col.f32.f16.f16.f32 {%f56815,%f56816,%f56817,%f56818}, {%r1,%r2}, {%r3}, {%f56815,%f56816,%f56817,%f56818};

	// end inline asm
	// begin inline asm
	mma.sync.aligned.m16n8k8.row.col.f32.f16.f16.f32 {%f56815,%f56816,%f56817,%f56818}, {%r1,%r2}, {%r3}, {%f56815,%f56816,%f56817,%f56818};

	// end inline asm
	// begin inline asm
	mma.sync.aligned.m16n8k8.row.col.f32.f16.f16.f32 {%f56815,%f56816,%f56817,%f56818}, {%r1,%r2}, {%r3}, {%f56815,%f56816,%f56817,%f56818};

	// end inline asm
	// begin inline asm
	mma.sync.aligned.m16n8k8.row.col.f32.f16.f16.f32 {%f56815,%f56816,%f56817,%f56818}, {%r1,%r2}, {%r3}, {%f56815,%f56816,%f56817,%f56818};

	// end inline asm
	// begin inline asm
	mma.sync.aligned.m16n8k8.row.col.f32.f16.f16.f32 {%f56815,%f56816,%f56817,%f56818}, {%r1,%r2}, {%r3}, {%f56815,%f56816,%f56817,%f56818};

	// end inline asm
	// begin inline asm
	mma.sync.aligned.m16n8k8.row.col.f32.f16.f16.f32 {%f56815,%f56816,%f56817,%f56818}, {%r1,%r2}, {%r3}, {%f56815,%f56816,%f56817,%f56818};

	// end inline asm
	// begin inline asm
	mma.sync.aligned.m16n8k8.row.col.f32.f16.f16.f32 {%f56815,%f56816,%f56817,%f56818}, {%r1,%r2}, {%r3}, {%f56815,%f56816,%f56817,%f56818};

	// end inline asm
	// begin inline asm
	mma.sync.aligned.m16n8k8.row.col.f32.f16.f16.f32 {%f56815,%f56816,%f56817,%f56818}, {%r1,%r2}, {%r3}, {%f56815,%f56816,%f56817,%f56818};

	// end inline asm
	// begin inline asm
	mma.sync.aligned.m16n8k8.row.col.f32.f16.f16.f32 {%f56815,%f56816,%f56817,%f56818}, {%r1,%r2}, {%r3}, {%f56815,%f56816,%f56817,%f56818};

	// end inline asm
	// begin inline asm
	mma.sync.aligned.m16n8k8.row.col.f32.f16.f16.f32 {%f56815,%f56816,%f56817,%f56818}, {%r1,%r2}, {%r3}, {%f56815,%f56816,%f56817,%f56818};

	// end inline asm
	// begin inline asm
	mma.sync.aligned.m16n8k8.row.col.f32.f16.f16.f32 {%f56815,%f56816,%f56817,%f56818}, {%r1,%r2}, {%r3}, {%f56815,%f56816,%f56817,%f56818};

	// end inline asm
	// begin inline asm
	mma.sync.aligned.m16n8k8.row.col.f32.f16.f16.f32 {%f56815,%f56816,%f56817,%f56818}, {%r1,%r2}, {%r3}, {%f56815,%f56816,%f56817,%f56818};

	// end inline asm
	// begin inline asm
	mma.sync.aligned.m16n8k8.row.col.f32.f16.f16.f32 {%f56815,%f56816,%f56817,%f56818}, {%r1,%r2}, {%r3}, {%f56815,%f56816,%f56817,%f56818};

	// end inline asm
	// begin inline asm
	mma.sync.aligned.m16n8k8.row.col.f32.f16.f16.f32 {%f56815,%f56816,%f56817,%f56818}, {%r1,%r2}, {%r3}, {%f56815,%f56816,%f56817,%f56818};

	// end inline asm
	// begin inline asm
	mma.sync.aligned.m16n8k8.row.col.f32.f16.f16.f32 {%f56815,%f56816,%f56817,%f56818}, {%r1,%r2}, {%r3}, {%f56815,%f56816,%f56817,%f56818};

	// end inline asm
	// begin inline asm
	mma.sync.aligned.m16n8k8.row.col.f32.f16.f16.f32 {%f56815,%f56816,%f56817,%f56818}, {%r1,%r2}, {%r3}, {%f56815,%f56816,%f56817,%f56818};

	// end inline asm
	// begin inline asm
	mma.sync.aligned.m16n8k8.row.col.f32.f16.f16.f32 {%f56815,%f56816,%f56817,%f56818}, {%r1,%r2}, {%r3}, {%f56815,%f56816,%f56817,%f56818};

	// end inline asm
	// begin inline asm
	mma.sync.aligned.m16n8k8.row.col.f32.f16.f16.f32 {%f56815,%f56816,%f56817,%f56818}, {%r1,%r2}, {%r3}, {%f56815,%f56816,%f56817,%f56818};

	// end inline asm
	// begin inline asm
	mma.sync.aligned.m16n8k8.row.col.f32.f16.f16.f32 {%f56815,%f56816,%f56817,%f56818}, {%r1,%r2}, {%r3}, {%f56815,%f56816,%f56817,%f56818};

	// end inline asm
	// begin inline asm
	mma.sync.aligned.m16n8k8.row.col.f32.f16.f16.f32 {%f56815,%f56816,%f56817,%f56818}, {%r1,%r2}, {%r3}, {%f56815,%f56816,%f56817,%f56818};

	// end inline asm
	// begin inline asm
	mma.sync.aligned.m16n8k8.row.col.f32.f16.f16.f32 {%f56815,%f56816,%f56817,%f56818}, {%r1,%r2}, {%r3}, {%f56815,%f56816,%f56817,%f56818};

	// end inline asm
	// begin inline asm
	mma.sync.aligned.m16n8k8.row.col.f32.f16.f16.f32 {%f56815,%f56816,%f56817,%f56818}, {%r1,%r2}, {%r3}, {%f56815,%f56816,%f56817,%f56818};

	// end inline asm
	// begin inline asm
	mma.sync.aligned.m16n8k8.row.col.f32.f16.f16.f32 {%f56815,%f56816,%f56817,%f56818}, {%r1,%r2}, {%r3}, {%f56815,%f56816,%f56817,%f56818};

	// end inline asm
	// begin inline asm
	mma.sync.aligned.m16n8k8.row.col.f32.f16.f16.f32 {%f56815,%f56816,%f56817,%f56818}, {%r1,%r2}, {%r3}, {%f56815,%f56816,%f56817,%f56818};

	// end inline asm
	// begin inline asm
	mma.sync.aligned.m16n8k8.row.col.f32.f16.f16.f32 {%f56815,%f56816,%f56817,%f56818}, {%r1,%r2}, {%r3}, {%f56815,%f56816,%f56817,%f56818};

	// end inline asm
	// begin inline asm
	mma.sync.aligned.m16n8k8.row.col.f32.f16.f16.f32 {%f56815,%f56816,%f56817,%f56818}, {%r1,%r2}, {%r3}, {%f56815,%f56816,%f56817,%f56818};

	// end inline asm
	// begin inline asm
	mma.sync.aligned.m16n8k8.row.col.f32.f16.f16.f32 {%f56815,%f56816,%f56817,%f56818}, {%r1,%r2}, {%r3}, {%f56815,%f56816,%f56817,%f56818};

	// end inline asm
	// begin inline asm
	mma.sync.aligned.m16n8k8.row.col.f32.f16.f16.f32 {%f56815,%f56816,%f56817,%f56818}, {%r1,%r2}, {%r3}, {%f56815,%f56816,%f56817,%f56818};

	// end inline asm
	// begin inline asm
	mma.sync.aligned.m16n8k8.row.col.f32.f16.f16.f32 {%f56815,%f56816,%f56817,%f56818}, {%r1,%r2}, {%r3}, {%f56815,%f56816,%f56817,%f56818};

	// end inline asm
	// begin inline asm
	mma.sync.aligned.m16n8k8.row.col.f32.f16.f16.f32 {%f56815,%f56816,%f56817,%f56818}, {%r1,%r2}, {%r3}, {%f56815,%f56816,%f56817,%f56818};

	// end inline asm
	// begin inline asm
	mma.sync.aligned.m16n8k8.row.col.f32.f16.f16.f32 {%f56815,%f56816,%f56817,%f56818}, {%r1,%r2}, {%r3}, {%f56815,%f56816,%f56817,%f56818};

	// end inline asm
	// begin inline asm
	mma.sync.aligned.m16n8k8.row.col.f32.f16.f16.f32 {%f56815,%f56816,%f56817,%f56818}, {%r1,%r2}, {%r3}, {%f56815,%f56816,%f56817,%f56818};

	// end inline asm
	// begin inline asm
	mma.sync.aligned.m16n8k8.row.col.f32.f16.f16.f32 {%f56815,%f56816,%f56817,%f56818}, {%r1,%r2}, {%r3}, {%f56815,%f56816,%f56817,%f56818};

	// end inline asm
	// begin inline asm
	mma.sync.aligned.m16n8k8.row.col.f32.f16.f16.f32 {%f56815,%f56816,%f56817,%f56818}, {%r1,%r2}, {%r3}, {%f56815,%f56816,%f56817,%f56818};

	// end inline asm
	// begin inline asm
	mma.sync.aligned.m16n8k8.row.col.f32.f16.f16.f32 {%f56815,%f56816,%f56817,%f56818}, {%r1,%r2}, {%r3}, {%f56815,%f56816,%f56817,%f56818};

	// end inline asm
	// begin inline asm
	mma.sync.aligned.m16n8k8.row.col.f32.f16.f16.f32 {%f56815,%f56816,%f56817,%f56818}, {%r1,%r2}, {%r3}, {%f56815,%f56816,%f56817,%f56818};

	// end inline asm
	// begin inline asm
	mma.sync.aligned.m16n8k8.row.col.f32.f16.f16.f32 {%f56815,%f56816,%f56817,%f56818}, {%r1,%r2}, {%r3}, {%f56815,%f56816,%f56817,%f56818};

	// end inline asm
	// begin inline asm
	mma.sync.aligned.m16n8k8.row.col.f32.f16.f16.f32 {%f56815,%f56816,%f56817,%f56818}, {%r1,%r2}, {%r3}, {%f56815,%f56816,%f56817,%f56818};

	// end inline asm
	// begin inline asm
	mma.sync.aligned.m16n8k8.row.col.f32.f16.f16.f32 {%f56815,%f56816,%f56817,%f56818}, {%r1,%r2}, {%r3}, {%f56815,%f56816,%f56817,%f56818};

	// end inline asm
	// begin inline asm
	mma.sync.aligned.m16n8k8.row.col.f32.f16.f16.f32 {%f56815,%f56816,%f56817,%f56818}, {%r1,%r2}, {%r3}, {%f56815,%f56816,%f56817,%f56818};

	// end inline asm
	// begin inline asm
	mma.sync.aligned.m16n8k8.row.col.f32.f16.f16.f32 {%f56815,%f56816,%f56817,%f56818}, {%r1,%r2}, {%r3}, {%f56815,%f56816,%f56817,%f56818};

	// end inline asm
	// begin inline asm
	mma.sync.aligned.m16n8k8.row.col.f32.f16.f16.f32 {%f56815,%f56816,%f56817,%f56818}, {%r1,%r2}, {%r3}, {%f56815,%f56816,%f56817,%f56818};

	// end inline asm
	// begin inline asm
	mma.sync.aligned.m16n8k8.row.col.f32.f16.f16.f32 {%f56815,%f56816,%f56817,%f56818}, {%r1,%r2}, {%r3}, {%f56815,%f56816,%f56817,%f56818};

	// end inline asm
	// begin inline asm
	mma.sync.aligned.m16n8k8.row.col.f32.f16.f16.f32 {%f56815,%f56816,%f56817,%f56818}, {%r1,%r2}, {%r3}, {%f56815,%f56816,%f56817,%f56818};

	// end inline asm
	// begin inline asm
	mma.sync.aligned.m16n8k8.row.col.f32.f16.f16.f32 {%f56815,%f56816,%f56817,%f56818}, {%r1,%r2}, {%r3}, {%f56815,%f56816,%f56817,%f56818};

	// end inline asm
	// begin inline asm
	mma.sync.aligned.m16n8k8.row.col.f32.f16.f16.f32 {%f56815,%f56816,%f56817,%f56818}, {%r1,%r2}, {%r3}, {%f56815,%f56816,%f56817,%f56818};

	// end inline asm
	// begin inline asm
	mma.sync.aligned.m16n8k8.row.col.f32.f16.f16.f32 {%f56815,%f56816,%f56817,%f56818}, {%r1,%r2}, {%r3}, {%f56815,%f56816,%f56817,%f56818};

	// end inline asm
	// begin inline asm
	mma.sync.aligned.m16n8k8.row.col.f32.f16.f16.f32 {%f56815,%f56816,%f56817,%f56818}, {%r1,%r2}, {%r3}, {%f56815,%f56816,%f56817,%f56818};

	// end inline asm
	// begin inline asm
	mma.sync.aligned.m16n8k8.row.col.f32.f16.f16.f32 {%f56815,%f56816,%f56817,%f56818}, {%r1,%r2}, {%r3}, {%f56815,%f56816,%f56817,%f56818};

	// end inline asm
	// begin inline asm
	mma.sync.aligned.m16n8k8.row.col.f32.f16.f16.f32 {%f56815,%f56816,%f56817,%f56818}, {%r1,%r2}, {%r3}, {%f56815,%f56816,%f56817,%f56818};

	// end inline asm
	// begin inline asm
	mma.sync.aligned.m16n8k8.row.col.f32.f16.f16.f32 {%f56815,%f56816,%f56817,%f56818}, {%r1,%r2}, {%r3}, {%f56815,%f56816,%f56817,%f56818};

	// end inline asm
	// begin inline asm
	mma.sync.aligned.m16n8k8.row.col.f32.f16.f16.f32 {%f56815,%f56816,%f56817,%f56818}, {%r1,%r2}, {%r3}, {%f56815,%f56816,%f56817,%f56818};

	// end inline asm
	// begin inline asm
	mma.sync.aligned.m16n8k8.row.col.f32.f16.f16.f32 {%f56815,%f56816,%f56817,%f56818}, {%r1,%r2}, {%r3}, {%f56815,%f56816,%f56817,%f56818};

	// end inline asm
	// begin inline asm
	mma.sync.aligned.m16n8k8.row.col.f32.f16.f16.f32 {%f56815,%f56816,%f56817,%f56818}, {%r1,%r2}, {%r3}, {%f56815,%f56816,%f56817,%f56818};

	// end inline asm
	// begin inline asm
	mma.sync.aligned.m16n8k8.row.col.f32.f16.f16.f32 {%f56815,%f56816,%f56817,%f56818}, {%r1,%r2}, {%r3}, {%f56815,%f56816,%f56817,%f56818};

	// end inline asm
	// begin inline asm
	mma.sync.aligned.m16n8k8.row.col.f32.f16.f16.f32 {%f56815,%f56816,%f56817,%f56818}, {%r1,%r2}, {%r3}, {%f56815,%f56816,%f56817,%f56818};

	// end inline asm
	// begin inline asm
	mma.sync.aligned.m16n8k8.row.col.f32.f16.f16.f32 {%f56815,%f56816,%f56817,%f56818}, {%r1,%r2}, {%r3}, {%f56815,%f56816,%f56817,%f56818};

	// end inline asm
	// begin inline asm
	mma.sync.aligned.m16n8k8.row.col.f32.f16.f16.f32 {%f56815,%f56816,%f56817,%f56818}, {%r1,%r2}, {%r3}, {%f56815,%f56816,%f56817,%f56818};

	// end inline asm
	// begin inline asm
	mma.sync.aligned.m16n8k8.row.col.f32.f16.f16.f32 {%f56815,%f56816,%f56817,%f56818}, {%r1,%r2}, {%r3}, {%f56815,%f56816,%f56817,%f56818};

	// end inline asm
	// begin inline asm
	mma.sync.aligned.m16n8k8.row.col.f32.f16.f16.f32 {%f56815,%f56816,%f56817,%f56818}, {%r1,%r2}, {%r3}, {%f56815,%f56816,%f56817,%f56818};

	// end inline asm
	// begin inline asm
	mma.sync.aligned.m16n8k8.row.col.f32.f16.f16.f32 {%f56815,%f56816,%f56817,%f56818}, {%r1,%r2}, {%r3}, {%f56815,%f56816,%f56817,%f56818};

	// end inline asm
	// begin inline asm
	mma.sync.aligned.m16n8k8.row.col.f32.f16.f16.f32 {%f56815,%f56816,%f56817,%f56818}, {%r1,%r2}, {%r3}, {%f56815,%f56816,%f56817,%f56818};

	// end inline asm
	// begin inline asm
	mma.sync.aligned.m16n8k8.row.col.f32.f16.f16.f32 {%f56815,%f56816,%f56817,%f56818}, {%r1,%r2}, {%r3}, {%f56815,%f56816,%f56817,%f56818};

	// end inline asm
	// begin inline asm
	mma.sync.aligned.m16n8k8.row.col.f32.f16.f16.f32 {%f56815,%f56816,%f56817,%f56818}, {%r1,%r2}, {%r3}, {%f56815,%f56816,%f56817,%f56818};

	// end inline asm
	// begin inline asm
	mma.sync.aligned.m16n8k8.row.col.f32.f16.f16.f32 {%f56815,%f56816,%f56817,%f56818}, {%r1,%r2}, {%r3}, {%f56815,%f56816,%f56817,%f56818};

	// end inline asm
	// begin inline asm
	mma.sync.aligned.m16n8k8.row.col.f32.f16.f16.f32 {%f56815,%f56816,%f56817,%f56818}, {%r1,%r2}, {%r3}, {%f56815,%f56816,%f56817,%f56818};

	// end inline asm
	// begin inline asm
	mma.sync.aligned.m16n8k8.row.col.f32.f16.f16.f32 {%f56815,%f56816,%f56817,%f56818}, {%r1,%r2}, {%r3}, {%f56815,%f56816,%f56817,%f56818};

	// end inline asm
	// begin inline asm
	mma.sync.aligned.m16n8k8.row.col.f32.f16.f16.f32 {%f56815,%f56816,%f56817,%f56818}, {%r1,%r2}, {%r3}, {%f56815,%f56816,%f56817,%f56818};

	// end inline asm
	// begin inline asm
	mma.sync.aligned.m16n8k8.row.col.f32.f16.f16.f32 {%f56815,%f56816,%f56817,%f56818}, {%r1,%r2}, {%r3}, {%f56815,%f56816,%f56817,%f56818};

	// end inline asm
	// begin inline asm
	mma.sync.aligned.m16n8k8.row.col.f32.f16.f16.f32 {%f56815,%f56816,%f56817,%f56818}, {%r1,%r2}, {%r3}, {%f56815,%f56816,%f56817,%f56818};

	// end inline asm
	// begin inline asm
	mma.sync.aligned.m16n8k8.row.col.f32.f16.f16.f32 {%f56815,%f56816,%f56817,%f56818}, {%r1,%r2}, {%r3}, {%f56815,%f56816,%f56817,%f56818};

	// end inline asm
	// begin inline asm
	mma.sync.aligned.m16n8k8.row.col.f32.f16.f16.f32 {%f56815,%f56816,%f56817,%f56818}, {%r1,%r2}, {%r3}, {%f56815,%f56816,%f56817,%f56818};

	// end inline asm
	// begin inline asm
	mma.sync.aligned.m16n8k8.row.col.f32.f16.f16.f32 {%f56815,%f56816,%f56817,%f56818}, {%r1,%r2}, {%r3}, {%f56815,%f56816,%f56817,%f56818};

	// end inline asm
	// begin inline asm
	mma.sync.aligned.m16n8k8.row.col.f32.f16.f16.f32 {%f56815,%f56816,%f56817,%f56818}, {%r1,%r2}, {%r3}, {%f56815,%f56816,%f56817,%f56818};

	// end inline asm
	// begin inline asm
	mma.sync.aligned.m16n8k8.row.col.f32.f16.f16.f32 {%f56815,%f56816,%f56817,%f56818}, {%r1,%r2}, {%r3}, {%f56815,%f56816,%f56817,%f56818};

	// end inline asm
	// begin inline asm
	mma.sync.aligned.m16n8k8.row.col.f32.f16.f16.f32 {%f56815,%f56816,%f56817,%f56818}, {%r1,%r2}, {%r3}, {%f56815,%f56816,%f56817,%f56818};

	// end inline asm
	// begin inline asm
	mma.sync.aligned.m16n8k8.row.col.f32.f16.f16.f32 {%f56815,%f56816,%f56817,%f56818}, {%r1,%r2}, {%r3}, {%f56815,%f56816,%f56817,%f56818};

	// end inline asm
	// begin inline asm
	mma.sync.aligned.m16n8k8.row.col.f32.f16.f16.f32 {%f56815,%f56816,%f56817,%f56818}, {%r1,%r2}, {%r3}, {%f56815,%f56816,%f56817,%f56818};

	// end inline asm
	// begin inline asm
	mma.sync.aligned.m16n8k8.row.col.f32.f16.f16.f32 {%f56815,%f56816,%f56817,%f56818}, {%r1,%r2}, {%r3}, {%f56815,%f56816,%f56817,%f56818};

	// end inline asm
	// begin inline asm
	mma.sync.aligned.m16n8k8.row.col.f32.f16.f16.f32 {%f56815,%f56816,%f56817,%f56818}, {%r1,%r2}, {%r3}, {%f56815,%f56816,%f56817,%f56818};

	// end inline asm
	// begin inline asm
	mma.sync.aligned.m16n8k8.row.col.f32.f16.f16.f32 {%f56815,%f56816,%f56817,%f56818}, {%r1,%r2}, {%r3}, {%f56815,%f56816,%f56817,%f56818};

	// end inline asm
	// begin inline asm
	mma.sync.aligned.m16n8k8.row.col.f32.f16.f16.f32 {%f56815,%f56816,%f56817,%f56818}, {%r1,%r2}, {%r3}, {%f56815,%f56816,%f56817,%f56818};

	// end inline asm
	// begin inline asm
	mma.sync.aligned.m16n8k8.row.col.f32.f16.f16.f32 {%f56815,%f56816,%f56817,%f56818}, {%r1,%r2}, {%r3}, {%f56815,%f56816,%f56817,%f56818};

	// end inline asm
	// begin inline asm
	mma.sync.aligned.m16n8k8.row.col.f32.f16.f16.f32 {%f56815,%f56816,%f56817,%f56818}, {%r1,%r2}, {%r3}, {%f56815,%f56816,%f56817,%f56818};

	// end inline asm
	// begin inline asm
	mma.sync.aligned.m16n8k8.row.col.f32.f16.f16.f32 {%f56815,%f56816,%f56817,%f56818}, {%r1,%r2}, {%r3}, {%f56815,%f56816,%f56817,%f56818};

	// end inline asm
	// begin inline asm
	mma.sync.aligned.m16n8k8.row.col.f32.f16.f16.f32 {%f56815,%f56816,%f56817,%f56818}, {%r1,%r2}, {%r3}, {%f56815,%f56816,%f56817,%f56818};

	// end inline asm
	// begin inline asm
	mma.sync.aligned.m16n8k8.row.col.f32.f16.f16.f32 {%f56815,%f56816,%f56817,%f56818}, {%r1,%r2}, {%r3}, {%f56815,%f56816,%f56817,%f56818};

	// end inline asm
	// begin inline asm
	mma.sync.aligned.m16n8k8.row.col.f32.f16.f16.f32 {%f56815,%f56816,%f56817,%f56818}, {%r1,%r2}, {%r3}, {%f56815,%f56816,%f56817,%f56818};

	// end inline asm
	// begin inline asm
	mma.sync.aligned.m16n8k8.row.col.f32.f16.f16.f32 {%f56815,%f56816,%f56817,%f56818}, {%r1,%r2}, {%r3}, {%f56815,%f56816,%f56817,%f56818};

	// end inline asm
	// begin inline asm
	mma.sync.aligned.m16n8k8.row.col.f32.f16.f16.f32 {%f56815,%f56816,%f56817,%f56818}, {%r1,%r2}, {%r3}, {%f56815,%f56816,%f56817,%f56818};

	// end inline asm
	// begin inline asm
	mma.sync.aligned.m16n8k8.row.col.f32.f16.f16.f32 {%f56815,%f56816,%f56817,%f56818}, {%r1,%r2}, {%r3}, {%f56815,%f56816,%f56817,%f56818};

	// end inline asm
	// begin inline asm
	mma.sync.aligned.m16n8k8.row.col.f32.f16.f16.f32 {%f56815,%f56816,%f56817,%f56818}, {%r1,%r2}, {%r3}, {%f56815,%f56816,%f56817,%f56818};

	// end inline asm
	// begin inline asm
	mma.sync.aligned.m16n8k8.row.col.f32.f16.f16.f32 {%f56815,%f56816,%f56817,%f56818}, {%r1,%r2}, {%r3}, {%f56815,%f56816,%f56817,%f56818};

	// end inline asm
	// begin inline asm
	mma.sync.aligned.m16n8k8.row.col.f32.f16.f16.f32 {%f56815,%f56816,%f56817,%f56818}, {%r1,%r2}, {%r3}, {%f56815,%f56816,%f56817,%f56818};

	// end inline asm
	// begin inline asm
	mma.sync.aligned.m16n8k8.row.col.f32.f16.f16.f32 {%f56815,%f56816,%f56817,%f56818}, {%r1,%r2}, {%r3}, {%f56815,%f56816,%f56817,%f56818};

	// end inline asm
	// begin inline asm
	mma.sync.aligned.m16n8k8.row.col.f32.f16.f16.f32 {%f56815,%f56816,%f56817,%f56818}, {%r1,%r2}, {%r3}, {%f56815,%f56816,%f56817,%f56818};

	// end inline asm
	// begin inline asm
	mma.sync.aligned.m16n8k8.row.col.f32.f16.f16.f32 {%f56815,%f56816,%f56817,%f56818}, {%r1,%r2}, {%r3}, {%f56815,%f56816,%f56817,%f56818};

	// end inline asm
	// begin inline asm
	mma.sync.aligned.m16n8k8.row.col.f32.f16.f16.f32 {%f56815,%f56816,%f56817,%f56818}, {%r1,%r2}, {%r3}, {%f56815,%f56816,%f56817,%f56818};

	// end inline asm
	// begin inline asm
	mma.sync.aligned.m16n8k8.row.col.f32.f16.f16.f32 {%f56815,%f56816,%f56817,%f56818}, {%r1,%r2}, {%r3}, {%f56815,%f56816,%f56817,%f56818};

	// end inline asm
	// begin inline asm
	mma.sync.aligned.m16n8k8.row.col.f32.f16.f16.f32 {%f56815,%f56816,%f56817,%f56818}, {%r1,%r2}, {%r3}, {%f56815,%f56816,%f56817,%f56818};

	// end inline asm
	// begin inline asm
	mma.sync.aligned.m16n8k8.row.col.f32.f16.f16.f32 {%f56815,%f56816,%f56817,%f56818}, {%r1,%r2}, {%r3}, {%f56815,%f56816,%f56817,%f56818};

	// end inline asm
	// begin inline asm
	mma.sync.aligned.m16n8k8.row.col.f32.f16.f16.f32 {%f56815,%f56816,%f56817,%f56818}, {%r1,%r2}, {%r3}, {%f56815,%f56816,%f56817,%f56818};

	// end inline asm
	// begin inline asm
	mma.sync.aligned.m16n8k8.row.col.f32.f16.f16.f32 {%f56815,%f56816,%f56817,%f56818}, {%r1,%r2}, {%r3}, {%f56815,%f56816,%f56817,%f56818};

	// end inline asm
	// begin inline asm
	mma.sync.aligned.m16n8k8.row.col.f32.f16.f16.f32 {%f56815,%f56816,%f56817,%f56818}, {%r1,%r2}, {%r3}, {%f56815,%f56816,%f56817,%f56818};

	// end inline asm
	// begin inline asm
	mma.sync.aligned.m16n8k8.row.col.f32.f16.f16.f32 {%f56815,%f56816,%f56817,%f56818}, {%r1,%r2}, {%r3}, {%f56815,%f56816,%f56817,%f56818};

	// end inline asm
	// begin inline asm
	mma.sync.aligned.m16n8k8.row.col.f32.f16.f16.f32 {%f56815,%f56816,%f56817,%f56818}, {%r1,%r2}, {%r3}, {%f56815,%f56816,%f56817,%f56818};

	// end inline asm
	// begin inline asm
	mma.sync.aligned.m16n8k8.row.col.f32.f16.f16.f32 {%f56815,%f56816,%f56817,%f56818}, {%r1,%r2}, {%r3}, {%f56815,%f56816,%f56817,%f56818};

	// end inline asm
	// begin inline asm
	mma.sync.aligned.m16n8k8.row.col.f32.f16.f16.f32 {%f56815,%f56816,%f56817,%f56818}, {%r1,%r2}, {%r3}, {%f56815,%f56816,%f56817,%f56818};

	// end inline asm
	// begin inline asm
	mma.sync.aligned.m16n8k8.row.col.f32.f16.f16.f32 {%f56815,%f56816,%f56817,%f56818}, {%r1,%r2}, {%r3}, {%f56815,%f56816,%f56817,%f56818};

	// end inline asm
	// begin inline asm
	mma.sync.aligned.m16n8k8.row.col.f32.f16.f16.f32 {%f56815,%f56816,%f56817,%f56818}, {%r1,%r2}, {%r3}, {%f56815,%f56816,%f56817,%f56818};

	// end inline asm
	// begin inline asm
	mma.sync.aligned.m16n8k8.row.col.f32.f16.f16.f32 {%f56815,%f56816,%f56817,%f56818}, {%r1,%r2}, {%r3}, {%f56815,%f56816,%f56817,%f56818};

	// end inline asm
	// begin inline asm
	mma.sync.aligned.m16n8k8.row.col.f32.f16.f16.f32 {%f56815,%f56816,%f56817,%f56818}, {%r1,%r2}, {%r3}, {%f56815,%f56816,%f56817,%f56818};

	// end inline asm
	// begin inline asm
	mma.sync.aligned.m16n8k8.row.col.f32.f16.f16.f32 {%f56815,%f56816,%f56817,%f56818}, {%r1,%r2}, {%r3}, {%f56815,%f56816,%f56817,%f56818};

	// end inline asm
	// begin inline asm
	mma.sync.aligned.m16n8k8.row.col.f32.f16.f16.f32 {%f56815,%f56816,%f56817,%f56818}, {%r1,%r2}, {%r3}, {%f56815,%f56816,%f56817,%f56818};

	// end inline asm
	// begin inline asm
	mma.sync.aligned.m16n8k8.row.col.f32.f16.f16.f32 {%f56815,%f56816,%f56817,%f56818}, {%r1,%r2}, {%r3}, {%f56815,%f56816,%f56817,%f56818};

	// end inline asm
	// begin inline asm
	mma.sync.aligned.m16n8k8.row.col.f32.f16.f16.f32 {%f56815,%f56816,%f56817,%f56818}, {%r1,%r2}, {%r3}, {%f56815,%f56816,%f56817,%f56818};

	// end inline asm
	// begin inline asm
	mma.sync.aligned.m16n8k8.row.col.f32.f16.f16.f32 {%f56815,%f56816,%f56817,%f56818}, {%r1,%r2}, {%r3}, {%f56815,%f56816,%f56817,%f56818};

	// end inline asm
	// begin inline asm
	mma.sync.aligned.m16n8k8.row.col.f32.f16.f16.f32 {%f56815,%f56816,%f56817,%f56818}, {%r1,%r2}, {%r3}, {%f56815,%f56816,%f56817,%f56818};

	// end inline asm
	// begin inline asm
	mma.sync.aligned.m16n8k8.row.col.f32.f16.f16.f32 {%f56815,%f56816,%f56817,%f56818}, {%r1,%r2}, {%r3}, {%f56815,%f56816,%f56817,%f56818};

	// end inline asm
	// begin inline asm
	mma.sync.aligned.m16n8k8.row.col.f32.f16.f16.f32 {%f56815,%f56816,%f56817,%f56818}, {%r1,%r2}, {%r3}, {%f56815,%f56816,%f56817,%f56818};

	// end inline asm
	// begin inline asm
	mma.sync.aligned.m16n8k8.row.col.f32.f16.f16.f32 {%f56815,%f56816,%f56817,%f56818}, {%r1,%r2}, {%r3}, {%f56815,%f56816,%f56817,%f56818};

	// end inline asm
	// begin inline asm
	mma.sync.aligned.m16n8k8.row.col.f32.f16.f16.f32 {%f56815,%f56816,%f56817,%f56818}, {%r1,%r2}, {%r3}, {%f56815,%f56816,%f56817,%f56818};

	// end inline asm
	// begin inline asm
	mma.sync.aligned.m16n8k8.row.col.f32.f16.f16.f32 {%f56815,%f56816,%f56817,%f56818}, {%r1,%r2}, {%r3}, {%f56815,%f56816,%f56817,%f56818};

	// end inline asm
	// begin inline asm
	mma.sync.aligned.m16n8k8.row.col.f32.f16.f16.f32 {%f56815,%f56816,%f56817,%f56818}, {%r1,%r2}, {%r3}, {%f56815,%f56816,%f56817,%f56818};

	// end inline asm
	// begin inline asm
	mma.sync.aligned.m16n8k8.row.col.f32.f16.f16.f32 {%f56815,%f56816,%f56817,%f56818}, {%r1,%r2}, {%r3}, {%f56815,%f56816,%f56817,%f56818};

	// end inline asm
	// begin inline asm
	mma.sync.aligned.m16n8k8.row.col.f32.f16.f16.f32 {%f56815,%f56816,%f56817,%f56818}, {%r1,%r2}, {%r3}, {%f56815,%f56816,%f56817,%f56818};

	// end inline asm
	// begin inline asm
	mma.sync.aligned.m16n8k8.row.col.f32.f16.f16.f32 {%f56815,%f56816,%f56817,%f56818}, {%r1,%r2}, {%r3}, {%f56815,%f56816,%f56817,%f56818};

	// end inline asm
	// begin inline asm
	mma.sync.aligned.m16n8k8.row.col.f32.f16.f16.f32 {%f56815,%f56816,%f56817,%f56818}, {%r1,%r2}, {%r3}, {%f56815,%f56816,%f56817,%f56818};

	// end inline asm
	// begin inline asm
	mma.sync.aligned.m16n8k8.row.col.f32.f16.f16.f32 {%f56815,%f56816,%f56817,%f56818}, {%r1,%r2}, {%r3}, {%f56815,%f56816,%f56817,%f56818};

	// end inline asm
	// begin inline asm
	mma.sync.aligned.m16n8k8.row.col.f32.f16.f16.f32 {%f56815,%f56816,%f56817,%f56818}, {%r1,%r2}, {%r3}, {%f56815,%f56816,%f56817,%f56818};

	// end inline asm
	// begin inline asm
	mma.sync.aligned.m16n8k8.row.col.f32.f16.f16.f32 {%f56815,%f56816,%f56817,%f56818}, {%r1,%r2}, {%r3}, {%f56815,%f56816,%f56817,%f56818};

	// end inline asm
	// begin inline asm
	mma.sync.aligned.m16n8k8.row.col.f32.f16.f16.f32 {%f56815,%f56816,%f56817,%f56818}, {%r1,%r2}, {%r3}, {%f56815,%f56816,%f56817,%f56818};

	// end inline asm
	// begin inline asm
	mma.sync.aligned.m16n8k8.row.col.f32.f16.f16.f32 {%f56815,%f56816,%f56817,%f56818}, {%r1,%r2}, {%r3}, {%f56815,%f56816,%f56817,%f56818};

	// end inline asm
	// begin inline asm
	mma.sync.aligned.m16n8k8.row.col.f32.f16.f16.f32 {%f56815,%f56816,%f56817,%f56818}, {%r1,%r2}, {%r3}, {%f56815,%f56816,%f56817,%f56818};

	// end inline asm
	// begin inline asm
	mma.sync.aligned.m16n8k8.row.col.f32.f16.f16.f32 {%f56815,%f56816,%f56817,%f56818}, {%r1,%r2}, {%r3}, {%f56815,%f56816,%f56817,%f56818};

	// end inline asm
	// begin inline asm
	mma.sync.aligned.m16n8k8.row.col.f32.f16.f16.f32 {%f56815,%f56816,%f56817,%f56818}, {%r1,%r2}, {%r3}, {%f56815,%f56816,%f56817,%f56818};

	// end inline asm
	// begin inline asm
	mma.sync.aligned.m16n8k8.row.col.f32.f16.f16.f32 {%f56815,%f56816,%f56817,%f56818}, {%r1,%r2}, {%r3}, {%f56815,%f56816,%f56817,%f56818};

	// end inline asm
	// begin inline asm
	mma.sync.aligned.m16n8k8.row.col.f32.f16.f16.f32 {%f56815,%f56816,%f56817,%f56818}, {%r1,%r2}, {%r3}, {%f56815,%f56816,%f56817,%f56818};

	// end inline asm
	// begin inline asm
	mma.sync.aligned.m16n8k8.row.col.f32.f16.f16.f32 {%f56815,%f56816,%f56817,%f56818}, {%r1,%r2}, {%r3}, {%f56815,%f56816,%f56817,%f56818};

	// end inline asm
	// begin inline asm
	mma.sync.aligned.m16n8k8.row.col.f32.f16.f16.f32 {%f56815,%f56816,%f56817,%f56818}, {%r1,%r2}, {%r3}, {%f56815,%f56816,%f56817,%f56818};

	// end inline asm
	// begin inline asm
	mma.sync.aligned.m16n8k8.row.col.f32.f16.f16.f32 {%f56815,%f56816,%f56817,%f56818}, {%r1,%r2}, {%r3}, {%f56815,%f56816,%f56817,%f56818};

	// end inline asm
	// begin inline asm
	mma.sync.aligned.m16n8k8.row.col.f32.f16.f16.f32 {%f56815,%f56816,%f56817,%f56818}, {%r1,%r2}, {%r3}, {%f56815,%f56816,%f56817,%f56818};

	// end inline asm
	// begin inline asm
	mma.sync.aligned.m16n8k8.row.col.f32.f16.f16.f32 {%f56815,%f56816,%f56817,%f56818}, {%r1,%r2}, {%r3}, {%f56815,%f56816,%f56817,%f56818};

	// end inline asm
	// begin inline asm
	mma.sync.aligned.m16n8k8.row.col.f32.f16.f16.f32 {%f56815,%f56816,%f56817,%f56818}, {%r1,%r2}, {%r3}, {%f56815,%f56816,%f56817,%f56818};

	// end inline asm
	// begin inline asm
	mma.sync.aligned.m16n8k8.row.col.f32.f16.f16.f32 {%f56815,%f56816,%f56817,%f56818}, {%r1,%r2}, {%r3}, {%f56815,%f56816,%f56817,%f56818};

	// end inline asm
	// begin inline asm
	mma.sync.aligned.m16n8k8.row.col.f32.f16.f16.f32 {%f56815,%f56816,%f56817,%f56818}, {%r1,%r2}, {%r3}, {%f56815,%f56816,%f56817,%f56818};

	// end inline asm
	// begin inline asm
	mma.sync.aligned.m16n8k8.row.col.f32.f16.f16.f32 {%f56815,%f56816,%f56817,%f56818}, {%r1,%r2}, {%r3}, {%f56815,%f56816,%f56817,%f56818};

	// end inline asm
	// begin inline asm
	mma.sync.aligned.m16n8k8.row.col.f32.f16.f16.f32 {%f56815,%f56816,%f56817,%f56818}, {%r1,%r2}, {%r3}, {%f56815,%f56816,%f56817,%f56818};

	// end inline asm
	// begin inline asm
	mma.sync.aligned.m16n8k8.row.col.f32.f16.f16.f32 {%f56815,%f56816,%f56817,%f56818}, {%r1,%r2}, {%r3}, {%f56815,%f56816,%f56817,%f56818};

	// end inline asm
	// begin inline asm
	mma.sync.aligned.m16n8k8.row.col.f32.f16.f16.f32 {%f56815,%f56816,%f56817,%f56818}, {%r1,%r2}, {%r3}, {%f56815,%f56816,%f56817,%f56818};

	// end inline asm
	// begin inline asm
	mma.sync.aligned.m16n8k8.row.col.f32.f16.f16.f32 {%f56815,%f56816,%f56817,%f56818}, {%r1,%r2}, {%r3}, {%f56815,%f56816,%f56817,%f56818};

	// end inline asm
	// begin inline asm
	mma.sync.aligned.m16n8k8.row.col.f32.f16.f16.f32 {%f56815,%f56816,%f56817,%f56818}, {%r1,%r2}, {%r3}, {%f56815,%f56816,%f56817,%f56818};

	// end inline asm
	// begin inline asm
	mma.sync.aligned.m16n8k8.row.col.f32.f16.f16.f32 {%f56815,%f56816,%f56817,%f56818}, {%r1,%r2}, {%r3}, {%f56815,%f56816,%f56817,%f56818};

	// end inline asm
	// begin inline asm
	mma.sync.aligned.m16n8k8.row.col.f32.f16.f16.f32 {%f56815,%f56816,%f56817,%f56818}, {%r1,%r2}, {%r3}, {%f56815,%f56816,%f56817,%f56818};

	// end inline asm
	// begin inline asm
	mma.sync.aligned.m16n8k8.row.col.f32.f16.f16.f32 {%f56815,%f56816,%f56817,%f56818}, {%r1,%r2}, {%r3}, {%f56815,%f56816,%f56817,%f56818};

	// end inline asm
	// begin inline asm
	mma.sync.aligned.m16n8k8.row.col.f32.f16.f16.f32 {%f56815,%f56816,%f56817,%f56818}, {%r1,%r2}, {%r3}, {%f56815,%f56816,%f56817,%f56818};

	// end inline asm
	// begin inline asm
	mma.sync.aligned.m16n8k8.row.col.f32.f16.f16.f32 {%f56815,%f56816,%f56817,%f56818}, {%r1,%r2}, {%r3}, {%f56815,%f56816,%f56817,%f56818};

	// end inline asm
	// begin inline asm
	mma.sync.aligned.m16n8k8.row.col.f32.f16.f16.f32 {%f56815,%f56816,%f56817,%f56818}, {%r1,%r2}, {%r3}, {%f56815,%f56816,%f56817,%f56818};

	// end inline asm
	// begin inline asm
	mma.sync.aligned.m16n8k8.row.col.f32.f16.f16.f32 {%f56815,%f56816,%f56817,%f56818}, {%r1,%r2}, {%r3}, {%f56815,%f56816,%f56817,%f56818};

	// end inline asm
	// begin inline asm
	mma.sync.aligned.m16n8k8.row.col.f32.f16.f16.f32 {%f56815,%f56816,%f56817,%f56818}, {%r1,%r2}, {%r3}, {%f56815,%f56816,%f56817,%f56818};

	// end inline asm
	// begin inline asm
	mma.sync.aligned.m16n8k8.row.col.f32.f16.f16.f32 {%f56815,%f56816,%f56817,%f56818}, {%r1,%r2}, {%r3}, {%f56815,%f56816,%f56817,%f56818};

	// end inline asm
	// begin inline asm
	mma.sync.aligned.m16n8k8.row.col.f32.f16.f16.f32 {%f56815,%f56816,%f56817,%f56818}, {%r1,%r2}, {%r3}, {%f56815,%f56816,%f56817,%f56818};

	// end inline asm
	// begin inline asm
	mma.sync.aligned.m16n8k8.row.col.f32.f16.f16.f32 {%f56815,%f56816,%f56817,%f56818}, {%r1,%r2}, {%r3}, {%f56815,%f56816,%f56817,%f56818};

	// end inline asm
	// begin inline asm
	mma.sync.aligned.m16n8k8.row.col.f32.f16.f16.f32 {%f56815,%f56816,%f56817,%f56818}, {%r1,%r2}, {%r3}, {%f56815,%f56816,%f56817,%f56818};

	// end inline asm
	// begin inline asm
	mma.sync.aligned.m16n8k8.row.col.f32.f16.f16.f32 {%f56815,%f56816,%f56817,%f56818}, {%r1,%r2}, {%r3}, {%f56815,%f56816,%f56817,%f56818};

	// end inline asm
	// begin inline asm
	mma.sync.aligned.m16n8k8.row.col.f32.f16.f16.f32 {%f56815,%f56816,%f56817,%f56818}, {%r1,%r2}, {%r3}, {%f56815,%f56816,%f56817,%f56818};

	// end inline asm
	// begin inline asm
	mma.sync.aligned.m16n8k8.row.col.f32.f16.f16.f32 {%f56815,%f56816,%f56817,%f56818}, {%r1,%r2}, {%r3}, {%f56815,%f56816,%f56817,%f56818};

	// end inline asm
	// begin inline asm
	mma.sync.aligned.m16n8k8.row.col.f32.f16.f16.f32 {%f56815,%f56816,%f56817,%f56818}, {%r1,%r2}, {%r3}, {%f56815,%f56816,%f56817,%f56818};

	// end inline asm
	// begin inline asm
	mma.sync.aligned.m16n8k8.row.col.f32.f16.f16.f32 {%f56815,%f56816,%f56817,%f56818}, {%r1,%r2}, {%r3}, {%f56815,%f56816,%f56817,%f56818};

	// end inline asm
	// begin inline asm
	mma.sync.aligned.m16n8k8.row.col.f32.f16.f16.f32 {%f56815,%f56816,%f56817,%f56818}, {%r1,%r2}, {%r3}, {%f56815,%f56816,%f56817,%f56818};

	// end inline asm
	// begin inline asm
	mma.sync.aligned.m16n8k8.row.col.f32.f16.f16.f32 {%f56815,%f56816,%f56817,%f56818}, {%r1,%r2}, {%r3}, {%f56815,%f56816,%f56817,%f56818};

	// end inline asm
	// begin inline asm
	mma.sync.aligned.m16n8k8.row.col.f32.f16.f16.f32 {%f56815,%f56816,%f56817,%f56818}, {%r1,%r2}, {%r3}, {%f56815,%f56816,%f56817,%f56818};

	// end inline asm
	// begin inline asm
	mma.sync.aligned.m16n8k8.row.col.f32.f16.f16.f32 {%f56815,%f56816,%f56817,%f56818}, {%r1,%r2}, {%r3}, {%f56815,%f56816,%f56817,%f56818};

	// end inline asm
	// begin inline asm
	mma.sync.aligned.m16n8k8.row.col.f32.f16.f16.f32 {%f56815,%f56816,%f56817,%f56818}, {%r1,%r2}, {%r3}, {%f56815,%f56816,%f56817,%f56818};

	// end inline asm
	// begin inline asm
	mma.sync.aligned.m16n8k8.row.col.f32.f16.f16.f32 {%f56815,%f56816,%f56817,%f56818}, {%r1,%r2}, {%r3}, {%f56815,%f56816,%f56817,%f56818};

	// end inline asm
	// begin inline asm
	mma.sync.aligned.m16n8k8.row.col.f32.f16.f16.f32 {%f56815,%f56816,%f56817,%f56818}, {%r1,%r2}, {%r3}, {%f56815,%f56816,%f56817,%f56818};

	// end inline asm
	// begin inline asm
	mma.sync.aligned.m16n8k8.row.col.f32.f16.f16.f32 {%f56815,%f56816,%f56817,%f56818}, {%r1,%r2}, {%r3}, {%f56815,%f56816,%f56817,%f56818};

	// end inline asm
	// begin inline asm
	mma.sync.aligned.m16n8k8.row.col.f32.f16.f16.f32 {%f56815,%f56816,%f56817,%f56818}, {%r1,%r2}, {%r3}, {%f56815,%f56816,%f56817,%f56818};

	// end inline asm
	// begin inline asm
	mma.sync.aligned.m16n8k8.row.col.f32.f16.f16.f32 {%f56815,%f56816,%f56817,%f56818}, {%r1,%r2}, {%r3}, {%f56815,%f56816,%f56817,%f56818};

	// end inline asm
	// begin inline asm
	mma.sync.aligned.m16n8k8.row.col.f32.f16.f16.f32 {%f56815,%f56816,%f56817,%f56818}, {%r1,%r2}, {%r3}, {%f56815,%f56816,%f56817,%f56818};

	// end inline asm
	// begin inline asm
	mma.sync.aligned.m16n8k8.row.col.f32.f16.f16.f32 {%f56815,%f56816,%f56817,%f56818}, {%r1,%r2}, {%r3}, {%f56815,%f56816,%f56817,%f56818};

	// end inline asm
	// begin inline asm
	mma.sync.aligned.m16n8k8.row.col.f32.f16.f16.f32 {%f56815,%f56816,%f56817,%f56818}, {%r1,%r2}, {%r3}, {%f56815,%f56816,%f56817,%f56818};

	// end inline asm
	// begin inline asm
	mma.sync.aligned.m16n8k8.row.col.f32.f16.f16.f32 {%f56815,%f56816,%f56817,%f56818}, {%r1,%r2}, {%r3}, {%f56815,%f56816,%f56817,%f56818};

	// end inline asm
	// begin inline asm
	mma.sync.aligned.m16n8k8.row.col.f32.f16.f16.f32 {%f56815,%f56816,%f56817,%f56818}, {%r1,%r2}, {%r3}, {%f56815,%f56816,%f56817,%f56818};

	// end inline asm
	// begin inline asm
	mma.sync.aligned.m16n8k8.row.col.f32.f16.f16.f32 {%f56815,%f56816,%f56817,%f56818}, {%r1,%r2}, {%r3}, {%f56815,%f56816,%f56817,%f56818};

	// end inline asm
	// begin inline asm
	mma.sync.aligned.m16n8k8.row.col.f32.f16.f16.f32 {%f56815,%f56816,%f56817,%f56818}, {%r1,%r2}, {%r3}, {%f56815,%f56816,%f56817,%f56818};

	// end inline asm
	// begin inline asm
	mma.sync.aligned.m16n8k8.row.col.f32.f16.f16.f32 {%f56815,%f56816,%f56817,%f56818}, {%r1,%r2}, {%r3}, {%f56815,%f56816,%f56817,%f56818};

	// end inline asm
	// begin inline asm
	mma.sync.aligned.m16n8k8.row.col.f32.f16.f16.f32 {%f56815,%f56816,%f56817,%f56818}, {%r1,%r2}, {%r3}, {%f56815,%f56816,%f56817,%f56818};

	// end inline asm
	// begin inline asm
	mma.sync.aligned.m16n8k8.row.col.f32.f16.f16.f32 {%f56815,%f56816,%f56817,%f56818}, {%r1,%r2}, {%r3}, {%f56815,%f56816,%f56817,%f56818};

	// end inline asm
	// begin inline asm
	mma.sync.aligned.m16n8k8.row.col.f32.f16.f16.f32 {%f56815,%f56816,%f56817,%f56818}, {%r1,%r2}, {%r3}, {%f56815,%f56816,%f56817,%f56818};

	// end inline asm
	// begin inline asm
	mma.sync.aligned.m16n8k8.row.col.f32.f16.f16.f32 {%f56815,%f56816,%f56817,%f56818}, {%r1,%r2}, {%r3}, {%f56815,%f56816,%f56817,%f56818};

	// end inline asm
	// begin inline asm
	mma.sync.aligned.m16n8k8.row.col.f32.f16.f16.f32 {%f56815,%f56816,%f56817,%f56818}, {%r1,%r2}, {%r3}, {%f56815,%f56816,%f56817,%f56818};

	// end inline asm
	// begin inline asm
	mma.sync.aligned.m16n8k8.row.col.f32.f16.f16.f32 {%f56815,%f56816,%f56817,%f56818}, {%r1,%r2}, {%r3}, {%f56815,%f56816,%f56817,%f56818};

	// end inline asm
	// begin inline asm
	mma.sync.aligned.m16n8k8.row.col.f32.f16.f16.f32 {%f56815,%f56816,%f56817,%f56818}, {%r1,%r2}, {%r3}, {%f56815,%f56816,%f56817,%f56818};

	// end inline asm
	// begin inline asm
	mma.sync.aligned.m16n8k8.row.col.f32.f16.f16.f32 {%f56815,%f56816,%f56817,%f56818}, {%r1,%r2}, {%r3}, {%f56815,%f56816,%f56817,%f56818};

	// end inline asm
	// begin inline asm
	mma.sync.aligned.m16n8k8.row.col.f32.f16.f16.f32 {%f56815,%f56816,%f56817,%f56818}, {%r1,%r2}, {%r3}, {%f56815,%f56816,%f56817,%f56818};

	// end inline asm
	// begin inline asm
	mma.sync.aligned.m16n8k8.row.col.f32.f16.f16.f32 {%f56815,%f56816,%f56817,%f56818}, {%r1,%r2}, {%r3}, {%f56815,%f56816,%f56817,%f56818};

	// end inline asm
	// begin inline asm
	mma.sync.aligned.m16n8k8.row.col.f32.f16.f16.f32 {%f56815,%f56816,%f56817,%f56818}, {%r1,%r2}, {%r3}, {%f56815,%f56816,%f56817,%f56818};

	// end inline asm
	// begin inline asm
	mma.sync.aligned.m16n8k8.row.col.f32.f16.f16.f32 {%f56815,%f56816,%f56817,%f56818}, {%r1,%r2}, {%r3}, {%f56815,%f56816,%f56817,%f56818};

	// end inline asm
	// begin inline asm
	mma.sync.aligned.m16n8k8.row.col.f32.f16.f16.f32 {%f56815,%f56816,%f56817,%f56818}, {%r1,%r2}, {%r3}, {%f56815,%f56816,%f56817,%f56818};

	// end inline asm
	// begin inline asm
	mma.sync.aligned.m16n8k8.row.col.f32.f16.f16.f32 {%f56815,%f56816,%f56817,%f56818}, {%r1,%r2}, {%r3}, {%f56815,%f56816,%f56817,%f56818};

	// end inline asm
	// begin inline asm
	mma.sync.aligned.m16n8k8.row.col.f32.f16.f16.f32 {%f56815,%f56816,%f56817,%f56818}, {%r1,%r2}, {%r3}, {%f56815,%f56816,%f56817,%f56818};

	// end inline asm
	// begin inline asm
	mma.sync.aligned.m16n8k8.row.col.f32.f16.f16.f32 {%f56815,%f56816,%f56817,%f56818}, {%r1,%r2}, {%r3}, {%f56815,%f56816,%f56817,%f56818};

	// end inline asm
	// begin inline asm
	mma.sync.aligned.m16n8k8.row.col.f32.f16.f16.f32 {%f56815,%f56816,%f56817,%f56818}, {%r1,%r2}, {%r3}, {%f56815,%f56816,%f56817,%f56818};

	// end inline asm
	// begin inline asm
	mma.sync.aligned.m16n8k8.row.col.f32.f16.f16.f32 {%f56815,%f56816,%f56817,%f56818}, {%r1,%r2}, {%r3}, {%f56815,%f56816,%f56817,%f56818};

	// end inline asm
	// begin inline asm
	mma.sync.aligned.m16n8k8.row.col.f32.f16.f16.f32 {%f56815,%f56816,%f56817,%f56818}, {%r1,%r2}, {%r3}, {%f56815,%f56816,%f56817,%f56818};

	// end inline asm
	// begin inline asm
	mma.sync.aligned.m16n8k8.row.col.f32.f16.f16.f32 {%f56815,%f56816,%f56817,%f56818}, {%r1,%r2}, {%r3}, {%f56815,%f56816,%f56817,%f56818};

	// end inline asm
	// begin inline asm
	mma.sync.aligned.m16n8k8.row.col.f32.f16.f16.f32 {%f56815,%f56816,%f56817,%f56818}, {%r1,%r2}, {%r3}, {%f56815,%f56816,%f56817,%f56818};

	// end inline asm
	// begin inline asm
	mma.sync.aligned.m16n8k8.row.col.f32.f16.f16.f32 {%f56815,%f56816,%f56817,%f56818}, {%r1,%r2}, {%r3}, {%f56815,%f56816,%f56817,%f56818};

	// end inline asm
	// begin inline asm
	mma.sync.aligned.m16n8k8.row.col.f32.f16.f16.f32 {%f56815,%f56816,%f56817,%f56818}, {%r1,%r2}, {%r3}, {%f56815,%f56816,%f56817,%f56818};

	// end inline asm
	// begin inline asm
	mma.sync.aligned.m16n8k8.row.col.f32.f16.f16.f32 {%f56815,%f56816,%f56817,%f56818}, {%r1,%r2}, {%r3}, {%f56815,%f56816,%f56817,%f56818};

	// end inline asm
	// begin inline asm
	mma.sync.aligned.m16n8k8.row.col.f32.f16.f16.f32 {%f56815,%f56816,%f56817,%f56818}, {%r1,%r2}, {%r3}, {%f56815,%f56816,%f56817,%f56818};

	// end inline asm
	// begin inline asm
	mma.sync.aligned.m16n8k8.row.col.f32.f16.f16.f32 {%f56815,%f56816,%f56817,%f56818}, {%r1,%r2}, {%r3}, {%f56815,%f56816,%f56817,%f56818};

	// end inline asm
	// begin inline asm
	mma.sync.aligned.m16n8k8.row.col.f32.f16.f16.f32 {%f56815,%f56816,%f56817,%f56818}, {%r1,%r2}, {%r3}, {%f56815,%f56816,%f56817,%f56818};

	// end inline asm
	// begin inline asm
	mma.sync.aligned.m16n8k8.row.col.f32.f16.f16.f32 {%f56815,%f56816,%f56817,%f56818}, {%r1,%r2}, {%r3}, {%f56815,%f56816,%f56817,%f56818};

	// end inline asm
	// begin inline asm
	mma.sync.aligned.m16n8k8.row.col.f32.f16.f16.f32 {%f56815,%f56816,%f56817,%f56818}, {%r1,%r2}, {%r3}, {%f56815,%f56816,%f56817,%f56818};

	// end inline asm
	// begin inline asm
	mma.sync.aligned.m16n8k8.row.col.f32.f16.f16.f32 {%f56815,%f56816,%f56817,%f56818}, {%r1,%r2}, {%r3}, {%f56815,%f56816,%f56817,%f56818};

	// end inline asm
	// begin inline asm
	mma.sync.aligned.m16n8k8.row.col.f32.f16.f16.f32 {%f56815,%f56816,%f56817,%f56818}, {%r1,%r2}, {%r3}, {%f56815,%f56816,%f56817,%f56818};

	// end inline asm
	// begin inline asm
	mma.sync.aligned.m16n8k8.row.col.f32.f16.f16.f32 {%f56815,%f56816,%f56817,%f56818}, {%r1,%r2}, {%r3}, {%f56815,%f56816,%f56817,%f56818};

	// end inline asm
	// begin inline asm
	mma.sync.aligned.m16n8k8.row.col.f32.f16.f16.f32 {%f56815,%f56816,%f56817,%f56818}, {%r1,%r2}, {%r3}, {%f56815,%f56816,%f56817,%f56818};

	// end inline asm
	// begin inline asm
	mma.sync.aligned.m16n8k8.row.col.f32.f16.f16.f32 {%f56815,%f56816,%f56817,%f56818}, {%r1,%r2}, {%r3}, {%f56815,%f56816,%f56817,%f56818};

	// end inline asm
	// begin inline asm
	mma.sync.aligned.m16n8k8.row.col.f32.f16.f16.f32 {%f56815,%f56816,%f56817,%f56818}, {%r1,%r2}, {%r3}, {%f56815,%f56816,%f56817,%f56818};

	// end inline asm
	// begin inline asm
	mma.sync.aligned.m16n8k8.row.col.f32.f16.f16.f32 {%f56815,%f56816,%f56817,%f56818}, {%r1,%r2}, {%r3}, {%f56815,%f56816,%f56817,%f56818};

	// end inline asm
	// begin inline asm
	mma.sync.aligned.m16n8k8.row.col.f32.f16.f16.f32 {%f56815,%f56816,%f56817,%f56818}, {%r1,%r2}, {%r3}, {%f56815,%f56816,%f56817,%f56818};

	// end inline asm
	// begin inline asm
	mma.sync.aligned.m16n8k8.row.col.f32.f16.f16.f32 {%f56815,%f56816,%f56817,%f56818}, {%r1,%r2}, {%r3}, {%f56815,%f56816,%f56817,%f56818};

	// end inline asm
	// begin inline asm
	mma.sync.aligned.m16n8k8.row.col.f32.f16.f16.f32 {%f56815,%f56816,%f56817,%f56818}, {%r1,%r2}, {%r3}, {%f56815,%f56816,%f56817,%f56818};

	// end inline asm
	// begin inline asm
	mma.sync.aligned.m16n8k8.row.col.f32.f16.f16.f32 {%f56815,%f56816,%f56817,%f56818}, {%r1,%r2}, {%r3}, {%f56815,%f56816,%f56817,%f56818};

	// end inline asm
	// begin inline asm
	mma.sync.aligned.m16n8k8.row.col.f32.f16.f16.f32 {%f56815,%f56816,%f56817,%f56818}, {%r1,%r2}, {%r3}, {%f56815,%f56816,%f56817,%f56818};

	// end inline asm
	// begin inline asm
	mma.sync.aligned.m16n8k8.row.col.f32.f16.f16.f32 {%f56815,%f56816,%f56817,%f56818}, {%r1,%r2}, {%r3}, {%f56815,%f56816,%f56817,%f56818};

	// end inline asm
	mov.f32 	%f59658, %f56818;
	mov.f32 	%f59655, %f56815;
	mov.f32 	%f59657, %f56817;
	mov.f32 	%f59656, %f56816;
	// begin inline asm
	mma.sync.aligned.m16n8k8.row.col.f32.f16.f16.f32 {%f59655,%f59656,%f59657,%f59658}, {%r1,%r2}, {%r3}, {%f59655,%f59656,%f59657,%f59658};

	// end inline asm
	// begin inline asm
	mma.sync.aligned.m16n8k8.row.col.f32.f16.f16.f32 {%f59655,%f59656,%f59657,%f59658}, {%r1,%r2}, {%r3}, {%f59655,%f59656,%f59657,%f59658};

	// end inline asm
	// begin inline asm
	mma.sync.aligned.m16n8k8.row.col.f32.f16.f16.f32 {%f59655,%f59656,%f59657,%f59658}, {%r1,%r2}, {%r3}, {%f59655,%f59656,%f59657,%f59658};

	// end inline asm
	// begin inline asm
	mma.sync.aligned.m16n8k8.row.col.f32.f16.f16.f32 {%f59655,%f59656,%f59657,%f59658}, {%r1,%r2}, {%r3}, {%f59655,%f59656,%f59657,%f59658};

	// end inline asm
	// begin inline asm
	mma.sync.aligned.m16n8k8.row.col.f32.f16.f16.f32 {%f59655,%f59656,%f59657,%f59658}, {%r1,%r2}, {%r3}, {%f59655,%f59656,%f59657,%f59658};

	// end inline asm
	// begin inline asm
	mma.sync.aligned.m16n8k8.row.col.f32.f16.f16.f32 {%f59655,%f59656,%f59657,%f59658}, {%r1,%r2}, {%r3}, {%f59655,%f59656,%f59657,%f59658};

	// end inline asm
	// begin inline asm
	mma.sync.aligned.m16n8k8.row.col.f32.f16.f16.f32 {%f59655,%f59656,%f59657,%f59658}, {%r1,%r2}, {%r3}, {%f59655,%f59656,%f59657,%f59658};

	// end inline asm
	// begin inline asm
	mma.sync.aligned.m16n8k8.row.col.f32.f16.f16.f32 {%f59655,%f59656,%f59657,%f59658}, {%r1,%r2}, {%r3}, {%f59655,%f59656,%f59657,%f59658};

	// end inline asm
	// begin inline asm
	mma.sync.aligned.m16n8k8.row.col.f32.f16.f16.f32 {%f59655,%f59656,%f59657,%f59658}, {%r1,%r2}, {%r3}, {%f59655,%f59656,%f59657,%f59658};

	// end inline asm
	// begin inline asm
	mma.sync.aligned.m16n8k8.row.col.f32.f16.f16.f32 {%f59655,%f59656,%f59657,%f59658}, {%r1,%r2}, {%r3}, {%f59655,%f59656,%f59657,%f59658};

	// end inline asm
	// begin inline asm
	mma.sync.aligned.m16n8k8.row.col.f32.f16.f16.f32 {%f59655,%f59656,%f59657,%f59658}, {%r1,%r2}, {%r3}, {%f59655,%f59656,%f59657,%f59658};

	// end inline asm
	// begin inline asm
	mma.sync.aligned.m16n8k8.row.col.f32.f16.f16.f32 {%f59655,%f59656,%f59657,%f59658}, {%r1,%r2}, {%r3}, {%f59655,%f59656,%f59657,%f59658};

	// end inline asm
	// begin inline asm
	mma.sync.aligned.m16n8k8.row.col.f32.f16.f16.f32 {%f59655,%f59656,%f59657,%f59658}, {%r1,%r2}, {%r3}, {%f59655,%f59656,%f59657,%f59658};

	// end inline asm
	// begin inline asm
	mma.sync.aligned.m16n8k8.row.col.f32.f16.f16.f32 {%f59655,%f59656,%f59657,%f59658}, {%r1,%r2}, {%r3}, {%f59655,%f59656,%f59657,%f59658};

	// end inline asm
	// begin inline asm
	mma.sync.aligned.m16n8k8.row.col.f32.f16.f16.f32 {%f59655,%f59656,%f59657,%f59658}, {%r1,%r2}, {%r3}, {%f59655,%f59656,%f59657,%f59658};

	// end inline asm
	// begin inline asm
	mma.sync.aligned.m16n8k8.row.col.f32.f16.f16.f32 {%f59655,%f59656,%f59657,%f59658}, {%r1,%r2}, {%r3}, {%f59655,%f59656,%f59657,%f59658};

	// end inline asm
	// begin inline asm
	mma.sync.aligned.m16n8k8.row.col.f32.f16.f16.f32 {%f59655,%f59656,%f59657,%f59658}, {%r1,%r2}, {%r3}, {%f59655,%f59656,%f59657,%f59658};

	// end inline asm
	// begin inline asm
	mma.sync.aligned.m16n8k8.row.col.f32.f16.f16.f32 {%f59655,%f59656,%f59657,%f59658}, {%r1,%r2}, {%r3}, {%f59655,%f59656,%f59657,%f59658};

	// end inline asm
	// begin inline asm
	mma.sync.aligned.m16n8k8.row.col.f32.f16.f16.f32 {%f59655,%f59656,%f59657,%f59658}, {%r1,%r2}, {%r3}, {%f59655,%f59656,%f59657,%f59658};

	// end inline asm
	// begin inline asm
	mma.sync.aligned.m16n8k8.row.col.f32.f16.f16.f32 {%f59655,%f59656,%f59657,%f59658}, {%r1,%r2}, {%r3}, {%f59655,%f59656,%f59657,%f59658};

	// end inline asm
	// begin inline asm
	mma.sync.aligned.m16n8k8.row.col.f32.f16.f16.f32 {%f59655,%f59656,%f59657,%f59658}, {%r1,%r2}, {%r3}, {%f59655,%f59656,%f59657,%f59658};

	// end inline asm
	// begin inline asm
	mma.sync.aligned.m16n8k8.row.col.f32.f16.f16.f32 {%f59655,%f59656,%f59657,%f59658}, {%r1,%r2}, {%r3}, {%f59655,%f59656,%f59657,%f59658};

	// end inline asm
	// begin inline asm
	mma.sync.aligned.m16n8k8.row.col.f32.f16.f16.f32 {%f59655,%f59656,%f59657,%f59658}, {%r1,%r2}, {%r3}, {%f59655,%f59656,%f59657,%f59658};

	// end inline asm
	// begin inline asm
	mma.sync.aligned.m16n8k8.row.col.f32.f16.f16.f32 {%f59655,%f59656,%f59657,%f59658}, {%r1,%r2}, {%r3}, {%f59655,%f59656,%f59657,%f59658};

	// end inline asm
	// begin inline asm
	mma.sync.aligned.m16n8k8.row.col.f32.f16.f16.f32 {%f59655,%f59656,%f59657,%f59658}, {%r1,%r2}, {%r3}, {%f59655,%f59656,%f59657,%f59658};

	// end inline asm
	// begin inline asm
	mma.sync.aligned.m16n8k8.row.col.f32.f16.f16.f32 {%f59655,%f59656,%f59657,%f59658}, {%r1,%r2}, {%r3}, {%f59655,%f59656,%f59657,%f59658};

	// end inline asm
	// begin inline asm
	mma.sync.aligned.m16n8k8.row.col.f32.f16.f16.f32 {%f59655,%f59656,%f59657,%f59658}, {%r1,%r2}, {%r3}, {%f59655,%f59656,%f59657,%f59658};

	// end inline asm
	// begin inline asm
	mma.sync.aligned.m16n8k8.row.col.f32.f16.f16.f32 {%f59655,%f59656,%f59657,%f59658}, {%r1,%r2}, {%r3}, {%f59655,%f59656,%f59657,%f59658};

	// end inline asm
	// begin inline asm
	mma.sync.aligned.m16n8k8.row.col.f32.f16.f16.f32 {%f59655,%f59656,%f59657,%f59658}, {%r1,%r2}, {%r3}, {%f59655,%f59656,%f59657,%f59658};

	// end inline asm
	// begin inline asm
	mma.sync.aligned.m16n8k8.row.col.f32.f16.f16.f32 {%f59655,%f59656,%f59657,%f59658}, {%r1,%r2}, {%r3}, {%f59655,%f59656,%f59657,%f59658};

	// end inline asm
	// begin inline asm
	mma.sync.aligned.m16n8k8.row.col.f32.f16.f16.f32 {%f59655,%f59656,%f59657,%f59658}, {%r1,%r2}, {%r3}, {%f59655,%f59656,%f59657,%f59658};

	// end inline asm
	// begin inline asm
	mma.sync.aligned.m16n8k8.row.col.f32.f16.f16.f32 {%f59655,%f59656,%f59657,%f59658}, {%r1,%r2}, {%r3}, {%f59655,%f59656,%f59657,%f59658};

	// end inline asm
	// begin inline asm
	mma.sync.aligned.m16n8k8.row.col.f32.f16.f16.f32 {%f59655,%f59656,%f59657,%f59658}, {%r1,%r2}, {%r3}, {%f59655,%f59656,%f59657,%f59658};

	// end inline asm
	// begin inline asm
	mma.sync.aligned.m16n8k8.row.col.f32.f16.f16.f32 {%f59655,%f59656,%f59657,%f59658}, {%r1,%r2}, {%r3}, {%f59655,%f59656,%f59657,%f59658};

	// end inline asm
	// begin inline asm
	mma.sync.aligned.m16n8k8.row.col.f32.f16.f16.f32 {%f59655,%f59656,%f59657,%f59658}, {%r1,%r2}, {%r3}, {%f59655,%f59656,%f59657,%f59658};

	// end inline asm
	// begin inline asm
	mma.sync.aligned.m16n8k8.row.col.f32.f16.f16.f32 {%f59655,%f59656,%f59657,%f59658}, {%r1,%r2}, {%r3}, {%f59655,%f59656,%f59657,%f59658};

	// end inline asm
	// begin inline asm
	mma.sync.aligned.m16n8k8.row.col.f32.f16.f16.f32 {%f59655,%f59656,%f59657,%f59658}, {%r1,%r2}, {%r3}, {%f59655,%f59656,%f59657,%f59658};

	// end inline asm
	// begin inline asm
	mma.sync.aligned.m16n8k8.row.col.f32.f16.f16.f32 {%f59655,%f59656,%f59657,%f59658}, {%r1,%r2}, {%r3}, {%f59655,%f59656,%f59657,%f59658};

	// end inline asm
	// begin inline asm
	mma.sync.aligned.m16n8k8.row.col.f32.f16.f16.f32 {%f59655,%f59656,%f59657,%f59658}, {%r1,%r2}, {%r3}, {%f59655,%f59656,%f59657,%f59658};

	// end inline asm
	// begin inline asm
	mma.sync.aligned.m16n8k8.row.col.f32.f16.f16.f32 {%f59655,%f59656,%f59657,%f59658}, {%r1,%r2}, {%r3}, {%f59655,%f59656,%f59657,%f59658};

	// end inline asm
	// begin inline asm
	mma.sync.aligned.m16n8k8.row.col.f32.f16.f16.f32 {%f59655,%f59656,%f59657,%f59658}, {%r1,%r2}, {%r3}, {%f59655,%f59656,%f59657,%f59658};

	// end inline asm
	// begin inline asm
	mma.sync.aligned.m16n8k8.row.col.f32.f16.f16.f32 {%f59655,%f59656,%f59657,%f59658}, {%r1,%r2}, {%r3}, {%f59655,%f59656,%f59657,%f59658};

	// end inline asm
	// begin inline asm
	mma.sync.aligned.m16n8k8.row.col.f32.f16.f16.f32 {%f59655,%f59656,%f59657,%f59658}, {%r1,%r2}, {%r3}, {%f59655,%f59656,%f59657,%f59658};

	// end inline asm
	// begin inline asm
	mma.sync.aligned.m16n8k8.row.col.f32.f16.f16.f32 {%f59655,%f59656,%f59657,%f59658}, {%r1,%r2}, {%r3}, {%f59655,%f59656,%f59657,%f59658};

	// end inline asm
	// begin inline asm
	mma.sync.aligned.m16n8k8.row.col.f32.f16.f16.f32 {%f59655,%f59656,%f59657,%f59658}, {%r1,%r2}, {%r3}, {%f59655,%f59656,%f59657,%f59658};

	// end inline asm
	// begin inline asm
	mma.sync.aligned.m16n8k8.row.col.f32.f16.f16.f32 {%f59655,%f59656,%f59657,%f59658}, {%r1,%r2}, {%r3}, {%f59655,%f59656,%f59657,%f59658};

	// end inline asm
	// begin inline asm
	mma.sync.aligned.m16n8k8.row.col.f32.f16.f16.f32 {%f59655,%f59656,%f59657,%f59658}, {%r1,%r2}, {%r3}, {%f59655,%f59656,%f59657,%f59658};

	// end inline asm
	// begin inline asm
	mma.sync.aligned.m16n8k8.row.col.f32.f16.f16.f32 {%f59655,%f59656,%f59657,%f59658}, {%r1,%r2}, {%r3}, {%f59655,%f59656,%f59657,%f59658};

	// end inline asm
	// begin inline asm
	mma.sync.aligned.m16n8k8.row.col.f32.f16.f16.f32 {%f59655,%f59656,%f59657,%f59658}, {%r1,%r2}, {%r3}, {%f59655,%f59656,%f59657,%f59658};

	// end inline asm
	// begin inline asm
	mma.sync.aligned.m16n8k8.row.col.f32.f16.f16.f32 {%f59655,%f59656,%f59657,%f59658}, {%r1,%r2}, {%r3}, {%f59655,%f59656,%f59657,%f59658};

	// end inline asm
	// begin inline asm
	mma.sync.aligned.m16n8k8.row.col.f32.f16.f16.f32 {%f59655,%f59656,%f59657,%f59658}, {%r1,%r2}, {%r3}, {%f59655,%f59656,%f59657,%f59658};

	// end inline asm
	// begin inline asm
	mma.sync.aligned.m16n8k8.row.col.f32.f16.f16.f32 {%f59655,%f59656,%f59657,%f59658}, {%r1,%r2}, {%r3}, {%f59655,%f59656,%f59657,%f59658};

	// end inline asm
	// begin inline asm
	mma.sync.aligned.m16n8k8.row.col.f32.f16.f16.f32 {%f59655,%f59656,%f59657,%f59658}, {%r1,%r2}, {%r3}, {%f59655,%f59656,%f59657,%f59658};

	// end inline asm
	// begin inline asm
	mma.sync.aligned.m16n8k8.row.col.f32.f16.f16.f32 {%f59655,%f59656,%f59657,%f59658}, {%r1,%r2}, {%r3}, {%f59655,%f59656,%f59657,%f59658};

	// end inline asm
	// begin inline asm
	mma.sync.aligned.m16n8k8.row.col.f32.f16.f16.f32 {%f59655,%f59656,%f59657,%f59658}, {%r1,%r2}, {%r3}, {%f59655,%f59656,%f59657,%f59658};

	// end inline asm
	// begin inline asm
	mma.sync.aligned.m16n8k8.row.col.f32.f16.f16.f32 {%f59655,%f59656,%f59657,%f59658}, {%r1,%r2}, {%r3}, {%f59655,%f59656,%f59657,%f59658};

	// end inline asm
	// begin inline asm
	mma.sync.aligned.m16n8k8.row.col.f32.f16.f16.f32 {%f59655,%f59656,%f59657,%f59658}, {%r1,%r2}, {%r3}, {%f59655,%f59656,%f59657,%f59658};

	// end inline asm
	// begin inline asm
	mma.sync.aligned.m16n8k8.row.col.f32.f16.f16.f32 {%f59655,%f59656,%f59657,%f59658}, {%r1,%r2}, {%r3}, {%f59655,%f59656,%f59657,%f59658};

	// end inline asm
	// begin inline asm
	mma.sync.aligned.m16n8k8.row.col.f32.f16.f16.f32 {%f59655,%f59656,%f59657,%f59658}, {%r1,%r2}, {%r3}, {%f59655,%f59656,%f59657,%f59658};

	// end inline asm
	// begin inline asm
	mma.sync.aligned.m16n8k8.row.col.f32.f16.f16.f32 {%f59655,%f59656,%f59657,%f59658}, {%r1,%r2}, {%r3}, {%f59655,%f59656,%f59657,%f59658};

	// end inline asm
	// begin inline asm
	mma.sync.aligned.m16n8k8.row.col.f32.f16.f16.f32 {%f59655,%f59656,%f59657,%f59658}, {%r1,%r2}, {%r3}, {%f59655,%f59656,%f59657,%f59658};

	// end inline asm
	// begin inline asm
	mma.sync.aligned.m16n8k8.row.col.f32.f16.f16.f32 {%f59655,%f59656,%f59657,%f59658}, {%r1,%r2}, {%r3}, {%f59655,%f59656,%f59657,%f59658};

	// end inline asm
	// begin inline asm
	mma.sync.aligned.m16n8k8.row.col.f32.f16.f16.f32 {%f59655,%f59656,%f59657,%f59658}, {%r1,%r2}, {%r3}, {%f59655,%f59656,%f59657,%f59658};

	// end inline asm
	// begin inline asm
	mma.sync.aligned.m16n8k8.row.col.f32.f16.f16.f32 {%f59655,%f59656,%f59657,%f59658}, {%r1,%r2}, {%r3}, {%f59655,%f59656,%f59657,%f59658};

	// end inline asm
	// begin inline asm
	mma.sync.aligned.m16n8k8.row.col.f32.f16.f16.f32 {%f59655,%f59656,%f59657,%f59658}, {%r1,%r2}, {%r3}, {%f59655,%f59656,%f59657,%f59658};

	// end inline asm
	// begin inline asm
	mma.sync.aligned.m16n8k8.row.col.f32.f16.f16.f32 {%f59655,%f59656,%f59657,%f59658}, {%r1,%r2}, {%r3}, {%f59655,%f59656,%f59657,%f59658};

	// end inline asm
	// begin inline asm
	mma.sync.aligned.m16n8k8.row.col.f32.f16.f16.f32 {%f59655,%f59656,%f59657,%f59658}, {%r1,%r2}, {%r3}, {%f59655,%f59656,%f59657,%f59658};

	// end inline asm
	// begin inline asm
	mma.sync.aligned.m16n8k8.row.col.f32.f16.f16.f32 {%f59655,%f59656,%f59657,%f59658}, {%r1,%r2}, {%r3}, {%f59655,%f59656,%f59657,%f59658};

	// end inline asm
	// begin inline asm
	mma.sync.aligned.m16n8k8.row.col.f32.f16.f16.f32 {%f59655,%f59656,%f59657,%f59658}, {%r1,%r2}, {%r3}, {%f59655,%f59656,%f59657,%f59658};

	// end inline asm
	// begin inline asm
	mma.sync.aligned.m16n8k8.row.col.f32.f16.f16.f32 {%f59655,%f59656,%f59657,%f59658}, {%r1,%r2}, {%r3}, {%f59655,%f59656,%f59657,%f59658};

	// end inline asm
	// begin inline asm
	mma.sync.aligned.m16n8k8.row.col.f32.f16.f16.f32 {%f59655,%f59656,%f59657,%f59658}, {%r1,%r2}, {%r3}, {%f59655,%f59656,%f59657,%f59658};

	// end inline asm
	// begin inline asm
	mma.sync.aligned.m16n8k8.row.col.f32.f16.f16.f32 {%f59655,%f59656,%f59657,%f59658}, {%r1,%r2}, {%r3}, {%f59655,%f59656,%f59657,%f59658};

	// end inline asm
	// begin inline asm
	mma.sync.aligned.m16n8k8.row.col.f32.f16.f16.f32 {%f59655,%f59656,%f59657,%f59658}, {%r1,%r2}, {%r3}, {%f59655,%f59656,%f59657,%f59658};

	// end inline asm
	// begin inline asm
	mma.sync.aligned.m16n8k8.row.col.f32.f16.f16.f32 {%f59655,%f59656,%f59657,%f59658}, {%r1,%r2}, {%r3}, {%f59655,%f59656,%f59657,%f59658};

	// end inline asm
	// begin inline asm
	mma.sync.aligned.m16n8k8.row.col.f32.f16.f16.f32 {%f59655,%f59656,%f59657,%f59658}, {%r1,%r2}, {%r3}, {%f59655,%f59656,%f59657,%f59658};

	// end inline asm
	// begin inline asm
	mma.sync.aligned.m16n8k8.row.col.f32.f16.f16.f32 {%f59655,%f59656,%f59657,%f59658}, {%r1,%r2}, {%r3}, {%f59655,%f59656,%f59657,%f59658};

	// end inline asm
	// begin inline asm
	mma.sync.aligned.m16n8k8.row.col.f32.f16.f16.f32 {%f59655,%f59656,%f59657,%f59658}, {%r1,%r2}, {%r3}, {%f59655,%f59656,%f59657,%f59658};

	// end inline asm
	// begin inline asm
	mma.sync.aligned.m16n8k8.row.col.f32.f16.f16.f32 {%f59655,%f59656,%f59657,%f59658}, {%r1,%r2}, {%r3}, {%f59655,%f59656,%f59657,%f59658};

	// end inline asm
	// begin inline asm
	mma.sync.aligned.m16n8k8.row.col.f32.f16.f16.f32 {%f59655,%f59656,%f59657,%f59658}, {%r1,%r2}, {%r3}, {%f59655,%f59656,%f59657,%f59658};

	// end inline asm
	// begin inline asm
	mma.sync.aligned.m16n8k8.row.col.f32.f16.f16.f32 {%f59655,%f59656,%f59657,%f59658}, {%r1,%r2}, {%r3}, {%f59655,%f59656,%f59657,%f59658};

	// end inline asm
	// begin inline asm
	mma.sync.aligned.m16n8k8.row.col.f32.f16.f16.f32 {%f59655,%f59656,%f59657,%f59658}, {%r1,%r2}, {%r3}, {%f59655,%f59656,%f59657,%f59658};

	// end inline asm
	// begin inline asm
	mma.sync.aligned.m16n8k8.row.col.f32.f16.f16.f32 {%f59655,%f59656,%f59657,%f59658}, {%r1,%r2}, {%r3}, {%f59655,%f59656,%f59657,%f59658};

	// end inline asm
	// begin inline asm
	mma.sync.aligned.m16n8k8.row.col.f32.f16.f16.f32 {%f59655,%f59656,%f59657,%f59658}, {%r1,%r2}, {%r3}, {%f59655,%f59656,%f59657,%f59658};

	// end inline asm
	// begin inline asm
	mma.sync.aligned.m16n8k8.row.col.f32.f16.f16.f32 {%f59655,%f59656,%f59657,%f59658}, {%r1,%r2}, {%r3}, {%f59655,%f59656,%f59657,%f59658};

	// end inline asm
	// begin inline asm
	mma.sync.aligned.m16n8k8.row.col.f32.f16.f16.f32 {%f59655,%f59656,%f59657,%f59658}, {%r1,%r2}, {%r3}, {%f59655,%f59656,%f59657,%f59658};

	// end inline asm
	// begin inline asm
	mma.sync.aligned.m16n8k8.row.col.f32.f16.f16.f32 {%f59655,%f59656,%f59657,%f59658}, {%r1,%r2}, {%r3}, {%f59655,%f59656,%f59657,%f59658};

	// end inline asm
	// begin inline asm
	mma.sync.aligned.m16n8k8.row.col.f32.f16.f16.f32 {%f59655,%f59656,%f59657,%f59658}, {%r1,%r2}, {%r3}, {%f59655,%f59656,%f59657,%f59658};

	// end inline asm
	// begin inline asm
	mma.sync.aligned.m16n8k8.row.col.f32.f16.f16.f32 {%f59655,%f59656,%f59657,%f59658}, {%r1,%r2}, {%r3}, {%f59655,%f59656,%f59657,%f59658};

	// end inline asm
	// begin inline asm
	mma.sync.aligned.m16n8k8.row.col.f32.f16.f16.f32 {%f59655,%f59656,%f59657,%f59658}, {%r1,%r2}, {%r3}, {%f59655,%f59656,%f59657,%f59658};

	// end inline asm
	// begin inline asm
	mma.sync.aligned.m16n8k8.row.col.f32.f16.f16.f32 {%f59655,%f59656,%f59657,%f59658}, {%r1,%r2}, {%r3}, {%f59655,%f59656,%f59657,%f59658};

	// end inline asm
	// begin inline asm
	mma.sync.aligned.m16n8k8.row.col.f32.f16.f16.f32 {%f59655,%f59656,%f59657,%f59658}, {%r1,%r2}, {%r3}, {%f59655,%f59656,%f59657,%f59658};

	// end inline asm
	// begin inline asm
	mma.sync.aligned.m16n8k8.row.col.f32.f16.f16.f32 {%f59655,%f59656,%f59657,%f59658}, {%r1,%r2}, {%r3}, {%f59655,%f59656,%f59657,%f59658};

	// end inline asm
	// begin inline asm
	mma.sync.aligned.m16n8k8.row.col.f32.f16.f16.f32 {%f59655,%f59656,%f59657,%f59658}, {%r1,%r2}, {%r3}, {%f59655,%f59656,%f59657,%f59658};

	// end inline asm
	// begin inline asm
	mma.sync.aligned.m16n8k8.row.col.f32.f16.f16.f32 {%f59655,%f59656,%f59657,%f59658}, {%r1,%r2}, {%r3}, {%f59655,%f59656,%f59657,%f59658};

	// end inline asm
	// begin inline asm
	mma.sync.aligned.m16n8k8.row.col.f32.f16.f16.f32 {%f59655,%f59656,%f59657,%f59658}, {%r1,%r2}, {%r3}, {%f59655,%f59656,%f59657,%f59658};

	// end inline asm
	// begin inline asm
	mma.sync.aligned.m16n8k8.row.col.f32.f16.f16.f32 {%f59655,%f59656,%f59657,%f59658}, {%r1,%r2}, {%r3}, {%f59655,%f59656,%f59657,%f59658};

	// end inline asm
	// begin inline asm
	mma.sync.aligned.m16n8k8.row.col.f32.f16.f16.f32 {%f59655,%f59656,%f59657,%f59658}, {%r1,%r2}, {%r3}, {%f59655,%f59656,%f59657,%f59658};

	// end inline asm
	// begin inline asm
	mma.sync.aligned.m16n8k8.row.col.f32.f16.f16.f32 {%f59655,%f59656,%f59657,%f59658}, {%r1,%r2}, {%r3}, {%f59655,%f59656,%f59657,%f59658};

	// end inline asm
	// begin inline asm
	mma.sync.aligned.m16n8k8.row.col.f32.f16.f16.f32 {%f59655,%f59656,%f59657,%f59658}, {%r1,%r2}, {%r3}, {%f59655,%f59656,%f59657,%f59658};

	// end inline asm
	// begin inline asm
	mma.sync.aligned.m16n8k8.row.col.f32.f16.f16.f32 {%f59655,%f59656,%f59657,%f59658}, {%r1,%r2}, {%r3}, {%f59655,%f59656,%f59657,%f59658};

	// end inline asm
	// begin inline asm
	mma.sync.aligned.m16n8k8.row.col.f32.f16.f16.f32 {%f59655,%f59656,%f59657,%f59658}, {%r1,%r2}, {%r3}, {%f59655,%f59656,%f59657,%f59658};

	// end inline asm
	// begin inline asm
	mma.sync.aligned.m16n8k8.row.col.f32.f16.f16.f32 {%f59655,%f59656,%f59657,%f59658}, {%r1,%r2}, {%r3}, {%f59655,%f59656,%f59657,%f59658};

	// end inline asm
	// begin inline asm
	mma.sync.aligned.m16n8k8.row.col.f32.f16.f16.f32 {%f59655,%f59656,%f59657,%f59658}, {%r1,%r2}, {%r3}, {%f59655,%f59656,%f59657,%f59658};

	// end inline asm
	// begin inline asm
	mma.sync.aligned.m16n8k8.row.col.f32.f16.f16.f32 {%f59655,%f59656,%f59657,%f59658}, {%r1,%r2}, {%r3}, {%f59655,%f59656,%f59657,%f59658};

	// end inline asm
	// begin inline asm
	mma.sync.aligned.m16n8k8.row.col.f32.f16.f16.f32 {%f59655,%f59656,%f59657,%f59658}, {%r1,%r2}, {%r3}, {%f59655,%f59656,%f59657,%f59658};

	// end inline asm
	// begin inline asm
	mma.sync.aligned.m16n8k8.row.col.f32.f16.f16.f32 {%f59655,%f59656,%f59657,%f59658}, {%r1,%r2}, {%r3}, {%f59655,%f59656,%f59657,%f59658};

	// end inline asm
	// begin inline asm
	mma.sync.aligned.m16n8k8.row.col.f32.f16.f16.f32 {%f59655,%f59656,%f59657,%f59658}, {%r1,%r2}, {%r3}, {%f59655,%f59656,%f59657,%f59658};

	// end inline asm
	// begin inline asm
	mma.sync.aligned.m16n8k8.row.col.f32.f16.f16.f32 {%f59655,%f59656,%f59657,%f59658}, {%r1,%r2}, {%r3}, {%f59655,%f59656,%f59657,%f59658};

	// end inline asm
	// begin inline asm
	mma.sync.aligned.m16n8k8.row.col.f32.f16.f16.f32 {%f59655,%f59656,%f59657,%f59658}, {%r1,%r2}, {%r3}, {%f59655,%f59656,%f59657,%f59658};

	// end inline asm
	// begin inline asm
	mma.sync.aligned.m16n8k8.row.col.f32.f16.f16.f32 {%f59655,%f59656,%f59657,%f59658}, {%r1,%r2}, {%r3}, {%f59655,%f59656,%f59657,%f59658};

	// end inline asm
	// begin inline asm
	mma.sync.aligned.m16n8k8.row.col.f32.f16.f16.f32 {%f59655,%f59656,%f59657,%f59658}, {%r1,%r2}, {%r3}, {%f59655,%f59656,%f59657,%f59658};

	// end inline asm
	// begin inline asm
	mma.sync.aligned.m16n8k8.row.col.f32.f16.f16.f32 {%f59655,%f59656,%f59657,%f59658}, {%r1,%r2}, {%r3}, {%f59655,%f59656,%f59657,%f59658};

	// end inline asm
	// begin inline asm
	mma.sync.aligned.m16n8k8.row.col.f32.f16.f16.f32 {%f59655,%f59656,%f59657,%f59658}, {%r1,%r2}, {%r3}, {%f59655,%f59656,%f59657,%f59658};

	// end inline asm
	// begin inline asm
	mma.sync.aligned.m16n8k8.row.col.f32.f16.f16.f32 {%f59655,%f59656,%f59657,%f59658}, {%r1,%r2}, {%r3}, {%f59655,%f59656,%f59657,%f59658};

	// end inline asm
	// begin inline asm
	mma.sync.aligned.m16n8k8.row.col.f32.f16.f16.f32 {%f59655,%f59656,%f59657,%f59658}, {%r1,%r2}, {%r3}, {%f59655,%f59656,%f59657,%f59658};

	// end inline asm
	// begin inline asm
	mma.sync.aligned.m16n8k8.row.col.f32.f16.f16.f32 {%f59655,%f59656,%f59657,%f59658}, {%r1,%r2}, {%r3}, {%f59655,%f59656,%f59657,%f59658};

	// end inline asm
	// begin inline asm
	mma.sync.aligned.m16n8k8.row.col.f32.f16.f16.f32 {%f59655,%f59656,%f59657,%f59658}, {%r1,%r2}, {%r3}, {%f59655,%f59656,%f59657,%f59658};

	// end inline asm
	// begin inline asm
	mma.sync.aligned.m16n8k8.row.col.f32.f16.f16.f32 {%f59655,%f59656,%f59657,%f59658}, {%r1,%r2}, {%r3}, {%f59655,%f59656,%f59657,%f59658};

	// end inline asm
	// begin inline asm
	mma.sync.aligned.m16n8k8.row.col.f32.f16.f16.f32 {%f59655,%f59656,%f59657,%f59658}, {%r1,%r2}, {%r3}, {%f59655,%f59656,%f59657,%f59658};

	// end inline asm
	// begin inline asm
	mma.sync.aligned.m16n8k8.row.col.f32.f16.f16.f32 {%f59655,%f59656,%f59657,%f59658}, {%r1,%r2}, {%r3}, {%f59655,%f59656,%f59657,%f59658};

	// end inline asm
	// begin inline asm
	mma.sync.aligned.m16n8k8.row.col.f32.f16.f16.f32 {%f59655,%f59656,%f59657,%f59658}, {%r1,%r2}, {%r3}, {%f59655,%f59656,%f59657,%f59658};

	// end inline asm
	// begin inline asm
	mma.sync.aligned.m16n8k8.row.col.f32.f16.f16.f32 {%f59655,%f59656,%f59657,%f59658}, {%r1,%r2}, {%r3}, {%f59655,%f59656,%f59657,%f59658};

	// end inline asm
	// begin inline asm
	mma.sync.aligned.m16n8k8.row.col.f32.f16.f16.f32 {%f59655,%f59656,%f59657,%f59658}, {%r1,%r2}, {%r3}, {%f59655,%f59656,%f59657,%f59658};

	// end inline asm
	// begin inline asm
	mma.sync.aligned.m16n8k8.row.col.f32.f16.f16.f32 {%f59655,%f59656,%f59657,%f59658}, {%r1,%r2}, {%r3}, {%f59655,%f59656,%f59657,%f59658};

	// end inline asm
	// begin inline asm
	mma.sync.aligned.m16n8k8.row.col.f32.f16.f16.f32 {%f59655,%f59656,%f59657,%f59658}, {%r1,%r2}, {%r3}, {%f59655,%f59656,%f59657,%f59658};

	// end inline asm
	// begin inline asm
	mma.sync.aligned.m16n8k8.row.col.f32.f16.f16.f32 {%f59655,%f59656,%f59657,%f59658}, {%r1,%r2}, {%r3}, {%f59655,%f59656,%f59657,%f59658};

	// end inline asm
	// begin inline asm
	mma.sync.aligned.m16n8k8.row.col.f32.f16.f16.f32 {%f59655,%f59656,%f59657,%f59658}, {%r1,%r2}, {%r3}, {%f59655,%f59656,%f59657,%f59658};

	// end inline asm
	// begin inline asm
	mma.sync.aligned.m16n8k8.row.col.f32.f16.f16.f32 {%f59655,%f59656,%f59657,%f59658}, {%r1,%r2}, {%r3}, {%f59655,%f59656,%f59657,%f59658};

	// end inline asm
	// begin inline asm
	mma.sync.aligned.m16n8k8.row.col.f32.f16.f16.f32 {%f59655,%f59656,%f59657,%f59658}, {%r1,%r2}, {%r3}, {%f59655,%f59656,%f59657,%f59658};

	// end inline asm
	// begin inline asm
	mma.sync.aligned.m16n8k8.row.col.f32.f16.f16.f32 {%f59655,%f59656,%f59657,%f59658}, {%r1,%r2}, {%r3}, {%f59655,%f59656,%f59657,%f59658};

	// end inline asm
	// begin inline asm
	mma.sync.aligned.m16n8k8.row.col.f32.f16.f16.f32 {%f59655,%f59656,%f59657,%f59658}, {%r1,%r2}, {%r3}, {%f59655,%f59656,%f59657,%f59658};

	// end inline asm
	// begin inline asm
	mma.sync.aligned.m16n8k8.row.col.f32.f16.f16.f32 {%f59655,%f59656,%f59657,%f59658}, {%r1,%r2}, {%r3}, {%f59655,%f59656,%f59657,%f59658};

	// end inline asm
	// begin inline asm
	mma.sync.aligned.m16n8k8.row.col.f32.f16.f16.f32 {%f59655,%f59656,%f59657,%f59658}, {%r1,%r2}, {%r3}, {%f59655,%f59656,%f59657,%f59658};

	// end inline asm
	// begin inline asm
	mma.sync.aligned.m16n8k8.row.col.f32.f16.f16.f32 {%f59655,%f59656,%f59657,%f59658}, {%r1,%r2}, {%r3}, {%f59655,%f59656,%f59657,%f59658};

	// end inline asm
	// begin inline asm
	mma.sync.aligned.m16n8k8.row.col.f32.f16.f16.f32 {%f59655,%f59656,%f59657,%f59658}, {%r1,%r2}, {%r3}, {%f59655,%f59656,%f59657,%f59658};

	// end inline asm
	// begin inline asm
	mma.sync.aligned.m16n8k8.row.col.f32.f16.f16.f32 {%f59655,%f59656,%f59657,%f59658}, {%r1,%r2}, {%r3}, {%f59655,%f59656,%f59657,%f59658};

	// end inline asm
	// begin inline asm
	mma.sync.aligned.m16n8k8.row.col.f32.f16.f16.f32 {%f59655,%f59656,%f59657,%f59658}, {%r1,%r2}, {%r3}, {%f59655,%f59656,%f59657,%f59658};

	// end inline asm
	// begin inline asm
	mma.sync.aligned.m16n8k8.row.col.f32.f16.f16.f32 {%f59655,%f59656,%f59657,%f59658}, {%r1,%r2}, {%r3}, {%f59655,%f59656,%f59657,%f59658};

	// end inline asm
	// begin inline asm
	mma.sync.aligned.m16n8k8.row.col.f32.f16.f16.f32 {%f59655,%f59656,%f59657,%f59658}, {%r1,%r2}, {%r3}, {%f59655,%f59656,%f59657,%f59658};

	// end inline asm
	// begin inline asm
	mma.sync.aligned.m16n8k8.row.col.f32.f16.f16.f32 {%f59655,%f59656,%f59657,%f59658}, {%r1,%r2}, {%r3}, {%f59655,%f59656,%f59657,%f59658};

	// end inline asm
	// begin inline asm
	mma.sync.aligned.m16n8k8.row.col.f32.f16.f16.f32 {%f59655,%f59656,%f59657,%f59658}, {%r1,%r2}, {%r3}, {%f59655,%f59656,%f59657,%f59658};

	// end inline asm
	// begin inline asm
	mma.sync.aligned.m16n8k8.row.col.f32.f16.f16.f32 {%f59655,%f59656,%f59657,%f59658}, {%r1,%r2}, {%r3}, {%f59655,%f59656,%f59657,%f59658};

	// end inline asm
	// begin inline asm
	mma.sync.aligned.m16n8k8.row.col.f32.f16.f16.f32 {%f59655,%f59656,%f59657,%f59658}, {%r1,%r2}, {%r3}, {%f59655,%f59656,%f59657,%f59658};

	// end inline asm
	// begin inline asm
	mma.sync.aligned.m16n8k8.row.col.f32.f16.f16.f32 {%f59655,%f59656,%f59657,%f59658}, {%r1,%r2}, {%r3}, {%f59655,%f59656,%f59657,%f59658};

	// end inline asm
	// begin inline asm
	mma.sync.aligned.m16n8k8.row.col.f32.f16.f16.f32 {%f59655,%f59656,%f59657,%f59658}, {%r1,%r2}, {%r3}, {%f59655,%f59656,%f59657,%f59658};

	// end inline asm
	// begin inline asm
	mma.sync.aligned.m16n8k8.row.col.f32.f16.f16.f32 {%f59655,%f59656,%f59657,%f59658}, {%r1,%r2}, {%r3}, {%f59655,%f59656,%f59657,%f59658};

	// end inline asm
	// begin inline asm
	mma.sync.aligned.m16n8k8.row.col.f32.f16.f16.f32 {%f59655,%f59656,%f59657,%f59658}, {%r1,%r2}, {%r3}, {%f59655,%f59656,%f59657,%f59658};

	// end inline asm
	// begin inline asm
	mma.sync.aligned.m16n8k8.row.col.f32.f16.f16.f32 {%f59655,%f59656,%f59657,%f59658}, {%r1,%r2}, {%r3}, {%f59655,%f59656,%f59657,%f59658};

	// end inline asm
	// begin inline asm
	mma.sync.aligned.m16n8k8.row.col.f32.f16.f16.f32 {%f59655,%f59656,%f59657,%f59658}, {%r1,%r2}, {%r3}, {%f59655,%f59656,%f59657,%f59658};

	// end inline asm
	// begin inline asm
	mma.sync.aligned.m16n8k8.row.col.f32.f16.f16.f32 {%f59655,%f59656,%f59657,%f59658}, {%r1,%r2}, {%r3}, {%f59655,%f59656,%f59657,%f59658};

	// end inline asm
	// begin inline asm
	mma.sync.aligned.m16n8k8.row.col.f32.f16.f16.f32 {%f59655,%f59656,%f59657,%f59658}, {%r1,%r2}, {%r3}, {%f59655,%f59656,%f59657,%f59658};

	// end inline asm
	// begin inline asm
	mma.sync.aligned.m16n8k8.row.col.f32.f16.f16.f32 {%f59655,%f59656,%f59657,%f59658}, {%r1,%r2}, {%r3}, {%f59655,%f59656,%f59657,%f59658};

	// end inline asm
	// begin inline asm
	mma.sync.aligned.m16n8k8.row.col.f32.f16.f16.f32 {%f59655,%f59656,%f59657,%f59658}, {%r1,%r2}, {%r3}, {%f59655,%f59656,%f59657,%f59658};

	// end inline asm
	// begin inline asm
	mma.sync.aligned.m16n8k8.row.col.f32.f16.f16.f32 {%f59655,%f59656,%f59657,%f59658}, {%r1,%r2}, {%r3}, {%f59655,%f59656,%f59657,%f59658};

	// end inline asm
	// begin inline asm
	mma.sync.aligned.m16n8k8.row.col.f32.f16.f16.f32 {%f59655,%f59656,%f59657,%f59658}, {%r1,%r2}, {%r3}, {%f59655,%f59656,%f59657,%f59658};

	// end inline asm
	// begin inline asm
	mma.sync.aligned.m16n8k8.row.col.f32.f16.f16.f32 {%f59655,%f59656,%f59657,%f59658}, {%r1,%r2}, {%r3}, {%f59655,%f59656,%f59657,%f59658};

	// end inline asm
	// begin inline asm
	mma.sync.aligned.m16n8k8.row.col.f32.f16.f16.f32 {%f59655,%f59656,%f59657,%f59658}, {%r1,%r2}, {%r3}, {%f59655,%f59656,%f59657,%f59658};

	// end inline asm
	// begin inline asm
	mma.sync.aligned.m16n8k8.row.col.f32.f16.f16.f32 {%f59655,%f59656,%f59657,%f59658}, {%r1,%r2}, {%r3}, {%f59655,%f59656,%f59657,%f59658};

	// end inline asm
	// begin inline asm
	mma.sync.aligned.m16n8k8.row.col.f32.f16.f16.f32 {%f59655,%f59656,%f59657,%f59658}, {%r1,%r2}, {%r3}, {%f59655,%f59656,%f59657,%f59658};

	// end inline asm
	// begin inline asm
	mma.sync.aligned.m16n8k8.row.col.f32.f16.f16.f32 {%f59655,%f59656,%f59657,%f59658}, {%r1,%r2}, {%r3}, {%f59655,%f59656,%f59657,%f59658};

	// end inline asm
	// begin inline asm
	mma.sync.aligned.m16n8k8.row.col.f32.f16.f16.f32 {%f59655,%f59656,%f59657,%f59658}, {%r1,%r2}, {%r3}, {%f59655,%f59656,%f59657,%f59658};

	// end inline asm
	// begin inline asm
	mma.sync.aligned.m16n8k8.row.col.f32.f16.f16.f32 {%f59655,%f59656,%f59657,%f59658}, {%r1,%r2}, {%r3}, {%f59655,%f59656,%f59657,%f59658};

	// end inline asm
	// begin inline asm
	mma.sync.aligned.m16n8k8.row.col.f32.f16.f16.f32 {%f59655,%f59656,%f59657,%f59658}, {%r1,%r2}, {%r3}, {%f59655,%f59656,%f59657,%f59658};

	// end inline asm
	// begin inline asm
	mma.sync.aligned.m16n8k8.row.col.f32.f16.f16.f32 {%f59655,%f59656,%f59657,%f59658}, {%r1,%r2}, {%r3}, {%f59655,%f59656,%f59657,%f59658};

	// end inline asm
	// begin inline asm
	mma.sync.aligned.m16n8k8.row.col.f32.f16.f16.f32 {%f59655,%f59656,%f59657,%f59658}, {%r1,%r2}, {%r3}, {%f59655,%f59656,%f59657,%f59658};

	// end inline asm
	// begin inline asm
	mma.sync.aligned.m16n8k8.row.col.f32.f16.f16.f32 {%f59655,%f59656,%f59657,%f59658}, {%r1,%r2}, {%r3}, {%f59655,%f59656,%f59657,%f59658};

	// end inline asm
	// begin inline asm
	mma.sync.aligned.m16n8k8.row.col.f32.f16.f16.f32 {%f59655,%f59656,%f59657,%f59658}, {%r1,%r2}, {%r3}, {%f59655,%f59656,%f59657,%f59658};

	// end inline asm
	// begin inline asm
	mma.sync.aligned.m16n8k8.row.col.f32.f16.f16.f32 {%f59655,%f59656,%f59657,%f59658}, {%r1,%r2}, {%r3}, {%f59655,%f59656,%f59657,%f59658};

	// end inline asm
	// begin inline asm
	mma.sync.aligned.m16n8k8.row.col.f32.f16.f16.f32 {%f59655,%f59656,%f59657,%f59658}, {%r1,%r2}, {%r3}, {%f59655,%f59656,%f59657,%f59658};

	// end inline asm
	// begin inline asm
	mma.sync.aligned.m16n8k8.row.col.f32.f16.f16.f32 {%f59655,%f59656,%f59657,%f59658}, {%r1,%r2}, {%r3}, {%f59655,%f59656,%f59657,%f59658};

	// end inline asm
	// begin inline asm
	mma.sync.aligned.m16n8k8.row.col.f32.f16.f16.f32 {%f59655,%f59656,%f59657,%f59658}, {%r1,%r2}, {%r3}, {%f59655,%f59656,%f59657,%f59658};

	// end inline asm
	// begin inline asm
	mma.sync.aligned.m16n8k8.row.col.f32.f16.f16.f32 {%f59655,%f59656,%f59657,%f59658}, {%r1,%r2}, {%r3}, {%f59655,%f59656,%f59657,%f59658};

	// end inline asm
	// begin inline asm
	mma.sync.aligned.m16n8k8.row.col.f32.f16.f16.f32 {%f59655,%f59656,%f59657,%f59658}, {%r1,%r2}, {%r3}, {%f59655,%f59656,%f59657,%f59658};

	// end inline asm
	// begin inline asm
	mma.sync.aligned.m16n8k8.row.col.f32.f16.f16.f32 {%f59655,%f59656,%f59657,%f59658}, {%r1,%r2}, {%r3}, {%f59655,%f59656,%f59657,%f59658};

	// end inline asm
	// begin inline asm
	mma.sync.aligned.m16n8k8.row.col.f32.f16.f16.f32 {%f59655,%f59656,%f59657,%f59658}, {%r1,%r2}, {%r3}, {%f59655,%f59656,%f59657,%f59658};

	// end inline asm
	// begin inline asm
	mma.sync.aligned.m16n8k8.row.col.f32.f16.f16.f32 {%f59655,%f59656,%f59657,%f59658}, {%r1,%r2}, {%r3}, {%f59655,%f59656,%f59657,%f59658};

	// end inline asm
	// begin inline asm
	mma.sync.aligned.m16n8k8.row.col.f32.f16.f16.f32 {%f59655,%f59656,%f59657,%f59658}, {%r1,%r2}, {%r3}, {%f59655,%f59656,%f59657,%f59658};

	// end inline asm
	// begin inline asm
	mma.sync.aligned.m16n8k8.row.col.f32.f16.f16.f32 {%f59655,%f59656,%f59657,%f59658}, {%r1,%r2}, {%r3}, {%f59655,%f59656,%f59657,%f59658};

	// end inline asm
	// begin inline asm
	mma.sync.aligned.m16n8k8.row.col.f32.f16.f16.f32 {%f59655,%f59656,%f59657,%f59658}, {%r1,%r2}, {%r3}, {%f59655,%f59656,%f59657,%f59658};

	// end inline asm
	// begin inline asm
	mma.sync.aligned.m16n8k8.row.col.f32.f16.f16.f32 {%f59655,%f59656,%f59657,%f59658}, {%r1,%r2}, {%r3}, {%f59655,%f59656,%f59657,%f59658};

	// end inline asm
	// begin inline asm
	mma.sync.aligned.m16n8k8.row.col.f32.f16.f16.f32 {%f59655,%f59656,%f59657,%f59658}, {%r1,%r2}, {%r3}, {%f59655,%f59656,%f59657,%f59658};

	// end inline asm
	// begin inline asm
	mma.sync.aligned.m16n8k8.row.col.f32.f16.f16.f32 {%f59655,%f59656,%f59657,%f59658}, {%r1,%r2}, {%r3}, {%f59655,%f59656,%f59657,%f59658};

	// end inline asm
	// begin inline asm
	mma.sync.aligned.m16n8k8.row.col.f32.f16.f16.f32 {%f59655,%f59656,%f59657,%f59658}, {%r1,%r2}, {%r3}, {%f59655,%f59656,%f59657,%f59658};

	// end inline asm
	// begin inline asm
	mma.sync.aligned.m16n8k8.row.col.f32.f16.f16.f32 {%f59655,%f59656,%f59657,%f59658}, {%r1,%r2}, {%r3}, {%f59655,%f59656,%f59657,%f59658};

	// end inline asm
	// begin inline asm
	mma.sync.aligned.m16n8k8.row.col.f32.f16.f16.f32 {%f59655,%f59656,%f59657,%f59658}, {%r1,%r2}, {%r3}, {%f59655,%f59656,%f59657,%f59658};

	// end inline asm
	// begin inline asm
	mma.sync.aligned.m16n8k8.row.col.f32.f16.f16.f32 {%f59655,%f59656,%f59657,%f59658}, {%r1,%r2}, {%r3}, {%f59655,%f59656,%f59657,%f59658};

	// end inline asm
	// begin inline asm
	mma.sync.aligned.m16n8k8.row.col.f32.f16.f16.f32 {%f59655,%f59656,%f59657,%f59658}, {%r1,%r2}, {%r3}, {%f59655,%f59656,%f59657,%f59658};

	// end inline asm
	// begin inline asm
	mma.sync.aligned.m16n8k8.row.col.f32.f16.f16.f32 {%f59655,%f59656,%f59657,%f59658}, {%r1,%r2}, {%r3}, {%f59655,%f59656,%f59657,%f59658};

	// end inline asm
	// begin inline asm
	mma.sync.aligned.m16n8k8.row.col.f32.f16.f16.f32 {%f59655,%f59656,%f59657,%f59658}, {%r1,%r2}, {%r3}, {%f59655,%f59656,%f59657,%f59658};

	// end inline asm
	// begin inline asm
	mma.sync.aligned.m16n8k8.row.col.f32.f16.f16.f32 {%f59655,%f59656,%f59657,%f59658}, {%r1,%r2}, {%r3}, {%f59655,%f59656,%f59657,%f59658};

	// end inline asm
	// begin inline asm
	mma.sync.aligned.m16n8k8.row.col.f32.f16.f16.f32 {%f59655,%f59656,%f59657,%f59658}, {%r1,%r2}, {%r3}, {%f59655,%f59656,%f59657,%f59658};

	// end inline asm
	// begin inline asm
	mma.sync.aligned.m16n8k8.row.col.f32.f16.f16.f32 {%f59655,%f59656,%f59657,%f59658}, {%r1,%r2}, {%r3}, {%f59655,%f59656,%f59657,%f59658};

	// end inline asm
	// begin inline asm
	mma.sync.aligned.m16n8k8.row.col.f32.f16.f16.f32 {%f59655,%f59656,%f59657,%f59658}, {%r1,%r2}, {%r3}, {%f59655,%f59656,%f59657,%f59658};

	// end inline asm
	// begin inline asm
	mma.sync.aligned.m16n8k8.row.col.f32.f16.f16.f32 {%f59655,%f59656,%f59657,%f59658}, {%r1,%r2}, {%r3}, {%f59655,%f59656,%f59657,%f59658};

	// end inline asm
	// begin inline asm
	mma.sync.aligned.m16n8k8.row.col.f32.f16.f16.f32 {%f59655,%f59656,%f59657,%f59658}, {%r1,%r2}, {%r3}, {%f59655,%f59656,%f59657,%f59658};

	// end inline asm
	// begin inline asm
	mma.sync.aligned.m16n8k8.row.col.f32.f16.f16.f32 {%f59655,%f59656,%f59657,%f59658}, {%r1,%r2}, {%r3}, {%f59655,%f59656,%f59657,%f59658};

	// end inline asm
	// begin inline asm
	mma.sync.aligned.m16n8k8.row.col.f32.f16.f16.f32 {%f59655,%f59656,%f59657,%f59658}, {%r1,%r2}, {%r3}, {%f59655,%f59656,%f59657,%f59658};

	// end inline asm
	// begin inline asm
	mma.sync.aligned.m16n8k8.row.col.f32.f16.f16.f32 {%f59655,%f59656,%f59657,%f59658}, {%r1,%r2}, {%r3}, {%f59655,%f59656,%f59657,%f59658};

	// end inline asm
	// begin inline asm
	mma.sync.aligned.m16n8k8.row.col.f32.f16.f16.f32 {%f59655,%f59656,%f59657,%f59658}, {%r1,%r2}, {%r3}, {%f59655,%f59656,%f59657,%f59658};

	// end inline asm
	// begin inline asm
	mma.sync.aligned.m16n8k8.row.col.f32.f16.f16.f32 {%f59655,%f59656,%f59657,%f59658}, {%r1,%r2}, {%r3}, {%f59655,%f59656,%f59657,%f59658};

	// end inline asm
	// begin inline asm
	mma.sync.aligned.m16n8k8.row.col.f32.f16.f16.f32 {%f59655,%f59656,%f59657,%f59658}, {%r1,%r2}, {%r3}, {%f59655,%f59656,%f59657,%f59658};

	// end inline asm
	// begin inline asm
	mma.sync.aligned.m16n8k8.row.col.f32.f16.f16.f32 {%f59655,%f59656,%f59657,%f59658}, {%r1,%r2}, {%r3}, {%f59655,%f59656,%f59657,%f59658};

	// end inline asm
	// begin inline asm
	mma.sync.aligned.m16n8k8.row.col.f32.f16.f16.f32 {%f59655,%f59656,%f59657,%f59658}, {%r1,%r2}, {%r3}, {%f59655,%f59656,%f59657,%f59658};

	// end inline asm
	// begin inline asm
	mma.sync.aligned.m16n8k8.row.col.f32.f16.f16.f32 {%f59655,%f59656,%f59657,%f59658}, {%r1,%r2}, {%r3}, {%f59655,%f59656,%f59657,%f59658};

	// end inline asm
	// begin inline asm
	mma.sync.aligned.m16n8k8.row.col.f32.f16.f16.f32 {%f59655,%f59656,%f59657,%f59658}, {%r1,%r2}, {%r3}, {%f59655,%f59656,%f59657,%f59658};

	// end inline asm
	// begin inline asm
	mma.sync.aligned.m16n8k8.row.col.f32.f16.f16.f32 {%f59655,%f59656,%f59657,%f59658}, {%r1,%r2}, {%r3}, {%f59655,%f59656,%f59657,%f59658};

	// end inline asm
	// begin inline asm
	mma.sync.aligned.m16n8k8.row.col.f32.f16.f16.f32 {%f59655,%f59656,%f59657,%f59658}, {%r1,%r2}, {%r3}, {%f59655,%f59656,%f59657,%f59658};

	// end inline asm
	// begin inline asm
	mma.sync.aligned.m16n8k8.row.col.f32.f16.f16.f32 {%f59655,%f59656,%f59657,%f59658}, {%r1,%r2}, {%r3}, {%f59655,%f59656,%f59657,%f59658};

	// end inline asm
	// begin inline asm
	mma.sync.aligned.m16n8k8.row.col.f32.f16.f16.f32 {%f59655,%f59656,%f59657,%f59658}, {%r1,%r2}, {%r3}, {%f59655,%f59656,%f59657,%f59658};

	// end inline asm
	// begin inline asm
	mma.sync.aligned.m16n8k8.row.col.f32.f16.f16.f32 {%f59655,%f59656,%f59657,%f59658}, {%r1,%r2}, {%r3}, {%f59655,%f59656,%f59657,%f59658};

	// end inline asm
	// begin inline asm
	mma.sync.aligned.m16n8k8.row.col.f32.f16.f16.f32 {%f59655,%f59656,%f59657,%f59658}, {%r1,%r2}, {%r3}, {%f59655,%f59656,%f59657,%f59658};

	// end inline asm
	// begin inline asm
	mma.sync.aligned.m16n8k8.row.col.f32.f16.f16.f32 {%f59655,%f59656,%f59657,%f59658}, {%r1,%r2}, {%r3}, {%f59655,%f59656,%f59657,%f59658};

	// end inline asm
	// begin inline asm
	mma.sync.aligned.m16n8k8.row.col.f32.f16.f16.f32 {%f59655,%f59656,%f59657,%f59658}, {%r1,%r2}, {%r3}, {%f59655,%f59656,%f59657,%f59658};

	// end inline asm
	// begin inline asm
	mma.sync.aligned.m16n8k8.row.col.f32.f16.f16.f32 {%f59655,%f59656,%f59657,%f59658}, {%r1,%r2}, {%r3}, {%f59655,%f59656,%f59657,%f59658};

	// end inline asm
	// begin inline asm
	mma.sync.aligned.m16n8k8.row.col.f32.f16.f16.f32 {%f59655,%f59656,%f59657,%f59658}, {%r1,%r2}, {%r3}, {%f59655,%f59656,%f59657,%f59658};

	// end inline asm
	// begin inline asm
	mma.sync.aligned.m16n8k8.row.col.f32.f16.f16.f32 {%f59655,%f59656,%f59657,%f59658}, {%r1,%r2}, {%r3}, {%f59655,%f59656,%f59657,%f59658};

	// end inline asm
	// begin inline asm
	mma.sync.aligned.m16n8k8.row.col.f32.f16.f16.f32 {%f59655,%f59656,%f59657,%f59658}, {%r1,%r2}, {%r3}, {%f59655,%f59656,%f59657,%f59658};

	// end inline asm
	// begin inline asm
	mma.sync.aligned.m16n8k8.row.col.f32.f16.f16.f32 {%f59655,%f59656,%f59657,%f59658}, {%r1,%r2}, {%r3}, {%f59655,%f59656,%f59657,%f59658};

	// end inline asm
	// begin inline asm
	mma.sync.aligned.m16n8k8.row.col.f32.f16.f16.f32 {%f59655,%f59656,%f59657,%f59658}, {%r1,%r2}, {%r3}, {%f59655,%f59656,%f59657,%f59658};

	// end inline asm
	// begin inline asm
	mma.sync.aligned.m16n8k8.row.col.f32.f16.f16.f32 {%f59655,%f59656,%f59657,%f59658}, {%r1,%r2}, {%r3}, {%f59655,%f59656,%f59657,%f59658};

	// end inline asm
	// begin inline asm
	mma.sync.aligned.m16n8k8.row.col.f32.f16.f16.f32 {%f59655,%f59656,%f59657,%f59658}, {%r1,%r2}, {%r3}, {%f59655,%f59656,%f59657,%f59658};

	// end inline asm
	// begin inline asm
	mma.sync.aligned.m16n8k8.row.col.f32.f16.f16.f32 {%f59655,%f59656,%f59657,%f59658}, {%r1,%r2}, {%r3}, {%f59655,%f59656,%f59657,%f59658};

	// end inline asm
	// begin inline asm
	mma.sync.aligned.m16n8k8.row.col.f32.f16.f16.f32 {%f59655,%f59656,%f59657,%f59658}, {%r1,%r2}, {%r3}, {%f59655,%f59656,%f59657,%f59658};

	// end inline asm
	// begin inline asm
	mma.sync.aligned.m16n8k8.row.col.f32.f16.f16.f32 {%f59655,%f59656,%f59657,%f59658}, {%r1,%r2}, {%r3}, {%f59655,%f59656,%f59657,%f59658};

	// end inline asm
	// begin inline asm
	mma.sync.aligned.m16n8k8.row.col.f32.f16.f16.f32 {%f59655,%f59656,%f59657,%f59658}, {%r1,%r2}, {%r3}, {%f59655,%f59656,%f59657,%f59658};

	// end inline asm
	// begin inline asm
	mma.sync.aligned.m16n8k8.row.col.f32.f16.f16.f32 {%f59655,%f59656,%f59657,%f59658}, {%r1,%r2}, {%r3}, {%f59655,%f59656,%f59657,%f59658};

	// end inline asm
	// begin inline asm
	mma.sync.aligned.m16n8k8.row.col.f32.f16.f16.f32 {%f59655,%f59656,%f59657,%f59658}, {%r1,%r2}, {%r3}, {%f59655,%f59656,%f59657,%f59658};

	// end inline asm
	// begin inline asm
	mma.sync.aligned.m16n8k8.row.col.f32.f16.f16.f32 {%f59655,%f59656,%f59657,%f59658}, {%r1,%r2}, {%r3}, {%f59655,%f59656,%f59657,%f59658};

	// end inline asm
	// begin inline asm
	mma.sync.aligned.m16n8k8.row.col.f32.f16.f16.f32 {%f59655,%f59656,%f59657,%f59658}, {%r1,%r2}, {%r3}, {%f59655,%f59656,%f59657,%f59658};

	// end inline asm
	// begin inline asm
	mma.sync.aligned.m16n8k8.row.col.f32.f16.f16.f32 {%f59655,%f59656,%f59657,%f59658}, {%r1,%r2}, {%r3}, {%f59655,%f59656,%f59657,%f59658};

	// end inline asm
	// begin inline asm
	mma.sync.aligned.m16n8k8.row.col.f32.f16.f16.f32 {%f59655,%f59656,%f59657,%f59658}, {%r1,%r2}, {%r3}, {%f59655,%f59656,%f59657,%f59658};

	// end inline asm
	// begin inline asm
	mma.sync.aligned.m16n8k8.row.col.f32.f16.f16.f32 {%f59655,%f59656,%f59657,%f59658}, {%r1,%r2}, {%r3}, {%f59655,%f59656,%f59657,%f59658};

	// end inline asm
	// begin inline asm
	mma.sync.aligned.m16n8k8.row.col.f32.f16.f16.f32 {%f59655,%f59656,%f59657,%f59658}, {%r1,%r2}, {%r3}, {%f59655,%f59656,%f59657,%f59658};

	// end inline asm
	// begin inline asm
	mma.sync.aligned.m16n8k8.row.col.f32.f16.f16.f32 {%f59655,%f59656,%f59657,%f59658}, {%r1,%r2}, {%r3}, {%f59655,%f59656,%f59657,%f59658};

	// end inline asm
	// begin inline asm
	mma.sync.aligned.m16n8k8.row.col.f32.f16.f16.f32 {%f59655,%f59656,%f59657,%f59658}, {%r1,%r2}, {%r3}, {%f59655,%f59656,%f59657,%f59658};

	// end inline asm
	// begin inline asm
	mma.sync.aligned.m16n8k8.row.col.f32.f16.f16.f32 {%f59655,%f59656,%f59657,%f59658}, {%r1,%r2}, {%r3}, {%f59655,%f59656,%f59657,%f59658};

	// end inline asm
	// begin inline asm
	mma.sync.aligned.m16n8k8.row.col.f32.f16.f16.f32 {%f59655,%f59656,%f59657,%f59658}, {%r1,%r2}, {%r3}, {%f59655,%f59656,%f59657,%f59658};

	// end inline asm
	// begin inline asm
	mma.sync.aligned.m16n8k8.row.col.f32.f16.f16.f32 {%f59655,%f59656,%f59657,%f59658}, {%r1,%r2}, {%r3}, {%f59655,%f59656,%f59657,%f59658};

	// end inline asm
	// begin inline asm
	mma.sync.aligned.m16n8k8.row.col.f32.f16.f16.f32 {%f59655,%f59656,%f59657,%f59658}, {%r1,%r2}, {%r3}, {%f59655,%f59656,%f59657,%f59658};

	// end inline asm
	// begin inline asm
	mma.sync.aligned.m16n8k8.row.col.f32.f16.f16.f32 {%f59655,%f59656,%f59657,%f59658}, {%r1,%r2}, {%r3}, {%f59655,%f59656,%f59657,%f59658};

	// end inline asm
	// begin inline asm
	mma.sync.aligned.m16n8k8.row.col.f32.f16.f16.f32 {%f59655,%f59656,%f59657,%f59658}, {%r1,%r2}, {%r3}, {%f59655,%f59656,%f59657,%f59658};

	// end inline asm
	// begin inline asm
	mma.sync.aligned.m16n8k8.row.col.f32.f16.f16.f32 {%f59655,%f59656,%f59657,%f59658}, {%r1,%r2}, {%r3}, {%f59655,%f59656,%f59657,%f59658};

	// end inline asm
	// begin inline asm
	mma.sync.aligned.m16n8k8.row.col.f32.f16.f16.f32 {%f59655,%f59656,%f59657,%f59658}, {%r1,%r2}, {%r3}, {%f59655,%f59656,%f59657,%f59658};

	// end inline asm
	// begin inline asm
	mma.sync.aligned.m16n8k8.row.col.f32.f16.f16.f32 {%f59655,%f59656,%f59657,%f59658}, {%r1,%r2}, {%r3}, {%f59655,%f59656,%f59657,%f59658};

	// end inline asm
	// begin inline asm
	mma.sync.aligned.m16n8k8.row.col.f32.f16.f16.f32 {%f59655,%f59656,%f59657,%f59658}, {%r1,%r2}, {%r3}, {%f59655,%f59656,%f59657,%f59658};

	// end inline asm
	// begin inline asm
	mma.sync.aligned.m16n8k8.row.col.f32.f16.f16.f32 {%f59655,%f59656,%f59657,%f59658}, {%r1,%r2}, {%r3}, {%f59655,%f59656,%f59657,%f59658};

	// end inline asm
	// begin inline asm
	mma.sync.aligned.m16n8k8.row.col.f32.f16.f16.f32 {%f59655,%f59656,%f59657,%f59658}, {%r1,%r2}, {%r3}, {%f59655,%f59656,%f59657,%f59658};

	// end inline asm
	// begin inline asm
	mma.sync.aligned.m16n8k8.row.col.f32.f16.f16.f32 {%f59655,%f59656,%f59657,%f59658}, {%r1,%r2}, {%r3}, {%f59655,%f59656,%f59657,%f59658};

	// end inline asm
	// begin inline asm
	mma.sync.aligned.m16n8k8.row.col.f32.f16.f16.f32 {%f59655,%f59656,%f59657,%f59658}, {%r1,%r2}, {%r3}, {%f59655,%f59656,%f59657,%f59658};

	// end inline asm
	// begin inline asm
	mma.sync.aligned.m16n8k8.row.col.f32.f16.f16.f32 {%f59655,%f59656,%f59657,%f59658}, {%r1,%r2}, {%r3}, {%f59655,%f59656,%f59657,%f59658};

	// end inline asm
	// begin inline asm
	mma.sync.aligned.m16n8k8.row.col.f32.f16.f16.f32 {%f59655,%f59656,%f59657,%f59658}, {%r1,%r2}, {%r3}, {%f59655,%f59656,%f59657,%f59658};

	// end inline asm
	// begin inline asm
	mma.sync.aligned.m16n8k8.row.col.f32.f16.f16.f32 {%f59655,%f59656,%f59657,%f59658}, {%r1,%r2}, {%r3}, {%f59655,%f59656,%f59657,%f59658};

	// end inline asm
	// begin inline asm
	mma.sync.aligned.m16n8k8.row.col.f32.f16.f16.f32 {%f59655,%f59656,%f59657,%f59658}, {%r1,%r2}, {%r3}, {%f59655,%f59656,%f59657,%f59658};

	// end inline asm
	// begin inline asm
	mma.sync.aligned.m16n8k8.row.col.f32.f16.f16.f32 {%f59655,%f59656,%f59657,%f59658}, {%r1,%r2}, {%r3}, {%f59655,%f59656,%f59657,%f59658};

	// end inline asm
	// begin inline asm
	mma.sync.aligned.m16n8k8.row.col.f32.f16.f16.f32 {%f59655,%f59656,%f59657,%f59658}, {%r1,%r2}, {%r3}, {%f59655,%f59656,%f59657,%f59658};

	// end inline asm
	// begin inline asm
	mma.sync.aligned.m16n8k8.row.col.f32.f16.f16.f32 {%f59655,%f59656,%f59657,%f59658}, {%r1,%r2}, {%r3}, {%f59655,%f59656,%f59657,%f59658};

	// end inline asm
	// begin inline asm
	mma.sync.aligned.m16n8k8.row.col.f32.f16.f16.f32 {%f59655,%f59656,%f59657,%f59658}, {%r1,%r2}, {%r3}, {%f59655,%f59656,%f59657,%f59658};

	// end inline asm
	// begin inline asm
	mma.sync.aligned.m16n8k8.row.col.f32.f16.f16.f32 {%f59655,%f59656,%f59657,%f59658}, {%r1,%r2}, {%r3}, {%f59655,%f59656,%f59657,%f59658};

	// end inline asm
	// begin inline asm
	mma.sync.aligned.m16n8k8.row.col.f32.f16.f16.f32 {%f59655,%f59656,%f59657,%f59658}, {%r1,%r2}, {%r3}, {%f59655,%f59656,%f59657,%f59658};

	// end inline asm
	// begin inline asm
	mma.sync.aligned.m16n8k8.row.col.f32.f16.f16.f32 {%f59655,%f59656,%f59657,%f59658}, {%r1,%r2}, {%r3}, {%f59655,%f59656,%f59657,%f59658};

	// end inline asm
	// begin inline asm
	mma.sync.aligned.m16n8k8.row.col.f32.f16.f16.f32 {%f59655,%f59656,%f59657,%f59658}, {%r1,%r2}, {%r3}, {%f59655,%f59656,%f59657,%f59658};

	// end inline asm
	// begin inline asm
	mma.sync.aligned.m16n8k8.row.col.f32.f16.f16.f32 {%f59655,%f59656,%f59657,%f59658}, {%r1,%r2}, {%r3}, {%f59655,%f59656,%f59657,%f59658};

	// end inline asm
	// begin inline asm
	mma.sync.aligned.m16n8k8.row.col.f32.f16.f16.f32 {%f59655,%f59656,%f59657,%f59658}, {%r1,%r2}, {%r3}, {%f59655,%f59656,%f59657,%f59658};

	// end inline asm
	// begin inline asm
	mma.sync.aligned.m16n8k8.row.col.f32.f16.f16.f32 {%f59655,%f59656,%f59657,%f59658}, {%r1,%r2}, {%r3}, {%f59655,%f59656,%f59657,%f59658};

	// end inline asm
	// begin inline asm
	mma.sync.aligned.m16n8k8.row.col.f32.f16.f16.f32 {%f59655,%f59656,%f59657,%f59658}, {%r1,%r2}, {%r3}, {%f59655,%f59656,%f59657,%f59658};

	// end inline asm
	// begin inline asm
	mma.sync.aligned.m16n8k8.row.col.f32.f16.f16.f32 {%f59655,%f59656,%f59657,%f59658}, {%r1,%r2}, {%r3}, {%f59655,%f59656,%f59657,%f59658};

	// end inline asm
	// begin inline asm
	mma.sync.aligned.m16n8k8.row.col.f32.f16.f16.f32 {%f59655,%f59656,%f59657,%f59658}, {%r1,%r2}, {%r3}, {%f59655,%f59656,%f59657,%f59658};

	// end inline asm
	// begin inline asm
	mma.sync.aligned.m16n8k8.row.col.f32.f16.f16.f32 {%f59655,%f59656,%f59657,%f59658}, {%r1,%r2}, {%r3}, {%f59655,%f59656,%f59657,%f59658};

	// end inline asm
	// begin inline asm
	mma.sync.aligned.m16n8k8.row.col.f32.f16.f16.f32 {%f59655,%f59656,%f59657,%f59658}, {%r1,%r2}, {%r3}, {%f59655,%f59656,%f59657,%f59658};

	// end inline asm
	// begin inline asm
	mma.sync.aligned.m16n8k8.row.col.f32.f16.f16.f32 {%f59655,%f59656,%f59657,%f59658}, {%r1,%r2}, {%r3}, {%f59655,%f59656,%f59657,%f59658};

	// end inline asm
	// begin inline asm
	mma.sync.aligned.m16n8k8.row.col.f32.f16.f16.f32 {%f59655,%f59656,%f59657,%f59658}, {%r1,%r2}, {%r3}, {%f59655,%f59656,%f59657,%f59658};

	// end inline asm
	// begin inline asm
	mma.sync.aligned.m16n8k8.row.col.f32.f16.f16.f32 {%f59655,%f59656,%f59657,%f59658}, {%r1,%r2}, {%r3}, {%f59655,%f59656,%f59657,%f59658};

	// end inline asm
	// begin inline asm
	mma.sync.aligned.m16n8k8.row.col.f32.f16.f16.f32 {%f59655,%f59656,%f59657,%f59658}, {%r1,%r2}, {%r3}, {%f59655,%f59656,%f59657,%f59658};

	// end inline asm
	// begin inline asm
	mma.sync.aligned.m16n8k8.row.col.f32.f16.f16.f32 {%f59655,%f59656,%f59657,%f59658}, {%r1,%r2}, {%r3}, {%f59655,%f59656,%f59657,%f59658};

	// end inline asm
	// begin inline asm
	mma.sync.aligned.m16n8k8.row.col.f32.f16.f16.f32 {%f59655,%f59656,%f59657,%f59658}, {%r1,%r2}, {%r3}, {%f59655,%f59656,%f59657,%f59658};

	// end inline asm
	// begin inline asm
	mma.sync.aligned.m16n8k8.row.col.f32.f16.f16.f32 {%f59655,%f59656,%f59657,%f59658}, {%r1,%r2}, {%r3}, {%f59655,%f59656,%f59657,%f59658};

	// end inline asm
	// begin inline asm
	mma.sync.aligned.m16n8k8.row.col.f32.f16.f16.f32 {%f59655,%f59656,%f59657,%f59658}, {%r1,%r2}, {%r3}, {%f59655,%f59656,%f59657,%f59658};

	// end inline asm
	// begin inline asm
	mma.sync.aligned.m16n8k8.row.col.f32.f16.f16.f32 {%f59655,%f59656,%f59657,%f59658}, {%r1,%r2}, {%r3}, {%f59655,%f59656,%f59657,%f59658};

	// end inline asm
	// begin inline asm
	mma.sync.aligned.m16n8k8.row.col.f32.f16.f16.f32 {%f59655,%f59656,%f59657,%f59658}, {%r1,%r2}, {%r3}, {%f59655,%f59656,%f59657,%f59658};

	// end inline asm
	// begin inline asm
	mma.sync.aligned.m16n8k8.row.col.f32.f16.f16.f32 {%f59655,%f59656,%f59657,%f59658}, {%r1,%r2}, {%r3}, {%f59655,%f59656,%f59657,%f59658};

	// end inline asm
	// begin inline asm
	mma.sync.aligned.m16n8k8.row.col.f32.f16.f16.f32 {%f59655,%f59656,%f59657,%f59658}, {%r1,%r2}, {%r3}, {%f59655,%f59656,%f59657,%f59658};

	// end inline asm
	// begin inline asm
	mma.sync.aligned.m16n8k8.row.col.f32.f16.f16.f32 {%f59655,%f59656,%f59657,%f59658}, {%r1,%r2}, {%r3}, {%f59655,%f59656,%f59657,%f59658};

	// end inline asm
	// begin inline asm
	mma.sync.aligned.m16n8k8.row.col.f32.f16.f16.f32 {%f59655,%f59656,%f59657,%f59658}, {%r1,%r2}, {%r3}, {%f59655,%f59656,%f59657,%f59658};

	// end inline asm
	// begin inline asm
	mma.sync.aligned.m16n8k8.row.col.f32.f16.f16.f32 {%f59655,%f59656,%f59657,%f59658}, {%r1,%r2}, {%r3}, {%f59655,%f59656,%f59657,%f59658};

	// end inline asm
	// begin inline asm
	mma.sync.aligned.m16n8k8.row.col.f32.f16.f16.f32 {%f59655,%f59656,%f59657,%f59658}, {%r1,%r2}, {%r3}, {%f59655,%f59656,%f59657,%f59658};

	// end inline asm
	// begin inline asm
	mma.sync.aligned.m16n8k8.row.col.f32.f16.f16.f32 {%f59655,%f59656,%f59657,%f59658}, {%r1,%r2}, {%r3}, {%f59655,%f59656,%f59657,%f59658};

	// end inline asm
	// begin inline asm
	mma.sync.aligned.m16n8k8.row.col.f32.f16.f16.f32 {%f59655,%f59656,%f59657,%f59658}, {%r1,%r2}, {%r3}, {%f59655,%f59656,%f59657,%f59658};

	// end inline asm
	// begin inline asm
	mma.sync.aligned.m16n8k8.row.col.f32.f16.f16.f32 {%f59655,%f59656,%f59657,%f59658}, {%r1,%r2}, {%r3}, {%f59655,%f59656,%f59657,%f59658};

	// end inline asm
	// begin inline asm
	mma.sync.aligned.m16n8k8.row.col.f32.f16.f16.f32 {%f59655,%f59656,%f59657,%f59658}, {%r1,%r2}, {%r3}, {%f59655,%f59656,%f59657,%f59658};

	// end inline asm
	// begin inline asm
	mma.sync.aligned.m16n8k8.row.col.f32.f16.f16.f32 {%f59655,%f59656,%f59657,%f59658}, {%r1,%r2}, {%r3}, {%f59655,%f59656,%f59657,%f59658};

	// end inline asm
	// begin inline asm
	mma.sync.aligned.m16n8k8.row.col.f32.f16.f16.f32 {%f59655,%f59656,%f59657,%f59658}, {%r1,%r2}, {%r3}, {%f59655,%f59656,%f59657,%f59658};

	// end inline asm
	// begin inline asm
	mma.sync.aligned.m16n8k8.row.col.f32.f16.f16.f32 {%f59655,%f59656,%f59657,%f59658}, {%r1,%r2}, {%r3}, {%f59655,%f59656,%f59657,%f59658};

	// end inline asm
	// begin inline asm
	mma.sync.aligned.m16n8k8.row.col.f32.f16.f16.f32 {%f59655,%f59656,%f59657,%f59658}, {%r1,%r2}, {%r3}, {%f59655,%f59656,%f59657,%f59658};

	// end inline asm
	// begin inline asm
	mma.sync.aligned.m16n8k8.row.col.f32.f16.f16.f32 {%f59655,%f59656,%f59657,%f59658}, {%r1,%r2}, {%r3}, {%f59655,%f59656,%f59657,%f59658};

	// end inline asm
	// begin inline asm
	mma.sync.aligned.m16n8k8.row.col.f32.f16.f16.f32 {%f59655,%f59656,%f59657,%f59658}, {%r1,%r2}, {%r3}, {%f59655,%f59656,%f59657,%f59658};

	// end inline asm
	// begin inline asm
	mma.sync.aligned.m16n8k8.row.col.f32.f16.f16.f32 {%f59655,%f59656,%f59657,%f59658}, {%r1,%r2}, {%r3}, {%f59655,%f59656,%f59657,%f59658};

	// end inline asm
	// begin inline asm
	mma.sync.aligned.m16n8k8.row.col.f32.f16.f16.f32 {%f59655,%f59656,%f59657,%f59658}, {%r1,%r2}, {%r3}, {%f59655,%f59656,%f59657,%f59658};

	// end inline asm
	// begin inline asm
	mma.sync.aligned.m16n8k8.row.col.f32.f16.f16.f32 {%f59655,%f59656,%f59657,%f59658}, {%r1,%r2}, {%r3}, {%f59655,%f59656,%f59657,%f59658};

	// end inline asm
	// begin inline asm
	mma.sync.aligned.m16n8k8.row.col.f32.f16.f16.f32 {%f59655,%f59656,%f59657,%f59658}, {%r1,%r2}, {%r3}, {%f59655,%f59656,%f59657,%f59658};

	// end inline asm
	// begin inline asm
	mma.sync.aligned.m16n8k8.row.col.f32.f16.f16.f32 {%f59655,%f59656,%f59657,%f59658}, {%r1,%r2}, {%r3}, {%f59655,%f59656,%f59657,%f59658};

	// end inline asm
	// begin inline asm
	mma.sync.aligned.m16n8k8.row.col.f32.f16.f16.f32 {%f59655,%f59656,%f59657,%f59658}, {%r1,%r2}, {%r3}, {%f59655,%f59656,%f59657,%f59658};

	// end inline asm
	// begin inline asm
	mma.sync.aligned.m16n8k8.row.col.f32.f16.f16.f32 {%f59655,%f59656,%f59657,%f59658}, {%r1,%r2}, {%r3}, {%f59655,%f59656,%f59657,%f59658};

	// end inline asm
	// begin inline asm
	mma.sync.aligned.m16n8k8.row.col.f32.f16.f16.f32 {%f59655,%f59656,%f59657,%f59658}, {%r1,%r2}, {%r3}, {%f59655,%f59656,%f59657,%f59658};

	// end inline asm
	// begin inline asm
	mma.sync.aligned.m16n8k8.row.col.f32.f16.f16.f32 {%f59655,%f59656,%f59657,%f59658}, {%r1,%r2}, {%r3}, {%f59655,%f59656,%f59657,%f59658};

	// end inline asm
	// begin inline asm
	mma.sync.aligned.m16n8k8.row.col.f32.f16.f16.f32 {%f59655,%f59656,%f59657,%f59658}, {%r1,%r2}, {%r3}, {%f59655,%f59656,%f59657,%f59658};

	// end inline asm
	// begin inline asm
	mma.sync.aligned.m16n8k8.row.col.f32.f16.f16.f32 {%f59655,%f59656,%f59657,%f59658}, {%r1,%r2}, {%r3}, {%f59655,%f59656,%f59657,%f59658};

	// end inline asm
	// begin inline asm
	mma.sync.aligned.m16n8k8.row.col.f32.f16.f16.f32 {%f59655,%f59656,%f59657,%f59658}, {%r1,%r2}, {%r3}, {%f59655,%f59656,%f59657,%f59658};

	// end inline asm
	// begin inline asm
	mma.sync.aligned.m16n8k8.row.col.f32.f16.f16.f32 {%f59655,%f59656,%f59657,%f59658}, {%r1,%r2}, {%r3}, {%f59655,%f59656,%f59657,%f59658};

	// end inline asm
	// begin inline asm
	mma.sync.aligned.m16n8k8.row.col.f32.f16.f16.f32 {%f59655,%f59656,%f59657,%f59658}, {%r1,%r2}, {%r3}, {%f59655,%f59656,%f59657,%f59658};

	// end inline asm
	// begin inline asm
	mma.sync.aligned.m16n8k8.row.col.f32.f16.f16.f32 {%f59655,%f59656,%f59657,%f59658}, {%r1,%r2}, {%r3}, {%f59655,%f59656,%f59657,%f59658};

	// end inline asm
	// begin inline asm
	mma.sync.aligned.m16n8k8.row.col.f32.f16.f16.f32 {%f59655,%f59656,%f59657,%f59658}, {%r1,%r2}, {%r3}, {%f59655,%f59656,%f59657,%f59658};

	// end inline asm
	// begin inline asm
	mma.sync.aligned.m16n8k8.row.col.f32.f16.f16.f32 {%f59655,%f59656,%f59657,%f59658}, {%r1,%r2}, {%r3}, {%f59655,%f59656,%f59657,%f59658};

	// end inline asm
	// begin inline asm
	mma.sync.aligned.m16n8k8.row.col.f32.f16.f16.f32 {%f59655,%f59656,%f59657,%f59658}, {%r1,%r2}, {%r3}, {%f59655,%f59656,%f59657,%f59658};

	// end inline asm
	// begin inline asm
	mma.sync.aligned.m16n8k8.row.col.f32.f16.f16.f32 {%f59655,%f59656,%f59657,%f59658}, {%r1,%r2}, {%r3}, {%f59655,%f59656,%f59657,%f59658};

	// end inline asm
	// begin inline asm
	mma.sync.aligned.m16n8k8.row.col.f32.f16.f16.f32 {%f59655,%f59656,%f59657,%f59658}, {%r1,%r2}, {%r3}, {%f59655,%f59656,%f59657,%f59658};

	// end inline asm
	// begin inline asm
	mma.sync.aligned.m16n8k8.row.col.f32.f16.f16.f32 {%f59655,%f59656,%f59657,%f59658}, {%r1,%r2}, {%r3}, {%f59655,%f59656,%f59657,%f59658};

	// end inline asm
	// begin inline asm
	mma.sync.aligned.m16n8k8.row.col.f32.f16.f16.f32 {%f59655,%f59656,%f59657,%f59658}, {%r1,%r2}, {%r3}, {%f59655,%f59656,%f59657,%f59658};

	// end inline asm
	// begin inline asm
	mma.sync.aligned.m16n8k8.row.col.f32.f16.f16.f32 {%f59655,%f59656,%f59657,%f59658}, {%r1,%r2}, {%r3}, {%f59655,%f59656,%f59657,%f59658};

	// end inline asm
	// begin inline asm
	mma.sync.aligned.m16n8k8.row.col.f32.f16.f16.f32 {%f59655,%f59656,%f59657,%f59658}, {%r1,%r2}, {%r3}, {%f59655,%f59656,%f59657,%f59658};

	// end inline asm
	// begin inline asm
	mma.sync.aligned.m16n8k8.row.col.f32.f16.f16.f32 {%f59655,%f59656,%f59657,%f59658}, {%r1,%r2}, {%r3}, {%f59655,%f59656,%f59657,%f59658};

	// end inline asm
	// begin inline asm
	mma.sync.aligned.m16n8k8.row.col.f32.f16.f16.f32 {%f59655,%f59656,%f59657,%f59658}, {%r1,%r2}, {%r3}, {%f59655,%f59656,%f59657,%f59658};

	// end inline asm
	// begin inline asm
	mma.sync.aligned.m16n8k8.row.col.f32.f16.f16.f32 {%f59655,%f59656,%f59657,%f59658}, {%r1,%r2}, {%r3}, {%f59655,%f59656,%f59657,%f59658};

	// end inline asm
	// begin inline asm
	mma.sync.aligned.m16n8k8.row.col.f32.f16.f16.f32 {%f59655,%f59656,%f59657,%f59658}, {%r1,%r2}, {%r3}, {%f59655,%f59656,%f59657,%f59658};

	// end inline asm
	// begin inline asm
	mma.sync.aligned.m16n8k8.row.col.f32.f16.f16.f32 {%f59655,%f59656,%f59657,%f59658}, {%r1,%r2}, {%r3}, {%f59655,%f59656,%f59657,%f59658};

	// end inline asm
	// begin inline asm
	mma.sync.aligned.m16n8k8.row.col.f32.f16.f16.f32 {%f59655,%f59656,%f59657,%f59658}, {%r1,%r2}, {%r3}, {%f59655,%f59656,%f59657,%f59658};

	// end inline asm
	// begin inline asm
	mma.sync.aligned.m16n8k8.row.col.f32.f16.f16.f32 {%f59655,%f59656,%f59657,%f59658}, {%r1,%r2}, {%r3}, {%f59655,%f59656,%f59657,%f59658};

	// end inline asm
	// begin inline asm
	mma.sync.aligned.m16n8k8.row.col.f32.f16.f16.f32 {%f59655,%f59656,%f59657,%f59658}, {%r1,%r2}, {%r3}, {%f59655,%f59656,%f59657,%f59658};

	// end inline asm
	// begin inline asm
	mma.sync.aligned.m16n8k8.row.col.f32.f16.f16.f32 {%f59655,%f59656,%f59657,%f59658}, {%r1,%r2}, {%r3}, {%f59655,%f59656,%f59657,%f59658};

	// end inline asm
	// begin inline asm
	mma.sync.aligned.m16n8k8.row.col.f32.f16.f16.f32 {%f59655,%f59656,%f59657,%f59658}, {%r1,%r2}, {%r3}, {%f59655,%f59656,%f59657,%f59658};

	// end inline asm
	// begin inline asm
	mma.sync.aligned.m16n8k8.row.col.f32.f16.f16.f32 {%f59655,%f59656,%f59657,%f59658}, {%r1,%r2}, {%r3}, {%f59655,%f59656,%f59657,%f59658};

	// end inline asm
	// begin inline asm
	mma.sync.aligned.m16n8k8.row.col.f32.f16.f16.f32 {%f59655,%f59656,%f59657,%f59658}, {%r1,%r2}, {%r3}, {%f59655,%f59656,%f59657,%f59658};

	// end inline asm
	// begin inline asm
	mma.sync.aligned.m16n8k8.row.col.f32.f16.f16.f32 {%f59655,%f59656,%f59657,%f59658}, {%r1,%r2}, {%r3}, {%f59655,%f59656,%f59657,%f59658};

	// end inline asm
	// begin inline asm
	mma.sync.aligned.m16n8k8.row.col.f32.f16.f16.f32 {%f59655,%f59656,%f59657,%f59658}, {%r1,%r2}, {%r3}, {%f59655,%f59656,%f59657,%f59658};

	// end inline asm
	// begin inline asm
	mma.sync.aligned.m16n8k8.row.col.f32.f16.f16.f32 {%f59655,%f59656,%f59657,%f59658}, {%r1,%r2}, {%r3}, {%f59655,%f59656,%f59657,%f59658};

	// end inline asm
	// begin inline asm
	mma.sync.aligned.m16n8k8.row.col.f32.f16.f16.f32 {%f59655,%f59656,%f59657,%f59658}, {%r1,%r2}, {%r3}, {%f59655,%f59656,%f59657,%f59658};

	// end inline asm
	// begin inline asm
	mma.sync.aligned.m16n8k8.row.col.f32.f16.f16.f32 {%f59655,%f59656,%f59657,%f59658}, {%r1,%r2}, {%r3}, {%f59655,%f59656,%f59657,%f59658};

	// end inline asm
	// begin inline asm
	mma.sync.aligned.m16n8k8.row.col.f32.f16.f16.f32 {%f59655,%f59656,%f59657,%f59658}, {%r1,%r2}, {%r3}, {%f59655,%f59656,%f59657,%f59658};

	// end inline asm
	// begin inline asm
	mma.sync.aligned.m16n8k8.row.col.f32.f16.f16.f32 {%f59655,%f59656,%f59657,%f59658}, {%r1,%r2}, {%r3}, {%f59655,%f59656,%f59657,%f59658};

	// end inline asm
	// begin inline asm
	mma.sync.aligned.m16n8k8.row.col.f32.f16.f16.f32 {%f59655,%f59656,%f59657,%f59658}, {%r1,%r2}, {%r3}, {%f59655,%f59656,%f59657,%f59658};

	// end inline asm
	// begin inline asm
	mma.sync.aligned.m16n8k8.row.col.f32.f16.f16.f32 {%f59655,%f59656,%f59657,%f59658}, {%r1,%r2}, {%r3}, {%f59655,%f59656,%f59657,%f59658};

	// end inline asm
	// begin inline asm
	mma.sync.aligned.m16n8k8.row.col.f32.f16.f16.f32 {%f59655,%f59656,%f59657,%f59658}, {%r1,%r2}, {%r3}, {%f59655,%f59656,%f59657,%f59658};

	// end inline asm
	// begin inline asm
	mma.sync.aligned.m16n8k8.row.col.f32.f16.f16.f32 {%f59655,%f59656,%f59657,%f59658}, {%r1,%r2}, {%r3}, {%f59655,%f59656,%f59657,%f59658};

	// end inline asm
	// begin inline asm
	mma.sync.aligned.m16n8k8.row.col.f32.f16.f16.f32 {%f59655,%f59656,%f59657,%f59658}, {%r1,%r2}, {%r3}, {%f59655,%f59656,%f59657,%f59658};

	// end inline asm
	// begin inline asm
	mma.sync.aligned.m16n8k8.row.col.f32.f16.f16.f32 {%f59655,%f59656,%f59657,%f59658}, {%r1,%r2}, {%r3}, {%f59655,%f59656,%f59657,%f59658};

	// end inline asm
	// begin inline asm
	mma.sync.aligned.m16n8k8.row.col.f32.f16.f16.f32 {%f59655,%f59656,%f59657,%f59658}, {%r1,%r2}, {%r3}, {%f59655,%f59656,%f59657,%f59658};

	// end inline asm
	// begin inline asm
	mma.sync.aligned.m16n8k8.row.col.f32.f16.f16.f32 {%f59655,%f59656,%f59657,%f59658}, {%r1,%r2}, {%r3}, {%f59655,%f59656,%f59657,%f59658};

	// end inline asm
	// begin inline asm
	mma.sync.aligned.m16n8k8.row.col.f32.f16.f16.f32 {%f59655,%f59656,%f59657,%f59658}, {%r1,%r2}, {%r3}, {%f59655,%f59656,%f59657,%f59658};

	// end inline asm
	// begin inline asm
	mma.sync.aligned.m16n8k8.row.col.f32.f16.f16.f32 {%f59655,%f59656,%f59657,%f59658}, {%r1,%r2}, {%r3}, {%f59655,%f59656,%f59657,%f59658};

	// end inline asm
	// begin inline asm
	mma.sync.aligned.m16n8k8.row.col.f32.f16.f16.f32 {%f59655,%f59656,%f59657,%f59658}, {%r1,%r2}, {%r3}, {%f59655,%f59656,%f59657,%f59658};

	// end inline asm
	// begin inline asm
	mma.sync.aligned.m16n8k8.row.col.f32.f16.f16.f32 {%f59655,%f59656,%f59657,%f59658}, {%r1,%r2}, {%r3}, {%f59655,%f59656,%f59657,%f59658};

	// end inline asm
	// begin inline asm
	mma.sync.aligned.m16n8k8.row.col.f32.f16.f16.f32 {%f59655,%f59656,%f59657,%f59658}, {%r1,%r2}, {%r3}, {%f59655,%f59656,%f59657,%f59658};

	// end inline asm
	// begin inline asm
	mma.sync.aligned.m16n8k8.row.col.f32.f16.f16.f32 {%f59655,%f59656,%f59657,%f59658}, {%r1,%r2}, {%r3}, {%f59655,%f59656,%f59657,%f59658};

	// end inline asm
	// begin inline asm
	mma.sync.aligned.m16n8k8.row.col.f32.f16.f16.f32 {%f59655,%f59656,%f59657,%f59658}, {%r1,%r2}, {%r3}, {%f59655,%f59656,%f59657,%f59658};

	// end inline asm
	// begin inline asm
	mma.sync.aligned.m16n8k8.row.col.f32.f16.f16.f32 {%f59655,%f59656,%f59657,%f59658}, {%r1,%r2}, {%r3}, {%f59655,%f59656,%f59657,%f59658};

	// end inline asm
	// begin inline asm
	mma.sync.aligned.m16n8k8.row.col.f32.f16.f16.f32 {%f59655,%f59656,%f59657,%f59658}, {%r1,%r2}, {%r3}, {%f59655,%f59656,%f59657,%f59658};

	// end inline asm
	mov.f32 	%f62497, %f59657;
	mov.f32 	%f62496, %f59656;
	mov.f32 	%f62498, %f59658;
	mov.f32 	%f62495, %f59655;
	// begin inline asm
	mma.sync.aligned.m16n8k8.row.col.f32.f16.f16.f32 {%f62495,%f62496,%f62497,%f62498}, {%r1,%r2}, {%r3}, {%f62495,%f62496,%f62497,%f62498};

	// end inline asm
	// begin inline asm
	mma.sync.aligned.m16n8k8.row.col.f32.f16.f16.f32 {%f62495,%f62496,%f62497,%f62498}, {%r1,%r2}, {%r3}, {%f62495,%f62496,%f62497,%f62498};

	// end inline asm
	// begin inline asm
	mma.sync.aligned.m16n8k8.row.col.f32.f16.f16.f32 {%f62495,%f62496,%f62497,%f62498}, {%r1,%r2}, {%r3}, {%f62495,%f62496,%f62497,%f62498};

	// end inline asm
	// begin inline asm
	mma.sync.aligned.m16n8k8.row.col.f32.f16.f16.f32 {%f62495,%f62496,%f62497,%f62498}, {%r1,%r2}, {%r3}, {%f62495,%f62496,%f62497,%f62498};

	// end inline asm
	// begin inline asm
	mma.sync.aligned.m16n8k8.row.col.f32.f16.f16.f32 {%f62495,%f62496,%f62497,%f62498}, {%r1,%r2}, {%r3}, {%f62495,%f62496,%f62497,%f62498};

	// end inline asm
	// begin inline asm
	mma.sync.aligned.m16n8k8.row.col.f32.f16.f16.f32 {%f62495,%f62496,%f62497,%f62498}, {%r1,%r2}, {%r3}, {%f62495,%f62496,%f62497,%f62498};

	// end inline asm
	// begin inline asm
	mma.sync.aligned.m16n8k8.row.col.f32.f16.f16.f32 {%f62495,%f62496,%f62497,%f62498}, {%r1,%r2}, {%r3}, {%f62495,%f62496,%f62497,%f62498};

	// end inline asm
	// begin inline asm
	mma.sync.aligned.m16n8k8.row.col.f32.f16.f16.f32 {%f62495,%f62496,%f62497,%f62498}, {%r1,%r2}, {%r3}, {%f62495,%f62496,%f62497,%f62498};

	// end inline asm
	// begin inline asm
	mma.sync.aligned.m16n8k8.row.col.f32.f16.f16.f32 {%f62495,%f62496,%f62497,%f62498}, {%r1,%r2}, {%r3}, {%f62495,%f62496,%f62497,%f62498};

	// end inline asm
	// begin inline asm
	mma.sync.aligned.m16n8k8.row.col.f32.f16.f16.f32 {%f62495,%f62496,%f62497,%f62498}, {%r1,%r2}, {%r3}, {%f62495,%f62496,%f62497,%f62498};

	// end inline asm
	// begin inline asm
	mma.sync.aligned.m16n8k8.row.col.f32.f16.f16.f32 {%f62495,%f62496,%f62497,%f62498}, {%r1,%r2}, {%r3}, {%f62495,%f62496,%f62497,%f62498};

	// end inline asm
	// begin inline asm
	mma.sync.aligned.m16n8k8.row.col.f32.f16.f16.f32 {%f62495,%f62496,%f62497,%f62498}, {%r1,%r2}, {%r3}, {%f62495,%f62496,%f62497,%f62498};

	// end inline asm
	// begin inline asm
	mma.sync.aligned.m16n8k8.row.col.f32.f16.f16.f32 {%f62495,%f62496,%f62497,%f62498}, {%r1,%r2}, {%r3}, {%f62495,%f62496,%f62497,%f62498};

	// end inline asm
	// begin inline asm
	mma.sync.aligned.m16n8k8.row.col.f32.f16.f16.f32 {%f62495,%f62496,%f62497,%f62498}, {%r1,%r2}, {%r3}, {%f62495,%f62496,%f62497,%f62498};

	// end inline asm
	// begin inline asm
	mma.sync.aligned.m16n8k8.row.col.f32.f16.f16.f32 {%f62495,%f62496,%f62497,%f62498}, {%r1,%r2}, {%r3}, {%f62495,%f62496,%f62497,%f62498};

	// end inline asm
	// begin inline asm
	mma.sync.aligned.m16n8k8.row.col.f32.f16.f16.f32 {%f62495,%f62496,%f62497,%f62498}, {%r1,%r2}, {%r3}, {%f62495,%f62496,%f62497,%f62498};

	// end inline asm
	// begin inline asm
	mma.sync.aligned.m16n8k8.row.col.f32.f16.f16.f32 {%f62495,%f62496,%f62497,%f62498}, {%r1,%r2}, {%r3}, {%f62495,%f62496,%f62497,%f62498};

	// end inline asm
	// begin inline asm
	mma.sync.aligned.m16n8k8.row.col.f32.f16.f16.f32 {%f62495,%f62496,%f62497,%f62498}, {%r1,%r2}, {%r3}, {%f62495,%f62496,%f62497,%f62498};

	// end inline asm
	// begin inline asm
	mma.sync.aligned.m16n8k8.row.col.f32.f16.f16.f32 {%f62495,%f62496,%f62497,%f62498}, {%r1,%r2}, {%r3}, {%f62495,%f62496,%f62497,%f62498};

	// end inline asm
	// begin inline asm
	mma.sync.aligned.m16n8k8.row.col.f32.f16.f16.f32 {%f62495,%f62496,%f62497,%f62498}, {%r1,%r2}, {%r3}, {%f62495,%f62496,%f62497,%f62498};

	// end inline asm
	// begin inline asm
	mma.sync.aligned.m16n8k8.row.col.f32.f16.f16.f32 {%f62495,%f62496,%f62497,%f62498}, {%r1,%r2}, {%r3}, {%f62495,%f62496,%f62497,%f62498};

	// end inline asm
	// begin inline asm
	mma.sync.aligned.m16n8k8.row.col.f32.f16.f16.f32 {%f62495,%f62496,%f62497,%f62498}, {%r1,%r2}, {%r3}, {%f62495,%f62496,%f62497,%f62498};

	// end inline asm
	// begin inline asm
	mma.sync.aligned.m16n8k8.row.col.f32.f16.f16.f32 {%f62495,%f62496,%f62497,%f62498}, {%r1,%r2}, {%r3}, {%f62495,%f62496,%f62497,%f62498};

	// end inline asm
	// begin inline asm
	mma.sync.aligned.m16n8k8.row.col.f32.f16.f16.f32 {%f62495,%f62496,%f62497,%f62498}, {%r1,%r2}, {%r3}, {%f62495,%f62496,%f62497,%f62498};

	// end inline asm
	// begin inline asm
	mma.sync.aligned.m16n8k8.row.col.f32.f16.f16.f32 {%f62495,%f62496,%f62497,%f62498}, {%r1,%r2}, {%r3}, {%f62495,%f62496,%f62497,%f62498};

	// end inline asm
	// begin inline asm
	mma.sync.aligned.m16n8k8.row.col.f32.f16.f16.f32 {%f62495,%f62496,%f62497,%f62498}, {%r1,%r2}, {%r3}, {%f62495,%f62496,%f62497,%f62498};

	// end inline asm
	// begin inline asm
	mma.sync.aligned.m16n8k8.row.col.f32.f16.f16.f32 {%f62495,%f62496,%f62497,%f62498}, {%r1,%r2}, {%r3}, {%f62495,%f62496,%f62497,%f62498};

	// end inline asm
	// begin inline asm
	mma.sync.aligned.m16n8k8.row.col.f32.f16.f16.f32 {%f62495,%f62496,%f62497,%f62498}, {%r1,%r2}, {%r3}, {%f62495,%f62496,%f62497,%f62498};

	// end inline asm
	// begin inline asm
	mma.sync.aligned.m16n8k8.row.col.f32.f16.f16.f32 {%f62495,%f62496,%f62497,%f62498}, {%r1,%r2}, {%r3}, {%f62495,%f62496,%f62497,%f62498};

	// end inline asm
	// begin inline asm
	mma.sync.aligned.m16n8k8.row.col.f32.f16.f16.f32 {%f62495,%f62496,%f62497,%f62498}, {%r1,%r2}, {%r3}, {%f62495,%f62496,%f62497,%f62498};

	// end inline asm
	// begin inline asm
	mma.sync.aligned.m16n8k8.row.col.f32.f16.f16.f32 {%f62495,%f62496,%f62497,%f62498}, {%r1,%r2}, {%r3}, {%f62495,%f62496,%f62497,%f62498};

	// end inline asm
	// begin inline asm
	mma.sync.aligned.m16n8k8.row.col.f32.f16.f16.f32 {%f62495,%f62496,%f62497,%f62498}, {%r1,%r2}, {%r3}, {%f62495,%f62496,%f62497,%f62498};

	// end inline asm
	// begin inline asm
	mma.sync.aligned.m16n8k8.row.col.f32.f16.f16.f32 {%f62495,%f62496,%f62497,%f62498}, {%r1,%r2}, {%r3}, {%f62495,%f62496,%f62497,%f62498};

	// end inline asm
	// begin inline asm
	mma.sync.aligned.m16n8k8.row.col.f32.f16.f16.f32 {%f62495,%f62496,%f62497,%f62498}, {%r1,%r2}, {%r3}, {%f62495,%f62496,%f62497,%f62498};

	// end inline asm
	// begin inline asm
	mma.sync.aligned.m16n8k8.row.col.f32.f16.f16.f32 {%f62495,%f62496,%f62497,%f62498}, {%r1,%r2}, {%r3}, {%f62495,%f62496,%f62497,%f62498};

	// end inline asm
	// begin inline asm
	mma.sync.aligned.m16n8k8.row.col.f32.f16.f16.f32 {%f62495,%f62496,%f62497,%f62498}, {%r1,%r2}, {%r3}, {%f62495,%f62496,%f62497,%f62498};

	// end inline asm
	// begin inline asm
	mma.sync.aligned.m16n8k8.row.col.f32.f16.f16.f32 {%f62495,%f62496,%f62497,%f62498}, {%r1,%r2}, {%r3}, {%f62495,%f62496,%f62497,%f62498};

	// end inline asm
	// begin inline asm
	mma.sync.aligned.m16n8k8.row.col.f32.f16.f16.f32 {%f62495,%f62496,%f62497,%f62498}, {%r1,%r2}, {%r3}, {%f62495,%f62496,%f62497,%f62498};

	// end inline asm
	// begin inline asm
	mma.sync.aligned.m16n8k8.row.col.f32.f16.f16.f32 {%f62495,%f62496,%f62497,%f62498}, {%r1,%r2}, {%r3}, {%f62495,%f62496,%f62497,%f62498};

	// end inline asm
	// begin inline asm
	mma.sync.aligned.m16n8k8.row.col.f32.f16.f16.f32 {%f62495,%f62496,%f62497,%f62498}, {%r1,%r2}, {%r3}, {%f62495,%f62496,%f62497,%f62498};

	// end inline asm
	// begin inline asm
	mma.sync.aligned.m16n8k8.row.col.f32.f16.f16.f32 {%f62495,%f62496,%f62497,%f62498}, {%r1,%r2}, {%r3}, {%f62495,%f62496,%f62497,%f62498};

	// end inline asm
	// begin inline asm
	mma.sync.aligned.m16n8k8.row.col.f32.f16.f16.f32 {%f62495,%f62496,%f62497,%f62498}, {%r1,%r2}, {%r3}, {%f62495,%f62496,%f62497,%f62498};

	// end inline asm
	// begin inline asm
	mma.sync.aligned.m16n8k8.row.col.f32.f16.f16.f32 {%f62495,%f62496,%f62497,%f62498}, {%r1,%r2}, {%r3}, {%f62495,%f62496,%f62497,%f62498};

	// end inline asm
	// begin inline asm
	mma.sync.aligned.m16n8k8.row.col.f32.f16.f16.f32 {%f62495,%f62496,%f62497,%f62498}, {%r1,%r2}, {%r3}, {%f62495,%f62496,%f62497,%f62498};

	// end inline asm
	// begin inline asm
	mma.sync.aligned.m16n8k8.row.col.f32.f16.f16.f32 {%f62495,%f62496,%f62497,%f62498}, {%r1,%r2}, {%r3}, {%f62495,%f62496,%f62497,%f62498};

	// end inline asm
	// begin inline asm
	mma.sync.aligned.m16n8k8.row.col.f32.f16.f16.f32 {%f62495,%f62496,%f62497,%f62498}, {%r1,%r2}, {%r3}, {%f62495,%f62496,%f62497,%f62498};

	// end inline asm
	// begin inline asm
	mma.sync.aligned.m16n8k8.row.col.f32.f16.f16.f32 {%f62495,%f62496,%f62497,%f62498}, {%r1,%r2}, {%r3}, {%f62495,%f62496,%f62497,%f62498};

	// end inline asm
	// begin inline asm
	mma.sync.aligned.m16n8k8.row.col.f32.f16.f16.f32 {%f62495,%f62496,%f62497,%f62498}, {%r1,%r2}, {%r3}, {%f62495,%f62496,%f62497,%f62498};

	// end inline asm
	// begin inline asm
	mma.sync.aligned.m16n8k8.row.col.f32.f16.f16.f32 {%f62495,%f62496,%f62497,%f62498}, {%r1,%r2}, {%r3}, {%f62495,%f62496,%f62497,%f62498};

	// end inline asm
	// begin inline asm
	mma.sync.aligned.m16n8k8.row.col.f32.f16.f16.f32 {%f62495,%f62496,%f62497,%f62498}, {%r1,%r2}, {%r3}, {%f62495,%f62496,%f62497,%f62498};

	// end inline asm
	// begin inline asm
	mma.sync.aligned.m16n8k8.row.col.f32.f16.f16.f32 {%f62495,%f62496,%f62497,%f62498}, {%r1,%r2}, {%r3}, {%f62495,%f62496,%f62497,%f62498};

	// end inline asm
	// begin inline asm
	mma.sync.aligned.m16n8k8.row.col.f32.f16.f16.f32 {%f62495,%f62496,%f62497,%f62498}, {%r1,%r2}, {%r3}, {%f62495,%f62496,%f62497,%f62498};

	// end inline asm
	// begin inline asm
	mma.sync.aligned.m16n8k8.row.col.f32.f16.f16.f32 {%f62495,%f62496,%f62497,%f62498}, {%r1,%r2}, {%r3}, {%f62495,%f62496,%f62497,%f62498};

	// end inline asm
	// begin inline asm
	mma.sync.aligned.m16n8k8.row.col.f32.f16.f16.f32 {%f62495,%f62496,%f62497,%f62498}, {%r1,%r2}, {%r3}, {%f62495,%f62496,%f62497,%f62498};

	// end inline asm
	// begin inline asm
	mma.sync.aligned.m16n8k8.row.col.f32.f16.f16.f32 {%f62495,%f62496,%f62497,%f62498}, {%r1,%r2}, {%r3}, {%f62495,%f62496,%f62497,%f62498};

	// end inline asm
	// begin inline asm
	mma.sync.aligned.m16n8k8.row.col.f32.f16.f16.f32 {%f62495,%f62496,%f62497,%f62498}, {%r1,%r2}, {%r3}, {%f62495,%f62496,%f62497,%f62498};

	// end inline asm
	// begin inline asm
	mma.sync.aligned.m16n8k8.row.col.f32.f16.f16.f32 {%f62495,%f62496,%f62497,%f62498}, {%r1,%r2}, {%r3}, {%f62495,%f62496,%f62497,%f62498};

	// end inline asm
	// begin inline asm
	mma.sync.aligned.m16n8k8.row.col.f32.f16.f16.f32 {%f62495,%f62496,%f62497,%f62498}, {%r1,%r2}, {%r3}, {%f62495,%f62496,%f62497,%f62498};

	// end inline asm
	// begin inline asm
	mma.sync.aligned.m16n8k8.row.col.f32.f16.f16.f32 {%f62495,%f62496,%f62497,%f62498}, {%r1,%r2}, {%r3}, {%f62495,%f62496,%f62497,%f62498};

	// end inline asm
	// begin inline asm
	mma.sync.aligned.m16n8k8.row.col.f32.f16.f16.f32 {%f62495,%f62496,%f62497,%f62498}, {%r1,%r2}, {%r3}, {%f62495,%f62496,%f62497,%f62498};

	// end inline asm
	// begin inline asm
	mma.sync.aligned.m16n8k8.row.col.f32.f16.f16.f32 {%f62495,%f62496,%f62497,%f62498}, {%r1,%r2}, {%r3}, {%f62495,%f62496,%f62497,%f62498};

	// end inline asm
	// begin inline asm
	mma.sync.aligned.m16n8k8.row.col.f32.f16.f16.f32 {%f62495,%f62496,%f62497,%f62498}, {%r1,%r2}, {%r3}, {%f62495,%f62496,%f62497,%f62498};

	// end inline asm
	// begin inline asm
	mma.sync.aligned.m16n8k8.row.col.f32.f16.f16.f32 {%f62495,%f62496,%f62497,%f62498}, {%r1,%r2}, {%r3}, {%f62495,%f62496,%f62497,%f62498};

	// end inline asm
	// begin inline asm
	mma.sync.aligned.m16n8k8.row.col.f32.f16.f16.f32 {%f62495,%f62496,%f62497,%f62498}, {%r1,%r2}, {%r3}, {%f62495,%f62496,%f62497,%f62498};

	// end inline asm
	// begin inline asm
	mma.sync.aligned.m16n8k8.row.col.f32.f16.f16.f32 {%f62495,%f62496,%f62497,%f62498}, {%r1,%r2}, {%r3}, {%f62495,%f62496,%f62497,%f62498};

	// end inline asm
	// begin inline asm
	mma.sync.aligned.m16n8k8.row.col.f32.f16.f16.f32 {%f62495,%f62496,%f62497,%f62498}, {%r1,%r2}, {%r3}, {%f62495,%f62496,%f62497,%f62498};

	// end inline asm
	// begin inline asm
	mma.sync.aligned.m16n8k8.row.col.f32.f16.f16.f32 {%f62495,%f62496,%f62497,%f62498}, {%r1,%r2}, {%r3}, {%f62495,%f62496,%f62497,%f62498};

	// end inline asm
	// begin inline asm
	mma.sync.aligned.m16n8k8.row.col.f32.f16.f16.f32 {%f62495,%f62496,%f62497,%f62498}, {%r1,%r2}, {%r3}, {%f62495,%f62496,%f62497,%f62498};

	// end inline asm
	// begin inline asm
	mma.sync.aligned.m16n8k8.row.col.f32.f16.f16.f32 {%f62495,%f62496,%f62497,%f62498}, {%r1,%r2}, {%r3}, {%f62495,%f62496,%f62497,%f62498};

	// end inline asm
	// begin inline asm
	mma.sync.aligned.m16n8k8.row.col.f32.f16.f16.f32 {%f62495,%f62496,%f62497,%f62498}, {%r1,%r2}, {%r3}, {%f62495,%f62496,%f62497,%f62498};

	// end inline asm
	// begin inline asm
	mma.sync.aligned.m16n8k8.row.col.f32.f16.f16.f32 {%f62495,%f62496,%f62497,%f62498}, {%r1,%r2}, {%r3}, {%f62495,%f62496,%f62497,%f62498};

	// end inline asm
	// begin inline asm
	mma.sync.aligned.m16n8k8.row.col.f32.f16.f16.f32 {%f62495,%f62496,%f62497,%f62498}, {%r1,%r2}, {%r3}, {%f62495,%f62496,%f62497,%f62498};

	// end inline asm
	// begin inline asm
	mma.sync.aligned.m16n8k8.row.col.f32.f16.f16.f32 {%f62495,%f62496,%f62497,%f62498}, {%r1,%r2}, {%r3}, {%f62495,%f62496,%f62497,%f62498};

	// end inline asm
	// begin inline asm
	mma.sync.aligned.m16n8k8.row.col.f32.f16.f16.f32 {%f62495,%f62496,%f62497,%f62498}, {%r1,%r2}, {%r3}, {%f62495,%f62496,%f62497,%f62498};

	// end inline asm
	// begin inline asm
	mma.sync.aligned.m16n8k8.row.col.f32.f16.f16.f32 {%f62495,%f62496,%f62497,%f62498}, {%r1,%r2}, {%r3}, {%f62495,%f62496,%f62497,%f62498};

	// end inline asm
	// begin inline asm
	mma.sync.aligned.m16n8k8.row.col.f32.f16.f16.f32 {%f62495,%f62496,%f62497,%f62498}, {%r1,%r2}, {%r3}, {%f62495,%f62496,%f62497,%f62498};

	// end inline asm
	// begin inline asm
	mma.sync.aligned.m16n8k8.row.col.f32.f16.f16.f32 {%f62495,%f62496,%f62497,%f62498}, {%r1,%r2}, {%r3}, {%f62495,%f62496,%f62497,%f62498};

	// end inline asm
	// begin inline asm
	mma.sync.aligned.m16n8k8.row.col.f32.f16.f16.f32 {%f62495,%f62496,%f62497,%f62498}, {%r1,%r2}, {%r3}, {%f62495,%f62496,%f62497,%f62498};

	// end inline asm
	// begin inline asm
	mma.sync.aligned.m16n8k8.row.col.f32.f16.f16.f32 {%f62495,%f62496,%f62497,%f62498}, {%r1,%r2}, {%r3}, {%f62495,%f62496,%f62497,%f62498};

	// end inline asm
	// begin inline asm
	mma.sync.aligned.m16n8k8.row.col.f32.f16.f16.f32 {%f62495,%f62496,%f62497,%f62498}, {%r1,%r2}, {%r3}, {%f62495,%f62496,%f62497,%f62498};

	// end inline asm
	// begin inline asm
	mma.sync.aligned.m16n8k8.row.col.f32.f16.f16.f32 {%f62495,%f62496,%f62497,%f62498}, {%r1,%r2}, {%r3}, {%f62495,%f62496,%f62497,%f62498};

	// end inline asm
	// begin inline asm
	mma.sync.aligned.m16n8k8.row.col.f32.f16.f16.f32 {%f62495,%f62496,%f62497,%f62498}, {%r1,%r2}, {%r3}, {%f62495,%f62496,%f62497,%f62498};

	// end inline asm
	// begin inline asm
	mma.sync.aligned.m16n8k8.row.col.f32.f16.f16.f32 {%f62495,%f62496,%f62497,%f62498}, {%r1,%r2}, {%r3}, {%f62495,%f62496,%f62497,%f62498};

	// end inline asm
	// begin inline asm
	mma.sync.aligned.m16n8k8.row.col.f32.f16.f16.f32 {%f62495,%f62496,%f62497,%f62498}, {%r1,%r2}, {%r3}, {%f62495,%f62496,%f62497,%f62498};

	// end inline asm
	// begin inline asm
	mma.sync.aligned.m16n8k8.row.col.f32.f16.f16.f32 {%f62495,%f62496,%f62497,%f62498}, {%r1,%r2}, {%r3}, {%f62495,%f62496,%f62497,%f62498};

	// end inline asm
	// begin inline asm
	mma.sync.aligned.m16n8k8.row.col.f32.f16.f16.f32 {%f62495,%f62496,%f62497,%f62498}, {%r1,%r2}, {%r3}, {%f62495,%f62496,%f62497,%f62498};

	// end inline asm
	// begin inline asm
	mma.sync.aligned.m16n8k8.row.col.f32.f16.f16.f32 {%f62495,%f62496,%f62497,%f62498}, {%r1,%r2}, {%r3}, {%f62495,%f62496,%f62497,%f62498};

	// end inline asm
	// begin inline asm
	mma.sync.aligned.m16n8k8.row.col.f32.f16.f16.f32 {%f62495,%f62496,%f62497,%f62498}, {%r1,%r2}, {%r3}, {%f62495,%f62496,%f62497,%f62498};

	// end inline asm
	// begin inline asm
	mma.sync.aligned.m16n8k8.row.col.f32.f16.f16.f32 {%f62495,%f62496,%f62497,%f62498}, {%r1,%r2}, {%r3}, {%f62495,%f62496,%f62497,%f62498};

	// end inline asm
	// begin inline asm
	mma.sync.aligned.m16n8k8.row.col.f32.f16.f16.f32 {%f62495,%f62496,%f62497,%f62498}, {%r1,%r2}, {%r3}, {%f62495,%f62496,%f62497,%f62498};

	// end inline asm
	// begin inline asm
	mma.sync.aligned.m16n8k8.row.col.f32.f16.f16.f32 {%f62495,%f62496,%f62497,%f62498}, {%r1,%r2}, {%r3}, {%f62495,%f62496,%f62497,%f62498};

	// end inline asm
	// begin inline asm
	mma.sync.aligned.m16n8k8.row.col.f32.f16.f16.f32 {%f62495,%f62496,%f62497,%f62498}, {%r1,%r2}, {%r3}, {%f62495,%f62496,%f62497,%f62498};

	// end inline asm
	// begin inline asm
	mma.sync.aligned.m16n8k8.row.col.f32.f16.f16.f32 {%f62495,%f62496,%f62497,%f62498}, {%r1,%r2}, {%r3}, {%f62495,%f62496,%f62497,%f62498};

	// end inline asm
	// begin inline asm
	mma.sync.aligned.m16n8k8.row.col.f32.f16.f16.f32 {%f62495,%f62496,%f62497,%f62498}, {%r1,%r2}, {%r3}, {%f62495,%f62496,%f62497,%f62498};

	// end inline asm
	// begin inline asm
	mma.sync.aligned.m16n8k8.row.col.f32.f16.f16.f32 {%f62495,%f62496,%f62497,%f62498}, {%r1,%r2}, {%r3}, {%f62495,%f62496,%f62497,%f62498};

	// end inline asm
	// begin inline asm
	mma.sync.aligned.m16n8k8.row.col.f32.f16.f16.f32 {%f62495,%f62496,%f62497,%f62498}, {%r1,%r2}, {%r3}, {%f62495,%f62496,%f62497,%f62498};

	// end inline asm
	// begin inline asm
	mma.sync.aligned.m16n8k8.row.col.f32.f16.f16.f32 {%f62495,%f62496,%f62497,%f62498}, {%r1,%r2}, {%r3}, {%f62495,%f62496,%f62497,%f62498};

	// end inline asm
	// begin inline asm
	mma.sync.aligned.m16n8k8.row.col.f32.f16.f16.f32 {%f62495,%f62496,%f62497,%f62498}, {%r1,%r2}, {%r3}, {%f62495,%f62496,%f62497,%f62498};

	// end inline asm
	// begin inline asm
	mma.sync.aligned.m16n8k8.row.col.f32.f16.f16.f32 {%f62495,%f62496,%f62497,%f62498}, {%r1,%r2}, {%r3}, {%f62495,%f62496,%f62497,%f62498};

	// end inline asm
	// begin inline asm
	mma.sync.aligned.m16n8k8.row.col.f32.f16.f16.f32 {%f62495,%f62496,%f62497,%f62498}, {%r1,%r2}, {%r3}, {%f62495,%f62496,%f62497,%f62498};

	// end inline asm
	// begin inline asm
	mma.sync.aligned.m16n8k8.row.col.f32.f16.f16.f32 {%f62495,%f62496,%f62497,%f62498}, {%r1,%r2}, {%r3}, {%f62495,%f62496,%f62497,%f62498};

	// end inline asm
	// begin inline asm
	mma.sync.aligned.m16n8k8.row.col.f32.f16.f16.f32 {%f62495,%f62496,%f62497,%f62498}, {%r1,%r2}, {%r3}, {%f62495,%f62496,%f62497,%f62498};

	// end inline asm
	// begin inline asm
	mma.sync.aligned.m16n8k8.row.col.f32.f16.f16.f32 {%f62495,%f62496,%f62497,%f62498}, {%r1,%r2}, {%r3}, {%f62495,%f62496,%f62497,%f62498};

	// end inline asm
	// begin inline asm
	mma.sync.aligned.m16n8k8.row.col.f32.f16.f16.f32 {%f62495,%f62496,%f62497,%f62498}, {%r1,%r2}, {%r3}, {%f62495,%f62496,%f62497,%f62498};

	// end inline asm
	// begin inline asm
	mma.sync.aligned.m16n8k8.row.col.f32.f16.f16.f32 {%f62495,%f62496,%f62497,%f62498}, {%r1,%r2}, {%r3}, {%f62495,%f62496,%f62497,%f62498};

	// end inline asm
	// begin inline asm
	mma.sync.aligned.m16n8k8.row.col.f32.f16.f16.f32 {%f62495,%f62496,%f62497,%f62498}, {%r1,%r2}, {%r3}, {%f62495,%f62496,%f62497,%f62498};

	// end inline asm
	// begin inline asm
	mma.sync.aligned.m16n8k8.row.col.f32.f16.f16.f32 {%f62495,%f62496,%f62497,%f62498}, {%r1,%r2}, {%r3}, {%f62495,%f62496,%f62497,%f62498};

	// end inline asm
	// begin inline asm
	mma.sync.aligned.m16n8k8.row.col.f32.f16.f16.f32 {%f62495,%f62496,%f62497,%f62498}, {%r1,%r2}, {%r3}, {%f62495,%f62496,%f62497,%f62498};

	// end inline asm
	// begin inline asm
	mma.sync.aligned.m16n8k8.row.col.f32.f16.f16.f32 {%f62495,%f62496,%f62497,%f62498}, {%r1,%r2}, {%r3}, {%f62495,%f62496,%f62497,%f62498};

	// end inline asm
	// begin inline asm
	mma.sync.aligned.m16n8k8.row.col.f32.f16.f16.f32 {%f62495,%f62496,%f62497,%f62498}, {%r1,%r2}, {%r3}, {%f62495,%f62496,%f62497,%f62498};

	// end inline asm
	// begin inline asm
	mma.sync.aligned.m16n8k8.row.col.f32.f16.f16.f32 {%f62495,%f62496,%f62497,%f62498}, {%r1,%r2}, {%r3}, {%f62495,%f62496,%f62497,%f62498};

	// end inline asm
	// begin inline asm
	mma.sync.aligned.m16n8k8.row.col.f32.f16.f16.f32 {%f62495,%f62496,%f62497,%f62498}, {%r1,%r2}, {%r3}, {%f62495,%f62496,%f62497,%f62498};

	// end inline asm
	// begin inline asm
	mma.sync.aligned.m16n8k8.row.col.f32.f16.f16.f32 {%f62495,%f62496,%f62497,%f62498}, {%r1,%r2}, {%r3}, {%f62495,%f62496,%f62497,%f62498};

	// end inline asm
	// begin inline asm
	mma.sync.aligned.m16n8k8.row.col.f32.f16.f16.f32 {%f62495,%f62496,%f62497,%f62498}, {%r1,%r2}, {%r3}, {%f62495,%f62496,%f62497,%f62498};

	// end inline asm
	// begin inline asm
	mma.sync.aligned.m16n8k8.row.col.f32.f16.f16.f32 {%f62495,%f62496,%f62497,%f62498}, {%r1,%r2}, {%r3}, {%f62495,%f62496,%f62497,%f62498};

	// end inline asm
	// begin inline asm
	mma.sync.aligned.m16n8k8.row.col.f32.f16.f16.f32 {%f62495,%f62496,%f62497,%f62498}, {%r1,%r2}, {%r3}, {%f62495,%f62496,%f62497,%f62498};

	// end inline asm
	// begin inline asm
	mma.sync.aligned.m16n8k8.row.col.f32.f16.f16.f32 {%f62495,%f62496,%f62497,%f62498}, {%r1,%r2}, {%r3}, {%f62495,%f62496,%f62497,%f62498};

	// end inline asm
	// begin inline asm
	mma.sync.aligned.m16n8k8.row.col.f32.f16.f16.f32 {%f62495,%f62496,%f62497,%f62498}, {%r1,%r2}, {%r3}, {%f62495,%f62496,%f62497,%f62498};

	// end inline asm
	// begin inline asm
	mma.sync.aligned.m16n8k8.row.col.f32.f16.f16.f32 {%f62495,%f62496,%f62497,%f62498}, {%r1,%r2}, {%r3}, {%f62495,%f62496,%f62497,%f62498};

	// end inline asm
	// begin inline asm
	mma.sync.aligned.m16n8k8.row.col.f32.f16.f16.f32 {%f62495,%f62496,%f62497,%f62498}, {%r1,%r2}, {%r3}, {%f62495,%f62496,%f62497,%f62498};

	// end inline asm
	// begin inline asm
	mma.sync.aligned.m16n8k8.row.col.f32.f16.f16.f32 {%f62495,%f62496,%f62497,%f62498}, {%r1,%r2}, {%r3}, {%f62495,%f62496,%f62497,%f62498};

	// end inline asm
	// begin inline asm
	mma.sync.aligned.m16n8k8.row.col.f32.f16.f16.f32 {%f62495,%f62496,%f62497,%f62498}, {%r1,%r2}, {%r3}, {%f62495,%f62496,%f62497,%f62498};

	// end inline asm
	// begin inline asm
	mma.sync.aligned.m16n8k8.row.col.f32.f16.f16.f32 {%f62495,%f62496,%f62497,%f62498}, {%r1,%r2}, {%r3}, {%f62495,%f62496,%f62497,%f62498};

	// end inline asm
	// begin inline asm
	mma.sync.aligned.m16n8k8.row.col.f32.f16.f16.f32 {%f62495,%f62496,%f62497,%f62498}, {%r1,%r2}, {%r3}, {%f62495,%f62496,%f62497,%f62498};

	// end inline asm
	// begin inline asm
	mma.sync.aligned.m16n8k8.row.col.f32.f16.f16.f32 {%f62495,%f62496,%f62497,%f62498}, {%r1,%r2}, {%r3}, {%f62495,%f62496,%f62497,%f62498};

	// end inline asm
	// begin inline asm
	mma.sync.aligned.m16n8k8.row.col.f32.f16.f16.f32 {%f62495,%f62496,%f62497,%f62498}, {%r1,%r2}, {%r3}, {%f62495,%f62496,%f62497,%f62498};

	// end inline asm
	// begin inline asm
	mma.sync.aligned.m16n8k8.row.col.f32.f16.f16.f32 {%f62495,%f62496,%f62497,%f62498}, {%r1,%r2}, {%r3}, {%f62495,%f62496,%f62497,%f62498};

	// end inline asm
	// begin inline asm
	mma.sync.aligned.m16n8k8.row.col.f32.f16.f16.f32 {%f62495,%f62496,%f62497,%f62498}, {%r1,%r2}, {%r3}, {%f62495,%f62496,%f62497,%f62498};

	// end inline asm
	// begin inline asm
	mma.sync.aligned.m16n8k8.row.col.f32.f16.f16.f32 {%f62495,%f62496,%f62497,%f62498}, {%r1,%r2}, {%r3}, {%f62495,%f62496,%f62497,%f62498};

	// end inline asm
	// begin inline asm
	mma.sync.aligned.m16n8k8.row.col.f32.f16.f16.f32 {%f62495,%f62496,%f62497,%f62498}, {%r1,%r2}, {%r3}, {%f62495,%f62496,%f62497,%f62498};

	// end inline asm
	// begin inline asm
	mma.sync.aligned.m16n8k8.row.col.f32.f16.f16.f32 {%f62495,%f62496,%f62497,%f62498}, {%r1,%r2}, {%r3}, {%f62495,%f62496,%f62497,%f62498};

	// end inline asm
	// begin inline asm
	mma.sync.aligned.m16n8k8.row.col.f32.f16.f16.f32 {%f62495,%f62496,%f62497,%f62498}, {%r1,%r2}, {%r3}, {%f62495,%f62496,%f62497,%f62498};

	// end inline asm
	// begin inline asm
	mma.sync.aligned.m16n8k8.row.col.f32.f16.f16.f32 {%f62495,%f62496,%f62497,%f62498}, {%r1,%r2}, {%r3}, {%f62495,%f62496,%f62497,%f62498};

	// end inline asm
	// begin inline asm
	mma.sync.aligned.m16n8k8.row.col.f32.f16.f16.f32 {%f62495,%f62496,%f62497,%f62498}, {%r1,%r2}, {%r3}, {%f62495,%f62496,%f62497,%f62498};

	// end inline asm
	// begin inline asm
	mma.sync.aligned.m16n8k8.row.col.f32.f16.f16.f32 {%f62495,%f62496,%f62497,%f62498}, {%r1,%r2}, {%r3}, {%f62495,%f62496,%f62497,%f62498};

	// end inline asm
	// begin inline asm
	mma.sync.aligned.m16n8k8.row.col.f32.f16.f16.f32 {%f62495,%f62496,%f62497,%f62498}, {%r1,%r2}, {%r3}, {%f62495,%f62496,%f62497,%f62498};

	// end inline asm
	// begin inline asm
	mma.sync.aligned.m16n8k8.row.col.f32.f16.f16.f32 {%f62495,%f62496,%f62497,%f62498}, {%r1,%r2}, {%r3}, {%f62495,%f62496,%f62497,%f62498};

	// end inline asm
	// begin inline asm
	mma.sync.aligned.m16n8k8.row.col.f32.f16.f16.f32 {%f62495,%f62496,%f62497,%f62498}, {%r1,%r2}, {%r3}, {%f62495,%f62496,%f62497,%f62498};

	// end inline asm
	// begin inline asm
	mma.sync.aligned.m16n8k8.row.col.f32.f16.f16.f32 {%f62495,%f62496,%f62497,%f62498}, {%r1,%r2}, {%r3}, {%f62495,%f62496,%f62497,%f62498};

	// end inline asm
	// begin inline asm
	mma.sync.aligned.m16n8k8.row.col.f32.f16.f16.f32 {%f62495,%f62496,%f62497,%f62498}, {%r1,%r2}, {%r3}, {%f62495,%f62496,%f62497,%f62498};

	// end inline asm
	// begin inline asm
	mma.sync.aligned.m16n8k8.row.col.f32.f16.f16.f32 {%f62495,%f62496,%f62497,%f62498}, {%r1,%r2}, {%r3}, {%f62495,%f62496,%f62497,%f62498};

	// end inline asm
	// begin inline asm
	mma.sync.aligned.m16n8k8.row.col.f32.f16.f16.f32 {%f62495,%f62496,%f62497,%f62498}, {%r1,%r2}, {%r3}, {%f62495,%f62496,%f62497,%f62498};

	// end inline asm
	// begin inline asm
	mma.sync.aligned.m16n8k8.row.col.f32.f16.f16.f32 {%f62495,%f62496,%f62497,%f62498}, {%r1,%r2}, {%r3}, {%f62495,%f62496,%f62497,%f62498};

	// end inline asm
	// begin inline asm
	mma.sync.aligned.m16n8k8.row.col.f32.f16.f16.f32 {%f62495,%f62496,%f62497,%f62498}, {%r1,%r2}, {%r3}, {%f62495,%f62496,%f62497,%f62498};

	// end inline asm
	// begin inline asm
	mma.sync.aligned.m16n8k8.row.col.f32.f16.f16.f32 {%f62495,%f62496,%f62497,%f62498}, {%r1,%r2}, {%r3}, {%f62495,%f62496,%f62497,%f62498};

	// end inline asm
	// begin inline asm
	mma.sync.aligned.m16n8k8.row.col.f32.f16.f16.f32 {%f62495,%f62496,%f62497,%f62498}, {%r1,%r2}, {%r3}, {%f62495,%f62496,%f62497,%f62498};

	// end inline asm
	// begin inline asm
	mma.sync.aligned.m16n8k8.row.col.f32.f16.f16.f32 {%f62495,%f62496,%f62497,%f62498}, {%r1,%r2}, {%r3}, {%f62495,%f62496,%f62497,%f62498};

	// end inline asm
	// begin inline asm
	mma.sync.aligned.m16n8k8.row.col.f32.f16.f16.f32 {%f62495,%f62496,%f62497,%f62498}, {%r1,%r2}, {%r3}, {%f62495,%f62496,%f62497,%f62498};

	// end inline asm
	// begin inline asm
	mma.sync.aligned.m16n8k8.row.col.f32.f16.f16.f32 {%f62495,%f62496,%f62497,%f62498}, {%r1,%r2}, {%r3}, {%f62495,%f62496,%f62497,%f62498};

	// end inline asm
	// begin inline asm
	mma.sync.aligned.m16n8k8.row.col.f32.f16.f16.f32 {%f62495,%f62496,%f62497,%f62498}, {%r1,%r2}, {%r3}, {%f62495,%f62496,%f62497,%f62498};

	// end inline asm
	// begin inline asm
	mma.sync.aligned.m16n8k8.row.col.f32.f16.f16.f32 {%f62495,%f62496,%f62497,%f62498}, {%r1,%r2}, {%r3}, {%f62495,%f62496,%f62497,%f62498};

	// end inline asm
	// begin inline asm
	mma.sync.aligned.m16n8k8.row.col.f32.f16.f16.f32 {%f62495,%f62496,%f62497,%f62498}, {%r1,%r2}, {%r3}, {%f62495,%f62496,%f62497,%f62498};

	// end inline asm
	// begin inline asm
	mma.sync.aligned.m16n8k8.row.col.f32.f16.f16.f32 {%f62495,%f62496,%f62497,%f62498}, {%r1,%r2}, {%r3}, {%f62495,%f62496,%f62497,%f62498};

	// end inline asm
	// begin inline asm
	mma.sync.aligned.m16n8k8.row.col.f32.f16.f16.f32 {%f62495,%f62496,%f62497,%f62498}, {%r1,%r2}, {%r3}, {%f62495,%f62496,%f62497,%f62498};

	// end inline asm
	// begin inline asm
	mma.sync.aligned.m16n8k8.row.col.f32.f16.f16.f32 {%f62495,%f62496,%f62497,%f62498}, {%r1,%r2}, {%r3}, {%f62495,%f62496,%f62497,%f62498};

	// end inline asm
	// begin inline asm
	mma.sync.aligned.m16n8k8.row.col.f32.f16.f16.f32 {%f62495,%f62496,%f62497,%f62498}, {%r1,%r2}, {%r3}, {%f62495,%f62496,%f62497,%f62498};

	// end inline asm
	// begin inline asm
	mma.sync.aligned.m16n8k8.row.col.f32.f16.f16.f32 {%f62495,%f62496,%f62497,%f62498}, {%r1,%r2}, {%r3}, {%f62495,%f62496,%f62497,%f62498};

	// end inline asm
	// begin inline asm
	mma.sync.aligned.m16n8k8.row.col.f32.f16.f16.f32 {%f62495,%f62496,%f62497,%f62498}, {%r1,%r2}, {%r3}, {%f62495,%f62496,%f62497,%f62498};

	// end inline asm
	// begin inline asm
	mma.sync.aligned.m16n8k8.row.col.f32.f16.f16.f32 {%f62495,%f62496,%f62497,%f62498}, {%r1,%r2}, {%r3}, {%f62495,%f62496,%f62497,%f62498};

	// end inline asm
	// begin inline asm
	mma.sync.aligned.m16n8k8.row.col.f32.f16.f16.f32 {%f62495,%f62496,%f62497,%f62498}, {%r1,%r2}, {%r3}, {%f62495,%f62496,%f62497,%f62498};

	// end inline asm
	// begin inline asm
	mma.sync.aligned.m16n8k8.row.col.f32.f16.f16.f32 {%f62495,%f62496,%f62497,%f62498}, {%r1,%r2}, {%r3}, {%f62495,%f62496,%f62497,%f62498};

	// end inline asm
	// begin inline asm
	mma.sync.aligned.m16n8k8.row.col.f32.f16.f16.f32 {%f62495,%f62496,%f62497,%f62498}, {%r1,%r2}, {%r3}, {%f62495,%f62496,%f62497,%f62498};

	// end inline asm
	// begin inline asm
	mma.sync.aligned.m16n8k8.row.col.f32.f16.f16.f32 {%f62495,%f62496,%f62497,%f62498}, {%r1,%r2}, {%r3}, {%f62495,%f62496,%f62497,%f62498};

	// end inline asm
	// begin inline asm
	mma.sync.aligned.m16n8k8.row.col.f32.f16.f16.f32 {%f62495,%f62496,%f62497,%f62498}, {%r1,%r2}, {%r3}, {%f62495,%f62496,%f62497,%f62498};

	// end inline asm
	// begin inline asm
	mma.sync.aligned.m16n8k8.row.col.f32.f16.f16.f32 {%f62495,%f62496,%f62497,%f62498}, {%r1,%r2}, {%r3}, {%f62495,%f62496,%f62497,%f62498};

	// end inline asm
	// begin inline asm
	mma.sync.aligned.m16n8k8.row.col.f32.f16.f16.f32 {%f62495,%f62496,%f62497,%f62498}, {%r1,%r2}, {%r3}, {%f62495,%f62496,%f62497,%f62498};

	// end inline asm
	// begin inline asm
	mma.sync.aligned.m16n8k8.row.col.f32.f16.f16.f32 {%f62495,%f62496,%f62497,%f62498}, {%r1,%r2}, {%r3}, {%f62495,%f62496,%f62497,%f62498};

	// end inline asm
	// begin inline asm
	mma.sync.aligned.m16n8k8.row.col.f32.f16.f16.f32 {%f62495,%f62496,%f62497,%f62498}, {%r1,%r2}, {%r3}, {%f62495,%f62496,%f62497,%f62498};

	// end inline asm
	// begin inline asm
	mma.sync.aligned.m16n8k8.row.col.f32.f16.f16.f32 {%f62495,%f62496,%f62497,%f62498}, {%r1,%r2}, {%r3}, {%f62495,%f62496,%f62497,%f62498};

	// end inline asm
	// begin inline asm
	mma.sync.aligned.m16n8k8.row.col.f32.f16.f16.f32 {%f62495,%f62496,%f62497,%f62498}, {%r1,%r2}, {%r3}, {%f62495,%f62496,%f62497,%f62498};

	// end inline asm
	// begin inline asm
	mma.sync.aligned.m16n8k8.row.col.f32.f16.f16.f32 {%f62495,%f62496,%f62497,%f62498}, {%r1,%r2}, {%r3}, {%f62495,%f62496,%f62497,%f62498};

	// end inline asm
	// begin inline asm
	mma.sync.aligned.m16n8k8.row.col.f32.f16.f16.f32 {%f62495,%f62496,%f62497,%f62498}, {%r1,%r2}, {%r3}, {%f62495,%f62496,%f62497,%f62498};

	// end inline asm
	// begin inline asm
	mma.sync.aligned.m16n8k8.row.col.f32.f16.f16.f32 {%f62495,%f62496,%f62497,%f62498}, {%r1,%r2}, {%r3}, {%f62495,%f62496,%f62497,%f62498};

	// end inline asm
	// begin inline asm
	mma.sync.aligned.m16n8k8.row.col.f32.f16.f16.f32 {%f62495,%f62496,%f62497,%f62498}, {%r1,%r2}, {%r3}, {%f62495,%f62496,%f62497,%f62498};

	// end inline asm
	// begin inline asm
	mma.sync.aligned.m16n8k8.row.col.f32.f16.f16.f32 {%f62495,%f62496,%f62497,%f62498}, {%r1,%r2}, {%r3}, {%f62495,%f62496,%f62497,%f62498};

	// end inline asm
	// begin inline asm
	mma.sync.aligned.m16n8k8.row.col.f32.f16.f16.f32 {%f62495,%f62496,%f62497,%f62498}, {%r1,%r2}, {%r3}, {%f62495,%f62496,%f62497,%f62498};

	// end inline asm
	// begin inline asm
	mma.sync.aligned.m16n8k8.row.col.f32.f16.f16.f32 {%f62495,%f62496,%f62497,%f62498}, {%r1,%r2}, {%r3}, {%f62495,%f62496,%f62497,%f62498};

	// end inline asm
	// begin inline asm
	mma.sync.aligned.m16n8k8.row.col.f32.f16.f16.f32 {%f62495,%f62496,%f62497,%f62498}, {%r1,%r2}, {%r3}, {%f62495,%f62496,%f62497,%f62498};

	// end inline asm
	// begin inline asm
	mma.sync.aligned.m16n8k8.row.col.f32.f16.f16.f32 {%f62495,%f62496,%f62497,%f62498}, {%r1,%r2}, {%r3}, {%f62495,%f62496,%f62497,%f62498};

	// end inline asm
	// begin inline asm
	mma.sync.aligned.m16n8k8.row.col.f32.f16.f16.f32 {%f62495,%f62496,%f62497,%f62498}, {%r1,%r2}, {%r3}, {%f62495,%f62496,%f62497,%f62498};

	// end inline asm
	// begin inline asm
	mma.sync.aligned.m16n8k8.row.col.f32.f16.f16.f32 {%f62495,%f62496,%f62497,%f62498}, {%r1,%r2}, {%r3}, {%f62495,%f62496,%f62497,%f62498};

	// end inline asm
	// begin inline asm
	mma.sync.aligned.m16n8k8.row.col.f32.f16.f16.f32 {%f62495,%f62496,%f62497,%f62498}, {%r1,%r2}, {%r3}, {%f62495,%f62496,%f62497,%f62498};

	// end inline asm
	// begin inline asm
	mma.sync.aligned.m16n8k8.row.col.f32.f16.f16.f32 {%f62495,%f62496,%f62497,%f62498}, {%r1,%r2}, {%r3}, {%f62495,%f62496,%f62497,%f62498};

	// end inline asm
	// begin inline asm
	mma.sync.aligned.m16n8k8.row.col.f32.f16.f16.f32 {%f62495,%f62496,%f62497,%f62498}, {%r1,%r2}, {%r3}, {%f62495,%f62496,%f62497,%f62498};

	// end inline asm
	// begin inline asm
	mma.sync.aligned.m16n8k8.row.col.f32.f16.f16.f32 {%f62495,%f62496,%f62497,%f62498}, {%r1,%r2}, {%r3}, {%f62495,%f62496,%f62497,%f62498};

	// end inline asm
	// begin inline asm
	mma.sync.aligned.m16n8k8.row.col.f32.f16.f16.f32 {%f62495,%f62496,%f62497,%f62498}, {%r1,%r2}, {%r3}, {%f62495,%f62496,%f62497,%f62498};

	// end inline asm
	// begin inline asm
	mma.sync.aligned.m16n8k8.row.col.f32.f16.f16.f32 {%f62495,%f62496,%f62497,%f62498}, {%r1,%r2}, {%r3}, {%f62495,%f62496,%f62497,%f62498};

	// end inline asm
	// begin inline asm
	mma.sync.aligned.m16n8k8.row.col.f32.f16.f16.f32 {%f62495,%f62496,%f62497,%f62498}, {%r1,%r2}, {%r3}, {%f62495,%f62496,%f62497,%f62498};

	// end inline asm
	// begin inline asm
	mma.sync.aligned.m16n8k8.row.col.f32.f16.f16.f32 {%f62495,%f62496,%f62497,%f62498}, {%r1,%r2}, {%r3}, {%f62495,%f62496,%f62497,%f62498};

	// end inline asm
	// begin inline asm
	mma.sync.aligned.m16n8k8.row.col.f32.f16.f16.f32 {%f62495,%f62496,%f62497,%f62498}, {%r1,%r2}, {%r3}, {%f62495,%f62496,%f62497,%f62498};

	// end inline asm
	// begin inline asm
	mma.sync.aligned.m16n8k8.row.col.f32.f16.f16.f32 {%f62495,%f62496,%f62497,%f62498}, {%r1,%r2}, {%r3}, {%f62495,%f62496,%f62497,%f62498};

	// end inline asm
	// begin inline asm
	mma.sync.aligned.m16n8k8.row.col.f32.f16.f16.f32 {%f62495,%f62496,%f62497,%f62498}, {%r1,%r2}, {%r3}, {%f62495,%f62496,%f62497,%f62498};

	// end inline asm
	// begin inline asm
	mma.sync.aligned.m16n8k8.row.col.f32.f16.f16.f32 {%f62495,%f62496,%f62497,%f62498}, {%r1,%r2}, {%r3}, {%f62495,%f62496,%f62497,%f62498};

	// end inline asm
	// begin inline asm
	mma.sync.aligned.m16n8k8.row.col.f32.f16.f16.f32 {%f62495,%f62496,%f62497,%f62498}, {%r1,%r2}, {%r3}, {%f62495,%f62496,%f62497,%f62498};

	// end inline asm
	// begin inline asm
	mma.sync.aligned.m16n8k8.row.col.f32.f16.f16.f32 {%f62495,%f62496,%f62497,%f62498}, {%r1,%r2}, {%r3}, {%f62495,%f62496,%f62497,%f62498};

	// end inline asm
	// begin inline asm
	mma.sync.aligned.m16n8k8.row.col.f32.f16.f16.f32 {%f62495,%f62496,%f62497,%f62498}, {%r1,%r2}, {%r3}, {%f62495,%f62496,%f62497,%f62498};

	// end inline asm
	// begin inline asm
	mma.sync.aligned.m16n8k8.row.col.f32.f16.f16.f32 {%f62495,%f62496,%f62497,%f62498}, {%r1,%r2}, {%r3}, {%f62495,%f62496,%f62497,%f62498};

	// end inline asm
	// begin inline asm
	mma.sync.aligned.m16n8k8.row.col.f32.f16.f16.f32 {%f62495,%f62496,%f62497,%f62498}, {%r1,%r2}, {%r3}, {%f62495,%f62496,%f62497,%f62498};

	// end inline asm
	// begin inline asm
	mma.sync.aligned.m16n8k8.row.col.f32.f16.f16.f32 {%f62495,%f62496,%f62497,%f62498}, {%r1,%r2}, {%r3}, {%f62495,%f62496,%f62497,%f62498};

	// end inline asm
	// begin inline asm
	mma.sync.aligned.m16n8k8.row.col.f32.f16.f16.f32 {%f62495,%f62496,%f62497,%f62498}, {%r1,%r2}, {%r3}, {%f62495,%f62496,%f62497,%f62498};

	// end inline asm
	// begin inline asm
	mma.sync.aligned.m16n8k8.row.col.f32.f16.f16.f32 {%f62495,%f62496,%f62497,%f62498}, {%r1,%r2}, {%r3}, {%f62495,%f62496,%f62497,%f62498};

	// end inline asm
	// begin inline asm
	mma.sync.aligned.m16n8k8.row.col.f32.f16.f16.f32 {%f62495,%f62496,%f62497,%f62498}, {%r1,%r2}, {%r3}, {%f62495,%f62496,%f62497,%f62498};

	// end inline asm
	// begin inline asm
	mma.sync.aligned.m16n8k8.row.col.f32.f16.f16.f32 {%f62495,%f62496,%f62497,%f62498}, {%r1,%r2}, {%r3}, {%f62495,%f62496,%f62497,%f62498};

	// end inline asm
	// begin inline asm
	mma.sync.aligned.m16n8k8.row.col.f32.f16.f16.f32 {%f62495,%f62496,%f62497,%f62498}, {%r1,%r2}, {%r3}, {%f62495,%f62496,%f62497,%f62498};

	// end inline asm
	// begin inline asm
	mma.sync.aligned.m16n8k8.row.col.f32.f16.f16.f32 {%f62495,%f62496,%f62497,%f62498}, {%r1,%r2}, {%r3}, {%f62495,%f62496,%f62497,%f62498};

	// end inline asm
	// begin inline asm
	mma.sync.aligned.m16n8k8.row.col.f32.f16.f16.f32 {%f62495,%f62496,%f62497,%f62498}, {%r1,%r2}, {%r3}, {%f62495,%f62496,%f62497,%f62498};

	// end inline asm
	// begin inline asm
	mma.sync.aligned.m16n8k8.row.col.f32.f16.f16.f32 {%f62495,%f62496,%f62497,%f62498}, {%r1,%r2}, {%r3}, {%f62495,%f62496,%f62497,%f62498};

	// end inline asm
	// begin inline asm
	mma.sync.aligned.m16n8k8.row.col.f32.f16.f16.f32 {%f62495,%f62496,%f62497,%f62498}, {%r1,%r2}, {%r3}, {%f62495,%f62496,%f62497,%f62498};

	// end inline asm
	// begin inline asm
	mma.sync.aligned.m16n8k8.row.col.f32.f16.f16.f32 {%f62495,%f62496,%f62497,%f62498}, {%r1,%r2}, {%r3}, {%f62495,%f62496,%f62497,%f62498};

	// end inline asm
	// begin inline asm
	mma.sync.aligned.m16n8k8.row.col.f32.f16.f16.f32 {%f62495,%f62496,%f62497,%f62498}, {%r1,%r2}, {%r3}, {%f62495,%f62496,%f62497,%f62498};

	// end inline asm
	// begin inline asm
	mma.sync.aligned.m16n8k8.row.col.f32.f16.f16.f32 {%f62495,%f62496,%f62497,%f62498}, {%r1,%r2}, {%r3}, {%f62495,%f62496,%f62497,%f62498};

	// end inline asm
	// begin inline asm
	mma.sync.aligned.m16n8k8.row.col.f32.f16.f16.f32 {%f62495,%f62496,%f62497,%f62498}, {%r1,%r2}, {%r3}, {%f62495,%f62496,%f62497,%f62498};

	// end inline asm
	// begin inline asm
	mma.sync.aligned.m16n8k8.row.col.f32.f16.f16.f32 {%f62495,%f62496,%f62497,%f62498}, {%r1,%r2}, {%r3}, {%f62495,%f62496,%f62497,%f62498};

	// end inline asm
	// begin inline asm
	mma.sync.aligned.m16n8k8.row.col.f32.f16.f16.f32 {%f62495,%f62496,%f62497,%f62498}, {%r1,%r2}, {%r3}, {%f62495,%f62496,%f62497,%f62498};

	// end inline asm
	// begin inline asm
	mma.sync.aligned.m16n8k8.row.col.f32.f16.f16.f32 {%f62495,%f62496,%f62497,%f62498}, {%r1,%r2}, {%r3}, {%f62495,%f62496,%f62497,%f62498};

	// end inline asm
	// begin inline asm
	mma.sync.aligned.m16n8k8.row.col.f32.f16.f16.f32 {%f62495,%f62496,%f62497,%f62498}, {%r1,%r2}, {%r3}, {%f62495,%f62496,%f62497,%f62498};

	// end inline asm
	// begin inline asm
	mma.sync.aligned.m16n8k8.row.col.f32.f16.f16.f32 {%f62495,%f62496,%f62497,%f62498}, {%r1,%r2}, {%r3}, {%f62495,%f62496,%f62497,%f62498};

	// end inline asm
	// begin inline asm
	mma.sync.aligned.m16n8k8.row.col.f32.f16.f16.f32 {%f62495,%f62496,%f62497,%f62498}, {%r1,%r2}, {%r3}, {%f62495,%f62496,%f62497,%f62498};

	// end inline asm
	// begin inline asm
	mma.sync.aligned.m16n8k8.row.col.f32.f16.f16.f32 {%f62495,%f62496,%f62497,%f62498}, {%r1,%r2}, {%r3}, {%f62495,%f62496,%f62497,%f62498};

	// end inline asm
	// begin inline asm
	mma.sync.aligned.m16n8k8.row.col.f32.f16.f16.f32 {%f62495,%f62496,%f62497,%f62498}, {%r1,%r2}, {%r3}, {%f62495,%f62496,%f62497,%f62498};

	// end inline asm
	// begin inline asm
	mma.sync.aligned.m16n8k8.row.col.f32.f16.f16.f32 {%f62495,%f62496,%f62497,%f62498}, {%r1,%r2}, {%r3}, {%f62495,%f62496,%f62497,%f62498};

	// end inline asm
	// begin inline asm
	mma.sync.aligned.m16n8k8.row.col.f32.f16.f16.f32 {%f62495,%f62496,%f62497,%f62498}, {%r1,%r2}, {%r3}, {%f62495,%f62496,%f62497,%f62498};

	// end inline asm
	// begin inline asm
	mma.sync.aligned.m16n8k8.row.col.f32.f16.f16.f32 {%f62495,%f62496,%f62497,%f62498}, {%r1,%r2}, {%r3}, {%f62495,%f62496,%f62497,%f62498};

	// end inline asm
	// begin inline asm
	mma.sync.aligned.m16n8k8.row.col.f32.f16.f16.f32 {%f62495,%f62496,%f62497,%f62498}, {%r1,%r2}, {%r3}, {%f62495,%f62496,%f62497,%f62498};

	// end inline asm
	// begin inline asm
	mma.sync.aligned.m16n8k8.row.col.f32.f16.f16.f32 {%f62495,%f62496,%f62497,%f62498}, {%r1,%r2}, {%r3}, {%f62495,%f62496,%f62497,%f62498};

	// end inline asm
	// begin inline asm
	mma.sync.aligned.m16n8k8.row.col.f32.f16.f16.f32 {%f62495,%f62496,%f62497,%f62498}, {%r1,%r2}, {%r3}, {%f62495,%f62496,%f62497,%f62498};

	// end inline asm
	// begin inline asm
	mma.sync.aligned.m16n8k8.row.col.f32.f16.f16.f32 {%f62495,%f62496,%f62497,%f62498}, {%r1,%r2}, {%r3}, {%f62495,%f62496,%f62497,%f62498};

	// end inline asm
	// begin inline asm
	mma.sync.aligned.m16n8k8.row.col.f32.f16.f16.f32 {%f62495,%f62496,%f62497,%f62498}, {%r1,%r2}, {%r3}, {%f62495,%f62496,%f62497,%f62498};

	// end inline asm
	// begin inline asm
	mma.sync.aligned.m16n8k8.row.col.f32.f16.f16.f32 {%f62495,%f62496,%f62497,%f62498}, {%r1,%r2}, {%r3}, {%f62495,%f62496,%f62497,%f62498};

	// end inline asm
	// begin inline asm
	mma.sync.aligned.m16n8k8.row.col.f32.f16.f16.f32 {%f62495,%f62496,%f62497,%f62498}, {%r1,%r2}, {%r3}, {%f62495,%f62496,%f62497,%f62498};

	// end inline asm
	// begin inline asm
	mma.sync.aligned.m16n8k8.row.col.f32.f16.f16.f32 {%f62495,%f62496,%f62497,%f62498}, {%r1,%r2}, {%r3}, {%f62495,%f62496,%f62497,%f62498};

	// end inline asm
	// begin inline asm
	mma.sync.aligned.m16n8k8.row.col.f32.f16.f16.f32 {%f62495,%f62496,%f62497,%f62498}, {%r1,%r2}, {%r3}, {%f62495,%f62496,%f62497,%f62498};

	// end inline asm
	// begin inline asm
	mma.sync.aligned.m16n8k8.row.col.f32.f16.f16.f32 {%f62495,%f62496,%f62497,%f62498}, {%r1,%r2}, {%r3}, {%f62495,%f62496,%f62497,%f62498};

	// end inline asm
	// begin inline asm
	mma.sync.aligned.m16n8k8.row.col.f32.f16.f16.f32 {%f62495,%f62496,%f62497,%f62498}, {%r1,%r2}, {%r3}, {%f62495,%f62496,%f62497,%f62498};

	// end inline asm
	// begin inline asm
	mma.sync.aligned.m16n8k8.row.col.f32.f16.f16.f32 {%f62495,%f62496,%f62497,%f62498}, {%r1,%r2}, {%r3}, {%f62495,%f62496,%f62497,%f62498};

	// end inline asm
	// begin inline asm
	mma.sync.aligned.m16n8k8.row.col.f32.f16.f16.f32 {%f62495,%f62496,%f62497,%f62498}, {%r1,%r2}, {%r3}, {%f62495,%f62496,%f62497,%f62498};

	// end inline asm
	// begin inline asm
	mma.sync.aligned.m16n8k8.row.col.f32.f16.f16.f32 {%f62495,%f62496,%f62497,%f62498}, {%r1,%r2}, {%r3}, {%f62495,%f62496,%f62497,%f62498};

	// end inline asm
	// begin inline asm
	mma.sync.aligned.m16n8k8.row.col.f32.f16.f16.f32 {%f62495,%f62496,%f62497,%f62498}, {%r1,%r2}, {%r3}, {%f62495,%f62496,%f62497,%f62498};

	// end inline asm
	// begin inline asm
	mma.sync.aligned.m16n8k8.row.col.f32.f16.f16.f32 {%f62495,%f62496,%f62497,%f62498}, {%r1,%r2}, {%r3}, {%f62495,%f62496,%f62497,%f62498};

	// end inline asm
	// begin inline asm
	mma.sync.aligned.m16n8k8.row.col.f32.f16.f16.f32 {%f62495,%f62496,%f62497,%f62498}, {%r1,%r2}, {%r3}, {%f62495,%f62496,%f62497,%f62498};

	// end inline asm
	// begin inline asm
	mma.sync.aligned.m16n8k8.row.col.f32.f16.f16.f32 {%f62495,%f62496,%f62497,%f62498}, {%r1,%r2}, {%r3}, {%f62495,%f62496,%f62497,%f62498};

	// end inline asm
	// begin inline asm
	mma.sync.aligned.m16n8k8.row.col.f32.f16.f16.f32 {%f62495,%f62496,%f62497,%f62498}, {%r1,%r2}, {%r3}, {%f62495,%f62496,%f62497,%f62498};

	// end inline asm
	// begin inline asm
	mma.sync.aligned.m16n8k8.row.col.f32.f16.f16.f32 {%f62495,%f62496,%f62497,%f62498}, {%r1,%r2}, {%r3}, {%f62495,%f62496,%f62497,%f62498};

	// end inline asm
	// begin inline asm
	mma.sync.aligned.m16n8k8.row.col.f32.f16.f16.f32 {%f62495,%f62496,%f62497,%f62498}, {%r1,%r2}, {%r3}, {%f62495,%f62496,%f62497,%f62498};

	// end inline asm
	// begin inline asm
	mma.sync.aligned.m16n8k8.row.col.f32.f16.f16.f32 {%f62495,%f62496,%f62497,%f62498}, {%r1,%r2}, {%r3}, {%f62495,%f62496,%f62497,%f62498};

	// end inline asm
	// begin inline asm
	mma.sync.aligned.m16n8k8.row.col.f32.f16.f16.f32 {%f62495,%f62496,%f62497,%f62498}, {%r1,%r2}, {%r3}, {%f62495,%f62496,%f62497,%f62498};

	// end inline asm
	// begin inline asm
	mma.sync.aligned.m16n8k8.row.col.f32.f16.f16.f32 {%f62495,%f62496,%f62497,%f62498}, {%r1,%r2}, {%r3}, {%f62495,%f62496,%f62497,%f62498};

	// end inline asm
	// begin inline asm
	mma.sync.aligned.m16n8k8.row.col.f32.f16.f16.f32 {%f62495,%f62496,%f62497,%f62498}, {%r1,%r2}, {%r3}, {%f62495,%f62496,%f62497,%f62498};

	// end inline asm
	// begin inline asm
	mma.sync.aligned.m16n8k8.row.col.f32.f16.f16.f32 {%f62495,%f62496,%f62497,%f62498}, {%r1,%r2}, {%r3}, {%f62495,%f62496,%f62497,%f62498};

	// end inline asm
	// begin inline asm
	mma.sync.aligned.m16n8k8.row.col.f32.f16.f16.f32 {%f62495,%f62496,%f62497,%f62498}, {%r1,%r2}, {%r3}, {%f62495,%f62496,%f62497,%f62498};

	// end inline asm
	// begin inline asm
	mma.sync.aligned.m16n8k8.row.col.f32.f16.f16.f32 {%f62495,%f62496,%f62497,%f62498}, {%r1,%r2}, {%r3}, {%f62495,%f62496,%f62497,%f62498};

	// end inline asm
	// begin inline asm
	mma.sync.aligned.m16n8k8.row.col.f32.f16.f16.f32 {%f62495,%f62496,%f62497,%f62498}, {%r1,%r2}, {%r3}, {%f62495,%f62496,%f62497,%f62498};

	// end inline asm
	// begin inline asm
	mma.sync.aligned.m16n8k8.row.col.f32.f16.f16.f32 {%f62495,%f62496,%f62497,%f62498}, {%r1,%r2}, {%r3}, {%f62495,%f62496,%f62497,%f62498};

	// end inline asm
	// begin inline asm
	mma.sync.aligned.m16n8k8.row.col.f32.f16.f16.f32 {%f62495,%f62496,%f62497,%f62498}, {%r1,%r2}, {%r3}, {%f62495,%f62496,%f62497,%f62498};

	// end inline asm
	// begin inline asm
	mma.sync.aligned.m16n8k8.row.col.f32.f16.f16.f32 {%f62495,%f62496,%f62497,%f62498}, {%r1,%r2}, {%r3}, {%f62495,%f62496,%f62497,%f62498};

	// end inline asm
	// begin inline asm
	mma.sync.aligned.m16n8k8.row.col.f32.f16.f16.f32 {%f62495,%f62496,%f62497,%f62498}, {%r1,%r2}, {%r3}, {%f62495,%f62496,%f62497,%f62498};

	// end inline asm
	// begin inline asm
	mma.sync.aligned.m16n8k8.row.col.f32.f16.f16.f32 {%f62495,%f62496,%f62497,%f62498}, {%r1,%r2}, {%r3}, {%f62495,%f62496,%f62497,%f62498};

	// end inline asm
	// begin inline asm
	mma.sync.aligned.m16n8k8.row.col.f32.f16.f16.f32 {%f62495,%f62496,%f62497,%f62498}, {%r1,%r2}, {%r3}, {%f62495,%f62496,%f62497,%f62498};

	// end inline asm
	// begin inline asm
	mma.sync.aligned.m16n8k8.row.col.f32.f16.f16.f32 {%f62495,%f62496,%f62497,%f62498}, {%r1,%r2}, {%r3}, {%f62495,%f62496,%f62497,%f62498};

	// end inline asm
	// begin inline asm
	mma.sync.aligned.m16n8k8.row.col.f32.f16.f16.f32 {%f62495,%f62496,%f62497,%f62498}, {%r1,%r2}, {%r3}, {%f62495,%f62496,%f62497,%f62498};

	// end inline asm
	// begin inline asm
	mma.sync.aligned.m16n8k8.row.col.f32.f16.f16.f32 {%f62495,%f62496,%f62497,%f62498}, {%r1,%r2}, {%r3}, {%f62495,%f62496,%f62497,%f62498};

	// end inline asm
	// begin inline asm
	mma.sync.aligned.m16n8k8.row.col.f32.f16.f16.f32 {%f62495,%f62496,%f62497,%f62498}, {%r1,%r2}, {%r3}, {%f62495,%f62496,%f62497,%f62498};

	// end inline asm
	// begin inline asm
	mma.sync.aligned.m16n8k8.row.col.f32.f16.f16.f32 {%f62495,%f62496,%f62497,%f62498}, {%r1,%r2}, {%r3}, {%f62495,%f62496,%f62497,%f62498};

	// end inline asm
	// begin inline asm
	mma.sync.aligned.m16n8k8.row.col.f32.f16.f16.f32 {%f62495,%f62496,%f62497,%f62498}, {%r1,%r2}, {%r3}, {%f62495,%f62496,%f62497,%f62498};

	// end inline asm
	// begin inline asm
	mma.sync.aligned.m16n8k8.row.col.f32.f16.f16.f32 {%f62495,%f62496,%f62497,%f62498}, {%r1,%r2}, {%r3}, {%f62495,%f62496,%f62497,%f62498};

	// end inline asm
	// begin inline asm
	mma.sync.aligned.m16n8k8.row.col.f32.f16.f16.f32 {%f62495,%f62496,%f62497,%f62498}, {%r1,%r2}, {%r3}, {%f62495,%f62496,%f62497,%f62498};

	// end inline asm
	// begin inline asm
	mma.sync.aligned.m16n8k8.row.col.f32.f16.f16.f32 {%f62495,%f62496,%f62497,%f62498}, {%r1,%r2}, {%r3}, {%f62495,%f62496,%f62497,%f62498};

	// end inline asm
	// begin inline asm
	mma.sync.aligned.m16n8k8.row.col.f32.f16.f16.f32 {%f62495,%f62496,%f62497,%f62498}, {%r1,%r2}, {%r3}, {%f62495,%f62496,%f62497,%f62498};

	// end inline asm
	// begin inline asm
	mma.sync.aligned.m16n8k8.row.col.f32.f16.f16.f32 {%f62495,%f62496,%f62497,%f62498}, {%r1,%r2}, {%r3}, {%f62495,%f62496,%f62497,%f62498};

	// end inline asm
	// begin inline asm
	mma.sync.aligned.m16n8k8.row.col.f32.f16.f16.f32 {%f62495,%f62496,%f62497,%f62498}, {%r1,%r2}, {%r3}, {%f62495,%f62496,%f62497,%f62498};

	// end inline asm
	// begin inline asm
	mma.sync.aligned.m16n8k8.row.col.f32.f16.f16.f32 {%f62495,%f62496,%f62497,%f62498}, {%r1,%r2}, {%r3}, {%f62495,%f62496,%f62497,%f62498};

	// end inline asm
	// begin inline asm
	mma.sync.aligned.m16n8k8.row.col.f32.f16.f16.f32 {%f62495,%f62496,%f62497,%f62498}, {%r1,%r2}, {%r3}, {%f62495,%f62496,%f62497,%f62498};

	// end inline asm
	// begin inline asm
	mma.sync.aligned.m16n8k8.row.col.f32.f16.f16.f32 {%f62495,%f62496,%f62497,%f62498}, {%r1,%r2}, {%r3}, {%f62495,%f62496,%f62497,%f62498};

	// end inline asm
	// begin inline asm
	mma.sync.aligned.m16n8k8.row.col.f32.f16.f16.f32 {%f62495,%f62496,%f62497,%f62498}, {%r1,%r2}, {%r3}, {%f62495,%f62496,%f62497,%f62498};

	// end inline asm
	// begin inline asm
	mma.sync.aligned.m16n8k8.row.col.f32.f16.f16.f32 {%f62495,%f62496,%f62497,%f62498}, {%r1,%r2}, {%r3}, {%f62495,%f62496,%f62497,%f62498};

	// end inline asm
	// begin inline asm
	mma.sync.aligned.m16n8k8.row.col.f32.f16.f16.f32 {%f62495,%f62496,%f62497,%f62498}, {%r1,%r2}, {%r3}, {%f62495,%f62496,%f62497,%f62498};

	// end inline asm
	// begin inline asm
	mma.sync.aligned.m16n8k8.row.col.f32.f16.f16.f32 {%f62495,%f62496,%f62497,%f62498}, {%r1,%r2}, {%r3}, {%f62495,%f62496,%f62497,%f62498};

	// end inline asm
	// begin inline asm
	mma.sync.aligned.m16n8k8.row.col.f32.f16.f16.f32 {%f62495,%f62496,%f62497,%f62498}, {%r1,%r2}, {%r3}, {%f62495,%f62496,%f62497,%f62498};

	// end inline asm
	// begin inline asm
	mma.sync.aligned.m16n8k8.row.col.f32.f16.f16.f32 {%f62495,%f62496,%f62497,%f62498}, {%r1,%r2}, {%r3}, {%f62495,%f62496,%f62497,%f62498};

	// end inline asm
	// begin inline asm
	mma.sync.aligned.m16n8k8.row.col.f32.f16.f16.f32 {%f62495,%f62496,%f62497,%f62498}, {%r1,%r2}, {%r3}, {%f62495,%f62496,%f62497,%f62498};

	// end inline asm
	// begin inline asm
	mma.sync.aligned.m16n8k8.row.col.f32.f16.f16.f32 {%f62495,%f62496,%f62497,%f62498}, {%r1,%r2}, {%r3}, {%f62495,%f62496,%f62497,%f62498};

	// end inline asm
	// begin inline asm
	mma.sync.aligned.m16n8k8.row.col.f32.f16.f16.f32 {%f62495,%f62496,%f62497,%f62498}, {%r1,%r2}, {%r3}, {%f62495,%f62496,%f62497,%f62498};

	// end inline asm
	// begin inline asm
	mma.sync.aligned.m16n8k8.row.col.f32.f16.f16.f32 {%f62495,%f62496,%f62497,%f62498}, {%r1,%r2}, {%r3}, {%f62495,%f62496,%f62497,%f62498};

	// end inline asm
	// begin inline asm
	mma.sync.aligned.m16n8k8.row.col.f32.f16.f16.f32 {%f62495,%f62496,%f62497,%f62498}, {%r1,%r2}, {%r3}, {%f62495,%f62496,%f62497,%f62498};

	// end inline asm
	// begin inline asm
	mma.sync.aligned.m16n8k8.row.col.f32.f16.f16.f32 {%f62495,%f62496,%f62497,%f62498}, {%r1,%r2}, {%r3}, {%f62495,%f62496,%f62497,%f62498};

	// end inline asm
	// begin inline asm
	mma.sync.aligned.m16n8k8.row.col.f32.f16.f16.f32 {%f62495,%f62496,%f62497,%f62498}, {%r1,%r2}, {%r3}, {%f62495,%f62496,%f62497,%f62498};

	// end inline asm
	// begin inline asm
	mma.sync.aligned.m16n8k8.row.col.f32.f16.f16.f32 {%f62495,%f62496,%f62497,%f62498}, {%r1,%r2}, {%r3}, {%f62495,%f62496,%f62497,%f62498};

	// end inline asm
	// begin inline asm
	mma.sync.aligned.m16n8k8.row.col.f32.f16.f16.f32 {%f62495,%f62496,%f62497,%f62498}, {%r1,%r2}, {%r3}, {%f62495,%f62496,%f62497,%f62498};

	// end inline asm
	// begin inline asm
	mma.sync.aligned.m16n8k8.row.col.f32.f16.f16.f32 {%f62495,%f62496,%f62497,%f62498}, {%r1,%r2}, {%r3}, {%f62495,%f62496,%f62497,%f62498};

	// end inline asm
	// begin inline asm
	mma.sync.aligned.m16n8k8.row.col.f32.f16.f16.f32 {%f62495,%f62496,%f62497,%f62498}, {%r1,%r2}, {%r3}, {%f62495,%f62496,%f62497,%f62498};

	// end inline asm
	// begin inline asm
	mma.sync.aligned.m16n8k8.row.col.f32.f16.f16.f32 {%f62495,%f62496,%f62497,%f62498}, {%r1,%r2}, {%r3}, {%f62495,%f62496,%f62497,%f62498};

	// end inline asm
	// begin inline asm
	mma.sync.aligned.m16n8k8.row.col.f32.f16.f16.f32 {%f62495,%f62496,%f62497,%f62498}, {%r1,%r2}, {%r3}, {%f62495,%f62496,%f62497,%f62498};

	// end inline asm
	// begin inline asm
	mma.sync.aligned.m16n8k8.row.col.f32.f16.f16.f32 {%f62495,%f62496,%f62497,%f62498}, {%r1,%r2}, {%r3}, {%f62495,%f62496,%f62497,%f62498};

	// end inline asm
	// begin inline asm
	mma.sync.aligned.m16n8k8.row.col.f32.f16.f16.f32 {%f62495,%f62496,%f62497,%f62498}, {%r1,%r2}, {%r3}, {%f62495,%f62496,%f62497,%f62498};

	// end inline asm
	// begin inline asm
	mma.sync.aligned.m16n8k8.row.col.f32.f16.f16.f32 {%f62495,%f62496,%f62497,%f62498}, {%r1,%r2}, {%r3}, {%f62495,%f62496,%f62497,%f62498};

	// end inline asm
	// begin inline asm
	mma.sync.aligned.m16n8k8.row.col.f32.f16.f16.f32 {%f62495,%f62496,%f62497,%f62498}, {%r1,%r2}, {%r3}, {%f62495,%f62496,%f62497,%f62498};

	// end inline asm
	// begin inline asm
	mma.sync.aligned.m16n8k8.row.col.f32.f16.f16.f32 {%f62495,%f62496,%f62497,%f62498}, {%r1,%r2}, {%r3}, {%f62495,%f62496,%f62497,%f62498};

	// end inline asm
	// begin inline asm
	mma.sync.aligned.m16n8k8.row.col.f32.f16.f16.f32 {%f62495,%f62496,%f62497,%f62498}, {%r1,%r2}, {%r3}, {%f62495,%f62496,%f62497,%f62498};

	// end inline asm
	// begin inline asm
	mma.sync.aligned.m16n8k8.row.col.f32.f16.f16.f32 {%f62495,%f62496,%f62497,%f62498}, {%r1,%r2}, {%r3}, {%f62495,%f62496,%f62497,%f62498};

	// end inline asm
	// begin inline asm
	mma.sync.aligned.m16n8k8.row.col.f32.f16.f16.f32 {%f62495,%f62496,%f62497,%f62498}, {%r1,%r2}, {%r3}, {%f62495,%f62496,%f62497,%f62498};

	// end inline asm
	// begin inline asm
	mma.sync.aligned.m16n8k8.row.col.f32.f16.f16.f32 {%f62495,%f62496,%f62497,%f62498}, {%r1,%r2}, {%r3}, {%f62495,%f62496,%f62497,%f62498};

	// end inline asm
	// begin inline asm
	mma.sync.aligned.m16n8k8.row.col.f32.f16.f16.f32 {%f62495,%f62496,%f62497,%f62498}, {%r1,%r2}, {%r3}, {%f62495,%f62496,%f62497,%f62498};

	// end inline asm
	// begin inline asm
	mma.sync.aligned.m16n8k8.row.col.f32.f16.f16.f32 {%f62495,%f62496,%f62497,%f62498}, {%r1,%r2}, {%r3}, {%f62495,%f62496,%f62497,%f62498};

	// end inline asm
	// begin inline asm
	mma.sync.aligned.m16n8k8.row.col.f32.f16.f16.f32 {%f62495,%f62496,%f62497,%f62498}, {%r1,%r2}, {%r3}, {%f62495,%f62496,%f62497,%f62498};

	// end inline asm
	// begin inline asm
	mma.sync.aligned.m16n8k8.row.col.f32.f16.f16.f32 {%f62495,%f62496,%f62497,%f62498}, {%r1,%r2}, {%r3}, {%f62495,%f62496,%f62497,%f62498};

	// end inline asm
	// begin inline asm
	mma.sync.aligned.m16n8k8.row.col.f32.f16.f16.f32 {%f62495,%f62496,%f62497,%f62498}, {%r1,%r2}, {%r3}, {%f62495,%f62496,%f62497,%f62498};

	// end inline asm
	// begin inline asm
	mma.sync.aligned.m16n8k8.row.col.f32.f16.f16.f32 {%f62495,%f62496,%f62497,%f62498}, {%r1,%r2}, {%r3}, {%f62495,%f62496,%f62497,%f62498};

	// end inline asm
	// begin inline asm
	mma.sync.aligned.m16n8k8.row.col.f32.f16.f16.f32 {%f62495,%f62496,%f62497,%f62498}, {%r1,%r2}, {%r3}, {%f62495,%f62496,%f62497,%f62498};

	// end inline asm
	// begin inline asm
	mma.sync.aligned.m16n8k8.row.col.f32.f16.f16.f32 {%f62495,%f62496,%f62497,%f62498}, {%r1,%r2}, {%r3}, {%f62495,%f62496,%f62497,%f62498};

	// end inline asm
	// begin inline asm
	mma.sync.aligned.m16n8k8.row.col.f32.f16.f16.f32 {%f62495,%f62496,%f62497,%f62498}, {%r1,%r2}, {%r3}, {%f62495,%f62496,%f62497,%f62498};

	// end inline asm
	// begin inline asm
	mma.sync.aligned.m16n8k8.row.col.f32.f16.f16.f32 {%f62495,%f62496,%f62497,%f62498}, {%r1,%r2}, {%r3}, {%f62495,%f62496,%f62497,%f62498};

	// end inline asm
	// begin inline asm
	mma.sync.aligned.m16n8k8.row.col.f32.f16.f16.f32 {%f62495,%f62496,%f62497,%f62498}, {%r1,%r2}, {%r3}, {%f62495,%f62496,%f62497,%f62498};

	// end inline asm
	// begin inline asm
	mma.sync.aligned.m16n8k8.row.col.f32.f16.f16.f32 {%f62495,%f62496,%f62497,%f62498}, {%r1,%r2}, {%r3}, {%f62495,%f62496,%f62497,%f62498};

	// end inline asm
	// begin inline asm
	mma.sync.aligned.m16n8k8.row.col.f32.f16.f16.f32 {%f62495,%f62496,%f62497,%f62498}, {%r1,%r2}, {%r3}, {%f62495,%f62496,%f62497,%f62498};

	// end inline asm
	// begin inline asm
	mma.sync.aligned.m16n8k8.row.col.f32.f16.f16.f32 {%f62495,%f62496,%f62497,%f62498}, {%r1,%r2}, {%r3}, {%f62495,%f62496,%f62497,%f62498};

	// end inline asm
	// begin inline asm
	mma.sync.aligned.m16n8k8.row.col.f32.f16.f16.f32 {%f62495,%f62496,%f62497,%f62498}, {%r1,%r2}, {%r3}, {%f62495,%f62496,%f62497,%f62498};

	// end inline asm
	// begin inline asm
	mma.sync.aligned.m16n8k8.row.col.f32.f16.f16.f32 {%f62495,%f62496,%f62497,%f62498}, {%r1,%r2}, {%r3}, {%f62495,%f62496,%f62497,%f62498};

	// end inline asm
	// begin inline asm
	mma.sync.aligned.m16n8k8.row.col.f32.f16.f16.f32 {%f62495,%f62496,%f62497,%f62498}, {%r1,%r2}, {%r3}, {%f62495,%f62496,%f62497,%f62498};

	// end inline asm
	// begin inline asm
	mma.sync.aligned.m16n8k8.row.col.f32.f16.f16.f32 {%f62495,%f62496,%f62497,%f62498}, {%r1,%r2}, {%r3}, {%f62495,%f62496,%f62497,%f62498};

	// end inline asm
	// begin inline asm
	mma.sync.aligned.m16n8k8.row.col.f32.f16.f16.f32 {%f62495,%f62496,%f62497,%f62498}, {%r1,%r2}, {%r3}, {%f62495,%f62496,%f62497,%f62498};

	// end inline asm
	// begin inline asm
	mma.sync.aligned.m16n8k8.row.col.f32.f16.f16.f32 {%f62495,%f62496,%f62497,%f62498}, {%r1,%r2}, {%r3}, {%f62495,%f62496,%f62497,%f62498};

	// end inline asm
	// begin inline asm
	mma.sync.aligned.m16n8k8.row.col.f32.f16.f16.f32 {%f62495,%f62496,%f62497,%f62498}, {%r1,%r2}, {%r3}, {%f62495,%f62496,%f62497,%f62498};

	// end inline asm
	// begin inline asm
	mma.sync.aligned.m16n8k8.row.col.f32.f16.f16.f32 {%f62495,%f62496,%f62497,%f62498}, {%r1,%r2}, {%r3}, {%f62495,%f62496,%f62497,%f62498};

	// end inline asm
	// begin inline asm
	mma.sync.aligned.m16n8k8.row.col.f32.f16.f16.f32 {%f62495,%f62496,%f62497,%f62498}, {%r1,%r2}, {%r3}, {%f62495,%f62496,%f62497,%f62498};

	// end inline asm
	// begin inline asm
	mma.sync.aligned.m16n8k8.row.col.f32.f16.f16.f32 {%f62495,%f62496,%f62497,%f62498}, {%r1,%r2}, {%r3}, {%f62495,%f62496,%f62497,%f62498};

	// end inline asm
	// begin inline asm
	mma.sync.aligned.m16n8k8.row.col.f32.f16.f16.f32 {%f62495,%f62496,%f62497,%f62498}, {%r1,%r2}, {%r3}, {%f62495,%f62496,%f62497,%f62498};

	// end inline asm
	// begin inline asm
	mma.sync.aligned.m16n8k8.row.col.f32.f16.f16.f32 {%f62495,%f62496,%f62497,%f62498}, {%r1,%r2}, {%r3}, {%f62495,%f62496,%f62497,%f62498};

	// end inline asm
	// begin inline asm
	mma.sync.aligned.m16n8k8.row.col.f32.f16.f16.f32 {%f62495,%f62496,%f62497,%f62498}, {%r1,%r2}, {%r3}, {%f62495,%f62496,%f62497,%f62498};

	// end inline asm
	// begin inline asm
	mma.sync.aligned.m16n8k8.row.col.f32.f16.f16.f32 {%f62495,%f62496,%f62497,%f62498}, {%r1,%r2}, {%r3}, {%f62495,%f62496,%f62497,%f62498};

	// end inline asm
	// begin inline asm
	mma.sync.aligned.m16n8k8.row.col.f32.f16.f16.f32 {%f62495,%f62496,%f62497,%f62498}, {%r1,%r2}, {%r3}, {%f62495,%f62496,%f62497,%f62498};

	// end inline asm
	// begin inline asm
	mma.sync.aligned.m16n8k8.row.col.f32.f16.f16.f32 {%f62495,%f62496,%f62497,%f62498}, {%r1,%r2}, {%r3}, {%f62495,%f62496,%f62497,%f62498};

	// end inline asm
	// begin inline asm
	mma.sync.aligned.m16n8k8.row.col.f32.f16.f16.f32 {%f62495,%f62496,%f62497,%f62498}, {%r1,%r2}, {%r3}, {%f62495,%f62496,%f62497,%f62498};

	// end inline asm
	// begin inline asm
	mma.sync.aligned.m16n8k8.row.col.f32.f16.f16.f32 {%f62495,%f62496,%f62497,%f62498}, {%r1,%r2}, {%r3}, {%f62495,%f62496,%f62497,%f62498};

	// end inline asm
	// begin inline asm
	mma.sync.aligned.m16n8k8.row.col.f32.f16.f16.f32 {%f62495,%f62496,%f62497,%f62498}, {%r1,%r2}, {%r3}, {%f62495,%f62496,%f62497,%f62498};

	// end inline asm
	// begin inline asm
	mma.sync.aligned.m16n8k8.row.col.f32.f16.f16.f32 {%f62495,%f62496,%f62497,%f62498}, {%r1,%r2}, {%r3}, {%f62495,%f62496,%f62497,%f62498};

	// end inline asm
	// begin inline asm
	mma.sync.aligned.m16n8k8.row.col.f32.f16.f16.f32 {%f62495,%f62496,%f62497,%f62498}, {%r1,%r2}, {%r3}, {%f62495,%f62496,%f62497,%f62498};

	// end inline asm
	// begin inline asm
	mma.sync.aligned.m16n8k8.row.col.f32.f16.f16.f32 {%f62495,%f62496,%f62497,%f62498}, {%r1,%r2}, {%r3}, {%f62495,%f62496,%f62497,%f62498};

	// end inline asm
	// begin inline asm
	mma.sync.aligned.m16n8k8.row.col.f32.f16.f16.f32 {%f62495,%f62496,%f62497,%f62498}, {%r1,%r2}, {%r3}, {%f62495,%f62496,%f62497,%f62498};

	// end inline asm
	// begin inline asm
	mma.sync.aligned.m16n8k8.row.col.f32.f16.f16.f32 {%f62495,%f62496,%f62497,%f62498}, {%r1,%r2}, {%r3}, {%f62495,%f62496,%f62497,%f62498};

	// end inline asm
	// begin inline asm
	mma.sync.aligned.m16n8k8.row.col.f32.f16.f16.f32 {%f62495,%f62496,%f62497,%f62498}, {%r1,%r2}, {%r3}, {%f62495,%f62496,%f62497,%f62498};

	// end inline asm
	// begin inline asm
	mma.sync.aligned.m16n8k8.row.col.f32.f16.f16.f32 {%f62495,%f62496,%f62497,%f62498}, {%r1,%r2}, {%r3}, {%f62495,%f62496,%f62497,%f62498};

	// end inline asm
	// begin inline asm
	mma.sync.aligned.m16n8k8.row.col.f32.f16.f16.f32 {%f62495,%f62496,%f62497,%f62498}, {%r1,%r2}, {%r3}, {%f62495,%f62496,%f62497,%f62498};

	// end inline asm
	// begin inline asm
	mma.sync.aligned.m16n8k8.row.col.f32.f16.f16.f32 {%f62495,%f62496,%f62497,%f62498}, {%r1,%r2}, {%r3}, {%f62495,%f62496,%f62497,%f62498};

	// end inline asm
	// begin inline asm
	mma.sync.aligned.m16n8k8.row.col.f32.f16.f16.f32 {%f62495,%f62496,%f62497,%f62498}, {%r1,%r2}, {%r3}, {%f62495,%f62496,%f62497,%f62498};

	// end inline asm
	// begin inline asm
	mma.sync.aligned.m16n8k8.row.col.f32.f16.f16.f32 {%f62495,%f62496,%f62497,%f62498}, {%r1,%r2}, {%r3}, {%f62495,%f62496,%f62497,%f62498};

	// end inline asm
	// begin inline asm
	mma.sync.aligned.m16n8k8.row.col.f32.f16.f16.f32 {%f62495,%f62496,%f62497,%f62498}, {%r1,%r2}, {%r3}, {%f62495,%f62496,%f62497,%f62498};

	// end inline asm
	// begin inline asm
	mma.sync.aligned.m16n8k8.row.col.f32.f16.f16.f32 {%f62495,%f62496,%f62497,%f62498}, {%r1,%r2}, {%r3}, {%f62495,%f62496,%f62497,%f62498};

	// end inline asm
	// begin inline asm
	mma.sync.aligned.m16n8k8.row.col.f32.f16.f16.f32 {%f62495,%f62496,%f62497,%f62498}, {%r1,%r2}, {%r3}, {%f62495,%f62496,%f62497,%f62498};

	// end inline asm
	// begin inline asm
	mma.sync.aligned.m16n8k8.row.col.f32.f16.f16.f32 {%f62495,%f62496,%f62497,%f62498}, {%r1,%r2}, {%r3}, {%f62495,%f62496,%f62497,%f62498};

	// end inline asm
	// begin inline asm
	mma.sync.aligned.m16n8k8.row.col.f32.f16.f16.f32 {%f62495,%f62496,%f62497,%f62498}, {%r1,%r2}, {%r3}, {%f62495,%f62496,%f62497,%f62498};

	// end inline asm
	// begin inline asm
	mma.sync.aligned.m16n8k8.row.col.f32.f16.f16.f32 {%f62495,%f62496,%f62497,%f62498}, {%r1,%r2}, {%r3}, {%f62495,%f62496,%f62497,%f62498};

	// end inline asm
	// begin inline asm
	mma.sync.aligned.m16n8k8.row.col.f32.f16.f16.f32 {%f62495,%f62496,%f62497,%f62498}, {%r1,%r2}, {%r3}, {%f62495,%f62496,%f62497,%f62498};

	// end inline asm
	// begin inline asm
	mma.sync.aligned.m16n8k8.row.col.f32.f16.f16.f32 {%f62495,%f62496,%f62497,%f62498}, {%r1,%r2}, {%r3}, {%f62495,%f62496,%f62497,%f62498};

	// end inline asm
	// begin inline asm
	mma.sync.aligned.m16n8k8.row.col.f32.f16.f16.f32 {%f62495,%f62496,%f62497,%f62498}, {%r1,%r2}, {%r3}, {%f62495,%f62496,%f62497,%f62498};

	// end inline asm
	// begin inline asm
	mma.sync.aligned.m16n8k8.row.col.f32.f16.f16.f32 {%f62495,%f62496,%f62497,%f62498}, {%r1,%r2}, {%r3}, {%f62495,%f62496,%f62497,%f62498};

	// end inline asm
	mov.f32 	%f65336, %f62496;
	mov.f32 	%f65338, %f62498;
	mov.f32 	%f65335, %f62495;
	mov.f32 	%f65337, %f62497;
	// begin inline asm
	mma.sync.aligned.m16n8k8.row.col.f32.f16.f16.f32 {%f65335,%f65336,%f65337,%f65338}, {%r1,%r2}, {%r3}, {%f65335,%f65336,%f65337,%f65338};

	// end inline asm
	// begin inline asm
	mma.sync.aligned.m16n8k8.row.col.f32.f16.f16.f32 {%f65335,%f65336,%f65337,%f65338}, {%r1,%r2}, {%r3}, {%f65335,%f65336,%f65337,%f65338};

	// end inline asm
	// begin inline asm
	mma.sync.aligned.m16n8k8.row.col.f32.f16.f16.f32 {%f65335,%f65336,%f65337,%f65338}, {%r1,%r2}, {%r3}, {%f65335,%f65336,%f65337,%f65338};

	// end inline asm
	// begin inline asm
	mma.sync.aligned.m16n8k8.row.col.f32.f16.f16.f32 {%f65335,%f65336,%f65337,%f65338}, {%r1,%r2}, {%r3}, {%f65335,%f65336,%f65337,%f65338};

	// end inline asm
	// begin inline asm
	mma.sync.aligned.m16n8k8.row.col.f32.f16.f16.f32 {%f65335,%f65336,%f65337,%f65338}, {%r1,%r2}, {%r3}, {%f65335,%f65336,%f65337,%f65338};

	// end inline asm
	// begin inline asm
	mma.sync.aligned.m16n8k8.row.col.f32.f16.f16.f32 {%f65335,%f65336,%f65337,%f65338}, {%r1,%r2}, {%r3}, {%f65335,%f65336,%f65337,%f65338};

	// end inline asm
	// begin inline asm
	mma.sync.aligned.m16n8k8.row.col.f32.f16.f16.f32 {%f65335,%f65336,%f65337,%f65338}, {%r1,%r2}, {%r3}, {%f65335,%f65336,%f65337,%f65338};

	// end inline asm
	// begin inline asm
	mma.sync.aligned.m16n8k8.row.col.f32.f16.f16.f32 {%f65335,%f65336,%f65337,%f65338}, {%r1,%r2}, {%r3}, {%f65335,%f65336,%f65337,%f65338};

	// end inline asm
	// begin inline asm
	mma.sync.aligned.m16n8k8.row.col.f32.f16.f16.f32 {%f65335,%f65336,%f65337,%f65338}, {%r1,%r2}, {%r3}, {%f65335,%f65336,%f65337,%f65338};

	// end inline asm
	// begin inline asm
	mma.sync.aligned.m16n8k8.row.col.f32.f16.f16.f32 {%f65335,%f65336,%f65337,%f65338}, {%r1,%r2}, {%r3}, {%f65335,%f65336,%f65337,%f65338};

	// end inline asm
	// begin inline asm
	mma.sync.aligned.m16n8k8.row.col.f32.f16.f16.f32 {%f65335,%f65336,%f65337,%f65338}, {%r1,%r2}, {%r3}, {%f65335,%f65336,%f65337,%f65338};

	// end inline asm
	// begin inline asm
	mma.sync.aligned.m16n8k8.row.col.f32.f16.f16.f32 {%f65335,%f65336,%f65337,%f65338}, {%r1,%r2}, {%r3}, {%f65335,%f65336,%f65337,%f65338};

	// end inline asm
	// begin inline asm
	mma.sync.aligned.m16n8k8.row.col.f32.f16.f16.f32 {%f65335,%f65336,%f65337,%f65338}, {%r1,%r2}, {%r3}, {%f65335,%f65336,%f65337,%f65338};

	// end inline asm
	// begin inline asm
	mma.sync.aligned.m16n8k8.row.col.f32.f16.f16.f32 {%f65335,%f65336,%f65337,%f65338}, {%r1,%r2}, {%r3}, {%f65335,%f65336,%f65337,%f65338};

	// end inline asm
	// begin inline asm
	mma.sync.aligned.m16n8k8.row.col.f32.f16.f16.f32 {%f65335,%f65336,%f65337,%f65338}, {%r1,%r2}, {%r3}, {%f65335,%f65336,%f65337,%f65338};

	// end inline asm
	// begin inline asm
	mma.sync.aligned.m16n8k8.row.col.f32.f16.f16.f32 {%f65335,%f65336,%f65337,%f65338}, {%r1,%r2}, {%r3}, {%f65335,%f65336,%f65337,%f65338};

	// end inline asm
	// begin inline asm
	mma.sync.aligned.m16n8k8.row.col.f32.f16.f16.f32 {%f65335,%f65336,%f65337,%f65338}, {%r1,%r2}, {%r3}, {%f65335,%f65336,%f65337,%f65338};

	// end inline asm
	// begin inline asm
	mma.sync.aligned.m16n8k8.row.col.f32.f16.f16.f32 {%f65335,%f65336,%f65337,%f65338}, {%r1,%r2}, {%r3}, {%f65335,%f65336,%f65337,%f65338};

	// end inline asm
	// begin inline asm
	mma.sync.aligned.m16n8k8.row.col.f32.f16.f16.f32 {%f65335,%f65336,%f65337,%f65338}, {%r1,%r2}, {%r3}, {%f65335,%f65336,%f65337,%f65338};

	// end inline asm
	// begin inline asm
	mma.sync.aligned.m16n8k8.row.col.f32.f16.f16.f32 {%f65335,%f65336,%f65337,%f65338}, {%r1,%r2}, {%r3}, {%f65335,%f65336,%f65337,%f65338};

	// end inline asm
	// begin inline asm
	mma.sync.aligned.m16n8k8.row.col.f32.f16.f16.f32 {%f65335,%f65336,%f65337,%f65338}, {%r1,%r2}, {%r3}, {%f65335,%f65336,%f65337,%f65338};

	// end inline asm
	// begin inline asm
	mma.sync.aligned.m16n8k8.row.col.f32.f16.f16.f32 {%f65335,%f65336,%f65337,%f65338}, {%r1,%r2}, {%r3}, {%f65335,%f65336,%f65337,%f65338};

	// end inline asm
	// begin inline asm
	mma.sync.aligned.m16n8k8.row.col.f32.f16.f16.f32 {%f65335,%f65336,%f65337,%f65338}, {%r1,%r2}, {%r3}, {%f65335,%f65336,%f65337,%f65338};

	// end inline asm
	// begin inline asm
	mma.sync.aligned.m16n8k8.row.col.f32.f16.f16.f32 {%f65335,%f65336,%f65337,%f65338}, {%r1,%r2}, {%r3}, {%f65335,%f65336,%f65337,%f65338};

	// end inline asm
	// begin inline asm
	mma.sync.aligned.m16n8k8.row.col.f32.f16.f16.f32 {%f65335,%f65336,%f65337,%f65338}, {%r1,%r2}, {%r3}, {%f65335,%f65336,%f65337,%f65338};

	// end inline asm
	// begin inline asm
	mma.sync.aligned.m16n8k8.row.col.f32.f16.f16.f32 {%f65335,%f65336,%f65337,%f65338}, {%r1,%r2}, {%r3}, {%f65335,%f65336,%f65337,%f65338};

	// end inline asm
	// begin inline asm
	mma.sync.aligned.m16n8k8.row.col.f32.f16.f16.f32 {%f65335,%f65336,%f65337,%f65338}, {%r1,%r2}, {%r3}, {%f65335,%f65336,%f65337,%f65338};

	// end inline asm
	// begin inline asm
	mma.sync.aligned.m16n8k8.row.col.f32.f16.f16.f32 {%f65335,%f65336,%f65337,%f65338}, {%r1,%r2}, {%r3}, {%f65335,%f65336,%f65337,%f65338};

	// end inline asm
	// begin inline asm
	mma.sync.aligned.m16n8k8.row.col.f32.f16.f16.f32 {%f65335,%f65336,%f65337,%f65338}, {%r1,%r2}, {%r3}, {%f65335,%f65336,%f65337,%f65338};

	// end inline asm
	// begin inline asm
	mma.sync.aligned.m16n8k8.row.col.f32.f16.f16.f32 {%f65335,%f65336,%f65337,%f65338}, {%r1,%r2}, {%r3}, {%f65335,%f65336,%f65337,%f65338};

	// end inline asm
	// begin inline asm
	mma.sync.aligned.m16n8k8.row.col.f32.f16.f16.f32 {%f65335,%f65336,%f65337,%f65338}, {%r1,%r2}, {%r3}, {%f65335,%f65336,%f65337,%f65338};

	// end inline asm
	// begin inline asm
	mma.sync.aligned.m16n8k8.row.col.f32.f16.f16.f32 {%f65335,%f65336,%f65337,%f65338}, {%r1,%r2}, {%r3}, {%f65335,%f65336,%f65337,%f65338};

	// end inline asm
	// begin inline asm
	mma.sync.aligned.m16n8k8.row.col.f32.f16.f16.f32 {%f65335,%f65336,%f65337,%f65338}, {%r1,%r2}, {%r3}, {%f65335,%f65336,%f65337,%f65338};

	// end inline asm
	// begin inline asm
	mma.sync.aligned.m16n8k8.row.col.f32.f16.f16.f32 {%f65335,%f65336,%f65337,%f65338}, {%r1,%r2}, {%r3}, {%f65335,%f65336,%f65337,%f65338};

	// end inline asm
	// begin inline asm
	mma.sync.aligned.m16n8k8.row.col.f32.f16.f16.f32 {%f65335,%f65336,%f65337,%f65338}, {%r1,%r2}, {%r3}, {%f65335,%f65336,%f65337,%f65338};

	// end inline asm
	// begin inline asm
	mma.sync.aligned.m16n8k8.row.col.f32.f16.f16.f32 {%f65335,%f65336,%f65337,%f65338}, {%r1,%r2}, {%r3}, {%f65335,%f65336,%f65337,%f65338};

	// end inline asm
	// begin inline asm
	mma.sync.aligned.m16n8k8.row.col.f32.f16.f16.f32 {%f65335,%f65336,%f65337,%f65338}, {%r1,%r2}, {%r3}, {%f65335,%f65336,%f65337,%f65338};

	// end inline asm
	// begin inline asm
	mma.sync.aligned.m16n8k8.row.col.f32.f16.f16.f32 {%f65335,%f65336,%f65337,%f65338}, {%r1,%r2}, {%r3}, {%f65335,%f65336,%f65337,%f65338};

	// end inline asm
	// begin inline asm
	mma.sync.aligned.m16n8k8.row.col.f32.f16.f16.f32 {%f65335,%f65336,%f65337,%f65338}, {%r1,%r2}, {%r3}, {%f65335,%f65336,%f65337,%f65338};

	// end inline asm
	// begin inline asm
	mma.sync.aligned.m16n8k8.row.col.f32.f16.f16.f32 {%f65335,%f65336,%f65337,%f65338}, {%r1,%r2}, {%r3}, {%f65335,%f65336,%f65337,%f65338};

	// end inline asm
	// begin inline asm
	mma.sync.aligned.m16n8k8.row.col.f32.f16.f16.f32 {%f65335,%f65336,%f65337,%f65338}, {%r1,%r2}, {%r3}, {%f65335,%f65336,%f65337,%f65338};

	// end inline asm
	// begin inline asm
	mma.sync.aligned.m16n8k8.row.col.f32.f16.f16.f32 {%f65335,%f65336,%f65337,%f65338}, {%r1,%r2}, {%r3}, {%f65335,%f65336,%f65337,%f65338};

	// end inline asm
	// begin inline asm
	mma.sync.aligned.m16n8k8.row.col.f32.f16.f16.f32 {%f65335,%f65336,%f65337,%f65338}, {%r1,%r2}, {%r3}, {%f65335,%f65336,%f65337,%f65338};

	// end inline asm
	// begin inline asm
	mma.sync.aligned.m16n8k8.row.col.f32.f16.f16.f32 {%f65335,%f65336,%f65337,%f65338}, {%r1,%r2}, {%r3}, {%f65335,%f65336,%f65337,%f65338};

	// end inline asm
	// begin inline asm
	mma.sync.aligned.m16n8k8.row.col.f32.f16.f16.f32 {%f65335,%f65336,%f65337,%f65338}, {%r1,%r2}, {%r3}, {%f65335,%f65336,%f65337,%f65338};

	// end inline asm
	// begin inline asm
	mma.sync.aligned.m16n8k8.row.col.f32.f16.f16.f32 {%f65335,%f65336,%f65337,%f65338}, {%r1,%r2}, {%r3}, {%f65335,%f65336,%f65337,%f65338};

	// end inline asm
	// begin inline asm
	mma.sync.aligned.m16n8k8.row.col.f32.f16.f16.f32 {%f65335,%f65336,%f65337,%f65338}, {%r1,%r2}, {%r3}, {%f65335,%f65336,%f65337,%f65338};

	// end inline asm
	// begin inline asm
	mma.sync.aligned.m16n8k8.row.col.f32.f16.f16.f32 {%f65335,%f65336,%f65337,%f65338}, {%r1,%r2}, {%r3}, {%f65335,%f65336,%f65337,%f65338};

	// end inline asm
	// begin inline asm
	mma.sync.aligned.m16n8k8.row.col.f32.f16.f16.f32 {%f65335,%f65336,%f65337,%f65338}, {%r1,%r2}, {%r3}, {%f65335,%f65336,%f65337,%f65338};

	// end inline asm
	// begin inline asm
	mma.sync.aligned.m16n8k8.row.col.f32.f16.f16.f32 {%f65335,%f65336,%f65337,%f65338}, {%r1,%r2}, {%r3}, {%f65335,%f65336,%f65337,%f65338};

	// end inline asm
	// begin inline asm
	mma.sync.aligned.m16n8k8.row.col.f32.f16.f16.f32 {%f65335,%f65336,%f65337,%f65338}, {%r1,%r2}, {%r3}, {%f65335,%f65336,%f65337,%f65338};

	// end inline asm
	// begin inline asm
	mma.sync.aligned.m16n8k8.row.col.f32.f16.f16.f32 {%f65335,%f65336,%f65337,%f65338}, {%r1,%r2}, {%r3}, {%f65335,%f65336,%f65337,%f65338};

	// end inline asm
	// begin inline asm
	mma.sync.aligned.m16n8k8.row.col.f32.f16.f16.f32 {%f65335,%f65336,%f65337,%f65338}, {%r1,%r2}, {%r3}, {%f65335,%f65336,%f65337,%f65338};

	// end inline asm
	// begin inline asm
	mma.sync.aligned.m16n8k8.row.col.f32.f16.f16.f32 {%f65335,%f65336,%f65337,%f65338}, {%r1,%r2}, {%r3}, {%f65335,%f65336,%f65337,%f65338};

	// end inline asm
	// begin inline asm
	mma.sync.aligned.m16n8k8.row.col.f32.f16.f16.f32 {%f65335,%f65336,%f65337,%f65338}, {%r1,%r2}, {%r3}, {%f65335,%f65336,%f65337,%f65338};

	// end inline asm
	// begin inline asm
	mma.sync.aligned.m16n8k8.row.col.f32.f16.f16.f32 {%f65335,%f65336,%f65337,%f65338}, {%r1,%r2}, {%r3}, {%f65335,%f65336,%f65337,%f65338};

	// end inline asm
	// begin inline asm
	mma.sync.aligned.m16n8k8.row.col.f32.f16.f16.f32 {%f65335,%f65336,%f65337,%f65338}, {%r1,%r2}, {%r3}, {%f65335,%f65336,%f65337,%f65338};

	// end inline asm
	// begin inline asm
	mma.sync.aligned.m16n8k8.row.col.f32.f16.f16.f32 {%f65335,%f65336,%f65337,%f65338}, {%r1,%r2}, {%r3}, {%f65335,%f65336,%f65337,%f65338};

	// end inline asm
	// begin inline asm
	mma.sync.aligned.m16n8k8.row.col.f32.f16.f16.f32 {%f65335,%f65336,%f65337,%f65338}, {%r1,%r2}, {%r3}, {%f65335,%f65336,%f65337,%f65338};

	// end inline asm
	// begin inline asm
	mma.sync.aligned.m16n8k8.row.col.f32.f16.f16.f32 {%f65335,%f65336,%f65337,%f65338}, {%r1,%r2}, {%r3}, {%f65335,%f65336,%f65337,%f65338};

	// end inline asm
	// begin inline asm
	mma.sync.aligned.m16n8k8.row.col.f32.f16.f16.f32 {%f65335,%f65336,%f65337,%f65338}, {%r1,%r2}, {%r3}, {%f65335,%f65336,%f65337,%f65338};

	// end inline asm
	// begin inline asm
	mma.sync.aligned.m16n8k8.row.col.f32.f16.f16.f32 {%f65335,%f65336,%f65337,%f65338}, {%r1,%r2}, {%r3}, {%f65335,%f65336,%f65337,%f65338};

	// end inline asm
	// begin inline asm
	mma.sync.aligned.m16n8k8.row.col.f32.f16.f16.f32 {%f65335,%f65336,%f65337,%f65338}, {%r1,%r2}, {%r3}, {%f65335,%f65336,%f65337,%f65338};

	// end inline asm
	// begin inline asm
	mma.sync.aligned.m16n8k8.row.col.f32.f16.f16.f32 {%f65335,%f65336,%f65337,%f65338}, {%r1,%r2}, {%r3}, {%f65335,%f65336,%f65337,%f65338};

	// end inline asm
	// begin inline asm
	mma.sync.aligned.m16n8k8.row.col.f32.f16.f16.f32 {%f65335,%f65336,%f65337,%f65338}, {%r1,%r2}, {%r3}, {%f65335,%f65336,%f65337,%f65338};

	// end inline asm
	// begin inline asm
	mma.sync.aligned.m16n8k8.row.col.f32.f16.f16.f32 {%f65335,%f65336,%f65337,%f65338}, {%r1,%r2}, {%r3}, {%f65335,%f65336,%f65337,%f65338};

	// end inline asm
	// begin inline asm
	mma.sync.aligned.m16n8k8.row.col.f32.f16.f16.f32 {%f65335,%f65336,%f65337,%f65338}, {%r1,%r2}, {%r3}, {%f65335,%f65336,%f65337,%f65338};

	// end inline asm
	// begin inline asm
	mma.sync.aligned.m16n8k8.row.col.f32.f16.f16.f32 {%f65335,%f65336,%f65337,%f65338}, {%r1,%r2}, {%r3}, {%f65335,%f65336,%f65337,%f65338};

	// end inline asm
	// begin inline asm
	mma.sync.aligned.m16n8k8.row.col.f32.f16.f16.f32 {%f65335,%f65336,%f65337,%f65338}, {%r1,%r2}, {%r3}, {%f65335,%f65336,%f65337,%f65338};

	// end inline asm
	// begin inline asm
	mma.sync.aligned.m16n8k8.row.col.f32.f16.f16.f32 {%f65335,%f65336,%f65337,%f65338}, {%r1,%r2}, {%r3}, {%f65335,%f65336,%f65337,%f65338};

	// end inline asm
	// begin inline asm
	mma.sync.aligned.m16n8k8.row.col.f32.f16.f16.f32 {%f65335,%f65336,%f65337,%f65338}, {%r1,%r2}, {%r3}, {%f65335,%f65336,%f65337,%f65338};

	// end inline asm
	// begin inline asm
	mma.sync.aligned.m16n8k8.row.col.f32.f16.f16.f32 {%f65335,%f65336,%f65337,%f65338}, {%r1,%r2}, {%r3}, {%f65335,%f65336,%f65337,%f65338};

	// end inline asm
	// begin inline asm
	mma.sync.aligned.m16n8k8.row.col.f32.f16.f16.f32 {%f65335,%f65336,%f65337,%f65338}, {%r1,%r2}, {%r3}, {%f65335,%f65336,%f65337,%f65338};

	// end inline asm
	// begin inline asm
	mma.sync.aligned.m16n8k8.row.col.f32.f16.f16.f32 {%f65335,%f65336,%f65337,%f65338}, {%r1,%r2}, {%r3}, {%f65335,%f65336,%f65337,%f65338};

	// end inline asm
	// begin inline asm
	mma.sync.aligned.m16n8k8.row.col.f32.f16.f16.f32 {%f65335,%f65336,%f65337,%f65338}, {%r1,%r2}, {%r3}, {%f65335,%f65336,%f65337,%f65338};

	// end inline asm
	// begin inline asm
	mma.sync.aligned.m16n8k8.row.col.f32.f16.f16.f32 {%f65335,%f65336,%f65337,%f65338}, {%r1,%r2}, {%r3}, {%f65335,%f65336,%f65337,%f65338};

	// end inline asm
	// begin inline asm
	mma.sync.aligned.m16n8k8.row.col.f32.f16.f16.f32 {%f65335,%f65336,%f65337,%f65338}, {%r1,%r2}, {%r3}, {%f65335,%f65336,%f65337,%f65338};

	// end inline asm
	// begin inline asm
	mma.sync.aligned.m16n8k8.row.col.f32.f16.f16.f32 {%f65335,%f65336,%f65337,%f65338}, {%r1,%r2}, {%r3}, {%f65335,%f65336,%f65337,%f65338};

	// end inline asm
	// begin inline asm
	mma.sync.aligned.m16n8k8.row.col.f32.f16.f16.f32 {%f65335,%f65336,%f65337,%f65338}, {%r1,%r2}, {%r3}, {%f65335,%f65336,%f65337,%f65338};

	// end inline asm
	// begin inline asm
	mma.sync.aligned.m16n8k8.row.col.f32.f16.f16.f32 {%f65335,%f65336,%f65337,%f65338}, {%r1,%r2}, {%r3}, {%f65335,%f65336,%f65337,%f65338};

	// end inline asm
	// begin inline asm
	mma.sync.aligned.m16n8k8.row.col.f32.f16.f16.f32 {%f65335,%f65336,%f65337,%f65338}, {%r1,%r2}, {%r3}, {%f65335,%f65336,%f65337,%f65338};

	// end inline asm
	// begin inline asm
	mma.sync.aligned.m16n8k8.row.col.f32.f16.f16.f32 {%f65335,%f65336,%f65337,%f65338}, {%r1,%r2}, {%r3}, {%f65335,%f65336,%f65337,%f65338};

	// end inline asm
	// begin inline asm
	mma.sync.aligned.m16n8k8.row.col.f32.f16.f16.f32 {%f65335,%f65336,%f65337,%f65338}, {%r1,%r2}, {%r3}, {%f65335,%f65336,%f65337,%f65338};

	// end inline asm
	// begin inline asm
	mma.sync.aligned.m16n8k8.row.col.f32.f16.f16.f32 {%f65335,%f65336,%f65337,%f65338}, {%r1,%r2}, {%r3}, {%f65335,%f65336,%f65337,%f65338};

	// end inline asm
	// begin inline asm
	mma.sync.aligned.m16n8k8.row.col.f32.f16.f16.f32 {%f65335,%f65336,%f65337,%f65338}, {%r1,%r2}, {%r3}, {%f65335,%f65336,%f65337,%f65338};

	// end inline asm
	// begin inline asm
	mma.sync.aligned.m16n8k8.row.col.f32.f16.f16.f32 {%f65335,%f65336,%f65337,%f65338}, {%r1,%r2}, {%r3}, {%f65335,%f65336,%f65337,%f65338};

	// end inline asm
	// begin inline asm
	mma.sync.aligned.m16n8k8.row.col.f32.f16.f16.f32 {%f65335,%f65336,%f65337,%f65338}, {%r1,%r2}, {%r3}, {%f65335,%f65336,%f65337,%f65338};

	// end inline asm
	// begin inline asm
	mma.sync.aligned.m16n8k8.row.col.f32.f16.f16.f32 {%f65335,%f65336,%f65337,%f65338}, {%r1,%r2}, {%r3}, {%f65335,%f65336,%f65337,%f65338};

	// end inline asm
	// begin inline asm
	mma.sync.aligned.m16n8k8.row.col.f32.f16.f16.f32 {%f65335,%f65336,%f65337,%f65338}, {%r1,%r2}, {%r3}, {%f65335,%f65336,%f65337,%f65338};

	// end inline asm
	// begin inline asm
	mma.sync.aligned.m16n8k8.row.col.f32.f16.f16.f32 {%f65335,%f65336,%f65337,%f65338}, {%r1,%r2}, {%r3}, {%f65335,%f65336,%f65337,%f65338};

	// end inline asm
	// begin inline asm
	mma.sync.aligned.m16n8k8.row.col.f32.f16.f16.f32 {%f65335,%f65336,%f65337,%f65338}, {%r1,%r2}, {%r3}, {%f65335,%f65336,%f65337,%f65338};

	// end inline asm
	// begin inline asm
	mma.sync.aligned.m16n8k8.row.col.f32.f16.f16.f32 {%f65335,%f65336,%f65337,%f65338}, {%r1,%r2}, {%r3}, {%f65335,%f65336,%f65337,%f65338};

	// end inline asm
	// begin inline asm
	mma.sync.aligned.m16n8k8.row.col.f32.f16.f16.f32 {%f65335,%f65336,%f65337,%f65338}, {%r1,%r2}, {%r3}, {%f65335,%f65336,%f65337,%f65338};

	// end inline asm
	// begin inline asm
	mma.sync.aligned.m16n8k8.row.col.f32.f16.f16.f32 {%f65335,%f65336,%f65337,%f65338}, {%r1,%r2}, {%r3}, {%f65335,%f65336,%f65337,%f65338};

	// end inline asm
	// begin inline asm
	mma.sync.aligned.m16n8k8.row.col.f32.f16.f16.f32 {%f65335,%f65336,%f65337,%f65338}, {%r1,%r2}, {%r3}, {%f65335,%f65336,%f65337,%f65338};

	// end inline asm
	// begin inline asm
	mma.sync.aligned.m16n8k8.row.col.f32.f16.f16.f32 {%f65335,%f65336,%f65337,%f65338}, {%r1,%r2}, {%r3}, {%f65335,%f65336,%f65337,%f65338};

	// end inline asm
	// begin inline asm
	mma.sync.aligned.m16n8k8.row.col.f32.f16.f16.f32 {%f65335,%f65336,%f65337,%f65338}, {%r1,%r2}, {%r3}, {%f65335,%f65336,%f65337,%f65338};

	// end inline asm
	// begin inline asm
	mma.sync.aligned.m16n8k8.row.col.f32.f16.f16.f32 {%f65335,%f65336,%f65337,%f65338}, {%r1,%r2}, {%r3}, {%f65335,%f65336,%f65337,%f65338};

	// end inline asm
	// begin inline asm
	mma.sync.aligned.m16n8k8.row.col.f32.f16.f16.f32 {%f65335,%f65336,%f65337,%f65338}, {%r1,%r2}, {%r3}, {%f65335,%f65336,%f65337,%f65338};

	// end inline asm
	// begin inline asm
	mma.sync.aligned.m16n8k8.row.col.f32.f16.f16.f32 {%f65335,%f65336,%f65337,%f65338}, {%r1,%r2}, {%r3}, {%f65335,%f65336,%f65337,%f65338};

	// end inline asm
	// begin inline asm
	mma.sync.aligned.m16n8k8.row.col.f32.f16.f16.f32 {%f65335,%f65336,%f65337,%f65338}, {%r1,%r2}, {%r3}, {%f65335,%f65336,%f65337,%f65338};

	// end inline asm
	// begin inline asm
	mma.sync.aligned.m16n8k8.row.col.f32.f16.f16.f32 {%f65335,%f65336,%f65337,%f65338}, {%r1,%r2}, {%r3}, {%f65335,%f65336,%f65337,%f65338};

	// end inline asm
	// begin inline asm
	mma.sync.aligned.m16n8k8.row.col.f32.f16.f16.f32 {%f65335,%f65336,%f65337,%f65338}, {%r1,%r2}, {%r3}, {%f65335,%f65336,%f65337,%f65338};

	// end inline asm
	// begin inline asm
	mma.sync.aligned.m16n8k8.row.col.f32.f16.f16.f32 {%f65335,%f65336,%f65337,%f65338}, {%r1,%r2}, {%r3}, {%f65335,%f65336,%f65337,%f65338};

	// end inline asm
	// begin inline asm
	mma.sync.aligned.m16n8k8.row.col.f32.f16.f16.f32 {%f65335,%f65336,%f65337,%f65338}, {%r1,%r2}, {%r3}, {%f65335,%f65336,%f65337,%f65338};

	// end inline asm
	// begin inline asm
	mma.sync.aligned.m16n8k8.row.col.f32.f16.f16.f32 {%f65335,%f65336,%f65337,%f65338}, {%r1,%r2}, {%r3}, {%f65335,%f65336,%f65337,%f65338};

	// end inline asm
	// begin inline asm
	mma.sync.aligned.m16n8k8.row.col.f32.f16.f16.f32 {%f65335,%f65336,%f65337,%f65338}, {%r1,%r2}, {%r3}, {%f65335,%f65336,%f65337,%f65338};

	// end inline asm
	// begin inline asm
	mma.sync.aligned.m16n8k8.row.col.f32.f16.f16.f32 {%f65335,%f65336,%f65337,%f65338}, {%r1,%r2}, {%r3}, {%f65335,%f65336,%f65337,%f65338};

	// end inline asm
	// begin inline asm
	mma.sync.aligned.m16n8k8.row.col.f32.f16.f16.f32 {%f65335,%f65336,%f65337,%f65338}, {%r1,%r2}, {%r3}, {%f65335,%f65336,%f65337,%f65338};

	// end inline asm
	// begin inline asm
	mma.sync.aligned.m16n8k8.row.col.f32.f16.f16.f32 {%f65335,%f65336,%f65337,%f65338}, {%r1,%r2}, {%r3}, {%f65335,%f65336,%f65337,%f65338};

	// end inline asm
	// begin inline asm
	mma.sync.aligned.m16n8k8.row.col.f32.f16.f16.f32 {%f65335,%f65336,%f65337,%f65338}, {%r1,%r2}, {%r3}, {%f65335,%f65336,%f65337,%f65338};

	// end inline asm
	// begin inline asm
	mma.sync.aligned.m16n8k8.row.col.f32.f16.f16.f32 {%f65335,%f65336,%f65337,%f65338}, {%r1,%r2}, {%r3}, {%f65335,%f65336,%f65337,%f65338};

	// end inline asm
	// begin inline asm
	mma.sync.aligned.m16n8k8.row.col.f32.f16.f16.f32 {%f65335,%f65336,%f65337,%f65338}, {%r1,%r2}, {%r3}, {%f65335,%f65336,%f65337,%f65338};

	// end inline asm
	// begin inline asm
	mma.sync.aligned.m16n8k8.row.col.f32.f16.f16.f32 {%f65335,%f65336,%f65337,%f65338}, {%r1,%r2}, {%r3}, {%f65335,%f65336,%f65337,%f65338};

	// end inline asm
	// begin inline asm
	mma.sync.aligned.m16n8k8.row.col.f32.f16.f16.f32 {%f65335,%f65336,%f65337,%f65338}, {%r1,%r2}, {%r3}, {%f65335,%f65336,%f65337,%f65338};

	// end inline asm
	// begin inline asm
	mma.sync.aligned.m16n8k8.row.col.f32.f16.f16.f32 {%f65335,%f65336,%f65337,%f65338}, {%r1,%r2}, {%r3}, {%f65335,%f65336,%f65337,%f65338};

	// end inline asm
	// begin inline asm
	mma.sync.aligned.m16n8k8.row.col.f32.f16.f16.f32 {%f65335,%f65336,%f65337,%f65338}, {%r1,%r2}, {%r3}, {%f65335,%f65336,%f65337,%f65338};

	// end inline asm
	// begin inline asm
	mma.sync.aligned.m16n8k8.row.col.f32.f16.f16.f32 {%f65335,%f65336,%f65337,%f65338}, {%r1,%r2}, {%r3}, {%f65335,%f65336,%f65337,%f65338};

	// end inline asm
	// begin inline asm
	mma.sync.aligned.m16n8k8.row.col.f32.f16.f16.f32 {%f65335,%f65336,%f65337,%f65338}, {%r1,%r2}, {%r3}, {%f65335,%f65336,%f65337,%f65338};

	// end inline asm
	// begin inline asm
	mma.sync.aligned.m16n8k8.row.col.f32.f16.f16.f32 {%f65335,%f65336,%f65337,%f65338}, {%r1,%r2}, {%r3}, {%f65335,%f65336,%f65337,%f65338};

	// end inline asm
	// begin inline asm
	mma.sync.aligned.m16n8k8.row.col.f32.f16.f16.f32 {%f65335,%f65336,%f65337,%f65338}, {%r1,%r2}, {%r3}, {%f65335,%f65336,%f65337,%f65338};

	// end inline asm
	// begin inline asm
	mma.sync.aligned.m16n8k8.row.col.f32.f16.f16.f32 {%f65335,%f65336,%f65337,%f65338}, {%r1,%r2}, {%r3}, {%f65335,%f65336,%f65337,%f65338};

	// end inline asm
	// begin inline asm
	mma.sync.aligned.m16n8k8.row.col.f32.f16.f16.f32 {%f65335,%f65336,%f65337,%f65338}, {%r1,%r2}, {%r3}, {%f65335,%f65336,%f65337,%f65338};

	// end inline asm
	// begin inline asm
	mma.sync.aligned.m16n8k8.row.col.f32.f16.f16.f32 {%f65335,%f65336,%f65337,%f65338}, {%r1,%r2}, {%r3}, {%f65335,%f65336,%f65337,%f65338};

	// end inline asm
	// begin inline asm
	mma.sync.aligned.m16n8k8.row.col.f32.f16.f16.f32 {%f65335,%f65336,%f65337,%f65338}, {%r1,%r2}, {%r3}, {%f65335,%f65336,%f65337,%f65338};

	// end inline asm
	// begin inline asm
	mma.sync.aligned.m16n8k8.row.col.f32.f16.f16.f32 {%f65335,%f65336,%f65337,%f65338}, {%r1,%r2}, {%r3}, {%f65335,%f65336,%f65337,%f65338};

	// end inline asm
	// begin inline asm
	mma.sync.aligned.m16n8k8.row.col.f32.f16.f16.f32 {%f65335,%f65336,%f65337,%f65338}, {%r1,%r2}, {%r3}, {%f65335,%f65336,%f65337,%f65338};

	// end inline asm
	// begin inline asm
	mma.sync.aligned.m16n8k8.row.col.f32.f16.f16.f32 {%f65335,%f65336,%f65337,%f65338}, {%r1,%r2}, {%r3}, {%f65335,%f65336,%f65337,%f65338};

	// end inline asm
	// begin inline asm
	mma.sync.aligned.m16n8k8.row.col.f32.f16.f16.f32 {%f65335,%f65336,%f65337,%f65338}, {%r1,%r2}, {%r3}, {%f65335,%f65336,%f65337,%f65338};

	// end inline asm
	// begin inline asm
	mma.sync.aligned.m16n8k8.row.col.f32.f16.f16.f32 {%f65335,%f65336,%f65337,%f65338}, {%r1,%r2}, {%r3}, {%f65335,%f65336,%f65337,%f65338};

	// end inline asm
	// begin inline asm
	mma.sync.aligned.m16n8k8.row.col.f32.f16.f16.f32 {%f65335,%f65336,%f65337,%f65338}, {%r1,%r2}, {%r3}, {%f65335,%f65336,%f65337,%f65338};

	// end inline asm
	// begin inline asm
	mma.sync.aligned.m16n8k8.row.col.f32.f16.f16.f32 {%f65335,%f65336,%f65337,%f65338}, {%r1,%r2}, {%r3}, {%f65335,%f65336,%f65337,%f65338};

	// end inline asm
	// begin inline asm
	mma.sync.aligned.m16n8k8.row.col.f32.f16.f16.f32 {%f65335,%f65336,%f65337,%f65338}, {%r1,%r2}, {%r3}, {%f65335,%f65336,%f65337,%f65338};

	// end inline asm
	// begin inline asm
	mma.sync.aligned.m16n8k8.row.col.f32.f16.f16.f32 {%f65335,%f65336,%f65337,%f65338}, {%r1,%r2}, {%r3}, {%f65335,%f65336,%f65337,%f65338};

	// end inline asm
	// begin inline asm
	mma.sync.aligned.m16n8k8.row.col.f32.f16.f16.f32 {%f65335,%f65336,%f65337,%f65338}, {%r1,%r2}, {%r3}, {%f65335,%f65336,%f65337,%f65338};

	// end inline asm
	// begin inline asm
	mma.sync.aligned.m16n8k8.row.col.f32.f16.f16.f32 {%f65335,%f65336,%f65337,%f65338}, {%r1,%r2}, {%r3}, {%f65335,%f65336,%f65337,%f65338};

	// end inline asm
	// begin inline asm
	mma.sync.aligned.m16n8k8.row.col.f32.f16.f16.f32 {%f65335,%f65336,%f65337,%f65338}, {%r1,%r2}, {%r3}, {%f65335,%f65336,%f65337,%f65338};

	// end inline asm
	// begin inline asm
	mma.sync.aligned.m16n8k8.row.col.f32.f16.f16.f32 {%f65335,%f65336,%f65337,%f65338}, {%r1,%r2}, {%r3}, {%f65335,%f65336,%f65337,%f65338};

	// end inline asm
	// begin inline asm
	mma.sync.aligned.m16n8k8.row.col.f32.f16.f16.f32 {%f65335,%f65336,%f65337,%f65338}, {%r1,%r2}, {%r3}, {%f65335,%f65336,%f65337,%f65338};

	// end inline asm
	// begin inline asm
	mma.sync.aligned.m16n8k8.row.col.f32.f16.f16.f32 {%f65335,%f65336,%f65337,%f65338}, {%r1,%r2}, {%r3}, {%f65335,%f65336,%f65337,%f65338};

	// end inline asm
	// begin inline asm
	mma.sync.aligned.m16n8k8.row.col.f32.f16.f16.f32 {%f65335,%f65336,%f65337,%f65338}, {%r1,%r2}, {%r3}, {%f65335,%f65336,%f65337,%f65338};

	// end inline asm
	// begin inline asm
	mma.sync.aligned.m16n8k8.row.col.f32.f16.f16.f32 {%f65335,%f65336,%f65337,%f65338}, {%r1,%r2}, {%r3}, {%f65335,%f65336,%f65337,%f65338};

	// end inline asm
	// begin inline asm
	mma.sync.aligned.m16n8k8.row.col.f32.f16.f16.f32 {%f65335,%f65336,%f65337,%f65338}, {%r1,%r2}, {%r3}, {%f65335,%f65336,%f65337,%f65338};

	// end inline asm
	// begin inline asm
	mma.sync.aligned.m16n8k8.row.col.f32.f16.f16.f32 {%f65335,%f65336,%f65337,%f65338}, {%r1,%r2}, {%r3}, {%f65335,%f65336,%f65337,%f65338};

	// end inline asm
	// begin inline asm
	mma.sync.aligned.m16n8k8.row.col.f32.f16.f16.f32 {%f65335,%f65336,%f65337,%f65338}, {%r1,%r2}, {%r3}, {%f65335,%f65336,%f65337,%f65338};

	// end inline asm
	// begin inline asm
	mma.sync.aligned.m16n8k8.row.col.f32.f16.f16.f32 {%f65335,%f65336,%f65337,%f65338}, {%r1,%r2}, {%r3}, {%f65335,%f65336,%f65337,%f65338};

	// end inline asm
	// begin inline asm
	mma.sync.aligned.m16n8k8.row.col.f32.f16.f16.f32 {%f65335,%f65336,%f65337,%f65338}, {%r1,%r2}, {%r3}, {%f65335,%f65336,%f65337,%f65338};

	// end inline asm
	// begin inline asm
	mma.sync.aligned.m16n8k8.row.col.f32.f16.f16.f32 {%f65335,%f65336,%f65337,%f65338}, {%r1,%r2}, {%r3}, {%f65335,%f65336,%f65337,%f65338};

	// end inline asm
	// begin inline asm
	mma.sync.aligned.m16n8k8.row.col.f32.f16.f16.f32 {%f65335,%f65336,%f65337,%f65338}, {%r1,%r2}, {%r3}, {%f65335,%f65336,%f65337,%f65338};

	// end inline asm
	// begin inline asm
	mma.sync.aligned.m16n8k8.row.col.f32.f16.f16.f32 {%f65335,%f65336,%f65337,%f65338}, {%r1,%r2}, {%r3}, {%f65335,%f65336,%f65337,%f65338};

	// end inline asm
	// begin inline asm
	mma.sync.aligned.m16n8k8.row.col.f32.f16.f16.f32 {%f65335,%f65336,%f65337,%f65338}, {%r1,%r2}, {%r3}, {%f65335,%f65336,%f65337,%f65338};

	// end inline asm
	// begin inline asm
	mma.sync.aligned.m16n8k8.row.col.f32.f16.f16.f32 {%f65335,%f65336,%f65337,%f65338}, {%r1,%r2}, {%r3}, {%f65335,%f65336,%f65337,%f65338};

	// end inline asm
	// begin inline asm
	mma.sync.aligned.m16n8k8.row.col.f32.f16.f16.f32 {%f65335,%f65336,%f65337,%f65338}, {%r1,%r2}, {%r3}, {%f65335,%f65336,%f65337,%f65338};

	// end inline asm
	// begin inline asm
	mma.sync.aligned.m16n8k8.row.col.f32.f16.f16.f32 {%f65335,%f65336,%f65337,%f65338}, {%r1,%r2}, {%r3}, {%f65335,%f65336,%f65337,%f65338};

	// end inline asm
	// begin inline asm
	mma.sync.aligned.m16n8k8.row.col.f32.f16.f16.f32 {%f65335,%f65336,%f65337,%f65338}, {%r1,%r2}, {%r3}, {%f65335,%f65336,%f65337,%f65338};

	// end inline asm
	// begin inline asm
	mma.sync.aligned.m16n8k8.row.col.f32.f16.f16.f32 {%f65335,%f65336,%f65337,%f65338}, {%r1,%r2}, {%r3}, {%f65335,%f65336,%f65337,%f65338};

	// end inline asm
	// begin inline asm
	mma.sync.aligned.m16n8k8.row.col.f32.f16.f16.f32 {%f65335,%f65336,%f65337,%f65338}, {%r1,%r2}, {%r3}, {%f65335,%f65336,%f65337,%f65338};

	// end inline asm
	// begin inline asm
	mma.sync.aligned.m16n8k8.row.col.f32.f16.f16.f32 {%f65335,%f65336,%f65337,%f65338}, {%r1,%r2}, {%r3}, {%f65335,%f65336,%f65337,%f65338};

	// end inline asm
	// begin inline asm
	mma.sync.aligned.m16n8k8.row.col.f32.f16.f16.f32 {%f65335,%f65336,%f65337,%f65338}, {%r1,%r2}, {%r3}, {%f65335,%f65336,%f65337,%f65338};

	// end inline asm
	// begin inline asm
	mma.sync.aligned.m16n8k8.row.col.f32.f16.f16.f32 {%f65335,%f65336,%f65337,%f65338}, {%r1,%r2}, {%r3}, {%f65335,%f65336,%f65337,%f65338};

	// end inline asm
	// begin inline asm
	mma.sync.aligned.m16n8k8.row.col.f32.f16.f16.f32 {%f65335,%f65336,%f65337,%f65338}, {%r1,%r2}, {%r3}, {%f65335,%f65336,%f65337,%f65338};

	// end inline asm
	// begin inline asm
	mma.sync.aligned.m16n8k8.row.col.f32.f16.f16.f32 {%f65335,%f65336,%f65337,%f65338}, {%r1,%r2}, {%r3}, {%f65335,%f65336,%f65337,%f65338};

	// end inline asm
	// begin inline asm
	mma.sync.aligned.m16n8k8.row.col.f32.f16.f16.f32 {%f65335,%f65336,%f65337,%f65338}, {%r1,%r2}, {%r3}, {%f65335,%f65336,%f65337,%f65338};

	// end inline asm
	// begin inline asm
	mma.sync.aligned.m16n8k8.row.col.f32.f16.f16.f32 {%f65335,%f65336,%f65337,%f65338}, {%r1,%r2}, {%r3}, {%f65335,%f65336,%f65337,%f65338};

	// end inline asm
	// begin inline asm
	mma.sync.aligned.m16n8k8.row.col.f32.f16.f16.f32 {%f65335,%f65336,%f65337,%f65338}, {%r1,%r2}, {%r3}, {%f65335,%f65336,%f65337,%f65338};

	// end inline asm
	// begin inline asm
	mma.sync.aligned.m16n8k8.row.col.f32.f16.f16.f32 {%f65335,%f65336,%f65337,%f65338}, {%r1,%r2}, {%r3}, {%f65335,%f65336,%f65337,%f65338};

	// end inline asm
	// begin inline asm
	mma.sync.aligned.m16n8k8.row.col.f32.f16.f16.f32 {%f65335,%f65336,%f65337,%f65338}, {%r1,%r2}, {%r3}, {%f65335,%f65336,%f65337,%f65338};

	// end inline asm
	// begin inline asm
	mma.sync.aligned.m16n8k8.row.col.f32.f16.f16.f32 {%f65335,%f65336,%f65337,%f65338}, {%r1,%r2}, {%r3}, {%f65335,%f65336,%f65337,%f65338};

	// end inline asm
	// begin inline asm
	mma.sync.aligned.m16n8k8.row.col.f32.f16.f16.f32 {%f65335,%f65336,%f65337,%f65338}, {%r1,%r2}, {%r3}, {%f65335,%f65336,%f65337,%f65338};

	// end inline asm
	// begin inline asm
	mma.sync.aligned.m16n8k8.row.col.f32.f16.f16.f32 {%f65335,%f65336,%f65337,%f65338}, {%r1,%r2}, {%r3}, {%f65335,%f65336,%f65337,%f65338};

	// end inline asm
	// begin inline asm
	mma.sync.aligned.m16n8k8.row.col.f32.f16.f16.f32 {%f65335,%f65336,%f65337,%f65338}, {%r1,%r2}, {%r3}, {%f65335,%f65336,%f65337,%f65338};

	// end inline asm
	// begin inline asm
	mma.sync.aligned.m16n8k8.row.col.f32.f16.f16.f32 {%f65335,%f65336,%f65337,%f65338}, {%r1,%r2}, {%r3}, {%f65335,%f65336,%f65337,%f65338};

	// end inline asm
	// begin inline asm
	mma.sync.aligned.m16n8k8.row.col.f32.f16.f16.f32 {%f65335,%f65336,%f65337,%f65338}, {%r1,%r2}, {%r3}, {%f65335,%f65336,%f65337,%f65338};

	// end inline asm
	// begin inline asm
	mma.sync.aligned.m16n8k8.row.col.f32.f16.f16.f32 {%f65335,%f65336,%f65337,%f65338}, {%r1,%r2}, {%r3}, {%f65335,%f65336,%f65337,%f65338};

	// end inline asm
	// begin inline asm
	mma.sync.aligned.m16n8k8.row.col.f32.f16.f16.f32 {%f65335,%f65336,%f65337,%f65338}, {%r1,%r2}, {%r3}, {%f65335,%f65336,%f65337,%f65338};

	// end inline asm
	// begin inline asm
	mma.sync.aligned.m16n8k8.row.col.f32.f16.f16.f32 {%f65335,%f65336,%f65337,%f65338}, {%r1,%r2}, {%r3}, {%f65335,%f65336,%f65337,%f65338};

	// end inline asm
	// begin inline asm
	mma.sync.aligned.m16n8k8.row.col.f32.f16.f16.f32 {%f65335,%f65336,%f65337,%f65338}, {%r1,%r2}, {%r3}, {%f65335,%f65336,%f65337,%f65338};

	// end inline asm
	// begin inline asm
	mma.sync.aligned.m16n8k8.row.col.f32.f16.f16.f32 {%f65335,%f65336,%f65337,%f65338}, {%r1,%r2}, {%r3}, {%f65335,%f65336,%f65337,%f65338};

	// end inline asm
	// begin inline asm
	mma.sync.aligned.m16n8k8.row.col.f32.f16.f16.f32 {%f65335,%f65336,%f65337,%f65338}, {%r1,%r2}, {%r3}, {%f65335,%f65336,%f65337,%f65338};

	// end inline asm
	// begin inline asm
	mma.sync.aligned.m16n8k8.row.col.f32.f16.f16.f32 {%f65335,%f65336,%f65337,%f65338}, {%r1,%r2}, {%r3}, {%f65335,%f65336,%f65337,%f65338};

	// end inline asm
	// begin inline asm
	mma.sync.aligned.m16n8k8.row.col.f32.f16.f16.f32 {%f65335,%f65336,%f65337,%f65338}, {%r1,%r2}, {%r3}, {%f65335,%f65336,%f65337,%f65338};

	// end inline asm
	// begin inline asm
	mma.sync.aligned.m16n8k8.row.col.f32.f16.f16.f32 {%f65335,%f65336,%f65337,%f65338}, {%r1,%r2}, {%r3}, {%f65335,%f65336,%f65337,%f65338};

	// end inline asm
	// begin inline asm
	mma.sync.aligned.m16n8k8.row.col.f32.f16.f16.f32 {%f65335,%f65336,%f65337,%f65338}, {%r1,%r2}, {%r3}, {%f65335,%f65336,%f65337,%f65338};

	// end inline asm
	// begin inline asm
	mma.sync.aligned.m16n8k8.row.col.f32.f16.f16.f32 {%f65335,%f65336,%f65337,%f65338}, {%r1,%r2}, {%r3}, {%f65335,%f65336,%f65337,%f65338};

	// end inline asm
	// begin inline asm
	mma.sync.aligned.m16n8k8.row.col.f32.f16.f16.f32 {%f65335,%f65336,%f65337,%f65338}, {%r1,%r2}, {%r3}, {%f65335,%f65336,%f65337,%f65338};

	// end inline asm
	// begin inline asm
	mma.sync.aligned.m16n8k8.row.col.f32.f16.f16.f32 {%f65335,%f65336,%f65337,%f65338}, {%r1,%r2}, {%r3}, {%f65335,%f65336,%f65337,%f65338};

	// end inline asm
	// begin inline asm
	mma.sync.aligned.m16n8k8.row.col.f32.f16.f16.f32 {%f65335,%f65336,%f65337,%f65338}, {%r1,%r2}, {%r3}, {%f65335,%f65336,%f65337,%f65338};

	// end inline asm
	// begin inline asm
	mma.sync.aligned.m16n8k8.row.col.f32.f16.f16.f32 {%f65335,%f65336,%f65337,%f65338}, {%r1,%r2}, {%r3}, {%f65335,%f65336,%f65337,%f65338};

	// end inline asm
	// begin inline asm
	mma.sync.aligned.m16n8k8.row.col.f32.f16.f16.f32 {%f65335,%f65336,%f65337,%f65338}, {%r1,%r2}, {%r3}, {%f65335,%f65336,%f65337,%f65338};

	// end inline asm
	// begin inline asm
	mma.sync.aligned.m16n8k8.row.col.f32.f16.f16.f32 {%f65335,%f65336,%f65337,%f65338}, {%r1,%r2}, {%r3}, {%f65335,%f65336,%f65337,%f65338};

	// end inline asm
	// begin inline asm
	mma.sync.aligned.m16n8k8.row.col.f32.f16.f16.f32 {%f65335,%f65336,%f65337,%f65338}, {%r1,%r2}, {%r3}, {%f65335,%f65336,%f65337,%f65338};

	// end inline asm
	// begin inline asm
	mma.sync.aligned.m16n8k8.row.col.f32.f16.f16.f32 {%f65335,%f65336,%f65337,%f65338}, {%r1,%r2}, {%r3}, {%f65335,%f65336,%f65337,%f65338};

	// end inline asm
	// begin inline asm
	mma.sync.aligned.m16n8k8.row.col.f32.f16.f16.f32 {%f65335,%f65336,%f65337,%f65338}, {%r1,%r2}, {%r3}, {%f65335,%f65336,%f65337,%f65338};

	// end inline asm
	// begin inline asm
	mma.sync.aligned.m16n8k8.row.col.f32.f16.f16.f32 {%f65335,%f65336,%f65337,%f65338}, {%r1,%r2}, {%r3}, {%f65335,%f65336,%f65337,%f65338};

	// end inline asm
	// begin inline asm
	mma.sync.aligned.m16n8k8.row.col.f32.f16.f16.f32 {%f65335,%f65336,%f65337,%f65338}, {%r1,%r2}, {%r3}, {%f65335,%f65336,%f65337,%f65338};

	// end inline asm
	// begin inline asm
	mma.sync.aligned.m16n8k8.row.col.f32.f16.f16.f32 {%f65335,%f65336,%f65337,%f65338}, {%r1,%r2}, {%r3}, {%f65335,%f65336,%f65337,%f65338};

	// end inline asm
	// begin inline asm
	mma.sync.aligned.m16n8k8.row.col.f32.f16.f16.f32 {%f65335,%f65336,%f65337,%f65338}, {%r1,%r2}, {%r3}, {%f65335,%f65336,%f65337,%f65338};

	// end inline asm
	// begin inline asm
	mma.sync.aligned.m16n8k8.row.col.f32.f16.f16.f32 {%f65335,%f65336,%f65337,%f65338}, {%r1,%r2}, {%r3}, {%f65335,%f65336,%f65337,%f65338};

	// end inline asm
	// begin inline asm
	mma.sync.aligned.m16n8k8.row.col.f32.f16.f16.f32 {%f65335,%f65336,%f65337,%f65338}, {%r1,%r2}, {%r3}, {%f65335,%f65336,%f65337,%f65338};

	// end inline asm
	// begin inline asm
	mma.sync.aligned.m16n8k8.row.col.f32.f16.f16.f32 {%f65335,%f65336,%f65337,%f65338}, {%r1,%r2}, {%r3}, {%f65335,%f65336,%f65337,%f65338};

	// end inline asm
	// begin inline asm
	mma.sync.aligned.m16n8k8.row.col.f32.f16.f16.f32 {%f65335,%f65336,%f65337,%f65338}, {%r1,%r2}, {%r3}, {%f65335,%f65336,%f65337,%f65338};

	// end inline asm
	// begin inline asm
	mma.sync.aligned.m16n8k8.row.col.f32.f16.f16.f32 {%f65335,%f65336,%f65337,%f65338}, {%r1,%r2}, {%r3}, {%f65335,%f65336,%f65337,%f65338};

	// end inline asm
	// begin inline asm
	mma.sync.aligned.m16n8k8.row.col.f32.f16.f16.f32 {%f65335,%f65336,%f65337,%f65338}, {%r1,%r2}, {%r3}, {%f65335,%f65336,%f65337,%f65338};

	// end inline asm
	// begin inline asm
	mma.sync.aligned.m16n8k8.row.col.f32.f16.f16.f32 {%f65335,%f65336,%f65337,%f65338}, {%r1,%r2}, {%r3}, {%f65335,%f65336,%f65337,%f65338};

	// end inline asm
	// begin inline asm
	mma.sync.aligned.m16n8k8.row.col.f32.f16.f16.f32 {%f65335,%f65336,%f65337,%f65338}, {%r1,%r2}, {%r3}, {%f65335,%f65336,%f65337,%f65338};

	// end inline asm
	// begin inline asm
	mma.sync.aligned.m16n8k8.row.col.f32.f16.f16.f32 {%f65335,%f65336,%f65337,%f65338}, {%r1,%r2}, {%r3}, {%f65335,%f65336,%f65337,%f65338};

	// end inline asm
	// begin inline asm
	mma.sync.aligned.m16n8k8.row.col.f32.f16.f16.f32 {%f65335,%f65336,%f65337,%f65338}, {%r1,%r2}, {%r3}, {%f65335,%f65336,%f65337,%f65338};

	// end inline asm
	// begin inline asm
	mma.sync.aligned.m16n8k8.row.col.f32.f16.f16.f32 {%f65335,%f65336,%f65337,%f65338}, {%r1,%r2}, {%r3}, {%f65335,%f65336,%f65337,%f65338};

	// end inline asm
	// begin inline asm
	mma.sync.aligned.m16n8k8.row.col.f32.f16.f16.f32 {%f65335,%f65336,%f65337,%f65338}, {%r1,%r2}, {%r3}, {%f65335,%f65336,%f65337,%f65338};

	// end inline asm
	// begin inline asm
	mma.sync.aligned.m16n8k8.row.col.f32.f16.f16.f32 {%f65335,%f65336,%f65337,%f65338}, {%r1,%r2}, {%r3}, {%f65335,%f65336,%f65337,%f65338};

	// end inline asm
	// begin inline asm
	mma.sync.aligned.m16n8k8.row.col.f32.f16.f16.f32 {%f65335,%f65336,%f65337,%f65338}, {%r1,%r2}, {%r3}, {%f65335,%f65336,%f65337,%f65338};

	// end inline asm
	// begin inline asm
	mma.sync.aligned.m16n8k8.row.col.f32.f16.f16.f32 {%f65335,%f65336,%f65337,%f65338}, {%r1,%r2}, {%r3}, {%f65335,%f65336,%f65337,%f65338};

	// end inline asm
	// begin inline asm
	mma.sync.aligned.m16n8k8.row.col.f32.f16.f16.f32 {%f65335,%f65336,%f65337,%f65338}, {%r1,%r2}, {%r3}, {%f65335,%f65336,%f65337,%f65338};

	// end inline asm
	// begin inline asm
	mma.sync.aligned.m16n8k8.row.col.f32.f16.f16.f32 {%f65335,%f65336,%f65337,%f65338}, {%r1,%r2}, {%r3}, {%f65335,%f65336,%f65337,%f65338};

	// end inline asm
	// begin inline asm
	mma.sync.aligned.m16n8k8.row.col.f32.f16.f16.f32 {%f65335,%f65336,%f65337,%f65338}, {%r1,%r2}, {%r3}, {%f65335,%f65336,%f65337,%f65338};

	// end inline asm
	// begin inline asm
	mma.sync.aligned.m16n8k8.row.col.f32.f16.f16.f32 {%f65335,%f65336,%f65337,%f65338}, {%r1,%r2}, {%r3}, {%f65335,%f65336,%f65337,%f65338};

	// end inline asm
	// begin inline asm
	mma.sync.aligned.m16n8k8.row.col.f32.f16.f16.f32 {%f65335,%f65336,%f65337,%f65338}, {%r1,%r2}, {%r3}, {%f65335,%f65336,%f65337,%f65338};

	// end inline asm
	// begin inline asm
	mma.sync.aligned.m16n8k8.row.col.f32.f16.f16.f32 {%f65335,%f65336,%f65337,%f65338}, {%r1,%r2}, {%r3}, {%f65335,%f65336,%f65337,%f65338};

	// end inline asm
	// begin inline asm
	mma.sync.aligned.m16n8k8.row.col.f32.f16.f16.f32 {%f65335,%f65336,%f65337,%f65338}, {%r1,%r2}, {%r3}, {%f65335,%f65336,%f65337,%f65338};

	// end inline asm
	// begin inline asm
	mma.sync.aligned.m16n8k8.row.col.f32.f16.f16.f32 {%f65335,%f65336,%f65337,%f65338}, {%r1,%r2}, {%r3}, {%f65335,%f65336,%f65337,%f65338};

	// end inline asm
	// begin inline asm
	mma.sync.aligned.m16n8k8.row.col.f32.f16.f16.f32 {%f65335,%f65336,%f65337,%f65338}, {%r1,%r2}, {%r3}, {%f65335,%f65336,%f65337,%f65338};

	// end inline asm
	// begin inline asm
	mma.sync.aligned.m16n8k8.row.col.f32.f16.f16.f32 {%f65335,%f65336,%f65337,%f65338}, {%r1,%r2}, {%r3}, {%f65335,%f65336,%f65337,%f65338};

	// end inline asm
	// begin inline asm
	mma.sync.aligned.m16n8k8.row.col.f32.f16.f16.f32 {%f65335,%f65336,%f65337,%f65338}, {%r1,%r2}, {%r3}, {%f65335,%f65336,%f65337,%f65338};

	// end inline asm
	// begin inline asm
	mma.sync.aligned.m16n8k8.row.col.f32.f16.f16.f32 {%f65335,%f65336,%f65337,%f65338}, {%r1,%r2}, {%r3}, {%f65335,%f65336,%f65337,%f65338};

	// end inline asm
	// begin inline asm
	mma.sync.aligned.m16n8k8.row.col.f32.f16.f16.f32 {%f65335,%f65336,%f65337,%f65338}, {%r1,%r2}, {%r3}, {%f65335,%f65336,%f65337,%f65338};

	// end inline asm
	// begin inline asm
	mma.sync.aligned.m16n8k8.row.col.f32.f16.f16.f32 {%f65335,%f65336,%f65337,%f65338}, {%r1,%r2}, {%r3}, {%f65335,%f65336,%f65337,%f65338};

	// end inline asm
	// begin inline asm
	mma.sync.aligned.m16n8k8.row.col.f32.f16.f16.f32 {%f65335,%f65336,%f65337,%f65338}, {%r1,%r2}, {%r3}, {%f65335,%f65336,%f65337,%f65338};

	// end inline asm
	// begin inline asm
	mma.sync.aligned.m16n8k8.row.col.f32.f16.f16.f32 {%f65335,%f65336,%f65337,%f65338}, {%r1,%r2}, {%r3}, {%f65335,%f65336,%f65337,%f65338};

	// end inline asm
	// begin inline asm
	mma.sync.aligned.m16n8k8.row.col.f32.f16.f16.f32 {%f65335,%f65336,%f65337,%f65338}, {%r1,%r2}, {%r3}, {%f65335,%f65336,%f65337,%f65338};

	// end inline asm
	// begin inline asm
	mma.sync.aligned.m16n8k8.row.col.f32.f16.f16.f32 {%f65335,%f65336,%f65337,%f65338}, {%r1,%r2}, {%r3}, {%f65335,%f65336,%f65337,%f65338};

	// end inline asm
	// begin inline asm
	mma.sync.aligned.m16n8k8.row.col.f32.f16.f16.f32 {%f65335,%f65336,%f65337,%f65338}, {%r1,%r2}, {%r3}, {%f65335,%f65336,%f65337,%f65338};

	// end inline asm
	// begin inline asm
	mma.sync.aligned.m16n8k8.row.col.f32.f16.f16.f32 {%f65335,%f65336,%f65337,%f65338}, {%r1,%r2}, {%r3}, {%f65335,%f65336,%f65337,%f65338};

	// end inline asm
	// begin inline asm
	mma.sync.aligned.m16n8k8.row.col.f32.f16.f16.f32 {%f65335,%f65336,%f65337,%f65338}, {%r1,%r2}, {%r3}, {%f65335,%f65336,%f65337,%f65338};

	// end inline asm
	// begin inline asm
	mma.sync.aligned.m16n8k8.row.col.f32.f16.f16.f32 {%f65335,%f65336,%f65337,%f65338}, {%r1,%r2}, {%r3}, {%f65335,%f65336,%f65337,%f65338};

	// end inline asm
	// begin inline asm
	mma.sync.aligned.m16n8k8.row.col.f32.f16.f16.f32 {%f65335,%f65336,%f65337,%f65338}, {%r1,%r2}, {%r3}, {%f65335,%f65336,%f65337,%f65338};

	// end inline asm
	// begin inline asm
	mma.sync.aligned.m16n8k8.row.col.f32.f16.f16.f32 {%f65335,%f65336,%f65337,%f65338}, {%r1,%r2}, {%r3}, {%f65335,%f65336,%f65337,%f65338};

	// end inline asm
	// begin inline asm
	mma.sync.aligned.m16n8k8.row.col.f32.f16.f16.f32 {%f65335,%f65336,%f65337,%f65338}, {%r1,%r2}, {%r3}, {%f65335,%f65336,%f65337,%f65338};

	// end inline asm
	// begin inline asm
	mma.sync.aligned.m16n8k8.row.col.f32.f16.f16.f32 {%f65335,%f65336,%f65337,%f65338}, {%r1,%r2}, {%r3}, {%f65335,%f65336,%f65337,%f65338};

	// end inline asm
	// begin inline asm
	mma.sync.aligned.m16n8k8.row.col.f32.f16.f16.f32 {%f65335,%f65336,%f65337,%f65338}, {%r1,%r2}, {%r3}, {%f65335,%f65336,%f65337,%f65338};

	// end inline asm
	// begin inline asm
	mma.sync.aligned.m16n8k8.row.col.f32.f16.f16.f32 {%f65335,%f65336,%f65337,%f65338}, {%r1,%r2}, {%r3}, {%f65335,%f65336,%f65337,%f65338};

	// end inline asm
	// begin inline asm
	mma.sync.aligned.m16n8k8.row.col.f32.f16.f16.f32 {%f65335,%f65336,%f65337,%f65338}, {%r1,%r2}, {%r3}, {%f65335,%f65336,%f65337,%f65338};

	// end inline asm
	// begin inline asm
	mma.sync.aligned.m16n8k8.row.col.f32.f16.f16.f32 {%f65335,%f65336,%f65337,%f65338}, {%r1,%r2}, {%r3}, {%f65335,%f65336,%f65337,%f65338};

	// end inline asm
	// begin inline asm
	mma.sync.aligned.m16n8k8.row.col.f32.f16.f16.f32 {%f65335,%f65336,%f65337,%f65338}, {%r1,%r2}, {%r3}, {%f65335,%f65336,%f65337,%f65338};

	// end inline asm
	// begin inline asm
	mma.sync.aligned.m16n8k8.row.col.f32.f16.f16.f32 {%f65335,%f65336,%f65337,%f65338}, {%r1,%r2}, {%r3}, {%f65335,%f65336,%f65337,%f65338};

	// end inline asm
	// begin inline asm
	mma.sync.aligned.m16n8k8.row.col.f32.f16.f16.f32 {%f65335,%f65336,%f65337,%f65338}, {%r1,%r2}, {%r3}, {%f65335,%f65336,%f65337,%f65338};

	// end inline asm
	// begin inline asm
	mma.sync.aligned.m16n8k8.row.col.f32.f16.f16.f32 {%f65335,%f65336,%f65337,%f65338}, {%r1,%r2}, {%r3}, {%f65335,%f65336,%f65337,%f65338};

	// end inline asm
	// begin inline asm
	mma.sync.aligned.m16n8k8.row.col.f32.f16.f16.f32 {%f65335,%f65336,%f65337,%f65338}, {%r1,%r2}, {%r3}, {%f65335,%f65336,%f65337,%f65338};

	// end inline asm
	// begin inline asm
	mma.sync.aligned.m16n8k8.row.col.f32.f16.f16.f32 {%f65335,%f65336,%f65337,%f65338}, {%r1,%r2}, {%r3}, {%f65335,%f65336,%f65337,%f65338};

	// end inline asm
	// begin inline asm
	mma.sync.aligned.m16n8k8.row.col.f32.f16.f16.f32 {%f65335,%f65336,%f65337,%f65338}, {%r1,%r2}, {%r3}, {%f65335,%f65336,%f65337,%f65338};

	// end inline asm
	// begin inline asm
	mma.sync.aligned.m16n8k8.row.col.f32.f16.f16.f32 {%f65335,%f65336,%f65337,%f65338}, {%r1,%r2}, {%r3}, {%f65335,%f65336,%f65337,%f65338};

	// end inline asm
	// begin inline asm
	mma.sync.aligned.m16n8k8.row.col.f32.f16.f16.f32 {%f65335,%f65336,%f65337,%f65338}, {%r1,%r2}, {%r3}, {%f65335,%f65336,%f65337,%f65338};

	// end inline asm
	// begin inline asm
	mma.sync.aligned.m16n8k8.row.col.f32.f16.f16.f32 {%f65335,%f65336,%f65337,%f65338}, {%r1,%r2}, {%r3}, {%f65335,%f65336,%f65337,%f65338};

	// end inline asm
	// begin inline asm
	mma.sync.aligned.m16n8k8.row.col.f32.f16.f16.f32 {%f65335,%f65336,%f65337,%f65338}, {%r1,%r2}, {%r3}, {%f65335,%f65336,%f65337,%f65338};

	// end inline asm
	// begin inline asm
	mma.sync.aligned.m16n8k8.row.col.f32.f16.f16.f32 {%f65335,%f65336,%f65337,%f65338}, {%r1,%r2}, {%r3}, {%f65335,%f65336,%f65337,%f65338};

	// end inline asm
	// begin inline asm
	mma.sync.aligned.m16n8k8.row.col.f32.f16.f16.f32 {%f65335,%f65336,%f65337,%f65338}, {%r1,%r2}, {%r3}, {%f65335,%f65336,%f65337,%f65338};

	// end inline asm
	// begin inline asm
	mma.sync.aligned.m16n8k8.row.col.f32.f16.f16.f32 {%f65335,%f65336,%f65337,%f65338}, {%r1,%r2}, {%r3}, {%f65335,%f65336,%f65337,%f65338};

	// end inline asm
	// begin inline asm
	mma.sync.aligned.m16n8k8.row.col.f32.f16.f16.f32 {%f65335,%f65336,%f65337,%f65338}, {%r1,%r2}, {%r3}, {%f65335,%f65336,%f65337,%f65338};

	// end inline asm
	// begin inline asm
	mma.sync.aligned.m16n8k8.row.col.f32.f16.f16.f32 {%f65335,%f65336,%f65337,%f65338}, {%r1,%r2}, {%r3}, {%f65335,%f65336,%f65337,%f65338};

	// end inline asm
	// begin inline asm
	mma.sync.aligned.m16n8k8.row.col.f32.f16.f16.f32 {%f65335,%f65336,%f65337,%f65338}, {%r1,%r2}, {%r3}, {%f65335,%f65336,%f65337,%f65338};

	// end inline asm
	// begin inline asm
	mma.sync.aligned.m16n8k8.row.col.f32.f16.f16.f32 {%f65335,%f65336,%f65337,%f65338}, {%r1,%r2}, {%r3}, {%f65335,%f65336,%f65337,%f65338};

	// end inline asm
	// begin inline asm
	mma.sync.aligned.m16n8k8.row.col.f32.f16.f16.f32 {%f65335,%f65336,%f65337,%f65338}, {%r1,%r2}, {%r3}, {%f65335,%f65336,%f65337,%f65338};

	// end inline asm
	// begin inline asm
	mma.sync.aligned.m16n8k8.row.col.f32.f16.f16.f32 {%f65335,%f65336,%f65337,%f65338}, {%r1,%r2}, {%r3}, {%f65335,%f65336,%f65337,%f65338};

	// end inline asm
	// begin inline asm
	mma.sync.aligned.m16n8k8.row.col.f32.f16.f16.f32 {%f65335,%f65336,%f65337,%f65338}, {%r1,%r2}, {%r3}, {%f65335,%f65336,%f65337,%f65338};

	// end inline asm
	// begin inline asm
	mma.sync.aligned.m16n8k8.row.col.f32.f16.f16.f32 {%f65335,%f65336,%f65337,%f65338}, {%r1,%r2}, {%r3}, {%f65335,%f65336,%f65337,%f65338};

	// end inline asm
	// begin inline asm
	mma.sync.aligned.m16n8k8.row.col.f32.f16.f16.f32 {%f65335,%f65336,%f65337,%f65338}, {%r1,%r2}, {%r3}, {%f65335,%f65336,%f65337,%f65338};

	// end inline asm
	// begin inline asm
	mma.sync.aligned.m16n8k8.row.col.f32.f16.f16.f32 {%f65335,%f65336,%f65337,%f65338}, {%r1,%r2}, {%r3}, {%f65335,%f65336,%f65337,%f65338};

	// end inline asm
	// begin inline asm
	mma.sync.aligned.m16n8k8.row.col.f32.f16.f16.f32 {%f65335,%f65336,%f65337,%f65338}, {%r1,%r2}, {%r3}, {%f65335,%f65336,%f65337,%f65338};

	// end inline asm
	// begin inline asm
	mma.sync.aligned.m16n8k8.row.col.f32.f16.f16.f32 {%f65335,%f65336,%f65337,%f65338}, {%r1,%r2}, {%r3}, {%f65335,%f65336,%f65337,%f65338};

	// end inline asm
	// begin inline asm
	mma.sync.aligned.m16n8k8.row.col.f32.f16.f16.f32 {%f65335,%f65336,%f65337,%f65338}, {%r1,%r2}, {%r3}, {%f65335,%f65336,%f65337,%f65338};

	// end inline asm
	// begin inline asm
	mma.sync.aligned.m16n8k8.row.col.f32.f16.f16.f32 {%f65335,%f65336,%f65337,%f65338}, {%r1,%r2}, {%r3}, {%f65335,%f65336,%f65337,%f65338};

	// end inline asm
	// begin inline asm
	mma.sync.aligned.m16n8k8.row.col.f32.f16.f16.f32 {%f65335,%f65336,%f65337,%f65338}, {%r1,%r2}, {%r3}, {%f65335,%f65336,%f65337,%f65338};

	// end inline asm
	// begin inline asm
	mma.sync.aligned.m16n8k8.row.col.f32.f16.f16.f32 {%f65335,%f65336,%f65337,%f65338}, {%r1,%r2}, {%r3}, {%f65335,%f65336,%f65337,%f65338};

	// end inline asm
	// begin inline asm
	mma.sync.aligned.m16n8k8.row.col.f32.f16.f16.f32 {%f65335,%f65336,%f65337,%f65338}, {%r1,%r2}, {%r3}, {%f65335,%f65336,%f65337,%f65338};

	// end inline asm
	// begin inline asm
	mma.sync.aligned.m16n8k8.row.col.f32.f16.f16.f32 {%f65335,%f65336,%f65337,%f65338}, {%r1,%r2}, {%r3}, {%f65335,%f65336,%f65337,%f65338};

	// end inline asm
	// begin inline asm
	mma.sync.aligned.m16n8k8.row.col.f32.f16.f16.f32 {%f65335,%f65336,%f65337,%f65338}, {%r1,%r2}, {%r3}, {%f65335,%f65336,%f65337,%f65338};

	// end inline asm
	// begin inline asm
	mma.sync.aligned.m16n8k8.row.col.f32.f16.f16.f32 {%f65335,%f65336,%f65337,%f65338}, {%r1,%r2}, {%r3}, {%f65335,%f65336,%f65337,%f65338};

	// end inline asm
	// begin inline asm
	mma.sync.aligned.m16n8k8.row.col.f32.f16.f16.f32 {%f65335,%f65336,%f65337,%f65338}, {%r1,%r2}, {%r3}, {%f65335,%f65336,%f65337,%f65338};

	// end inline asm
	// begin inline asm
	mma.sync.aligned.m16n8k8.row.col.f32.f16.f16.f32 {%f65335,%f65336,%f65337,%f65338}, {%r1,%r2}, {%r3}, {%f65335,%f65336,%f65337,%f65338};

	// end inline asm
	// begin inline asm
	mma.sync.aligned.m16n8k8.row.col.f32.f16.f16.f32 {%f65335,%f65336,%f65337,%f65338}, {%r1,%r2}, {%r3}, {%f65335,%f65336,%f65337,%f65338};

	// end inline asm
	// begin inline asm
	mma.sync.aligned.m16n8k8.row.col.f32.f16.f16.f32 {%f65335,%f65336,%f65337,%f65338}, {%r1,%r2}, {%r3}, {%f65335,%f65336,%f65337,%f65338};

	// end inline asm
	// begin inline asm
	mma.sync.aligned.m16n8k8.row.col.f32.f16.f16.f32 {%f65335,%f65336,%f65337,%f65338}, {%r1,%r2}, {%r3}, {%f65335,%f65336,%f65337,%f65338};

	// end inline asm
	// begin inline asm
	mma.sync.aligned.m16n8k8.row.col.f32.f16.f16.f32 {%f65335,%f65336,%f65337,%f65338}, {%r1,%r2}, {%r3}, {%f65335,%f65336,%f65337,%f65338};

	// end inline asm
	// begin inline asm
	mma.sync.aligned.m16n8k8.row.col.f32.f16.f16.f32 {%f65335,%f65336,%f65337,%f65338}, {%r1,%r2}, {%r3}, {%f65335,%f65336,%f65337,%f65338};

	// end inline asm
	// begin inline asm
	mma.sync.aligned.m16n8k8.row.col.f32.f16.f16.f32 {%f65335,%f65336,%f65337,%f65338}, {%r1,%r2}, {%r3}, {%f65335,%f65336,%f65337,%f65338};

	// end inline asm
	// begin inline asm
	mma.sync.aligned.m16n8k8.row.col.f32.f16.f16.f32 {%f65335,%f65336,%f65337,%f65338}, {%r1,%r2}, {%r3}, {%f65335,%f65336,%f65337,%f65338};

	// end inline asm
	// begin inline asm
	mma.sync.aligned.m16n8k8.row.col.f32.f16.f16.f32 {%f65335,%f65336,%f65337,%f65338}, {%r1,%r2}, {%r3}, {%f65335,%f65336,%f65337,%f65338};

	// end inline asm
	// begin inline asm
	mma.sync.aligned.m16n8k8.row.col.f32.f16.f16.f32 {%f65335,%f65336,%f65337,%f65338}, {%r1,%r2}, {%r3}, {%f65335,%f65336,%f65337,%f65338};

	// end inline asm
	// begin inline asm
	mma.sync.aligned.m16n8k8.row.col.f32.f16.f16.f32 {%f65335,%f65336,%f65337,%f65338}, {%r1,%r2}, {%r3}, {%f65335,%f65336,%f65337,%f65338};

	// end inline asm
	// begin inline asm
	mma.sync.aligned.m16n8k8.row.col.f32.f16.f16.f32 {%f65335,%f65336,%f65337,%f65338}, {%r1,%r2}, {%r3}, {%f65335,%f65336,%f65337,%f65338};

	// end inline asm
	// begin inline asm
	mma.sync.aligned.m16n8k8.row.col.f32.f16.f16.f32 {%f65335,%f65336,%f65337,%f65338}, {%r1,%r2}, {%r3}, {%f65335,%f65336,%f65337,%f65338};

	// end inline asm
	// begin inline asm
	mma.sync.aligned.m16n8k8.row.col.f32.f16.f16.f32 {%f65335,%f65336,%f65337,%f65338}, {%r1,%r2}, {%r3}, {%f65335,%f65336,%f65337,%f65338};

	// end inline asm
	// begin inline asm
	mma.sync.aligned.m16n8k8.row.col.f32.f16.f16.f32 {%f65335,%f65336,%f65337,%f65338}, {%r1,%r2}, {%r3}, {%f65335,%f65336,%f65337,%f65338};

	// end inline asm
	// begin inline asm
	mma.sync.aligned.m16n8k8.row.col.f32.f16.f16.f32 {%f65335,%f65336,%f65337,%f65338}, {%r1,%r2}, {%r3}, {%f65335,%f65336,%f65337,%f65338};

	// end inline asm
	// begin inline asm
	mma.sync.aligned.m16n8k8.row.col.f32.f16.f16.f32 {%f65335,%f65336,%f65337,%f65338}, {%r1,%r2}, {%r3}, {%f65335,%f65336,%f65337,%f65338};

	// end inline asm
	// begin inline asm
	mma.sync.aligned.m16n8k8.row.col.f32.f16.f16.f32 {%f65335,%f65336,%f65337,%f65338}, {%r1,%r2}, {%r3}, {%f65335,%f65336,%f65337,%f65338};

	// end inline asm
	// begin inline asm
	mma.sync.aligned.m16n8k8.row.col.f32.f16.f16.f32 {%f65335,%f65336,%f65337,%f65338}, {%r1,%r2}, {%r3}, {%f65335,%f65336,%f65337,%f65338};

	// end inline asm
	// begin inline asm
	mma.sync.aligned.m16n8k8.row.col.f32.f16.f16.f32 {%f65335,%f65336,%f65337,%f65338}, {%r1,%r2}, {%r3}, {%f65335,%f65336,%f65337,%f65338};

	// end inline asm
	// begin inline asm
	mma.sync.aligned.m16n8k8.row.col.f32.f16.f16.f32 {%f65335,%f65336,%f65337,%f65338}, {%r1,%r2}, {%r3}, {%f65335,%f65336,%f65337,%f65338};

	// end inline asm
	// begin inline asm
	mma.sync.aligned.m16n8k8.row.col.f32.f16.f16.f32 {%f65335,%f65336,%f65337,%f65338}, {%r1,%r2}, {%r3}, {%f65335,%f65336,%f65337,%f65338};

	// end inline asm
	// begin inline asm
	mma.sync.aligned.m16n8k8.row.col.f32.f16.f16.f32 {%f65335,%f65336,%f65337,%f65338}, {%r1,%r2}, {%r3}, {%f65335,%f65336,%f65337,%f65338};

	// end inline asm
	// begin inline asm
	mma.sync.aligned.m16n8k8.row.col.f32.f16.f16.f32 {%f65335,%f65336,%f65337,%f65338}, {%r1,%r2}, {%r3}, {%f65335,%f65336,%f65337,%f65338};

	// end inline asm
	// begin inline asm
	mma.sync.aligned.m16n8k8.row.col.f32.f16.f16.f32 {%f65335,%f65336,%f65337,%f65338}, {%r1,%r2}, {%r3}, {%f65335,%f65336,%f65337,%f65338};

	// end inline asm
	// begin inline asm
	mma.sync.aligned.m16n8k8.row.col.f32.f16.f16.f32 {%f65335,%f65336,%f65337,%f65338}, {%r1,%r2}, {%r3}, {%f65335,%f65336,%f65337,%f65338};

	// end inline asm
	// begin inline asm
	mma.sync.aligned.m16n8k8.row.col.f32.f16.f16.f32 {%f65335,%f65336,%f65337,%f65338}, {%r1,%r2}, {%r3}, {%f65335,%f65336,%f65337,%f65338};

	// end inline asm
	// begin inline asm
	mma.sync.aligned.m16n8k8.row.col.f32.f16.f16.f32 {%f65335,%f65336,%f65337,%f65338}, {%r1,%r2}, {%r3}, {%f65335,%f65336,%f65337,%f65338};

	// end inline asm
	// begin inline asm
	mma.sync.aligned.m16n8k8.row.col.f32.f16.f16.f32 {%f65335,%f65336,%f65337,%f65338}, {%r1,%r2}, {%r3}, {%f65335,%f65336,%f65337,%f65338};

	// end inline asm
	// begin inline asm
	mma.sync.aligned.m16n8k8.row.col.f32.f16.f16.f32 {%f65335,%f65336,%f65337,%f65338}, {%r1,%r2}, {%r3}, {%f65335,%f65336,%f65337,%f65338};

	// end inline asm
	// begin inline asm
	mma.sync.aligned.m16n8k8.row.col.f32.f16.f16.f32 {%f65335,%f65336,%f65337,%f65338}, {%r1,%r2}, {%r3}, {%f65335,%f65336,%f65337,%f65338};

	// end inline asm
	// begin inline asm
	mma.sync.aligned.m16n8k8.row.col.f32.f16.f16.f32 {%f65335,%f65336,%f65337,%f65338}, {%r1,%r2}, {%r3}, {%f65335,%f65336,%f65337,%f65338};

	// end inline asm
	// begin inline asm
	mma.sync.aligned.m16n8k8.row.col.f32.f16.f16.f32 {%f65335,%f65336,%f65337,%f65338}, {%r1,%r2}, {%r3}, {%f65335,%f65336,%f65337,%f65338};

	// end inline asm
	// begin inline asm
	mma.sync.aligned.m16n8k8.row.col.f32.f16.f16.f32 {%f65335,%f65336,%f65337,%f65338}, {%r1,%r2}, {%r3}, {%f65335,%f65336,%f65337,%f65338};

	// end inline asm
	// begin inline asm
	mma.sync.aligned.m16n8k8.row.col.f32.f16.f16.f32 {%f65335,%f65336,%f65337,%f65338}, {%r1,%r2}, {%r3}, {%f65335,%f65336,%f65337,%f65338};

	// end inline asm
	// begin inline asm
	mma.sync.aligned.m16n8k8.row.col.f32.f16.f16.f32 {%f65335,%f65336,%f65337,%f65338}, {%r1,%r2}, {%r3}, {%f65335,%f65336,%f65337,%f65338};

	// end inline asm
	// begin inline asm
	mma.sync.aligned.m16n8k8.row.col.f32.f16.f16.f32 {%f65335,%f65336,%f65337,%f65338}, {%r1,%r2}, {%r3}, {%f65335,%f65336,%f65337,%f65338};

	// end inline asm
	// begin inline asm
	mma.sync.aligned.m16n8k8.row.col.f32.f16.f16.f32 {%f65335,%f65336,%f65337,%f65338}, {%r1,%r2}, {%r3}, {%f65335,%f65336,%f65337,%f65338};

	// end inline asm
	// begin inline asm
	mma.sync.aligned.m16n8k8.row.col.f32.f16.f16.f32 {%f65335,%f65336,%f65337,%f65338}, {%r1,%r2}, {%r3}, {%f65335,%f65336,%f65337,%f65338};

	// end inline asm
	// begin inline asm
	mma.sync.aligned.m16n8k8.row.col.f32.f16.f16.f32 {%f65335,%f65336,%f65337,%f65338}, {%r1,%r2}, {%r3}, {%f65335,%f65336,%f65337,%f65338};

	// end inline asm
	// begin inline asm
	mma.sync.aligned.m16n8k8.row.col.f32.f16.f16.f32 {%f65335,%f65336,%f65337,%f65338}, {%r1,%r2}, {%r3}, {%f65335,%f65336,%f65337,%f65338};

	// end inline asm
	// begin inline asm
	mma.sync.aligned.m16n8k8.row.col.f32.f16.f16.f32 {%f65335,%f65336,%f65337,%f65338}, {%r1,%r2}, {%r3}, {%f65335,%f65336,%f65337,%f65338};

	// end inline asm
	// begin inline asm
	mma.sync.aligned.m16n8k8.row.col.f32.f16.f16.f32 {%f65335,%f65336,%f65337,%f65338}, {%r1,%r2}, {%r3}, {%f65335,%f65336,%f65337,%f65338};

	// end inline asm
	// begin inline asm
	mma.sync.aligned.m16n8k8.row.col.f32.f16.f16.f32 {%f65335,%f65336,%f65337,%f65338}, {%r1,%r2}, {%r3}, {%f65335,%f65336,%f65337,%f65338};

	// end inline asm
	// begin inline asm
	mma.sync.aligned.m16n8k8.row.col.f32.f16.f16.f32 {%f65335,%f65336,%f65337,%f65338}, {%r1,%r2}, {%r3}, {%f65335,%f65336,%f65337,%f65338};

	// end inline asm
	// begin inline asm
	mma.sync.aligned.m16n8k8.row.col.f32.f16.f16.f32 {%f65335,%f65336,%f65337,%f65338}, {%r1,%r2}, {%r3}, {%f65335,%f65336,%f65337,%f65338};

	// end inline asm
	// begin inline asm
	mma.sync.aligned.m16n8k8.row.col.f32.f16.f16.f32 {%f65335,%f65336,%f65337,%f65338}, {%r1,%r2}, {%r3}, {%f65335,%f65336,%f65337,%f65338};

	// end inline asm
	// begin inline asm
	mma.sync.aligned.m16n8k8.row.col.f32.f16.f16.f32 {%f65335,%f65336,%f65337,%f65338}, {%r1,%r2}, {%r3}, {%f65335,%f65336,%f65337,%f65338};

	// end inline asm
	// begin inline asm
	mma.sync.aligned.m16n8k8.row.col.f32.f16.f16.f32 {%f65335,%f65336,%f65337,%f65338}, {%r1,%r2}, {%r3}, {%f65335,%f65336,%f65337,%f65338};

	// end inline asm
	// begin inline asm
	mma.sync.aligned.m16n8k8.row.col.f32.f16.f16.f32 {%f65335,%f65336,%f65337,%f65338}, {%r1,%r2}, {%r3}, {%f65335,%f65336,%f65337,%f65338};

	// end inline asm
	// begin inline asm
	mma.sync.aligned.m16n8k8.row.col.f32.f16.f16.f32 {%f65335,%f65336,%f65337,%f65338}, {%r1,%r2}, {%r3}, {%f65335,%f65336,%f65337,%f65338};

	// end inline asm
	// begin inline asm
	mma.sync.aligned.m16n8k8.row.col.f32.f16.f16.f32 {%f65335,%f65336,%f65337,%f65338}, {%r1,%r2}, {%r3}, {%f65335,%f65336,%f65337,%f65338};

	// end inline asm
	// begin inline asm
	mma.sync.aligned.m16n8k8.row.col.f32.f16.f16.f32 {%f65335,%f65336,%f65337,%f65338}, {%r1,%r2}, {%r3}, {%f65335,%f65336,%f65337,%f65338};

	// end inline asm
	// begin inline asm
	mma.sync.aligned.m16n8k8.row.col.f32.f16.f16.f32 {%f65335,%f65336,%f65337,%f65338}, {%r1,%r2}, {%r3}, {%f65335,%f65336,%f65337,%f65338};

	// end inline asm
	// begin inline asm
	mma.sync.aligned.m16n8k8.row.col.f32.f16.f16.f32 {%f65335,%f65336,%f65337,%f65338}, {%r1,%r2}, {%r3}, {%f65335,%f65336,%f65337,%f65338};

	// end inline asm
	// begin inline asm
	mma.sync.aligned.m16n8k8.row.col.f32.f16.f16.f32 {%f65335,%f65336,%f65337,%f65338}, {%r1,%r2}, {%r3}, {%f65335,%f65336,%f65337,%f65338};

	// end inline asm
	// begin inline asm
	mma.sync.aligned.m16n8k8.row.col.f32.f16.f16.f32 {%f65335,%f65336,%f65337,%f65338}, {%r1,%r2}, {%r3}, {%f65335,%f65336,%f65337,%f65338};

	// end inline asm
	// begin inline asm
	mma.sync.aligned.m16n8k8.row.col.f32.f16.f16.f32 {%f65335,%f65336,%f65337,%f65338}, {%r1,%r2}, {%r3}, {%f65335,%f65336,%f65337,%f65338};

	// end inline asm
	// begin inline asm
	mma.sync.aligned.m16n8k8.row.col.f32.f16.f16.f32 {%f65335,%f65336,%f65337,%f65338}, {%r1,%r2}, {%r3}, {%f65335,%f65336,%f65337,%f65338};

	// end inline asm
	// begin inline asm
	mma.sync.aligned.m16n8k8.row.col.f32.f16.f16.f32 {%f65335,%f65336,%f65337,%f65338}, {%r1,%r2}, {%r3}, {%f65335,%f65336,%f65337,%f65338};

	// end inline asm
	// begin inline asm
	mma.sync.aligned.m16n8k8.row.col.f32.f16.f16.f32 {%f65335,%f65336,%f65337,%f65338}, {%r1,%r2}, {%r3}, {%f65335,%f65336,%f65337,%f65338};

	// end inline asm
	// begin inline asm
	mma.sync.aligned.m16n8k8.row.col.f32.f16.f16.f32 {%f65335,%f65336,%f65337,%f65338}, {%r1,%r2}, {%r3}, {%f65335,%f65336,%f65337,%f65338};

	// end inline asm
	// begin inline asm
	mma.sync.aligned.m16n8k8.row.col.f32.f16.f16.f32 {%f65335,%f65336,%f65337,%f65338}, {%r1,%r2}, {%r3}, {%f65335,%f65336,%f65337,%f65338};

	// end inline asm
	// begin inline asm
	mma.sync.aligned.m16n8k8.row.col.f32.f16.f16.f32 {%f65335,%f65336,%f65337,%f65338}, {%r1,%r2}, {%r3}, {%f65335,%f65336,%f65337,%f65338};

	// end inline asm
	// begin inline asm
	mma.sync.aligned.m16n8k8.row.col.f32.f16.f16.f32 {%f65335,%f65336,%f65337,%f65338}, {%r1,%r2}, {%r3}, {%f65335,%f65336,%f65337,%f65338};

	// end inline asm
	// begin inline asm
	mma.sync.aligned.m16n8k8.row.col.f32.f16.f16.f32 {%f65335,%f65336,%f65337,%f65338}, {%r1,%r2}, {%r3}, {%f65335,%f65336,%f65337,%f65338};

	// end inline asm
	// begin inline asm
	mma.sync.aligned.m16n8k8.row.col.f32.f16.f16.f32 {%f65335,%f65336,%f65337,%f65338}, {%r1,%r2}, {%r3}, {%f65335,%f65336,%f65337,%f65338};

	// end inline asm
	// begin inline asm
	mma.sync.aligned.m16n8k8.row.col.f32.f16.f16.f32 {%f65335,%f65336,%f65337,%f65338}, {%r1,%r2}, {%r3}, {%f65335,%f65336,%f65337,%f65338};

	// end inline asm
	// begin inline asm
	mma.sync.aligned.m16n8k8.row.col.f32.f16.f16.f32 {%f65335,%f65336,%f65337,%f65338}, {%r1,%r2}, {%r3}, {%f65335,%f65336,%f65337,%f65338};

	// end inline asm
	// begin inline asm
	mma.sync.aligned.m16n8k8.row.col.f32.f16.f16.f32 {%f65335,%f65336,%f65337,%f65338}, {%r1,%r2}, {%r3}, {%f65335,%f65336,%f65337,%f65338};

	// end inline asm
	// begin inline asm
	mma.sync.aligned.m16n8k8.row.col.f32.f16.f16.f32 {%f65335,%f65336,%f65337,%f65338}, {%r1,%r2}, {%r3}, {%f65335,%f65336,%f65337,%f65338};

	// end inline asm
	// begin inline asm
	mma.sync.aligned.m16n8k8.row.col.f32.f16.f16.f32 {%f65335,%f65336,%f65337,%f65338}, {%r1,%r2}, {%r3}, {%f65335,%f65336,%f65337,%f65338};

	// end inline asm
	// begin inline asm
	mma.sync.aligned.m16n8k8.row.col.f32.f16.f16.f32 {%f65335,%f65336,%f65337,%f65338}, {%r1,%r2}, {%r3}, {%f65335,%f65336,%f65337,%f65338};

	// end inline asm
	// begin inline asm
	mma.sync.aligned.m16n8k8.row.col.f32.f16.f16.f32 {%f65335,%f65336,%f65337,%f65338}, {%r1,%r2}, {%r3}, {%f65335,%f65336,%f65337,%f65338};

	// end inline asm
	// begin inline asm
	mma.sync.aligned.m16n8k8.row.col.f32.f16.f16.f32 {%f65335,%f65336,%f65337,%f65338}, {%r1,%r2}, {%r3}, {%f65335,%f65336,%f65337,%f65338};

	// end inline asm
	// begin inline asm
	mma.sync.aligned.m16n8k8.row.col.f32.f16.f16.f32 {%f65335,%f65336,%f65337,%f65338}, {%r1,%r2}, {%r3}, {%f65335,%f65336,%f65337,%f65338};

	// end inline asm
	// begin inline asm
	mma.sync.aligned.m16n8k8.row.col.f32.f16.f16.f32 {%f65335,%f65336,%f65337,%f65338}, {%r1,%r2}, {%r3}, {%f65335,%f65336,%f65337,%f65338};

	// end inline asm
	// begin inline asm
	mma.sync.aligned.m16n8k8.row.col.f32.f16.f16.f32 {%f65335,%f65336,%f65337,%f65338}, {%r1,%r2}, {%r3}, {%f65335,%f65336,%f65337,%f65338};

	// end inline asm
	mov.f32 	%f68175, %f65335;
	mov.f32 	%f68177, %f65337;
	mov.f32 	%f68176, %f65336;
	mov.f32 	%f68178, %f65338;
	// begin inline asm
	mma.sync.aligned.m16n8k8.row.col.f32.f16.f16.f32 {%f68175,%f68176,%f68177,%f68178}, {%r1,%r2}, {%r3}, {%f68175,%f68176,%f68177,%f68178};

	// end inline asm
	// begin inline asm
	mma.sync.aligned.m16n8k8.row.col.f32.f16.f16.f32 {%f68175,%f68176,%f68177,%f68178}, {%r1,%r2}, {%r3}, {%f68175,%f68176,%f68177,%f68178};

	// end inline asm
	// begin inline asm
	mma.sync.aligned.m16n8k8.row.col.f32.f16.f16.f32 {%f68175,%f68176,%f68177,%f68178}, {%r1,%r2}, {%r3}, {%f68175,%f68176,%f68177,%f68178};

	// end inline asm
	// begin inline asm
	mma.sync.aligned.m16n8k8.row.col.f32.f16.f16.f32 {%f68175,%f68176,%f68177,%f68178}, {%r1,%r2}, {%r3}, {%f68175,%f68176,%f68177,%f68178};

	// end inline asm
	// begin inline asm
	mma.sync.aligned.m16n8k8.row.col.f32.f16.f16.f32 {%f68175,%f68176,%f68177,%f68178}, {%r1,%r2}, {%r3}, {%f68175,%f68176,%f68177,%f68178};

	// end inline asm
	// begin inline asm
	mma.sync.aligned.m16n8k8.row.col.f32.f16.f16.f32 {%f68175,%f68176,%f68177,%f68178}, {%r1,%r2}, {%r3}, {%f68175,%f68176,%f68177,%f68178};

	// end inline asm
	// begin inline asm
	mma.sync.aligned.m16n8k8.row.col.f32.f16.f16.f32 {%f68175,%f68176,%f68177,%f68178}, {%r1,%r2}, {%r3}, {%f68175,%f68176,%f68177,%f68178};

	// end inline asm
	// begin inline asm
	mma.sync.aligned.m16n8k8.row.col.f32.f16.f16.f32 {%f68175,%f68176,%f68177,%f68178}, {%r1,%r2}, {%r3}, {%f68175,%f68176,%f68177,%f68178};

	// end inline asm
	// begin inline asm
	mma.sync.aligned.m16n8k8.row.col.f32.f16.f16.f32 {%f68175,%f68176,%f68177,%f68178}, {%r1,%r2}, {%r3}, {%f68175,%f68176,%f68177,%f68178};

	// end inline asm
	// begin inline asm
	mma.sync.aligned.m16n8k8.row.col.f32.f16.f16.f32 {%f68175,%f68176,%f68177,%f68178}, {%r1,%r2}, {%r3}, {%f68175,%f68176,%f68177,%f68178};

	// end inline asm
	// begin inline asm
	mma.sync.aligned.m16n8k8.row.col.f32.f16.f16.f32 {%f68175,%f68176,%f68177,%f68178}, {%r1,%r2}, {%r3}, {%f68175,%f68176,%f68177,%f68178};

	// end inline asm
	// begin inline asm
	mma.sync.aligned.m16n8k8.row.col.f32.f16.f16.f32 {%f68175,%f68176,%f68177,%f68178}, {%r1,%r2}, {%r3}, {%f68175,%f68176,%f68177,%f68178};

	// end inline asm
	// begin inline asm
	mma.sync.aligned.m16n8k8.row.col.f32.f16.f16.f32 {%f68175,%f68176,%f68177,%f68178}, {%r1,%r2}, {%r3}, {%f68175,%f68176,%f68177,%f68178};

	// end inline asm
	// begin inline asm
	mma.sync.aligned.m16n8k8.row.col.f32.f16.f16.f32 {%f68175,%f68176,%f68177,%f68178}, {%r1,%r2}, {%r3}, {%f68175,%f68176,%f68177,%f68178};

	// end inline asm
	// begin inline asm
	mma.sync.aligned.m16n8k8.row.col.f32.f16.f16.f32 {%f68175,%f68176,%f68177,%f68178}, {%r1,%r2}, {%r3}, {%f68175,%f68176,%f68177,%f68178};

	// end inline asm
	// begin inline asm
	mma.sync.aligned.m16n8k8.row.col.f32.f16.f16.f32 {%f68175,%f68176,%f68177,%f68178}, {%r1,%r2}, {%r3}, {%f68175,%f68176,%f68177,%f68178};

	// end inline asm
	// begin inline asm
	mma.sync.aligned.m16n8k8.row.col.f32.f16.f16.f32 {%f68175,%f68176,%f68177,%f68178}, {%r1,%r2}, {%r3}, {%f68175,%f68176,%f68177,%f68178};

	// end inline asm
	// begin inline asm
	mma.sync.aligned.m16n8k8.row.col.f32.f16.f16.f32 {%f68175,%f68176,%f68177,%f68178}, {%r1,%r2}, {%r3}, {%f68175,%f68176,%f68177,%f68178};

	// end inline asm
	// begin inline asm
	mma.sync.aligned.m16n8k8.row.col.f32.f16.f16.f32 {%f68175,%f68176,%f68177,%f68178}, {%r1,%r2}, {%r3}, {%f68175,%f68176,%f68177,%f68178};

	// end inline asm
	// begin inline asm
	mma.sync.aligned.m16n8k8.row.col.f32.f16.f16.f32 {%f68175,%f68176,%f68177,%f68178}, {%r1,%r2}, {%r3}, {%f68175,%f68176,%f68177,%f68178};

	// end inline asm
	// begin inline asm
	mma.sync.aligned.m16n8k8.row.col.f32.f16.f16.f32 {%f68175,%f68176,%f68177,%f68178}, {%r1,%r2}, {%r3}, {%f68175,%f68176,%f68177,%f68178};

	// end inline asm
	// begin inline asm
	mma.sync.aligned.m16n8k8.row.col.f32.f16.f16.f32 {%f68175,%f68176,%f68177,%f68178}, {%r1,%r2}, {%r3}, {%f68175,%f68176,%f68177,%f68178};

	// end inline asm
	// begin inline asm
	mma.sync.aligned.m16n8k8.row.col.f32.f16.f16.f32 {%f68175,%f68176,%f68177,%f68178}, {%r1,%r2}, {%r3}, {%f68175,%f68176,%f68177,%f68178};

	// end inline asm
	// begin inline asm
	mma.sync.aligned.m16n8k8.row.col.f32.f16.f16.f32 {%f68175,%f68176,%f68177,%f68178}, {%r1,%r2}, {%r3}, {%f68175,%f68176,%f68177,%f68178};

	// end inline asm
	// begin inline asm
	mma.sync.aligned.m16n8k8.row.col.f32.f16.f16.f32 {%f68175,%f68176,%f68177,%f68178}, {%r1,%r2}, {%r3}, {%f68175,%f68176,%f68177,%f68178};

	// end inline asm
	// begin inline asm
	mma.sync.aligned.m16n8k8.row.col.f32.f16.f16.f32 {%f68175,%f68176,%f68177,%f68178}, {%r1,%r2}, {%r3}, {%f68175,%f68176,%f68177,%f68178};

	// end inline asm
	// begin inline asm
	mma.sync.aligned.m16n8k8.row.col.f32.f16.f16.f32 {%f68175,%f68176,%f68177,%f68178}, {%r1,%r2}, {%r3}, {%f68175,%f68176,%f68177,%f68178};

	// end inline asm
	// begin inline asm
	mma.sync.aligned.m16n8k8.row.col.f32.f16.f16.f32 {%f68175,%f68176,%f68177,%f68178}, {%r1,%r2}, {%r3}, {%f68175,%f68176,%f68177,%f68178};

	// end inline asm
	// begin inline asm
	mma.sync.aligned.m16n8k8.row.col.f32.f16.f16.f32 {%f68175,%f68176,%f68177,%f68178}, {%r1,%r2}, {%r3}, {%f68175,%f68176,%f68177,%f68178};

	// end inline asm
	// begin inline asm
	mma.sync.aligned.m16n8k8.row.col.f32.f16.f16.f32 {%f68175,%f68176,%f68177,%f68178}, {%r1,%r2}, {%r3}, {%f68175,%f68176,%f68177,%f68178};

	// end inline asm
	// begin inline asm
	mma.sync.aligned.m16n8k8.row.col.f32.f16.f16.f32 {%f68175,%f68176,%f68177,%f68178}, {%r1,%r2}, {%r3}, {%f68175,%f68176,%f68177,%f68178};

	// end inline asm
	// begin inline asm
	mma.sync.aligned.m16n8k8.row.col.f32.f16.f16.f32 {%f68175,%f68176,%f68177,%f68178}, {%r1,%r2}, {%r3}, {%f68175,%f68176,%f68177,%f68178};

	// end inline asm
	// begin inline asm
	mma.sync.aligned.m16n8k8.row.col.f32.f16.f16.f32 {%f68175,%f68176,%f68177,%f68178}, {%r1,%r2}, {%r3}, {%f68175,%f68176,%f68177,%f68178};

	// end inline asm
	// begin inline asm
	mma.sync.aligned.m16n8k8.row.col.f32.f16.f16.f32 {%f68175,%f68176,%f68177,%f68178}, {%r1,%r2}, {%r3}, {%f68175,%f68176,%f68177,%f68178};

	// end inline asm
	// begin inline asm
	mma.sync.aligned.m16n8k8.row.col.f32.f16.f16.f32 {%f68175,%f68176,%f68177,%f68178}, {%r1,%r2}, {%r3}, {%f68175,%f68176,%f68177,%f68178};

	// end inline asm
	// begin inline asm
	mma.sync.aligned.m16n8k8.row.col.f32.f16.f16.f32 {%f68175,%f68176,%f68177,%f68178}, {%r1,%r2}, {%r3}, {%f68175,%f68176,%f68177,%f68178};

	// end inline asm
	// begin inline asm
	mma.sync.aligned.m16n8k8.row.col.f32.f16.f16.f32 {%f68175,%f68176,%f68177,%f68178}, {%r1,%r2}, {%r3}, {%f68175,%f68176,%f68177,%f68178};

	// end inline asm
	// begin inline asm
	mma.sync.aligned.m16n8k8.row.col.f32.f16.f16.f32 {%f68175,%f68176,%f68177,%f68178}, {%r1,%r2}, {%r3}, {%f68175,%f68176,%f68177,%f68178};

	// end inline asm
	// begin inline asm
	mma.sync.aligned.m16n8k8.row.col.f32.f16.f16.f32 {%f68175,%f68176,%f68177,%f68178}, {%r1,%r2}, {%r3}, {%f68175,%f68176,%f68177,%f68178};

	// end inline asm
	// begin inline asm
	mma.sync.aligned.m16n8k8.row.col.f32.f16.f16.f32 {%f68175,%f68176,%f68177,%f68178}, {%r1,%r2}, {%r3}, {%f68175,%f68176,%f68177,%f68178};

	// end inline asm
	// begin inline asm
	mma.sync.aligned.m16n8k8.row.col.f32.f16.f16.f32 {%f68175,%f68176,%f68177,%f68178}, {%r1,%r2}, {%r3}, {%f68175,%f68176,%f68177,%f68178};

	// end inline asm
	// begin inline asm
	mma.sync.aligned.m16n8k8.row.col.f32.f16.f16.f32 {%f68175,%f68176,%f68177,%f68178}, {%r1,%r2}, {%r3}, {%f68175,%f68176,%f68177,%f68178};

	// end inline asm
	// begin inline asm
	mma.sync.aligned.m16n8k8.row.col.f32.f16.f16.f32 {%f68175,%f68176,%f68177,%f68178}, {%r1,%r2}, {%r3}, {%f68175,%f68176,%f68177,%f68178};

	// end inline asm
	// begin inline asm
	mma.sync.aligned.m16n8k8.row.col.f32.f16.f16.f32 {%f68175,%f68176,%f68177,%f68178}, {%r1,%r2}, {%r3}, {%f68175,%f68176,%f68177,%f68178};

	// end inline asm
	// begin inline asm
	mma.sync.aligned.m16n8k8.row.col.f32.f16.f16.f32 {%f68175,%f68176,%f68177,%f68178}, {%r1,%r2}, {%r3}, {%f68175,%f68176,%f68177,%f68178};

	// end inline asm
	// begin inline asm
	mma.sync.aligned.m16n8k8.row.col.f32.f16.f16.f32 {%f68175,%f68176,%f68177,%f68178}, {%r1,%r2}, {%r3}, {%f68175,%f68176,%f68177,%f68178};

	// end inline asm
	// begin inline asm
	mma.sync.aligned.m16n8k8.row.col.f32.f16.f16.f32 {%f68175,%f68176,%f68177,%f68178}, {%r1,%r2}, {%r3}, {%f68175,%f68176,%f68177,%f68178};

	// end inline asm
	// begin inline asm
	mma.sync.aligned.m16n8k8.row.col.f32.f16.f16.f32 {%f68175,%f68176,%f68177,%f68178}, {%r1,%r2}, {%r3}, {%f68175,%f68176,%f68177,%f68178};

	// end inline asm
	// begin inline asm
	mma.sync.aligned.m16n8k8.row.col.f32.f16.f16.f32 {%f68175,%f68176,%f68177,%f68178}, {%r1,%r2}, {%r3}, {%f68175,%f68176,%f68177,%f68178};

	// end inline asm
	// begin inline asm
	mma.sync.aligned.m16n8k8.row.col.f32.f16.f16.f32 {%f68175,%f68176,%f68177,%f68178}, {%r1,%r2}, {%r3}, {%f68175,%f68176,%f68177,%f68178};

	// end inline asm
	// begin inline asm
	mma.sync.aligned.m16n8k8.row.col.f32.f16.f16.f32 {%f68175,%f68176,%f68177,%f68178}, {%r1,%r2}, {%r3}, {%f68175,%f68176,%f68177,%f68178};

	// end inline asm
	// begin inline asm
	mma.sync.aligned.m16n8k8.row.col.f32.f16.f16.f32 {%f68175,%f68176,%f68177,%f68178}, {%r1,%r2}, {%r3}, {%f68175,%f68176,%f68177,%f68178};

	// end inline asm
	// begin inline asm
	mma.sync.aligned.m16n8k8.row.col.f32.f16.f16.f32 {%f68175,%f68176,%f68177,%f68178}, {%r1,%r2}, {%r3}, {%f68175,%f68176,%f68177,%f68178};

	// end inline asm
	// begin inline asm
	mma.sync.aligned.m16n8k8.row.col.f32.f16.f16.f32 {%f68175,%f68176,%f68177,%f68178}, {%r1,%r2}, {%r3}, {%f68175,%f68176,%f68177,%f68178};

	// end inline asm
	// begin inline asm
	mma.sync.aligned.m16n8k8.row.col.f32.f16.f16.f32 {%f68175,%f68176,%f68177,%f68178}, {%r1,%r2}, {%r3}, {%f68175,%f68176,%f68177,%f68178};

	// end inline asm
	// begin inline asm
	mma.sync.aligned.m16n8k8.row.col.f32.f16.f16.f32 {%f68175,%f68176,%f68177,%f68178}, {%r1,%r2}, {%r3}, {%f68175,%f68176,%f68177,%f68178};

	// end inline asm
	// begin inline asm
	mma.sync.aligned.m16n8k8.row.col.f32.f16.f16.f32 {%f68175,%f68176,%f68177,%f68178}, {%r1,%r2}, {%r3}, {%f68175,%f68176,%f68177,%f68178};

	// end inline asm
	// begin inline asm
	mma.sync.aligned.m16n8k8.row.col.f32.f16.f16.f32 {%f68175,%f68176,%f68177,%f68178}, {%r1,%r2}, {%r3}, {%f68175,%f68176,%f68177,%f68178};

	// end inline asm
	// begin inline asm
	mma.sync.aligned.m16n8k8.row.col.f32.f16.f16.f32 {%f68175,%f68176,%f68177,%f68178}, {%r1,%r2}, {%r3}, {%f68175,%f68176,%f68177,%f68178};

	// end inline asm
	// begin inline asm
	mma.sync.aligned.m16n8k8.row.col.f32.f16.f16.f32 {%f68175,%f68176,%f68177,%f68178}, {%r1,%r2}, {%r3}, {%f68175,%f68176,%f68177,%f68178};

	// end inline asm
	// begin inline asm
	mma.sync.aligned.m16n8k8.row.col.f32.f16.f16.f32 {%f68175,%f68176,%f68177,%f68178}, {%r1,%r2}, {%r3}, {%f68175,%f68176,%f68177,%f68178};

	// end inline asm
	// begin inline asm
	mma.sync.aligned.m16n8k8.row.col.f32.f16.f16.f32 {%f68175,%f68176,%f68177,%f68178}, {%r1,%r2}, {%r3}, {%f68175,%f68176,%f68177,%f68178};

	// end inline asm
	// begin inline asm
	mma.sync.aligned.m16n8k8.row.col.f32.f16.f16.f32 {%f68175,%f68176,%f68177,%f68178}, {%r1,%r2}, {%r3}, {%f68175,%f68176,%f68177,%f68178};

	// end inline asm
	// begin inline asm
	mma.sync.aligned.m16n8k8.row.col.f32.f16.f16.f32 {%f68175,%f68176,%f68177,%f68178}, {%r1,%r2}, {%r3}, {%f68175,%f68176,%f68177,%f68178};

	// end inline asm
	// begin inline asm
	mma.sync.aligned.m16n8k8.row.col.f32.f16.f16.f32 {%f68175,%f68176,%f68177,%f68178}, {%r1,%r2}, {%r3}, {%f68175,%f68176,%f68177,%f68178};

	// end inline asm
	// begin inline asm
	mma.sync.aligned.m16n8k8.row.col.f32.f16.f16.f32 {%f68175,%f68176,%f68177,%f68178}, {%r1,%r2}, {%r3}, {%f68175,%f68176,%f68177,%f68178};

	// end inline asm
	// begin inline asm
	mma.sync.aligned.m16n8k8.row.col.f32.f16.f16.f32 {%f68175,%f68176,%f68177,%f68178}, {%r1,%r2}, {%r3}, {%f68175,%f68176,%f68177,%f68178};

	// end inline asm
	// begin inline asm
	mma.sync.aligned.m16n8k8.row.col.f32.f16.f16.f32 {%f68175,%f68176,%f68177,%f68178}, {%r1,%r2}, {%r3}, {%f68175,%f68176,%f68177,%f68178};

	// end inline asm
	// begin inline asm
	mma.sync.aligned.m16n8k8.row.col.f32.f16.f16.f32 {%f68175,%f68176,%f68177,%f68178}, {%r1,%r2}, {%r3}, {%f68175,%f68176,%f68177,%f68178};

	// end inline asm
	// begin inline asm
	mma.sync.aligned.m16n8k8.row.col.f32.f16.f16.f32 {%f68175,%f68176,%f68177,%f68178}, {%r1,%r2}, {%r3}, {%f68175,%f68176,%f68177,%f68178};

	// end inline asm
	// begin inline asm
	mma.sync.aligned.m16n8k8.row.col.f32.f16.f16.f32 {%f68175,%f68176,%f68177,%f68178}, {%r1,%r2}, {%r3}, {%f68175,%f68176,%f68177,%f68178};

	// end inline asm
	// begin inline asm
	mma.sync.aligned.m16n8k8.row.col.f32.f16.f16.f32 {%f68175,%f68176,%f68177,%f68178}, {%r1,%r2}, {%r3}, {%f68175,%f68176,%f68177,%f68178};

	// end inline asm
	// begin inline asm
	mma.sync.aligned.m16n8k8.row.col.f32.f16.f16.f32 {%f68175,%f68176,%f68177,%f68178}, {%r1,%r2}, {%r3}, {%f68175,%f68176,%f68177,%f68178};

	// end inline asm
	// begin inline asm
	mma.sync.aligned.m16n8k8.row.col.f32.f16.f16.f32 {%f68175,%f68176,%f68177,%f68178}, {%r1,%r2}, {%r3}, {%f68175,%f68176,%f68177,%f68178};

	// end inline asm
	// begin inline asm
	mma.sync.aligned.m16n8k8.row.col.f32.f16.f16.f32 {%f68175,%f68176,%f68177,%f68178}, {%r1,%r2}, {%r3}, {%f68175,%f68176,%f68177,%f68178};

	// end inline asm
	// begin inline asm
	mma.sync.aligned.m16n8k8.row.col.f32.f16.f16.f32 {%f68175,%f68176,%f68177,%f68178}, {%r1,%r2}, {%r3}, {%f68175,%f68176,%f68177,%f68178};

	// end inline asm
	// begin inline asm
	mma.sync.aligned.m16n8k8.row.col.f32.f16.f16.f32 {%f68175,%f68176,%f68177,%f68178}, {%r1,%r2}, {%r3}, {%f68175,%f68176,%f68177,%f68178};

	// end inline asm
	// begin inline asm
	mma.sync.aligned.m16n8k8.row.col.f32.f16.f16.f32 {%f68175,%f68176,%f68177,%f68178}, {%r1,%r2}, {%r3}, {%f68175,%f68176,%f68177,%f68178};

	// end inline asm
	// begin inline asm
	mma.sync.aligned.m16n8k8.row.col.f32.f16.f16.f32 {%f68175,%f68176,%f68177,%f68178}, {%r1,%r2}, {%r3}, {%f68175,%f68176,%f68177,%f68178};

	// end inline asm
	// begin inline asm
	mma.sync.aligned.m16n8k8.row.col.f32.f16.f16.f32 {%f68175,%f68176,%f68177,%f68178}, {%r1,%r2}, {%r3}, {%f68175,%f68176,%f68177,%f68178};

	// end inline asm
	// begin inline asm
	mma.sync.aligned.m16n8k8.row.col.f32.f16.f16.f32 {%f68175,%f68176,%f68177,%f68178}, {%r1,%r2}, {%r3}, {%f68175,%f68176,%f68177,%f68178};

	// end inline asm
	// begin inline asm
	mma.sync.aligned.m16n8k8.row.col.f32.f16.f16.f32 {%f68175,%f68176,%f68177,%f68178}, {%r1,%r2}, {%r3}, {%f68175,%f68176,%f68177,%f68178};

	// end inline asm
	// begin inline asm
	mma.sync.aligned.m16n8k8.row.col.f32.f16.f16.f32 {%f68175,%f68176,%f68177,%f68178}, {%r1,%r2}, {%r3}, {%f68175,%f68176,%f68177,%f68178};

	// end inline asm
	// begin inline asm
	mma.sync.aligned.m16n8k8.row.col.f32.f16.f16.f32 {%f68175,%f68176,%f68177,%f68178}, {%r1,%r2}, {%r3}, {%f68175,%f68176,%f68177,%f68178};

	// end inline asm
	// begin inline asm
	mma.sync.aligned.m16n8k8.row.col.f32.f16.f16.f32 {%f68175,%f68176,%f68177,%f68178}, {%r1,%r2}, {%r3}, {%f68175,%f68176,%f68177,%f68178};

	// end inline asm
	// begin inline asm
	mma.sync.aligned.m16n8k8.row.col.f32.f16.f16.f32 {%f68175,%f68176,%f68177,%f68178}, {%r1,%r2}, {%r3}, {%f68175,%f68176,%f68177,%f68178};

	// end inline asm
	// begin inline asm
	mma.sync.aligned.m16n8k8.row.col.f32.f16.f16.f32 {%f68175,%f68176,%f68177,%f68178}, {%r1,%r2}, {%r3}, {%f68175,%f68176,%f68177,%f68178};

	// end inline asm
	// begin inline asm
	mma.sync.aligned.m16n8k8.row.col.f32.f16.f16.f32 {%f68175,%f68176,%f68177,%f68178}, {%r1,%r2}, {%r3}, {%f68175,%f68176,%f68177,%f68178};

	// end inline asm
	// begin inline asm
	mma.sync.aligned.m16n8k8.row.col.f32.f16.f16.f32 {%f68175,%f68176,%f68177,%f68178}, {%r1,%r2}, {%r3}, {%f68175,%f68176,%f68177,%f68178};

	// end inline asm
	// begin inline asm
	mma.sync.aligned.m16n8k8.row.col.f32.f16.f16.f32 {%f68175,%f68176,%f68177,%f68178}, {%r1,%r2}, {%r3}, {%f68175,%f68176,%f68177,%f68178};

	// end inline asm
	// begin inline asm
	mma.sync.aligned.m16n8k8.row.col.f32.f16.f16.f32 {%f68175,%f68176,%f68177,%f68178}, {%r1,%r2}, {%r3}, {%f68175,%f68176,%f68177,%f68178};

	// end inline asm
	// begin inline asm
	mma.sync.aligned.m16n8k8.row.col.f32.f16.f16.f32 {%f68175,%f68176,%f68177,%f68178}, {%r1,%r2}, {%r3}, {%f68175,%f68176,%f68177,%f68178};

	// end inline asm
	// begin inline asm
	mma.sync.aligned.m16n8k8.row.col.f32.f16.f16.f32 {%f68175,%f68176,%f68177,%f68178}, {%r1,%r2}, {%r3}, {%f68175,%f68176,%f68177,%f68178};

	// end inline asm
	// begin inline asm
	mma.sync.aligned.m16n8k8.row.col.f32.f16.f16.f32 {%f68175,%f68176,%f68177,%f68178}, {%r1,%r2}, {%r3}, {%f68175,%f68176,%f68177,%f68178};

	// end inline asm
	// begin inline asm
	mma.sync.aligned.m16n8k8.row.col.f32.f16.f16.f32 {%f68175,%f68176,%f68177,%f68178}, {%r1,%r2}, {%r3}, {%f68175,%f68176,%f68177,%f68178};

	// end inline asm
	// begin inline asm
	mma.sync.aligned.m16n8k8.row.col.f32.f16.f16.f32 {%f68175,%f68176,%f68177,%f68178}, {%r1,%r2}, {%r3}, {%f68175,%f68176,%f68177,%f68178};

	// end inline asm
	// begin inline asm
	mma.sync.aligned.m16n8k8.row.col.f32.f16.f16.f32 {%f68175,%f68176,%f68177,%f68178}, {%r1,%r2}, {%r3}, {%f68175,%f68176,%f68177,%f68178};

	// end inline asm
	// begin inline asm
	mma.sync.aligned.m16n8k8.row.col.f32.f16.f16.f32 {%f68175,%f68176,%f68177,%f68178}, {%r1,%r2}, {%r3}, {%f68175,%f68176,%f68177,%f68178};

	// end inline asm
	// begin inline asm
	mma.sync.aligned.m16n8k8.row.col.f32.f16.f16.f32 {%f68175,%f68176,%f68177,%f68178}, {%r1,%r2}, {%r3}, {%f68175,%f68176,%f68177,%f68178};

	// end inline asm
	// begin inline asm
	mma.sync.aligned.m16n8k8.row.col.f32.f16.f16.f32 {%f68175,%f68176,%f68177,%f68178}, {%r1,%r2}, {%r3}, {%f68175,%f68176,%f68177,%f68178};

	// end inline asm
	// begin inline asm
	mma.sync.aligned.m16n8k8.row.col.f32.f16.f16.f32 {%f68175,%f68176,%f68177,%f68178}, {%r1,%r2}, {%r3}, {%f68175,%f68176,%f68177,%f68178};

	// end inline asm
	// begin inline asm
	mma.sync.aligned.m16n8k8.row.col.f32.f16.f16.f32 {%f68175,%f68176,%f68177,%f68178}, {%r1,%r2}, {%r3}, {%f68175,%f68176,%f68177,%f68178};

	// end inline asm
	// begin inline asm
	mma.sync.aligned.m16n8k8.row.col.f32.f16.f16.f32 {%f68175,%f68176,%f68177,%f68178}, {%r1,%r2}, {%r3}, {%f68175,%f68176,%f68177,%f68178};

	// end inline asm
	// begin inline asm
	mma.sync.aligned.m16n8k8.row.col.f32.f16.f16.f32 {%f68175,%f68176,%f68177,%f68178}, {%r1,%r2}, {%r3}, {%f68175,%f68176,%f68177,%f68178};

	// end inline asm
	// begin inline asm
	mma.sync.aligned.m16n8k8.row.col.f32.f16.f16.f32 {%f68175,%f68176,%f68177,%f68178}, {%r1,%r2}, {%r3}, {%f68175,%f68176,%f68177,%f68178};

	// end inline asm
	// begin inline asm
	mma.sync.aligned.m16n8k8.row.col.f32.f16.f16.f32 {%f68175,%f68176,%f68177,%f68178}, {%r1,%r2}, {%r3}, {%f68175,%f68176,%f68177,%f68178};

	// end inline asm
	// begin inline asm
	mma.sync.aligned.m16n8k8.row.col.f32.f16.f16.f32 {%f68175,%f68176,%f68177,%f68178}, {%r1,%r2}, {%r3}, {%f68175,%f68176,%f68177,%f68178};

	// end inline asm
	// begin inline asm
	mma.sync.aligned.m16n8k8.row.col.f32.f16.f16.f32 {%f68175,%f68176,%f68177,%f68178}, {%r1,%r2}, {%r3}, {%f68175,%f68176,%f68177,%f68178};

	// end inline asm
	// begin inline asm
	mma.sync.aligned.m16n8k8.row.col.f32.f16.f16.f32 {%f68175,%f68176,%f68177,%f68178}, {%r1,%r2}, {%r3}, {%f68175,%f68176,%f68177,%f68178};

	// end inline asm
	// begin inline asm
	mma.sync.aligned.m16n8k8.row.col.f32.f16.f16.f32 {%f68175,%f68176,%f68177,%f68178}, {%r1,%r2}, {%r3}, {%f68175,%f68176,%f68177,%f68178};

	// end inline asm
	// begin inline asm
	mma.sync.aligned.m16n8k8.row.col.f32.f16.f16.f32 {%f68175,%f68176,%f68177,%f68178}, {%r1,%r2}, {%r3}, {%f68175,%f68176,%f68177,%f68178};

	// end inline asm
	// begin inline asm
	mma.sync.aligned.m16n8k8.row.col.f32.f16.f16.f32 {%f68175,%f68176,%f68177,%f68178}, {%r1,%r2}, {%r3}, {%f68175,%f68176,%f68177,%f68178};

	// end inline asm
	// begin inline asm
	mma.sync.aligned.m16n8k8.row.col.f32.f16.f16.f32 {%f68175,%f68176,%f68177,%f68178}, {%r1,%r2}, {%r3}, {%f68175,%f68176,%f68177,%f68178};

	// end inline asm
	// begin inline asm
	mma.sync.aligned.m16n8k8.row.col.f32.f16.f16.f32 {%f68175,%f68176,%f68177,%f68178}, {%r1,%r2}, {%r3}, {%f68175,%f68176,%f68177,%f68178};

	// end inline asm
	// begin inline asm
	mma.sync.aligned.m16n8k8.row.col.f32.f16.f16.f32 {%f68175,%f68176,%f68177,%f68178}, {%r1,%r2}, {%r3}, {%f68175,%f68176,%f68177,%f68178};

	// end inline asm
	// begin inline asm
	mma.sync.aligned.m16n8k8.row.col.f32.f16.f16.f32 {%f68175,%f68176,%f68177,%f68178}, {%r1,%r2}, {%r3}, {%f68175,%f68176,%f68177,%f68178};

	// end inline asm
	// begin inline asm
	mma.sync.aligned.m16n8k8.row.col.f32.f16.f16.f32 {%f68175,%f68176,%f68177,%f68178}, {%r1,%r2}, {%r3}, {%f68175,%f68176,%f68177,%f68178};

	// end inline asm
	// begin inline asm
	mma.sync.aligned.m16n8k8.row.col.f32.f16.f16.f32 {%f68175,%f68176,%f68177,%f68178}, {%r1,%r2}, {%r3}, {%f68175,%f68176,%f68177,%f68178};

	// end inline asm
	// begin inline asm
	mma.sync.aligned.m16n8k8.row.col.f32.f16.f16.f32 {%f68175,%f68176,%f68177,%f68178}, {%r1,%r2}, {%r3}, {%f68175,%f68176,%f68177,%f68178};

	// end inline asm
	// begin inline asm
	mma.sync.aligned.m16n8k8.row.col.f32.f16.f16.f32 {%f68175,%f68176,%f68177,%f68178}, {%r1,%r2}, {%r3}, {%f68175,%f68176,%f68177,%f68178};

	// end inline asm
	// begin inline asm
	mma.sync.aligned.m16n8k8.row.col.f32.f16.f16.f32 {%f68175,%f68176,%f68177,%f68178}, {%r1,%r2}, {%r3}, {%f68175,%f68176,%f68177,%f68178};

	// end inline asm
	// begin inline asm
	mma.sync.aligned.m16n8k8.row.col.f32.f16.f16.f32 {%f68175,%f68176,%f68177,%f68178}, {%r1,%r2}, {%r3}, {%f68175,%f68176,%f68177,%f68178};

	// end inline asm
	// begin inline asm
	mma.sync.aligned.m16n8k8.row.col.f32.f16.f16.f32 {%f68175,%f68176,%f68177,%f68178}, {%r1,%r2}, {%r3}, {%f68175,%f68176,%f68177,%f68178};

	// end inline asm
	// begin inline asm
	mma.sync.aligned.m16n8k8.row.col.f32.f16.f16.f32 {%f68175,%f68176,%f68177,%f68178}, {%r1,%r2}, {%r3}, {%f68175,%f68176,%f68177,%f68178};

	// end inline asm
	// begin inline asm
	mma.sync.aligned.m16n8k8.row.col.f32.f16.f16.f32 {%f68175,%f68176,%f68177,%f68178}, {%r1,%r2}, {%r3}, {%f68175,%f68176,%f68177,%f68178};

	// end inline asm
	// begin inline asm
	mma.sync.aligned.m16n8k8.row.col.f32.f16.f16.f32 {%f68175,%f68176,%f68177,%f68178}, {%r1,%r2}, {%r3}, {%f68175,%f68176,%f68177,%f68178};

	// end inline asm
	// begin inline asm
	mma.sync.aligned.m16n8k8.row.col.f32.f16.f16.f32 {%f68175,%f68176,%f68177,%f68178}, {%r1,%r2}, {%r3}, {%f68175,%f68176,%f68177,%f68178};

	// end inline asm
	// begin inline asm
	mma.sync.aligned.m16n8k8.row.col.f32.f16.f16.f32 {%f68175,%f68176,%f68177,%f68178}, {%r1,%r2}, {%r3}, {%f68175,%f68176,%f68177,%f68178};

	// end inline asm
	// begin inline asm
	mma.sync.aligned.m16n8k8.row.col.f32.f16.f16.f32 {%f68175,%f68176,%f68177,%f68178}, {%r1,%r2}, {%r3}, {%f68175,%f68176,%f68177,%f68178};

	// end inline asm
	// begin inline asm
	mma.sync.aligned.m16n8k8.row.col.f32.f16.f16.f32 {%f68175,%f68176,%f68177,%f68178}, {%r1,%r2}, {%r3}, {%f68175,%f68176,%f68177,%f68178};

	// end inline asm
	// begin inline asm
	mma.sync.aligned.m16n8k8.row.col.f32.f16.f16.f32 {%f68175,%f68176,%f68177,%f68178}, {%r1,%r2}, {%r3}, {%f68175,%f68176,%f68177,%f68178};

	// end inline asm
	// begin inline asm
	mma.sync.aligned.m16n8k8.row.col.f32.f16.f16.f32 {%f68175,%f68176,%f68177,%f68178}, {%r1,%r2}, {%r3}, {%f68175,%f68176,%f68177,%f68178};

	// end inline asm
	// begin inline asm
	mma.sync.aligned.m16n8k8.row.col.f32.f16.f16.f32 {%f68175,%f68176,%f68177,%f68178}, {%r1,%r2}, {%r3}, {%f68175,%f68176,%f68177,%f68178};

	// end inline asm
	// begin inline asm
	mma.sync.aligned.m16n8k8.row.col.f32.f16.f16.f32 {%f68175,%f68176,%f68177,%f68178}, {%r1,%r2}, {%r3}, {%f68175,%f68176,%f68177,%f68178};

	// end inline asm
	// begin inline asm
	mma.sync.aligned.m16n8k8.row.col.f32.f16.f16.f32 {%f68175,%f68176,%f68177,%f68178}, {%r1,%r2}, {%r3}, {%f68175,%f68176,%f68177,%f68178};

	// end inline asm
	// begin inline asm
	mma.sync.aligned.m16n8k8.row.col.f32.f16.f16.f32 {%f68175,%f68176,%f68177,%f68178}, {%r1,%r2}, {%r3}, {%f68175,%f68176,%f68177,%f68178};

	// end inline asm
	// begin inline asm
	mma.sync.aligned.m16n8k8.row.col.f32.f16.f16.f32 {%f68175,%f68176,%f68177,%f68178}, {%r1,%r2}, {%r3}, {%f68175,%f68176,%f68177,%f68178};

	// end inline asm
	// begin inline asm
	mma.sync.aligned.m16n8k8.row.col.f32.f16.f16.f32 {%f68175,%f68176,%f68177,%f68178}, {%r1,%r2}, {%r3}, {%f68175,%f68176,%f68177,%f68178};

	// end inline asm
	// begin inline asm
	mma.sync.aligned.m16n8k8.row.col.f32.f16.f16.f32 {%f68175,%f68176,%f68177,%f68178}, {%r1,%r2}, {%r3}, {%f68175,%f68176,%f68177,%f68178};

	// end inline asm
	// begin inline asm
	mma.sync.aligned.m16n8k8.row.col.f32.f16.f16.f32 {%f68175,%f68176,%f68177,%f68178}, {%r1,%r2}, {%r3}, {%f68175,%f68176,%f68177,%f68178};

	// end inline asm
	// begin inline asm
	mma.sync.aligned.m16n8k8.row.col.f32.f16.f16.f32 {%f68175,%f68176,%f68177,%f68178}, {%r1,%r2}, {%r3}, {%f68175,%f68176,%f68177,%f68178};

	// end inline asm
	// begin inline asm
	mma.sync.aligned.m16n8k8.row.col.f32.f16.f16.f32 {%f68175,%f68176,%f68177,%f68178}, {%r1,%r2}, {%r3}, {%f68175,%f68176,%f68177,%f68178};

	// end inline asm
	// begin inline asm
	mma.sync.aligned.m16n8k8.row.col.f32.f16.f16.f32 {%f68175,%f68176,%f68177,%f68178}, {%r1,%r2}, {%r3}, {%f68175,%f68176,%f68177,%f68178};

	// end inline asm
	// begin inline asm
	mma.sync.aligned.m16n8k8.row.col.f32.f16.f16.f32 {%f68175,%f68176,%f68177,%f68178}, {%r1,%r2}, {%r3}, {%f68175,%f68176,%f68177,%f68178};

	// end inline asm
	// begin inline asm
	mma.sync.aligned.m16n8k8.row.col.f32.f16.f16.f32 {%f68175,%f68176,%f68177,%f68178}, {%r1,%r2}, {%r3}, {%f68175,%f68176,%f68177,%f68178};

	// end inline asm
	// begin inline asm
	mma.sync.aligned.m16n8k8.row.col.f32.f16.f16.f32 {%f68175,%f68176,%f68177,%f68178}, {%r1,%r2}, {%r3}, {%f68175,%f68176,%f68177,%f68178};

	// end inline asm
	// begin inline asm
	mma.sync.aligned.m16n8k8.row.col.f32.f16.f16.f32 {%f68175,%f68176,%f68177,%f68178}, {%r1,%r2}, {%r3}, {%f68175,%f68176,%f68177,%f68178};

	// end inline asm
	// begin inline asm
	mma.sync.aligned.m16n8k8.row.col.f32.f16.f16.f32 {%f68175,%f68176,%f68177,%f68178}, {%r1,%r2}, {%r3}, {%f68175,%f68176,%f68177,%f68178};

	// end inline asm
	// begin inline asm
	mma.sync.aligned.m16n8k8.row.col.f32.f16.f16.f32 {%f68175,%f68176,%f68177,%f68178}, {%r1,%r2}, {%r3}, {%f68175,%f68176,%f68177,%f68178};

	// end inline asm
	// begin inline asm
	mma.sync.aligned.m16n8k8.row.col.f32.f16.f16.f32 {%f68175,%f68176,%f68177,%f68178}, {%r1,%r2}, {%r3}, {%f68175,%f68176,%f68177,%f68178};

	// end inline asm
	// begin inline asm
	mma.sync.aligned.m16n8k8.row.col.f32.f16.f16.f32 {%f68175,%f68176,%f68177,%f68178}, {%r1,%r2}, {%r3}, {%f68175,%f68176,%f68177,%f68178};

	// end inline asm
	// begin inline asm
	mma.sync.aligned.m16n8k8.row.col.f32.f16.f16.f32 {%f68175,%f68176,%f68177,%f68178}, {%r1,%r2}, {%r3}, {%f68175,%f68176,%f68177,%f68178};

	// end inline asm
	// begin inline asm
	mma.sync.aligned.m16n8k8.row.col.f32.f16.f16.f32 {%f68175,%f68176,%f68177,%f68178}, {%r1,%r2}, {%r3}, {%f68175,%f68176,%f68177,%f68178};

	// end inline asm
	// begin inline asm
	mma.sync.aligned.m16n8k8.row.col.f32.f16.f16.f32 {%f68175,%f68176,%f68177,%f68178}, {%r1,%r2}, {%r3}, {%f68175,%f68176,%f68177,%f68178};

	// end inline asm
	// begin inline asm
	mma.sync.aligned.m16n8k8.row.col.f32.f16.f16.f32 {%f68175,%f68176,%f68177,%f68178}, {%r1,%r2}, {%r3}, {%f68175,%f68176,%f68177,%f68178};

	// end inline asm
	// begin inline asm
	mma.sync.aligned.m16n8k8.row.col.f32.f16.f16.f32 {%f68175,%f68176,%f68177,%f68178}, {%r1,%r2}, {%r3}, {%f68175,%f68176,%f68177,%f68178};

	// end inline asm
	// begin inline asm
	mma.sync.aligned.m16n8k8.row.col.f32.f16.f16.f32 {%f68175,%f68176,%f68177,%f68178}, {%r1,%r2}, {%r3}, {%f68175,%f68176,%f68177,%f68178};

	// end inline asm
	// begin inline asm
	mma.sync.aligned.m16n8k8.row.col.f32.f16.f16.f32 {%f68175,%f68176,%f68177,%f68178}, {%r1,%r2}, {%r3}, {%f68175,%f68176,%f68177,%f68178};

	// end inline asm
	// begin inline asm
	mma.sync.aligned.m16n8k8.row.col.f32.f16.f16.f32 {%f68175,%f68176,%f68177,%f68178}, {%r1,%r2}, {%r3}, {%f68175,%f68176,%f68177,%f68178};

	// end inline asm
	// begin inline asm
	mma.sync.aligned.m16n8k8.row.col.f32.f16.f16.f32 {%f68175,%f68176,%f68177,%f68178}, {%r1,%r2}, {%r3}, {%f68175,%f68176,%f68177,%f68178};

	// end inline asm
	// begin inline asm
	mma.sync.aligned.m16n8k8.row.col.f32.f16.f16.f32 {%f68175,%f68176,%f68177,%f68178}, {%r1,%r2}, {%r3}, {%f68175,%f68176,%f68177,%f68178};

	// end inline asm
	// begin inline asm
	mma.sync.aligned.m16n8k8.row.col.f32.f16.f16.f32 {%f68175,%f68176,%f68177,%f68178}, {%r1,%r2}, {%r3}, {%f68175,%f68176,%f68177,%f68178};

	// end inline asm
	// begin inline asm
	mma.sync.aligned.m16n8k8.row.col.f32.f16.f16.f32 {%f68175,%f68176,%f68177,%f68178}, {%r1,%r2}, {%r3}, {%f68175,%f68176,%f68177,%f68178};

	// end inline asm
	// begin inline asm
	mma.sync.aligned.m16n8k8.row.col.f32.f16.f16.f32 {%f68175,%f68176,%f68177,%f68178}, {%r1,%r2}, {%r3}, {%f68175,%f68176,%f68177,%f68178};

	// end inline asm
	// begin inline asm
	mma.sync.aligned.m16n8k8.row.col.f32.f16.f16.f32 {%f68175,%f68176,%f68177,%f68178}, {%r1,%r2}, {%r3}, {%f68175,%f68176,%f68177,%f68178};

	// end inline asm
	// begin inline asm
	mma.sync.aligned.m16n8k8.row.col.f32.f16.f16.f32 {%f68175,%f68176,%f68177,%f68178}, {%r1,%r2}, {%r3}, {%f68175,%f68176,%f68177,%f68178};

	// end inline asm
	// begin inline asm
	mma.sync.aligned.m16n8k8.row.col.f32.f16.f16.f32 {%f68175,%f68176,%f68177,%f68178}, {%r1,%r2}, {%r3}, {%f68175,%f68176,%f68177,%f68178};

	// end inline asm
	// begin inline asm
	mma.sync.aligned.m16n8k8.row.col.f32.f16.f16.f32 {%f68175,%f68176,%f68177,%f68178}, {%r1,%r2}, {%r3}, {%f68175,%f68176,%f68177,%f68178};

	// end inline asm
	// begin inline asm
	mma.sync.aligned.m16n8k8.row.col.f32.f16.f16.f32 {%f68175,%f68176,%f68177,%f68178}, {%r1,%r2}, {%r3}, {%f68175,%f68176,%f68177,%f68178};

	// end inline asm
	// begin inline asm
	mma.sync.aligned.m16n8k8.row.col.f32.f16.f16.f32 {%f68175,%f68176,%f68177,%f68178}, {%r1,%r2}, {%r3}, {%f68175,%f68176,%f68177,%f68178};

	// end inline asm
	// begin inline asm
	mma.sync.aligned.m16n8k8.row.col.f32.f16.f16.f32 {%f68175,%f68176,%f68177,%f68178}, {%r1,%r2}, {%r3}, {%f68175,%f68176,%f68177,%f68178};

	// end inline asm
	// begin inline asm
	mma.sync.aligned.m16n8k8.row.col.f32.f16.f16.f32 {%f68175,%f68176,%f68177,%f68178}, {%r1,%r2}, {%r3}, {%f68175,%f68176,%f68177,%f68178};

	// end inline asm
	// begin inline asm
	mma.sync.aligned.m16n8k8.row.col.f32.f16.f16.f32 {%f68175,%f68176,%f68177,%f68178}, {%r1,%r2}, {%r3}, {%f68175,%f68176,%f68177,%f68178};

	// end inline asm
	// begin inline asm
	mma.sync.aligned.m16n8k8.row.col.f32.f16.f16.f32 {%f68175,%f68176,%f68177,%f68178}, {%r1,%r2}, {%r3}, {%f68175,%f68176,%f68177,%f68178};

	// end inline asm
	// begin inline asm
	mma.sync.aligned.m16n8k8.row.col.f32.f16.f16.f32 {%f68175,%f68176,%f68177,%f68178}, {%r1,%r2}, {%r3}, {%f68175,%f68176,%f68177,%f68178};

	// end inline asm
	// begin inline asm
	mma.sync.aligned.m16n8k8.row.col.f32.f16.f16.f32 {%f68175,%f68176,%f68177,%f68178}, {%r1,%r2}, {%r3}, {%f68175,%f68176,%f68177,%f68178};

	// end inline asm
	// begin inline asm
	mma.sync.aligned.m16n8k8.row.col.f32.f16.f16.f32 {%f68175,%f68176,%f68177,%f68178}, {%r1,%r2}, {%r3}, {%f68175,%f68176,%f68177,%f68178};

	// end inline asm
	// begin inline asm
	mma.sync.aligned.m16n8k8.row.col.f32.f16.f16.f32 {%f68175,%f68176,%f68177,%f68178}, {%r1,%r2}, {%r3}, {%f68175,%f68176,%f68177,%f68178};

	// end inline asm
	// begin inline asm
	mma.sync.aligned.m16n8k8.row.col.f32.f16.f16.f32 {%f68175,%f68176,%f68177,%f68178}, {%r1,%r2}, {%r3}, {%f68175,%f68176,%f68177,%f68178};

	// end inline asm
	// begin inline asm
	mma.sync.aligned.m16n8k8.row.col.f32.f16.f16.f32 {%f68175,%f68176,%f68177,%f68178}, {%r1,%r2}, {%r3}, {%f68175,%f68176,%f68177,%f68178};

	// end inline asm
	// begin inline asm
	mma.sync.aligned.m16n8k8.row.col.f32.f16.f16.f32 {%f68175,%f68176,%f68177,%f68178}, {%r1,%r2}, {%r3}, {%f68175,%f68176,%f68177,%f68178};

	// end inline asm
	// begin inline asm
	mma.sync.aligned.m16n8k8.row.col.f32.f16.f16.f32 {%f68175,%f68176,%f68177,%f68178}, {%r1,%r2}, {%r3}, {%f68175,%f68176,%f68177,%f68178};

	// end inline asm
	// begin inline asm
	mma.sync.aligned.m16n8k8.row.col.f32.f16.f16.f32 {%f68175,%f68176,%f68177,%f68178}, {%r1,%r2}, {%r3}, {%f68175,%f68176,%f68177,%f68178};

	// end inline asm
	// begin inline asm
	mma.sync.aligned.m16n8k8.row.col.f32.f16.f16.f32 {%f68175,%f68176,%f68177,%f68178}, {%r1,%r2}, {%r3}, {%f68175,%f68176,%f68177,%f68178};

	// end inline asm
	// begin inline asm
	mma.sync.aligned.m16n8k8.row.col.f32.f16.f16.f32 {%f68175,%f68176,%f68177,%f68178}, {%r1,%r2}, {%r3}, {%f68175,%f68176,%f68177,%f68178};

	// end inline asm
	// begin inline asm
	mma.sync.aligned.m16n8k8.row.col.f32.f16.f16.f32 {%f68175,%f68176,%f68177,%f68178}, {%r1,%r2}, {%r3}, {%f68175,%f68176,%f68177,%f68178};

	// end inline asm
	// begin inline asm
	mma.sync.aligned.m16n8k8.row.col.f32.f16.f16.f32 {%f68175,%f68176,%f68177,%f68178}, {%r1,%r2}, {%r3}, {%f68175,%f68176,%f68177,%f68178};

	// end inline asm
	// begin inline asm
	mma.sync.aligned.m16n8k8.row.col.f32.f16.f16.f32 {%f68175,%f68176,%f68177,%f68178}, {%r1,%r2}, {%r3}, {%f68175,%f68176,%f68177,%f68178};

	// end inline asm
	// begin inline asm
	mma.sync.aligned.m16n8k8.row.col.f32.f16.f16.f32 {%f68175,%f68176,%f68177,%f68178}, {%r1,%r2}, {%r3}, {%f68175,%f68176,%f68177,%f68178};

	// end inline asm
	// begin inline asm
	mma.sync.aligned.m16n8k8.row.col.f32.f16.f16.f32 {%f68175,%f68176,%f68177,%f68178}, {%r1,%r2}, {%r3}, {%f68175,%f68176,%f68177,%f68178};

	// end inline asm
	// begin inline asm
	mma.sync.aligned.m16n8k8.row.col.f32.f16.f16.f32 {%f68175,%f68176,%f68177,%f68178}, {%r1,%r2}, {%r3}, {%f68175,%f68176,%f68177,%f68178};

	// end inline asm
	// begin inline asm
	mma.sync.aligned.m16n8k8.row.col.f32.f16.f16.f32 {%f68175,%f68176,%f68177,%f68178}, {%r1,%r2}, {%r3}, {%f68175,%f68176,%f68177,%f68178};

	// end inline asm
	// begin inline asm
	mma.sync.aligned.m16n8k8.row.col.f32.f16.f16.f32 {%f68175,%f68176,%f68177,%f68178}, {%r1,%r2}, {%r3}, {%f68175,%f68176,%f68177,%f68178};

	// end inline asm
	// begin inline asm
	mma.sync.aligned.m16n8k8.row.col.f32.f16.f16.f32 {%f68175,%f68176,%f68177,%f68178}, {%r1,%r2}, {%r3}, {%f68175,%f68176,%f68177,%f68178};

	// end inline asm
	// begin inline asm
	mma.sync.aligned.m16n8k8.row.col.f32.f16.f16.f32 {%f68175,%f68176,%f68177,%f68178}, {%r1,%r2}, {%r3}, {%f68175,%f68176,%f68177,%f68178};

	// end inline asm
	// begin inline asm
	mma.sync.aligned.m16n8k8.row.col.f32.f16.f16.f32 {%f68175,%f68176,%f68177,%f68178}, {%r1,%r2}, {%r3}, {%f68175,%f68176,%f68177,%f68178};

	// end inline asm
	// begin inline asm
	mma.sync.aligned.m16n8k8.row.col.f32.f16.f16.f32 {%f68175,%f68176,%f68177,%f68178}, {%r1,%r2}, {%r3}, {%f68175,%f68176,%f68177,%f68178};

	// end inline asm
	// begin inline asm
	mma.sync.aligned.m16n8k8.row.col.f32.f16.f16.f32 {%f68175,%f68176,%f68177,%f68178}, {%r1,%r2}, {%r3}, {%f68175,%f68176,%f68177,%f68178};

	// end inline asm
	// begin inline asm
	mma.sync.aligned.m16n8k8.row.col.f32.f16.f16.f32 {%f68175,%f68176,%f68177,%f68178}, {%r1,%r2}, {%r3}, {%f68175,%f68176,%f68177,%f68178};

	// end inline asm
	// begin inline asm
	mma.sync.aligned.m16n8k8.row.col.f32.f16.f16.f32 {%f68175,%f68176,%f68177,%f68178}, {%r1,%r2}, {%r3}, {%f68175,%f68176,%f68177,%f68178};

	// end inline asm
	// begin inline asm
	mma.sync.aligned.m16n8k8.row.col.f32.f16.f16.f32 {%f68175,%f68176,%f68177,%f68178}, {%r1,%r2}, {%r3}, {%f68175,%f68176,%f68177,%f68178};

	// end inline asm
	// begin inline asm
	mma.sync.aligned.m16n8k8.row.col.f32.f16.f16.f32 {%f68175,%f68176,%f68177,%f68178}, {%r1,%r2}, {%r3}, {%f68175,%f68176,%f68177,%f68178};

	// end inline asm
	// begin inline asm
	mma.sync.aligned.m16n8k8.row.col.f32.f16.f16.f32 {%f68175,%f68176,%f68177,%f68178}, {%r1,%r2}, {%r3}, {%f68175,%f68176,%f68177,%f68178};

	// end inline asm
	// begin inline asm
	mma.sync.aligned.m16n8k8.row.col.f32.f16.f16.f32 {%f68175,%f68176,%f68177,%f68178}, {%r1,%r2}, {%r3}, {%f68175,%f68176,%f68177,%f68178};

	// end inline asm
	// begin inline asm
	mma.sync.aligned.m16n8k8.row.col.f32.f16.f16.f32 {%f68175,%f68176,%f68177,%f68178}, {%r1,%r2}, {%r3}, {%f68175,%f68176,%f68177,%f68178};

	// end inline asm
	// begin inline asm
	mma.sync.aligned.m16n8k8.row.col.f32.f16.f16.f32 {%f68175,%f68176,%f68177,%f68178}, {%r1,%r2}, {%r3}, {%f68175,%f68176,%f68177,%f68178};

	// end inline asm
	// begin inline asm
	mma.sync.aligned.m16n8k8.row.col.f32.f16.f16.f32 {%f68175,%f68176,%f68177,%f68178}, {%r1,%r2}, {%r3}, {%f68175,%f68176,%f68177,%f68178};

	// end inline asm
	// begin inline asm
	mma.sync.aligned.m16n8k8.row.col.f32.f16.f16.f32 {%f68175,%f68176,%f68177,%f68178}, {%r1,%r2}, {%r3}, {%f68175,%f68176,%f68177,%f68178};

	// end inline asm
	// begin inline asm
	mma.sync.aligned.m16n8k8.row.col.f32.f16.f16.f32 {%f68175,%f68176,%f68177,%f68178}, {%r1,%r2}, {%r3}, {%f68175,%f68176,%f68177,%f68178};

	// end inline asm
	// begin inline asm
	mma.sync.aligned.m16n8k8.row.col.f32.f16.f16.f32 {%f68175,%f68176,%f68177,%f68178}, {%r1,%r2}, {%r3}, {%f68175,%f68176,%f68177,%f68178};

	// end inline asm
	// begin inline asm
	mma.sync.aligned.m16n8k8.row.col.f32.f16.f16.f32 {%f68175,%f68176,%f68177,%f68178}, {%r1,%r2}, {%r3}, {%f68175,%f68176,%f68177,%f68178};

	// end inline asm
	// begin inline asm
	mma.sync.aligned.m16n8k8.row.col.f32.f16.f16.f32 {%f68175,%f68176,%f68177,%f68178}, {%r1,%r2}, {%r3}, {%f68175,%f68176,%f68177,%f68178};

	// end inline asm
	// begin inline asm
	mma.sync.aligned.m16n8k8.row.col.f32.f16.f16.f32 {%f68175,%f68176,%f68177,%f68178}, {%r1,%r2}, {%r3}, {%f68175,%f68176,%f68177,%f68178};

	// end inline asm
	// begin inline asm
	mma.sync.aligned.m16n8k8.row.col.f32.f16.f16.f32 {%f68175,%f68176,%f68177,%f68178}, {%r1,%r2}, {%r3}, {%f68175,%f68176,%f68177,%f68178};

	// end inline asm
	// begin inline asm
	mma.sync.aligned.m16n8k8.row.col.f32.f16.f16.f32 {%f68175,%f68176,%f68177,%f68178}, {%r1,%r2}, {%r3}, {%f68175,%f68176,%f68177,%f68178};

	// end inline asm
	// begin inline asm
	mma.sync.aligned.m16n8k8.row.col.f32.f16.f16.f32 {%f68175,%f68176,%f68177,%f68178}, {%r1,%r2}, {%r3}, {%f68175,%f68176,%f68177,%f68178};

	// end inline asm
	// begin inline asm
	mma.sync.aligned.m16n8k8.row.col.f32.f16.f16.f32 {%f68175,%f68176,%f68177,%f68178}, {%r1,%r2}, {%r3}, {%f68175,%f68176,%f68177,%f68178};

	// end inline asm
	// begin inline asm
	mma.sync.aligned.m16n8k8.row.col.f32.f16.f16.f32 {%f68175,%f68176,%f68177,%f68178}, {%r1,%r2}, {%r3}, {%f68175,%f68176,%f68177,%f68178};

	// end inline asm
	// begin inline asm
	mma.sync.aligned.m16n8k8.row.col.f32.f16.f16.f32 {%f68175,%f68176,%f68177,%f68178}, {%r1,%r2}, {%r3}, {%f68175,%f68176,%f68177,%f68178};

	// end inline asm
	// begin inline asm
	mma.sync.aligned.m16n8k8.row.col.f32.f16.f16.f32 {%f68175,%f68176,%f68177,%f68178}, {%r1,%r2}, {%r3}, {%f68175,%f68176,%f68177,%f68178};

	// end inline asm
	// begin inline asm
	mma.sync.aligned.m16n8k8.row.col.f32.f16.f16.f32 {%f68175,%f68176,%f68177,%f68178}, {%r1,%r2}, {%r3}, {%f68175,%f68176,%f68177,%f68178};

	// end inline asm
	// begin inline asm
	mma.sync.aligned.m16n8k8.row.col.f32.f16.f16.f32 {%f68175,%f68176,%f68177,%f68178}, {%r1,%r2}, {%r3}, {%f68175,%f68176,%f68177,%f68178};

	// end inline asm
	// begin inline asm
	mma.sync.aligned.m16n8k8.row.col.f32.f16.f16.f32 {%f68175,%f68176,%f68177,%f68178}, {%r1,%r2}, {%r3}, {%f68175,%f68176,%f68177,%f68178};

	// end inline asm
	// begin inline asm
	mma.sync.aligned.m16n8k8.row.col.f32.f16.f16.f32 {%f68175,%f68176,%f68177,%f68178}, {%r1,%r2}, {%r3}, {%f68175,%f68176,%f68177,%f68178};

	// end inline asm
	// begin inline asm
	mma.sync.aligned.m16n8k8.row.col.f32.f16.f16.f32 {%f68175,%f68176,%f68177,%f68178}, {%r1,%r2}, {%r3}, {%f68175,%f68176,%f68177,%f68178};

	// end inline asm
	// begin inline asm
	mma.sync.aligned.m16n8k8.row.col.f32.f16.f16.f32 {%f68175,%f68176,%f68177,%f68178}, {%r1,%r2}, {%r3}, {%f68175,%f68176,%f68177,%f68178};

	// end inline asm
	// begin inline asm
	mma.sync.aligned.m16n8k8.row.col.f32.f16.f16.f32 {%f68175,%f68176,%f68177,%f68178}, {%r1,%r2}, {%r3}, {%f68175,%f68176,%f68177,%f68178};

	// end inline asm
	// begin inline asm
	mma.sync.aligned.m16n8k8.row.col.f32.f16.f16.f32 {%f68175,%f68176,%f68177,%f68178}, {%r1,%r2}, {%r3}, {%f68175,%f68176,%f68177,%f68178};

	// end inline asm
	// begin inline asm
	mma.sync.aligned.m16n8k8.row.col.f32.f16.f16.f32 {%f68175,%f68176,%f68177,%f68178}, {%r1,%r2}, {%r3}, {%f68175,%f68176,%f68177,%f68178};

	// end inline asm
	// begin inline asm
	mma.sync.aligned.m16n8k8.row.col.f32.f16.f16.f32 {%f68175,%f68176,%f68177,%f68178}, {%r1,%r2}, {%r3}, {%f68175,%f68176,%f68177,%f68178};

	// end inline asm
	// begin inline asm
	mma.sync.aligned.m16n8k8.row.col.f32.f16.f16.f32 {%f68175,%f68176,%f68177,%f68178}, {%r1,%r2}, {%r3}, {%f68175,%f68176,%f68177,%f68178};

	// end inline asm
	// begin inline asm
	mma.sync.aligned.m16n8k8.row.col.f32.f16.f16.f32 {%f68175,%f68176,%f68177,%f68178}, {%r1,%r2}, {%r3}, {%f68175,%f68176,%f68177,%f68178};

	// end inline asm
	// begin inline asm
	mma.sync.aligned.m16n8k8.row.col.f32.f16.f16.f32 {%f68175,%f68176,%f68177,%f68178}, {%r1,%r2}, {%r3}, {%f68175,%f68176,%f68177,%f68178};

	// end inline asm
	// begin inline asm
	mma.sync.aligned.m16n8k8.row.col.f32.f16.f16.f32 {%f68175,%f68176,%f68177,%f68178}, {%r1,%r2}, {%r3}, {%f68175,%f68176,%f68177,%f68178};

	// end inline asm
	// begin inline asm
	mma.sync.aligned.m16n8k8.row.col.f32.f16.f16.f32 {%f68175,%f68176,%f68177,%f68178}, {%r1,%r2}, {%r3}, {%f68175,%f68176,%f68177,%f68178};

	// end inline asm
	// begin inline asm
	mma.sync.aligned.m16n8k8.row.col.f32.f16.f16.f32 {%f68175,%f68176,%f68177,%f68178}, {%r1,%r2}, {%r3}, {%f68175,%f68176,%f68177,%f68178};

	// end inline asm
	// begin inline asm
	mma.sync.aligned.m16n8k8.row.col.f32.f16.f16.f32 {%f68175,%f68176,%f68177,%f68178}, {%r1,%r2}, {%r3}, {%f68175,%f68176,%f68177,%f68178};

	// end inline asm
	// begin inline asm
	mma.sync.aligned.m16n8k8.row.col.f32.f16.f16.f32 {%f68175,%f68176,%f68177,%f68178}, {%r1,%r2}, {%r3}, {%f68175,%f68176,%f68177,%f68178};

	// end inline asm
	// begin inline asm
	mma.sync.aligned.m16n8k8.row.col.f32.f16.f16.f32 {%f68175,%f68176,%f68177,%f68178}, {%r1,%r2}, {%r3}, {%f68175,%f68176,%f68177,%f68178};

	// end inline asm
	// begin inline asm
	mma.sync.aligned.m16n8k8.row.col.f32.f16.f16.f32 {%f68175,%f68176,%f68177,%f68178}, {%r1,%r2}, {%r3}, {%f68175,%f68176,%f68177,%f68178};

	// end inline asm
	// begin inline asm
	mma.sync.aligned.m16n8k8.row.col.f32.f16.f16.f32 {%f68175,%f68176,%f68177,%f68178}, {%r1,%r2}, {%r3}, {%f68175,%f68176,%f68177,%f68178};

	// end inline asm
	// begin inline asm
	mma.sync.aligned.m16n8k8.row.col.f32.f16.f16.f32 {%f68175,%f68176,%f68177,%f68178}, {%r1,%r2}, {%r3}, {%f68175,%f68176,%f68177,%f68178};

	// end inline asm
	// begin inline asm
	mma.sync.aligned.m16n8k8.row.col.f32.f16.f16.f32 {%f68175,%f68176,%f68177,%f68178}, {%r1,%r2}, {%r3}, {%f68175,%f68176,%f68177,%f68178};

	// end inline asm
	// begin inline asm
	mma.sync.aligned.m16n8k8.row.col.f32.f16.f16.f32 {%f68175,%f68176,%f68177,%f68178}, {%r1,%r2}, {%r3}, {%f68175,%f68176,%f68177,%f68178};

	// end inline asm
	// begin inline asm
	mma.sync.aligned.m16n8k8.row.col.f32.f16.f16.f32 {%f68175,%f68176,%f68177,%f68178}, {%r1,%r2}, {%r3}, {%f68175,%f68176,%f68177,%f68178};

	// end inline asm
	// begin inline asm
	mma.sync.aligned.m16n8k8.row.col.f32.f16.f16.f32 {%f68175,%f68176,%f68177,%f68178}, {%r1,%r2}, {%r3}, {%f68175,%f68176,%f68177,%f68178};

	// end inline asm
	// begin inline asm
	mma.sync.aligned.m16n8k8.row.col.f32.f16.f16.f32 {%f68175,%f68176,%f68177,%f68178}, {%r1,%r2}, {%r3}, {%f68175,%f68176,%f68177,%f68178};

	// end inline asm
	// begin inline asm
	mma.sync.aligned.m16n8k8.row.col.f32.f16.f16.f32 {%f68175,%f68176,%f68177,%f68178}, {%r1,%r2}, {%r3}, {%f68175,%f68176,%f68177,%f68178};

	// end inline asm
	// begin inline asm
	mma.sync.aligned.m16n8k8.row.col.f32.f16.f16.f32 {%f68175,%f68176,%f68177,%f68178}, {%r1,%r2}, {%r3}, {%f68175,%f68176,%f68177,%f68178};

	// end inline asm
	// begin inline asm
	mma.sync.aligned.m16n8k8.row.col.f32.f16.f16.f32 {%f68175,%f68176,%f68177,%f68178}, {%r1,%r2}, {%r3}, {%f68175,%f68176,%f68177,%f68178};

	// end inline asm
	// begin inline asm
	mma.sync.aligned.m16n8k8.row.col.f32.f16.f16.f32 {%f68175,%f68176,%f68177,%f68178}, {%r1,%r2}, {%r3}, {%f68175,%f68176,%f68177,%f68178};

	// end inline asm
	// begin inline asm
	mma.sync.aligned.m16n8k8.row.col.f32.f16.f16.f32 {%f68175,%f68176,%f68177,%f68178}, {%r1,%r2}, {%r3}, {%f68175,%f68176,%f68177,%f68178};

	// end inline asm
	// begin inline asm
	mma.sync.aligned.m16n8k8.row.col.f32.f16.f16.f32 {%f68175,%f68176,%f68177,%f68178}, {%r1,%r2}, {%r3}, {%f68175,%f68176,%f68177,%f68178};

	// end inline asm
	// begin inline asm
	mma.sync.aligned.m16n8k8.row.col.f32.f16.f16.f32 {%f68175,%f68176,%f68177,%f68178}, {%r1,%r2}, {%r3}, {%f68175,%f68176,%f68177,%f68178};

	// end inline asm
	// begin inline asm
	mma.sync.aligned.m16n8k8.row.col.f32.f16.f16.f32 {%f68175,%f68176,%f68177,%f68178}, {%r1,%r2}, {%r3}, {%f68175,%f68176,%f68177,%f68178};

	// end inline asm
	// begin inline asm
	mma.sync.aligned.m16n8k8.row.col.f32.f16.f16.f32 {%f68175,%f68176,%f68177,%f68178}, {%r1,%r2}, {%r3}, {%f68175,%f68176,%f68177,%f68178};

	// end inline asm
	// begin inline asm
	mma.sync.aligned.m16n8k8.row.col.f32.f16.f16.f32 {%f68175,%f68176,%f68177,%f68178}, {%r1,%r2}, {%r3}, {%f68175,%f68176,%f68177,%f68178};

	// end inline asm
	// begin inline asm
	mma.sync.aligned.m16n8k8.row.col.f32.f16.f16.f32 {%f68175,%f68176,%f68177,%f68178}, {%r1,%r2}, {%r3}, {%f68175,%f68176,%f68177,%f68178};

	// end inline asm
	// begin inline asm
	mma.sync.aligned.m16n8k8.row.col.f32.f16.f16.f32 {%f68175,%f68176,%f68177,%f68178}, {%r1,%r2}, {%r3}, {%f68175,%f68176,%f68177,%f68178};

	// end inline asm
	// begin inline asm
	mma.sync.aligned.m16n8k8.row.col.f32.f16.f16.f32 {%f68175,%f68176,%f68177,%f68178}, {%r1,%r2}, {%r3}, {%f68175,%f68176,%f68177,%f68178};

	// end inline asm
	// begin inline asm
	mma.sync.aligned.m16n8k8.row.col.f32.f16.f16.f32 {%f68175,%f68176,%f68177,%f68178}, {%r1,%r2}, {%r3}, {%f68175,%f68176,%f68177,%f68178};

	// end inline asm
	// begin inline asm
	mma.sync.aligned.m16n8k8.row.col.f32.f16.f16.f32 {%f68175,%f68176,%f68177,%f68178}, {%r1,%r2}, {%r3}, {%f68175,%f68176,%f68177,%f68178};

	// end inline asm
	// begin inline asm
	mma.sync.aligned.m16n8k8.row.col.f32.f16.f16.f32 {%f68175,%f68176,%f68177,%f68178}, {%r1,%r2}, {%r3}, {%f68175,%f68176,%f68177,%f68178};

	// end inline asm
	// begin inline asm
	mma.sync.aligned.m16n8k8.row.col.f32.f16.f16.f32 {%f68175,%f68176,%f68177,%f68178}, {%r1,%r2}, {%r3}, {%f68175,%f68176,%f68177,%f68178};

	// end inline asm
	// begin inline asm
	mma.sync.aligned.m16n8k8.row.col.f32.f16.f16.f32 {%f68175,%f68176,%f68177,%f68178}, {%r1,%r2}, {%r3}, {%f68175,%f68176,%f68177,%f68178};

	// end inline asm
	// begin inline asm
	mma.sync.aligned.m16n8k8.row.col.f32.f16.f16.f32 {%f68175,%f68176,%f68177,%f68178}, {%r1,%r2}, {%r3}, {%f68175,%f68176,%f68177,%f68178};

	// end inline asm
	// begin inline asm
	mma.sync.aligned.m16n8k8.row.col.f32.f16.f16.f32 {%f68175,%f68176,%f68177,%f68178}, {%r1,%r2}, {%r3}, {%f68175,%f68176,%f68177,%f68178};

	// end inline asm
	// begin inline asm
	mma.sync.aligned.m16n8k8.row.col.f32.f16.f16.f32 {%f68175,%f68176,%f68177,%f68178}, {%r1,%r2}, {%r3}, {%f68175,%f68176,%f68177,%f68178};

	// end inline asm
	// begin inline asm
	mma.sync.aligned.m16n8k8.row.col.f32.f16.f16.f32 {%f68175,%f68176,%f68177,%f68178}, {%r1,%r2}, {%r3}, {%f68175,%f68176,%f68177,%f68178};

	// end inline asm
	// begin inline asm
	mma.sync.aligned.m16n8k8.row.col.f32.f16.f16.f32 {%f68175,%f68176,%f68177,%f68178}, {%r1,%r2}, {%r3}, {%f68175,%f68176,%f68177,%f68178};

	// end inline asm
	// begin inline asm
	mma.sync.aligned.m16n8k8.row.col.f32.f16.f16.f32 {%f68175,%f68176,%f68177,%f68178}, {%r1,%r2}, {%r3}, {%f68175,%f68176,%f68177,%f68178};

	// end inline asm
	// begin inline asm
	mma.sync.aligned.m16n8k8.row.col.f32.f16.f16.f32 {%f68175,%f68176,%f68177,%f68178}, {%r1,%r2}, {%r3}, {%f68175,%f68176,%f68177,%f68178};

	// end inline asm
	// begin inline asm
	mma.sync.aligned.m16n8k8.row.col.f32.f16.f16.f32 {%f68175,%f68176,%f68177,%f68178}, {%r1,%r2}, {%r3}, {%f68175,%f68176,%f68177,%f68178};

	// end inline asm
	// begin inline asm
	mma.sync.aligned.m16n8k8.row.col.f32.f16.f16.f32 {%f68175,%f68176,%f68177,%f68178}, {%r1,%r2}, {%r3}, {%f68175,%f68176,%f68177,%f68178};

	// end inline asm
	// begin inline asm
	mma.sync.aligned.m16n8k8.row.col.f32.f16.f16.f32 {%f68175,%f68176,%f68177,%f68178}, {%r1,%r2}, {%r3}, {%f68175,%f68176,%f68177,%f68178};

	// end inline asm
	// begin inline asm
	mma.sync.aligned.m16n8k8.row.col.f32.f16.f16.f32 {%f68175,%f68176,%f68177,%f68178}, {%r1,%r2}, {%r3}, {%f68175,%f68176,%f68177,%f68178};

	// end inline asm
	// begin inline asm
	mma.sync.aligned.m16n8k8.row.col.f32.f16.f16.f32 {%f68175,%f68176,%f68177,%f68178}, {%r1,%r2}, {%r3}, {%f68175,%f68176,%f68177,%f68178};

	// end inline asm
	// begin inline asm
	mma.sync.aligned.m16n8k8.row.col.f32.f16.f16.f32 {%f68175,%f68176,%f68177,%f68178}, {%r1,%r2}, {%r3}, {%f68175,%f68176,%f68177,%f68178};

	// end inline asm
	// begin inline asm
	mma.sync.aligned.m16n8k8.row.col.f32.f16.f16.f32 {%f68175,%f68176,%f68177,%f68178}, {%r1,%r2}, {%r3}, {%f68175,%f68176,%f68177,%f68178};

	// end inline asm
	// begin inline asm
	mma.sync.aligned.m16n8k8.row.col.f32.f16.f16.f32 {%f68175,%f68176,%f68177,%f68178}, {%r1,%r2}, {%r3}, {%f68175,%f68176,%f68177,%f68178};

	// end inline asm
	// begin inline asm
	mma.sync.aligned.m16n8k8.row.col.f32.f16.f16.f32 {%f68175,%f68176,%f68177,%f68178}, {%r1,%r2}, {%r3}, {%f68175,%f68176,%f68177,%f68178};

	// end inline asm
	// begin inline asm
	mma.sync.aligned.m16n8k8.row.col.f32.f16.f16.f32 {%f68175,%f68176,%f68177,%f68178}, {%r1,%r2}, {%r3}, {%f68175,%f68176,%f68177,%f68178};

	// end inline asm
	// begin inline asm
	mma.sync.aligned.m16n8k8.row.col.f32.f16.f16.f32 {%f68175,%f68176,%f68177,%f68178}, {%r1,%r2}, {%r3}, {%f68175,%f68176,%f68177,%f68178};

	// end inline asm
	// begin inline asm
	mma.sync.aligned.m16n8k8.row.col.f32.f16.f16.f32 {%f68175,%f68176,%f68177,%f68178}, {%r1,%r2}, {%r3}, {%f68175,%f68176,%f68177,%f68178};

	// end inline asm
	// begin inline asm
	mma.sync.aligned.m16n8k8.row.col.f32.f16.f16.f32 {%f68175,%f68176,%f68177,%f68178}, {%r1,%r2}, {%r3}, {%f68175,%f68176,%f68177,%f68178};

	// end inline asm
	// begin inline asm
	mma.sync.aligned.m16n8k8.row.col.f32.f16.f16.f32 {%f68175,%f68176,%f68177,%f68178}, {%r1,%r2}, {%r3}, {%f68175,%f68176,%f68177,%f68178};

	// end inline asm
	// begin inline asm
	mma.sync.aligned.m16n8k8.row.col.f32.f16.f16.f32 {%f68175,%f68176,%f68177,%f68178}, {%r1,%r2}, {%r3}, {%f68175,%f68176,%f68177,%f68178};

	// end inline asm
	// begin inline asm
	mma.sync.aligned.m16n8k8.row.col.f32.f16.f16.f32 {%f68175,%f68176,%f68177,%f68178}, {%r1,%r2}, {%r3}, {%f68175,%f68176,%f68177,%f68178};

	// end inline asm
	// begin inline asm
	mma.sync.aligned.m16n8k8.row.col.f32.f16.f16.f32 {%f68175,%f68176,%f68177,%f68178}, {%r1,%r2}, {%r3}, {%f68175,%f68176,%f68177,%f68178};

	// end inline asm
	// begin inline asm
	mma.sync.aligned.m16n8k8.row.col.f32.f16.f16.f32 {%f68175,%f68176,%f68177,%f68178}, {%r1,%r2}, {%r3}, {%f68175,%f68176,%f68177,%f68178};

	// end inline asm
	// begin inline asm
	mma.sync.aligned.m16n8k8.row.col.f32.f16.f16.f32 {%f68175,%f68176,%f68177,%f68178}, {%r1,%r2}, {%r3}, {%f68175,%f68176,%f68177,%f68178};

	// end inline asm
	// begin inline asm
	mma.sync.aligned.m16n8k8.row.col.f32.f16.f16.f32 {%f68175,%f68176,%f68177,%f68178}, {%r1,%r2}, {%r3}, {%f68175,%f68176,%f68177,%f68178};

	// end inline asm
	// begin inline asm
	mma.sync.aligned.m16n8k8.row.col.f32.f16.f16.f32 {%f68175,%f68176,%f68177,%f68178}, {%r1,%r2}, {%r3}, {%f68175,%f68176,%f68177,%f68178};

	// end inline asm
	// begin inline asm
	mma.sync.aligned.m16n8k8.row.col.f32.f16.f16.f32 {%f68175,%f68176,%f68177,%f68178}, {%r1,%r2}, {%r3}, {%f68175,%f68176,%f68177,%f68178};

	// end inline asm
	// begin inline asm
	mma.sync.aligned.m16n8k8.row.col.f32.f16.f16.f32 {%f68175,%f68176,%f68177,%f68178}, {%r1,%r2}, {%r3}, {%f68175,%f68176,%f68177,%f68178};

	// end inline asm
	// begin inline asm
	mma.sync.aligned.m16n8k8.row.col.f32.f16.f16.f32 {%f68175,%f68176,%f68177,%f68178}, {%r1,%r2}, {%r3}, {%f68175,%f68176,%f68177,%f68178};

	// end inline asm
	// begin inline asm
	mma.sync.aligned.m16n8k8.row.col.f32.f16.f16.f32 {%f68175,%f68176,%f68177,%f68178}, {%r1,%r2}, {%r3}, {%f68175,%f68176,%f68177,%f68178};

	// end inline asm
	// begin inline asm
	mma.sync.aligned.m16n8k8.row.col.f32.f16.f16.f32 {%f68175,%f68176,%f68177,%f68178}, {%r1,%r2}, {%r3}, {%f68175,%f68176,%f68177,%f68178};

	// end inline asm
	// begin inline asm
	mma.sync.aligned.m16n8k8.row.col.f32.f16.f16.f32 {%f68175,%f68176,%f68177,%f68178}, {%r1,%r2}, {%r3}, {%f68175,%f68176,%f68177,%f68178};

	// end inline asm
	// begin inline asm
	mma.sync.aligned.m16n8k8.row.col.f32.f16.f16.f32 {%f68175,%f68176,%f68177,%f68178}, {%r1,%r2}, {%r3}, {%f68175,%f68176,%f68177,%f68178};

	// end inline asm
	// begin inline asm
	mma.sync.aligned.m16n8k8.row.col.f32.f16.f16.f32 {%f68175,%f68176,%f68177,%f68178}, {%r1,%r2}, {%r3}, {%f68175,%f68176,%f68177,%f68178};

	// end inline asm
	// begin inline asm
	mma.sync.aligned.m16n8k8.row.col.f32.f16.f16.f32 {%f68175,%f68176,%f68177,%f68178}, {%r1,%r2}, {%r3}, {%f68175,%f68176,%f68177,%f68178};

	// end inline asm
	// begin inline asm
	mma.sync.aligned.m16n8k8.row.col.f32.f16.f16.f32 {%f68175,%f68176,%f68177,%f68178}, {%r1,%r2}, {%r3}, {%f68175,%f68176,%f68177,%f68178};

	// end inline asm
	// begin inline asm
	mma.sync.aligned.m16n8k8.row.col.f32.f16.f16.f32 {%f68175,%f68176,%f68177,%f68178}, {%r1,%r2}, {%r3}, {%f68175,%f68176,%f68177,%f68178};

	// end inline asm
	// begin inline asm
	mma.sync.aligned.m16n8k8.row.col.f32.f16.f16.f32 {%f68175,%f68176,%f68177,%f68178}, {%r1,%r2}, {%r3}, {%f68175,%f68176,%f68177,%f68178};

	// end inline asm
	// begin inline asm
	mma.sync.aligned.m16n8k8.row.col.f32.f16.f16.f32 {%f68175,%f68176,%f68177,%f68178}, {%r1,%r2}, {%r3}, {%f68175,%f68176,%f68177,%f68178};

	// end inline asm
	// begin inline asm
	mma.sync.aligned.m16n8k8.row.col.f32.f16.f16.f32 {%f68175,%f68176,%f68177,%f68178}, {%r1,%r2}, {%r3}, {%f68175,%f68176,%f68177,%f68178};

	// end inline asm
	// begin inline asm
	mma.sync.aligned.m16n8k8.row.col.f32.f16.f16.f32 {%f68175,%f68176,%f68177,%f68178}, {%r1,%r2}, {%r3}, {%f68175,%f68176,%f68177,%f68178};

	// end inline asm
	// begin inline asm
	mma.sync.aligned.m16n8k8.row.col.f32.f16.f16.f32 {%f68175,%f68176,%f68177,%f68178}, {%r1,%r2}, {%r3}, {%f68175,%f68176,%f68177,%f68178};

	// end inline asm
	// begin inline asm
	mma.sync.aligned.m16n8k8.row.col.f32.f16.f16.f32 {%f68175,%f68176,%f68177,%f68178}, {%r1,%r2}, {%r3}, {%f68175,%f68176,%f68177,%f68178};

	// end inline asm
	// begin inline asm
	mma.sync.aligned.m16n8k8.row.col.f32.f16.f16.f32 {%f68175,%f68176,%f68177,%f68178}, {%r1,%r2}, {%r3}, {%f68175,%f68176,%f68177,%f68178};

	// end inline asm
	// begin inline asm
	mma.sync.aligned.m16n8k8.row.col.f32.f16.f16.f32 {%f68175,%f68176,%f68177,%f68178}, {%r1,%r2}, {%r3}, {%f68175,%f68176,%f68177,%f68178};

	// end inline asm
	// begin inline asm
	mma.sync.aligned.m16n8k8.row.col.f32.f16.f16.f32 {%f68175,%f68176,%f68177,%f68178}, {%r1,%r2}, {%r3}, {%f68175,%f68176,%f68177,%f68178};

	// end inline asm
	// begin inline asm
	mma.sync.aligned.m16n8k8.row.col.f32.f16.f16.f32 {%f68175,%f68176,%f68177,%f68178}, {%r1,%r2}, {%r3}, {%f68175,%f68176,%f68177,%f68178};

	// end inline asm
	// begin inline asm
	mma.sync.aligned.m16n8k8.row.col.f32.f16.f16.f32 {%f68175,%f68176,%f68177,%f68178}, {%r1,%r2}, {%r3}, {%f68175,%f68176,%f68177,%f68178};

	// end inline asm
	// begin inline asm
	mma.sync.aligned.m16n8k8.row.col.f32.f16.f16.f32 {%f68175,%f68176,%f68177,%f68178}, {%r1,%r2}, {%r3}, {%f68175,%f68176,%f68177,%f68178};

	// end inline asm
	// begin inline asm
	mma.sync.aligned.m16n8k8.row.col.f32.f16.f16.f32 {%f68175,%f68176,%f68177,%f68178}, {%r1,%r2}, {%r3}, {%f68175,%f68176,%f68177,%f68178};

	// end inline asm
	// begin inline asm
	mma.sync.aligned.m16n8k8.row.col.f32.f16.f16.f32 {%f68175,%f68176,%f68177,%f68178}, {%r1,%r2}, {%r3}, {%f68175,%f68176,%f68177,%f68178};

	// end inline asm
	// begin inline asm
	mma.sync.aligned.m16n8k8.row.col.f32.f16.f16.f32 {%f68175,%f68176,%f68177,%f68178}, {%r1,%r2}, {%r3}, {%f68175,%f68176,%f68177,%f68178};

	// end inline asm
	// begin inline asm
	mma.sync.aligned.m16n8k8.row.col.f32.f16.f16.f32 {%f68175,%f68176,%f68177,%f68178}, {%r1,%r2}, {%r3}, {%f68175,%f68176,%f68177,%f68178};

	// end inline asm
	// begin inline asm
	mma.sync.aligned.m16n8k8.row.col.f32.f16.f16.f32 {%f68175,%f68176,%f68177,%f68178}, {%r1,%r2}, {%r3}, {%f68175,%f68176,%f68177,%f68178};

	// end inline asm
	// begin inline asm
	mma.sync.aligned.m16n8k8.row.col.f32.f16.f16.f32 {%f68175,%f68176,%f68177,%f68178}, {%r1,%r2}, {%r3}, {%f68175,%f68176,%f68177,%f68178};

	// end inline asm
	// begin inline asm
	mma.sync.aligned.m16n8k8.row.col.f32.f16.f16.f32 {%f68175,%f68176,%f68177,%f68178}, {%r1,%r2}, {%r3}, {%f68175,%f68176,%f68177,%f68178};

	// end inline asm
	// begin inline asm
	mma.sync.aligned.m16n8k8.row.col.f32.f16.f16.f32 {%f68175,%f68176,%f68177,%f68178}, {%r1,%r2}, {%r3}, {%f68175,%f68176,%f68177,%f68178};

	// end inline asm
	// begin inline asm
	mma.sync.aligned.m16n8k8.row.col.f32.f16.f16.f32 {%f68175,%f68176,%f68177,%f68178}, {%r1,%r2}, {%r3}, {%f68175,%f68176,%f68177,%f68178};

	// end inline asm
	// begin inline asm
	mma.sync.aligned.m16n8k8.row.col.f32.f16.f16.f32 {%f68175,%f68176,%f68177,%f68178}, {%r1,%r2}, {%r3}, {%f68175,%f68176,%f68177,%f68178};

	// end inline asm
	// begin inline asm
	mma.sync.aligned.m16n8k8.row.col.f32.f16.f16.f32 {%f68175,%f68176,%f68177,%f68178}, {%r1,%r2}, {%r3}, {%f68175,%f68176,%f68177,%f68178};

	// end inline asm
	// begin inline asm
	mma.sync.aligned.m16n8k8.row.col.f32.f16.f16.f32 {%f68175,%f68176,%f68177,%f68178}, {%r1,%r2}, {%r3}, {%f68175,%f68176,%f68177,%f68178};

	// end inline asm
	// begin inline asm
	mma.sync.aligned.m16n8k8.row.col.f32.f16.f16.f32 {%f68175,%f68176,%f68177,%f68178}, {%r1,%r2}, {%r3}, {%f68175,%f68176,%f68177,%f68178};

	// end inline asm
	// begin inline asm
	mma.sync.aligned.m16n8k8.row.col.f32.f16.f16.f32 {%f68175,%f68176,%f68177,%f68178}, {%r1,%r2}, {%r3}, {%f68175,%f68176,%f68177,%f68178};

	// end inline asm
	// begin inline asm
	mma.sync.aligned.m16n8k8.row.col.f32.f16.f16.f32 {%f68175,%f68176,%f68177,%f68178}, {%r1,%r2}, {%r3}, {%f68175,%f68176,%f68177,%f68178};

	// end inline asm
	// begin inline asm
	mma.sync.aligned.m16n8k8.row.col.f32.f16.f16.f32 {%f68175,%f68176,%f68177,%f68178}, {%r1,%r2}, {%r3}, {%f68175,%f68176,%f68177,%f68178};

	// end inline asm
	// begin inline asm
	mma.sync.aligned.m16n8k8.row.col.f32.f16.f16.f32 {%f68175,%f68176,%f68177,%f68178}, {%r1,%r2}, {%r3}, {%f68175,%f68176,%f68177,%f68178};

	// end inline asm
	// begin inline asm
	mma.sync.aligned.m16n8k8.row.col.f32.f16.f16.f32 {%f68175,%f68176,%f68177,%f68178}, {%r1,%r2}, {%r3}, {%f68175,%f68176,%f68177,%f68178};

	// end inline asm
	// begin inline asm
	mma.sync.aligned.m16n8k8.row.col.f32.f16.f16.f32 {%f68175,%f68176,%f68177,%f68178}, {%r1,%r2}, {%r3}, {%f68175,%f68176,%f68177,%f68178};

	// end inline asm
	// begin inline asm
	mma.sync.aligned.m16n8k8.row.col.f32.f16.f16.f32 {%f68175,%f68176,%f68177,%f68178}, {%r1,%r2}, {%r3}, {%f68175,%f68176,%f68177,%f68178};

	// end inline asm
	// begin inline asm
	mma.sync.aligned.m16n8k8.row.col.f32.f16.f16.f32 {%f68175,%f68176,%f68177,%f68178}, {%r1,%r2}, {%r3}, {%f68175,%f68176,%f68177,%f68178};

	// end inline asm
	// begin inline asm
	mma.sync.aligned.m16n8k8.row.col.f32.f16.f16.f32 {%f68175,%f68176,%f68177,%f68178}, {%r1,%r2}, {%r3}, {%f68175,%f68176,%f68177,%f68178};

	// end inline asm
	// begin inline asm
	mma.sync.aligned.m16n8k8.row.col.f32.f16.f16.f32 {%f68175,%f68176,%f68177,%f68178}, {%r1,%r2}, {%r3}, {%f68175,%f68176,%f68177,%f68178};

	// end inline asm
	// begin inline asm
	mma.sync.aligned.m16n8k8.row.col.f32.f16.f16.f32 {%f68175,%f68176,%f68177,%f68178}, {%r1,%r2}, {%r3}, {%f68175,%f68176,%f68177,%f68178};

	// end inline asm
	// begin inline asm
	mma.sync.aligned.m16n8k8.row.col.f32.f16.f16.f32 {%f68175,%f68176,%f68177,%f68178}, {%r1,%r2}, {%r3}, {%f68175,%f68176,%f68177,%f68178};

	// end inline asm
	// begin inline asm
	mma.sync.aligned.m16n8k8.row.col.f32.f16.f16.f32 {%f68175,%f68176,%f68177,%f68178}, {%r1,%r2}, {%r3}, {%f68175,%f68176,%f68177,%f68178};

	// end inline asm
	// begin inline asm
	mma.sync.aligned.m16n8k8.row.col.f32.f16.f16.f32 {%f68175,%f68176,%f68177,%f68178}, {%r1,%r2}, {%r3}, {%f68175,%f68176,%f68177,%f68178};

	// end inline asm
	// begin inline asm
	mma.sync.aligned.m16n8k8.row.col.f32.f16.f16.f32 {%f68175,%f68176,%f68177,%f68178}, {%r1,%r2}, {%r3}, {%f68175,%f68176,%f68177,%f68178};

	// end inline asm
	// begin inline asm
	mma.sync.aligned.m16n8k8.row.col.f32.f16.f16.f32 {%f68175,%f68176,%f68177,%f68178}, {%r1,%r2}, {%r3}, {%f68175,%f68176,%f68177,%f68178};

	// end inline asm
	// begin inline asm
	mma.sync.aligned.m16n8k8.row.col.f32.f16.f16.f32 {%f68175,%f68176,%f68177,%f68178}, {%r1,%r2}, {%r3}, {%f68175,%f68176,%f68177,%f68178};

	// end inline asm
	// begin inline asm
	mma.sync.aligned.m16n8k8.row.col.f32.f16.f16.f32 {%f68175,%f68176,%f68177,%f68178}, {%r1,%r2}, {%r3}, {%f68175,%f68176,%f68177,%f68178};

	// end inline asm
	// begin inline asm
	mma.sync.aligned.m16n8k8.row.col.f32.f16.f16.f32 {%f68175,%f68176,%f68177,%f68178}, {%r1,%r2}, {%r3}, {%f68175,%f68176,%f68177,%f68178};

	// end inline asm
	// begin inline asm
	mma.sync.aligned.m16n8k8.row.col.f32.f16.f16.f32 {%f68175,%f68176,%f68177,%f68178}, {%r1,%r2}, {%r3}, {%f68175,%f68176,%f68177,%f68178};

	// end inline asm
	// begin inline asm
	mma.sync.aligned.m16n8k8.row.col.f32.f16.f16.f32 {%f68175,%f68176,%f68177,%f68178}, {%r1,%r2}, {%r3}, {%f68175,%f68176,%f68177,%f68178};

	// end inline asm
	// begin inline asm
	mma.sync.aligned.m16n8k8.row.col.f32.f16.f16.f32 {%f68175,%f68176,%f68177,%f68178}, {%r1,%r2}, {%r3}, {%f68175,%f68176,%f68177,%f68178};

	// end inline asm
	// begin inline asm
	mma.sync.aligned.m16n8k8.row.col.f32.f16.f16.f32 {%f68175,%f68176,%f68177,%f68178}, {%r1,%r2}, {%r3}, {%f68175,%f68176,%f68177,%f68178};

	// end inline asm
	// begin inline asm
	mma.sync.aligned.m16n8k8.row.col.f32.f16.f16.f32 {%f68175,%f68176,%f68177,%f68178}, {%r1,%r2}, {%r3}, {%f68175,%f68176,%f68177,%f68178};

	// end inline asm
	// begin inline asm
	mma.sync.aligned.m16n8k8.row.col.f32.f16.f16.f32 {%f68175,%f68176,%f68177,%f68178}, {%r1,%r2}, {%r3}, {%f68175,%f68176,%f68177,%f68178};

	// end inline asm
	// begin inline asm
	mma.sync.aligned.m16n8k8.row.col.f32.f16.f16.f32 {%f68175,%f68176,%f68177,%f68178}, {%r1,%r2}, {%r3}, {%f68175,%f68176,%f68177,%f68178};

	// end inline asm
	mov.f32 	%f71016, %f68176;
	mov.f32 	%f71018, %f68178;
	mov.f32 	%f71015, %f68175;
	mov.f32 	%f71017, %f68177;
	// begin inline asm
	mma.sync.aligned.m16n8k8.row.col.f32.f16.f16.f32 {%f71015,%f71016,%f71017,%f71018}, {%r1,%r2}, {%r3}, {%f71015,%f71016,%f71017,%f71018};

	// end inline asm
	// begin inline asm
	mma.sync.aligned.m16n8k8.row.col.f32.f16.f16.f32 {%f71015,%f71016,%f71017,%f71018}, {%r1,%r2}, {%r3}, {%f71015,%f71016,%f71017,%f71018};

	// end inline asm
	// begin inline asm
	mma.sync.aligned.m16n8k8.row.col.f32.f16.f16.f32 {%f71015,%f71016,%f71017,%f71018}, {%r1,%r2}, {%r3}, {%f71015,%f71016,%f71017,%f71018};

	// end inline asm
	// begin inline asm
	mma.sync.aligned.m16n8k8.row.col.f32.f16.f16.f32 {%f71015,%f71016,%f71017,%f71018}, {%r1,%r2}, {%r3}, {%f71015,%f71016,%f71017,%f71018};

	// end inline asm
	// begin inline asm
	mma.sync.aligned.m16n8k8.row.col.f32.f16.f16.f32 {%f71015,%f71016,%f71017,%f71018}, {%r1,%r2}, {%r3}, {%f71015,%f71016,%f71017,%f71018};

	// end inline asm
	// begin inline asm
	mma.sync.aligned.m16n8k8.row.col.f32.f16.f16.f32 {%f71015,%f71016,%f71017,%f71018}, {%r1,%r2}, {%r3}, {%f71015,%f71016,%f71017,%f71018};

	// end inline asm
	// begin inline asm
	mma.sync.aligned.m16n8k8.row.col.f32.f16.f16.f32 {%f71015,%f71016,%f71017,%f71018}, {%r1,%r2}, {%r3}, {%f71015,%f71016,%f71017,%f71018};

	// end inline asm
	// begin inline asm
	mma.sync.aligned.m16n8k8.row.col.f32.f16.f16.f32 {%f71015,%f71016,%f71017,%f71018}, {%r1,%r2}, {%r3}, {%f71015,%f71016,%f71017,%f71018};

	// end inline asm
	// begin inline asm
	mma.sync.aligned.m16n8k8.row.col.f32.f16.f16.f32 {%f71015,%f71016,%f71017,%f71018}, {%r1,%r2}, {%r3}, {%f71015,%f71016,%f71017,%f71018};

	// end inline asm
	// begin inline asm
	mma.sync.aligned.m16n8k8.row.col.f32.f16.f16.f32 {%f71015,%f71016,%f71017,%f71018}, {%r1,%r2}, {%r3}, {%f71015,%f71016,%f71017,%f71018};

	// end inline asm
	// begin inline asm
	mma.sync.aligned.m16n8k8.row.col.f32.f16.f16.f32 {%f71015,%f71016,%f71017,%f71018}, {%r1,%r2}, {%r3}, {%f71015,%f71016,%f71017,%f71018};

	// end inline asm
	// begin inline asm
	mma.sync.aligned.m16n8k8.row.col.f32.f16.f16.f32 {%f71015,%f71016,%f71017,%f71018}, {%r1,%r2}, {%r3}, {%f71015,%f71016,%f71017,%f71018};

	// end inline asm
	// begin inline asm
	mma.sync.aligned.m16n8k8.row.col.f32.f16.f16.f32 {%f71015,%f71016,%f71017,%f71018}, {%r1,%r2}, {%r3}, {%f71015,%f71016,%f71017,%f71018};

	// end inline asm
	// begin inline asm
	mma.sync.aligned.m16n8k8.row.col.f32.f16.f16.f32 {%f71015,%f71016,%f71017,%f71018}, {%r1,%r2}, {%r3}, {%f71015,%f71016,%f71017,%f71018};

	// end inline asm
	// begin inline asm
	mma.sync.aligned.m16n8k8.row.col.f32.f16.f16.f32 {%f71015,%f71016,%f71017,%f71018}, {%r1,%r2}, {%r3}, {%f71015,%f71016,%f71017,%f71018};

	// end inline asm
	// begin inline asm
	mma.sync.aligned.m16n8k8.row.col.f32.f16.f16.f32 {%f71015,%f71016,%f71017,%f71018}, {%r1,%r2}, {%r3}, {%f71015,%f71016,%f71017,%f71018};

	// end inline asm
	// begin inline asm
	mma.sync.aligned.m16n8k8.row.col.f32.f16.f16.f32 {%f71015,%f71016,%f71017,%f71018}, {%r1,%r2}, {%r3}, {%f71015,%f71016,%f71017,%f71018};

	// end inline asm
	// begin inline asm
	mma.sync.aligned.m16n8k8.row.col.f32.f16.f16.f32 {%f71015,%f71016,%f71017,%f71018}, {%r1,%r2}, {%r3}, {%f71015,%f71016,%f71017,%f71018};

	// end inline asm
	// begin inline asm
	mma.sync.aligned.m16n8k8.row.col.f32.f16.f16.f32 {%f71015,%f71016,%f71017,%f71018}, {%r1,%r2}, {%r3}, {%f71015,%f71016,%f71017,%f71018};

	// end inline asm
	// begin inline asm
	mma.sync.aligned.m16n8k8.row.col.f32.f16.f16.f32 {%f71015,%f71016,%f71017,%f71018}, {%r1,%r2}, {%r3}, {%f71015,%f71016,%f71017,%f71018};

	// end inline asm
	// begin inline asm
	mma.sync.aligned.m16n8k8.row.col.f32.f16.f16.f32 {%f71015,%f71016,%f71017,%f71018}, {%r1,%r2}, {%r3}, {%f71015,%f71016,%f71017,%f71018};

	// end inline asm
	// begin inline asm
	mma.sync.aligned.m16n8k8.row.col.f32.f16.f16.f32 {%f71015,%f71016,%f71017,%f71018}, {%r1,%r2}, {%r3}, {%f71015,%f71016,%f71017,%f71018};

	// end inline asm
	// begin inline asm
	mma.sync.aligned.m16n8k8.row.col.f32.f16.f16.f32 {%f71015,%f71016,%f71017,%f71018}, {%r1,%r2}, {%r3}, {%f71015,%f71016,%f71017,%f71018};

	// end inline asm
	// begin inline asm
	mma.sync.aligned.m16n8k8.row.col.f32.f16.f16.f32 {%f71015,%f71016,%f71017,%f71018}, {%r1,%r2}, {%r3}, {%f71015,%f71016,%f71017,%f71018};

	// end inline asm
	// begin inline asm
	mma.sync.aligned.m16n8k8.row.col.f32.f16.f16.f32 {%f71015,%f71016,%f71017,%f71018}, {%r1,%r2}, {%r3}, {%f71015,%f71016,%f71017,%f71018};

	// end inline asm
	// begin inline asm
	mma.sync.aligned.m16n8k8.row.col.f32.f16.f16.f32 {%f71015,%f71016,%f71017,%f71018}, {%r1,%r2}, {%r3}, {%f71015,%f71016,%f71017,%f71018};

	// end inline asm
	// begin inline asm
	mma.sync.aligned.m16n8k8.row.col.f32.f16.f16.f32 {%f71015,%f71016,%f71017,%f71018}, {%r1,%r2}, {%r3}, {%f71015,%f71016,%f71017,%f71018};

	// end inline asm
	// begin inline asm
	mma.sync.aligned.m16n8k8.row.col.f32.f16.f16.f32 {%f71015,%f71016,%f71017,%f71018}, {%r1,%r2}, {%r3}, {%f71015,%f71016,%f71017,%f71018};

	// end inline asm
	// begin inline asm
	mma.sync.aligned.m16n8k8.row.col.f32.f16.f16.f32 {%f71015,%f71016,%f71017,%f71018}, {%r1,%r2}, {%r3}, {%f71015,%f71016,%f71017,%f71018};

	// end inline asm
	// begin inline asm
	mma.sync.aligned.m16n8k8.row.col.f32.f16.f16.f32 {%f71015,%f71016,%f71017,%f71018}, {%r1,%r2}, {%r3}, {%f71015,%f71016,%f71017,%f71018};

	// end inline asm
	// begin inline asm
	mma.sync.aligned.m16n8k8.row.col.f32.f16.f16.f32 {%f71015,%f71016,%f71017,%f71018}, {%r1,%r2}, {%r3}, {%f71015,%f71016,%f71017,%f71018};

	// end inline asm
	// begin inline asm
	mma.sync.aligned.m16n8k8.row.col.f32.f16.f16.f32 {%f71015,%f71016,%f71017,%f71018}, {%r1,%r2}, {%r3}, {%f71015,%f71016,%f71017,%f71018};

	// end inline asm
	// begin inline asm
	mma.sync.aligned.m16n8k8.row.col.f32.f16.f16.f32 {%f71015,%f71016,%f71017,%f71018}, {%r1,%r2}, {%r3}, {%f71015,%f71016,%f71017,%f71018};

	// end inline asm
	// begin inline asm
	mma.sync.aligned.m16n8k8.row.col.f32.f16.f16.f32 {%f71015,%f71016,%f71017,%f71018}, {%r1,%r2}, {%r3}, {%f71015,%f71016,%f71017,%f71018};

	// end inline asm
	// begin inline asm
	mma.sync.aligned.m16n8k8.row.col.f32.f16.f16.f32 {%f71015,%f71016,%f71017,%f71018}, {%r1,%r2}, {%r3}, {%f71015,%f71016,%f71017,%f71018};

	// end inline asm
	// begin inline asm
	mma.sync.aligned.m16n8k8.row.col.f32.f16.f16.f32 {%f71015,%f71016,%f71017,%f71018}, {%r1,%r2}, {%r3}, {%f71015,%f71016,%f71017,%f71018};

	// end inline asm
	// begin inline asm
	mma.sync.aligned.m16n8k8.row.col.f32.f16.f16.f32 {%f71015,%f71016,%f71017,%f71018}, {%r1,%r2}, {%r3}, {%f71015,%f71016,%f71017,%f71018};

	// end inline asm
	// begin inline asm
	mma.sync.aligned.m16n8k8.row.col.f32.f16.f16.f32 {%f71015,%f71016,%f71017,%f71018}, {%r1,%r2}, {%r3}, {%f71015,%f71016,%f71017,%f71018};

	// end inline asm
	// begin inline asm
	mma.sync.aligned.m16n8k8.row.col.f32.f16.f16.f32 {%f71015,%f71016,%f71017,%f71018}, {%r1,%r2}, {%r3}, {%f71015,%f71016,%f71017,%f71018};

	// end inline asm
	// begin inline asm
	mma.sync.aligned.m16n8k8.row.col.f32.f16.f16.f32 {%f71015,%f71016,%f71017,%f71018}, {%r1,%r2}, {%r3}, {%f71015,%f71016,%f71017,%f71018};

	// end inline asm
	// begin inline asm
	mma.sync.aligned.m16n8k8.row.col.f32.f16.f16.f32 {%f71015,%f71016,%f71017,%f71018}, {%r1,%r2}, {%r3}, {%f71015,%f71016,%f71017,%f71018};

	// end inline asm
	// begin inline asm
	mma.sync.aligned.m16n8k8.row.col.f32.f16.f16.f32 {%f71015,%f71016,%f71017,%f71018}, {%r1,%r2}, {%r3}, {%f71015,%f71016,%f71017,%f71018};

	// end inline asm
	// begin inline asm
	mma.sync.aligned.m16n8k8.row.col.f32.f16.f16.f32 {%f71015,%f71016,%f71017,%f71018}, {%r1,%r2}, {%r3}, {%f71015,%f71016,%f71017,%f71018};

	// end inline asm
	// begin inline asm
	mma.sync.aligned.m16n8k8.row.col.f32.f16.f16.f32 {%f71015,%f71016,%f71017,%f71018}, {%r1,%r2}, {%r3}, {%f71015,%f71016,%f71017,%f71018};

	// end inline asm
	// begin inline asm
	mma.sync.aligned.m16n8k8.row.col.f32.f16.f16.f32 {%f71015,%f71016,%f71017,%f71018}, {%r1,%r2}, {%r3}, {%f71015,%f71016,%f71017,%f71018};

	// end inline asm
	// begin inline asm
	mma.sync.aligned.m16n8k8.row.col.f32.f16.f16.f32 {%f71015,%f71016,%f71017,%f71018}, {%r1,%r2}, {%r3}, {%f71015,%f71016,%f71017,%f71018};

	// end inline asm
	// begin inline asm
	mma.sync.aligned.m16n8k8.row.col.f32.f16.f16.f32 {%f71015,%f71016,%f71017,%f71018}, {%r1,%r2}, {%r3}, {%f71015,%f71016,%f71017,%f71018};

	// end inline asm
	// begin inline asm
	mma.sync.aligned.m16n8k8.row.col.f32.f16.f16.f32 {%f71015,%f71016,%f71017,%f71018}, {%r1,%r2}, {%r3}, {%f71015,%f71016,%f71017,%f71018};

	// end inline asm
	// begin inline asm
	mma.sync.aligned.m16n8k8.row.col.f32.f16.f16.f32 {%f71015,%f71016,%f71017,%f71018}, {%r1,%r2}, {%r3}, {%f71015,%f71016,%f71017,%f71018};

	// end inline asm
	// begin inline asm
	mma.sync.aligned.m16n8k8.row.col.f32.f16.f16.f32 {%f71015,%f71016,%f71017,%f71018}, {%r1,%r2}, {%r3}, {%f71015,%f71016,%f71017,%f71018};

	// end inline asm
	// begin inline asm
	mma.sync.aligned.m16n8k8.row.col.f32.f16.f16.f32 {%f71015,%f71016,%f71017,%f71018}, {%r1,%r2}, {%r3}, {%f71015,%f71016,%f71017,%f71018};

	// end inline asm
	// begin inline asm
	mma.sync.aligned.m16n8k8.row.col.f32.f16.f16.f32 {%f71015,%f71016,%f71017,%f71018}, {%r1,%r2}, {%r3}, {%f71015,%f71016,%f71017,%f71018};

	// end inline asm
	// begin inline asm
	mma.sync.aligned.m16n8k8.row.col.f32.f16.f16.f32 {%f71015,%f71016,%f71017,%f71018}, {%r1,%r2}, {%r3}, {%f71015,%f71016,%f71017,%f71018};

	// end inline asm
	// begin inline asm
	mma.sync.aligned.m16n8k8.row.col.f32.f16.f16.f32 {%f71015,%f71016,%f71017,%f71018}, {%r1,%r2}, {%r3}, {%f71015,%f71016,%f71017,%f71018};

	// end inline asm
	// begin inline asm
	mma.sync.aligned.m16n8k8.row.col.f32.f16.f16.f32 {%f71015,%f71016,%f71017,%f71018}, {%r1,%r2}, {%r3}, {%f71015,%f71016,%f71017,%f71018};

	// end inline asm
	// begin inline asm
	mma.sync.aligned.m16n8k8.row.col.f32.f16.f16.f32 {%f71015,%f71016,%f71017,%f71018}, {%r1,%r2}, {%r3}, {%f71015,%f71016,%f71017,%f71018};

	// end inline asm
	// begin inline asm
	mma.sync.aligned.m16n8k8.row.col.f32.f16.f16.f32 {%f71015,%f71016,%f71017,%f71018}, {%r1,%r2}, {%r3}, {%f71015,%f71016,%f71017,%f71018};

	// end inline asm
	// begin inline asm
	mma.sync.aligned.m16n8k8.row.col.f32.f16.f16.f32 {%f71015,%f71016,%f71017,%f71018}, {%r1,%r2}, {%r3}, {%f71015,%f71016,%f71017,%f71018};

	// end inline asm
	// begin inline asm
	mma.sync.aligned.m16n8k8.row.col.f32.f16.f16.f32 {%f71015,%f71016,%f71017,%f71018}, {%r1,%r2}, {%r3}, {%f71015,%f71016,%f71017,%f71018};

	// end inline asm
	// begin inline asm
	mma.sync.aligned.m16n8k8.row.col.f32.f16.f16.f32 {%f71015,%f71016,%f71017,%f71018}, {%r1,%r2}, {%r3}, {%f71015,%f71016,%f71017,%f71018};

	// end inline asm
	// begin inline asm
	mma.sync.aligned.m16n8k8.row.col.f32.f16.f16.f32 {%f71015,%f71016,%f71017,%f71018}, {%r1,%r2}, {%r3}, {%f71015,%f71016,%f71017,%f71018};

	// end inline asm
	// begin inline asm
	mma.sync.aligned.m16n8k8.row.col.f32.f16.f16.f32 {%f71015,%f71016,%f71017,%f71018}, {%r1,%r2}, {%r3}, {%f71015,%f71016,%f71017,%f71018};

	// end inline asm
	// begin inline asm
	mma.sync.aligned.m16n8k8.row.col.f32.f16.f16.f32 {%f71015,%f71016,%f71017,%f71018}, {%r1,%r2}, {%r3}, {%f71015,%f71016,%f71017,%f71018};

	// end inline asm
	// begin inline asm
	mma.sync.aligned.m16n8k8.row.col.f32.f16.f16.f32 {%f71015,%f71016,%f71017,%f71018}, {%r1,%r2}, {%r3}, {%f71015,%f71016,%f71017,%f71018};

	// end inline asm
	// begin inline asm
	mma.sync.aligned.m16n8k8.row.col.f32.f16.f16.f32 {%f71015,%f71016,%f71017,%f71018}, {%r1,%r2}, {%r3}, {%f71015,%f71016,%f71017,%f71018};

	// end inline asm
	// begin inline asm
	mma.sync.aligned.m16n8k8.row.col.f32.f16.f16.f32 {%f71015,%f71016,%f71017,%f71018}, {%r1,%r2}, {%r3}, {%f71015,%f71016,%f71017,%f71018};

	// end inline asm
	// begin inline asm
	mma.sync.aligned.m16n8k8.row.col.f32.f16.f16.f32 {%f71015,%f71016,%f71017,%f71018}, {%r1,%r2}, {%r3}, {%f71015,%f71016,%f71017,%f71018};

	// end inline asm
	// begin inline asm
	mma.sync.aligned.m16n8k8.row.col.f32.f16.f16.f32 {%f71015,%f71016,%f71017,%f71018}, {%r1,%r2}, {%r3}, {%f71015,%f71016,%f71017,%f71018};

	// end inline asm
	// begin inline asm
	mma.sync.aligned.m16n8k8.row.col.f32.f16.f16.f32 {%f71015,%f71016,%f71017,%f71018}, {%r1,%r2}, {%r3}, {%f71015,%f71016,%f71017,%f71018};

	// end inline asm
	// begin inline asm
	mma.sync.aligned.m16n8k8.row.col.f32.f16.f16.f32 {%f71015,%f71016,%f71017,%f71018}, {%r1,%r2}, {%r3}, {%f71015,%f71016,%f71017,%f71018};

	// end inline asm
	// begin inline asm
	mma.sync.aligned.m16n8k8.row.col.f32.f16.f16.f32 {%f71015,%f71016,%f71017,%f71018}, {%r1,%r2}, {%r3}, {%f71015,%f71016,%f71017,%f71018};

	// end inline asm
	// begin inline asm
	mma.sync.aligned.m16n8k8.row.col.f32.f16.f16.f32 {%f71015,%f71016,%f71017,%f71018}, {%r1,%r2}, {%r3}, {%f71015,%f71016,%f71017,%f71018};

	// end inline asm
	// begin inline asm
	mma.sync.aligned.m16n8k8.row.col.f32.f16.f16.f32 {%f71015,%f71016,%f71017,%f71018}, {%r1,%r2}, {%r3}, {%f71015,%f71016,%f71017,%f71018};

	// end inline asm
	// begin inline asm
	mma.sync.aligned.m16n8k8.row.col.f32.f16.f16.f32 {%f71015,%f71016,%f71017,%f71018}, {%r1,%r2}, {%r3}, {%f71015,%f71016,%f71017,%f71018};

	// end inline asm
	// begin inline asm
	mma.sync.aligned.m16n8k8.row.col.f32.f16.f16.f32 {%f71015,%f71016,%f71017,%f71018}, {%r1,%r2}, {%r3}, {%f71015,%f71016,%f71017,%f71018};

	// end inline asm
	// begin inline asm
	mma.sync.aligned.m16n8k8.row.col.f32.f16.f16.f32 {%f71015,%f71016,%f71017,%f71018}, {%r1,%r2}, {%r3}, {%f71015,%f71016,%f71017,%f71018};

	// end inline asm
	// begin inline asm
	mma.sync.aligned.m16n8k8.row.col.f32.f16.f16.f32 {%f71015,%f71016,%f71017,%f71018}, {%r1,%r2}, {%r3}, {%f71015,%f71016,%f71017,%f71018};

	// end inline asm
	// begin inline asm
	mma.sync.aligned.m16n8k8.row.col.f32.f16.f16.f32 {%f71015,%f71016,%f71017,%f71018}, {%r1,%r2}, {%r3}, {%f71015,%f71016,%f71017,%f71018};

	// end inline asm
	// begin inline asm
	mma.sync.aligned.m16n8k8.row.col.f32.f16.f16.f32 {%f71015,%f71016,%f71017,%f71018}, {%r1,%r2}, {%r3}, {%f71015,%f71016,%f71017,%f71018};

	// end inline asm
	// begin inline asm
	mma.sync.aligned.m16n8k8.row.col.f32.f16.f16.f32 {%f71015,%f71016,%f71017,%f71018}, {%r1,%r2}, {%r3}, {%f71015,%f71016,%f71017,%f71018};

	// end inline asm
	// begin inline asm
	mma.sync.aligned.m16n8k8.row.col.f32.f16.f16.f32 {%f71015,%f71016,%f71017,%f71018}, {%r1,%r2}, {%r3}, {%f71015,%f71016,%f71017,%f71018};

	// end inline asm
	// begin inline asm
	mma.sync.aligned.m16n8k8.row.col.f32.f16.f16.f32 {%f71015,%f71016,%f71017,%f71018}, {%r1,%r2}, {%r3}, {%f71015,%f71016,%f71017,%f71018};

	// end inline asm
	// begin inline asm
	mma.sync.aligned.m16n8k8.row.col.f32.f16.f16.f32 {%f71015,%f71016,%f71017,%f71018}, {%r1,%r2}, {%r3}, {%f71015,%f71016,%f71017,%f71018};

	// end inline asm
	// begin inline asm
	mma.sync.aligned.m16n8k8.row.col.f32.f16.f16.f32 {%f71015,%f71016,%f71017,%f71018}, {%r1,%r2}, {%r3}, {%f71015,%f71016,%f71017,%f71018};

	// end inline asm
	// begin inline asm
	mma.sync.aligned.m16n8k8.row.col.f32.f16.f16.f32 {%f71015,%f71016,%f71017,%f71018}, {%r1,%r2}, {%r3}, {%f71015,%f71016,%f71017,%f71018};

	// end inline asm
	// begin inline asm
	mma.sync.aligned.m16n8k8.row.col.f32.f16.f16.f32 {%f71015,%f71016,%f71017,%f71018}, {%r1,%r2}, {%r3}, {%f71015,%f71016,%f71017,%f71018};

	// end inline asm
	// begin inline asm
	mma.sync.aligned.m16n8k8.row.col.f32.f16.f16.f32 {%f71015,%f71016,%f71017,%f71018}, {%r1,%r2}, {%r3}, {%f71015,%f71016,%f71017,%f71018};

	// end inline asm
	// begin inline asm
	mma.sync.aligned.m16n8k8.row.col.f32.f16.f16.f32 {%f71015,%f71016,%f71017,%f71018}, {%r1,%r2}, {%r3}, {%f71015,%f71016,%f71017,%f71018};

	// end inline asm
	// begin inline asm
	mma.sync.aligned.m16n8k8.row.col.f32.f16.f16.f32 {%f71015,%f71016,%f71017,%f71018}, {%r1,%r2}, {%r3}, {%f71015,%f71016,%f71017,%f71018};

	// end inline asm
	// begin inline asm
	mma.sync.aligned.m16n8k8.row.col.f32.f16.f16.f32 {%f71015,%f71016,%f71017,%f71018}, {%r1,%r2}, {%r3}, {%f71015,%f71016,%f71017,%f71018};

	// end inline asm
	// begin inline asm
	mma.sync.aligned.m16n8k8.row.col.f32.f16.f16.f32 {%f71015,%f71016,%f71017,%f71018}, {%r1,%r2}, {%r3}, {%f71015,%f71016,%f71017,%f71018};

	// end inline asm
	// begin inline asm
	mma.sync.aligned.m16n8k8.row.col.f32.f16.f16.f32 {%f71015,%f71016,%f71017,%f71018}, {%r1,%r2}, {%r3}, {%f71015,%f71016,%f71017,%f71018};

	// end inline asm
	// begin inline asm
	mma.sync.aligned.m16n8k8.row.col.f32.f16.f16.f32 {%f71015,%f71016,%f71017,%f71018}, {%r1,%r2}, {%r3}, {%f71015,%f71016,%f71017,%f71018};

	// end inline asm
	// begin inline asm
	mma.sync.aligned.m16n8k8.row.col.f32.f16.f16.f32 {%f71015,%f71016,%f71017,%f71018}, {%r1,%r2}, {%r3}, {%f71015,%f71016,%f71017,%f71018};

	// end inline asm
	// begin inline asm
	mma.sync.aligned.m16n8k8.row.col.f32.f16.f16.f32 {%f71015,%f71016,%f71017,%f71018}, {%r1,%r2}, {%r3}, {%f71015,%f71016,%f71017,%f71018};

	// end inline asm
	// begin inline asm
	mma.sync.aligned.m16n8k8.row.col.f32.f16.f16.f32 {%f71015,%f71016,%f71017,%f71018}, {%r1,%r2}, {%r3}, {%f71015,%f71016,%f71017,%f71018};

	// end inline asm
	// begin inline asm
	mma.sync.aligned.m16n8k8.row.col.f32.f16.f16.f32 {%f71015,%f71016,%f71017,%f71018}, {%r1,%r2}, {%r3}, {%f71015,%f71016,%f71017,%f71018};

	// end inline asm
	// begin inline asm
	mma.sync.aligned.m16n8k8.row.col.f32.f16.f16.f32 {%f71015,%f71016,%f71017,%f71018}, {%r1,%r2}, {%r3}, {%f71015,%f71016,%f71017,%f71018};

	// end inline asm
	// begin inline asm
	mma.sync.aligned.m16n8k8.row.col.f32.f16.f16.f32 {%f71015,%f71016,%f71017,%f71018}, {%r1,%r2}, {%r3}, {%f71015,%f71016,%f71017,%f71018};

	// end inline asm
	// begin inline asm
	mma.sync.aligned.m16n8k8.row.col.f32.f16.f16.f32 {%f71015,%f71016,%f71017,%f71018}, {%r1,%r2}, {%r3}, {%f71015,%f71016,%f71017,%f71018};

	// end inline asm
	// begin inline asm
	mma.sync.aligned.m16n8k8.row.col.f32.f16.f16.f32 {%f71015,%f71016,%f71017,%f71018}, {%r1,%r2}, {%r3}, {%f71015,%f71016,%f71017,%f71018};

	// end inline asm
	// begin inline asm
	mma.sync.aligned.m16n8k8.row.col.f32.f16.f16.f32 {%f71015,%f71016,%f71017,%f71018}, {%r1,%r2}, {%r3}, {%f71015,%f71016,%f71017,%f71018};

	// end inline asm
	// begin inline asm
	mma.sync.aligned.m16n8k8.row.col.f32.f16.f16.f32 {%f71015,%f71016,%f71017,%f71018}, {%r1,%r2}, {%r3}, {%f71015,%f71016,%f71017,%f71018};

	// end inline asm
	// begin inline asm
	mma.sync.aligned.m16n8k8.row.col.f32.f16.f16.f32 {%f71015,%f71016,%f71017,%f71018}, {%r1,%r2}, {%r3}, {%f71015,%f71016,%f71017,%f71018};

	// end inline asm
	// begin inline asm
	mma.sync.aligned.m16n8k8.row.col.f32.f16.f16.f32 {%f71015,%f71016,%f71017,%f71018}, {%r1,%r2}, {%r3}, {%f71015,%f71016,%f71017,%f71018};

	// end inline asm
	// begin inline asm
	mma.sync.aligned.m16n8k8.row.col.f32.f16.f16.f32 {%f71015,%f71016,%f71017,%f71018}, {%r1,%r2}, {%r3}, {%f71015,%f71016,%f71017,%f71018};

	// end inline asm
	// begin inline asm
	mma.sync.aligned.m16n8k8.row.col.f32.f16.f16.f32 {%f71015,%f71016,%f71017,%f71018}, {%r1,%r2}, {%r3}, {%f71015,%f71016,%f71017,%f71018};

	// end inline asm
	// begin inline asm
	mma.sync.aligned.m16n8k8.row.col.f32.f16.f16.f32 {%f71015,%f71016,%f71017,%f71018}, {%r1,%r2}, {%r3}, {%f71015,%f71016,%f71017,%f71018};

	// end inline asm
	// begin inline asm
	mma.sync.aligned.m16n8k8.row.col.f32.f16.f16.f32 {%f71015,%f71016,%f71017,%f71018}, {%r1,%r2}, {%r3}, {%f71015,%f71016,%f71017,%f71018};

	// end inline asm
	// begin inline asm
	mma.sync.aligned.m16n8k8.row.col.f32.f16.f16.f32 {%f71015,%f71016,%f71017,%f71018}, {%r1,%r2}, {%r3}, {%f71015,%f71016,%f71017,%f71018};

	// end inline asm
	// begin inline asm
	mma.sync.aligned.m16n8k8.row.col.f32.f16.f16.f32 {%f71015,%f71016,%f71017,%f71018}, {%r1,%r2}, {%r3}, {%f71015,%f71016,%f71017,%f71018};

	// end inline asm
	// begin inline asm
	mma.sync.aligned.m16n8k8.row.col.f32.f16.f16.f32 {%f71015,%f71016,%f71017,%f71018}, {%r1,%r2}, {%r3}, {%f71015,%f71016,%f71017,%f71018};

	// end inline asm
	// begin inline asm
	mma.sync.aligned.m16n8k8.row.col.f32.f16.f16.f32 {%f71015,%f71016,%f71017,%f71018}, {%r1,%r2}, {%r3}, {%f71015,%f71016,%f71017,%f71018};

	// end inline asm
	// begin inline asm
	mma.sync.aligned.m16n8k8.row.col.f32.f16.f16.f32 {%f71015,%f71016,%f71017,%f71018}, {%r1,%r2}, {%r3}, {%f71015,%f71016,%f71017,%f71018};

	// end inline asm
	// begin inline asm
	mma.sync.aligned.m16n8k8.row.col.f32.f16.f16.f32 {%f71015,%f71016,%f71017,%f71018}, {%r1,%r2}, {%r3}, {%f71015,%f71016,%f71017,%f71018};

	// end inline asm
	// begin inline asm
	mma.sync.aligned.m16n8k8.row.col.f32.f16.f16.f32 {%f71015,%f71016,%f71017,%f71018}, {%r1,%r2}, {%r3}, {%f71015,%f71016,%f71017,%f71018};

	// end inline asm
	// begin inline asm
	mma.sync.aligned.m16n8k8.row.col.f32.f16.f16.f32 {%f71015,%f71016,%f71017,%f71018}, {%r1,%r2}, {%r3}, {%f71015,%f71016,%f71017,%f71018};

	// end inline asm
	// begin inline asm
	mma.sync.aligned.m16n8k8.row.col.f32.f16.f16.f32 {%f71015,%f71016,%f71017,%f71018}, {%r1,%r2}, {%r3}, {%f71015,%f71016,%f71017,%f71018};

	// end inline asm
	// begin inline asm
	mma.sync.aligned.m16n8k8.row.col.f32.f16.f16.f32 {%f71015,%f71016,%f71017,%f71018}, {%r1,%r2}, {%r3}, {%f71015,%f71016,%f71017,%f71018};

	// end inline asm
	// begin inline asm
	mma.sync.aligned.m16n8k8.row.col.f32.f16.f16.f32 {%f71015,%f71016,%f71017,%f71018}, {%r1,%r2}, {%r3}, {%f71015,%f71016,%f71017,%f71018};

	// end inline asm
	// begin inline asm
	mma.sync.aligned.m16n8k8.row.col.f32.f16.f16.f32 {%f71015,%f71016,%f71017,%f71018}, {%r1,%r2}, {%r3}, {%f71015,%f71016,%f71017,%f71018};

	// end inline asm
	// begin inline asm
	mma.sync.aligned.m16n8k8.row.col.f32.f16.f16.f32 {%f71015,%f71016,%f71017,%f71018}, {%r1,%r2}, {%r3}, {%f71015,%f71016,%f71017,%f71018};

	// end inline asm
	// begin inline asm
	mma.sync.aligned.m16n8k8.row.col.f32.f16.f16.f32 {%f71015,%f71016,%f71017,%f71018}, {%r1,%r2}, {%r3}, {%f71015,%f71016,%f71017,%f71018};

	// end inline asm
	// begin inline asm
	mma.sync.aligned.m16n8k8.row.col.f32.f16.f16.f32 {%f71015,%f71016,%f71017,%f71018}, {%r1,%r2}, {%r3}, {%f71015,%f71016,%f71017,%f71018};

	// end inline asm
	// begin inline asm
	mma.sync.aligned.m16n8k8.row.col.f32.f16.f16.f32 {%f71015,%f71016,%f71017,%f71018}, {%r1,%r2}, {%r3}, {%f71015,%f71016,%f71017,%f71018};

	// end inline asm
	// begin inline asm
	mma.sync.aligned.m16n8k8.row.col.f32.f16.f16.f32 {%f71015,%f71016,%f71017,%f71018}, {%r1,%r2}, {%r3}, {%f71015,%f71016,%f71017,%f71018};

	// end inline asm
	// begin inline asm
	mma.sync.aligned.m16n8k8.row.col.f32.f16.f16.f32 {%f71015,%f71016,%f71017,%f71018}, {%r1,%r2}, {%r3}, {%f71015,%f71016,%f71017,%f71018};

	// end inline asm
	// begin inline asm
	mma.sync.aligned.m16n8k8.row.col.f32.f16.f16.f32 {%f71015,%f71016,%f71017,%f71018}, {%r1,%r2}, {%r3}, {%f71015,%f71016,%f71017,%f71018};

	// end inline asm
	// begin inline asm
	mma.sync.aligned.m16n8k8.row.col.f32.f16.f16.f32 {%f71015,%f71016,%f71017,%f71018}, {%r1,%r2}, {%r3}, {%f71015,%f71016,%f71017,%f71018};

	// end inline asm
	// begin inline asm
	mma.sync.aligned.m16n8k8.row.col.f32.f16.f16.f32 {%f71015,%f71016,%f71017,%f71018}, {%r1,%r2}, {%r3}, {%f71015,%f71016,%f71017,%f71018};

	// end inline asm
	// begin inline asm
	mma.sync.aligned.m16n8k8.row.col.f32.f16.f16.f32 {%f71015,%f71016,%f71017,%f71018}, {%r1,%r2}, {%r3}, {%f71015,%f71016,%f71017,%f71018};

	// end inline asm
	// begin inline asm
	mma.sync.aligned.m16n8k8.row.col.f32.f16.f16.f32 {%f71015,%f71016,%f71017,%f71018}, {%r1,%r2}, {%r3}, {%f71015,%f71016,%f71017,%f71018};

	// end inline asm
	// begin inline asm
	mma.sync.aligned.m16n8k8.row.col.f32.f16.f16.f32 {%f71015,%f71016,%f71017,%f71018}, {%r1,%r2}, {%r3}, {%f71015,%f71016,%f71017,%f71018};

	// end inline asm
	// begin inline asm
	mma.sync.aligned.m16n8k8.row.col.f32.f16.f16.f32 {%f71015,%f71016,%f71017,%f71018}, {%r1,%r2}, {%r3}, {%f71015,%f71016,%f71017,%f71018};

	// end inline asm
	// begin inline asm
	mma.sync.aligned.m16n8k8.row.col.f32.f16.f16.f32 {%f71015,%f71016,%f71017,%f71018}, {%r1,%r2}, {%r3}, {%f71015,%f71016,%f71017,%f71018};

	// end inline asm
	// begin inline asm
	mma.sync.aligned.m16n8k8.row.col.f32.f16.f16.f32 {%f71015,%f71016,%f71017,%f71018}, {%r1,%r2}, {%r3}, {%f71015,%f71016,%f71017,%f71018};

	// end inline asm
	// begin inline asm
	mma.sync.aligned.m16n8k8.row.col.f32.f16.f16.f32 {%f71015,%f71016,%f71017,%f71018}, {%r1,%r2}, {%r3}, {%f71015,%f71016,%f71017,%f71018};

	// end inline asm
	// begin inline asm
	mma.sync.aligned.m16n8k8.row.col.f32.f16.f16.f32 {%f71015,%f71016,%f71017,%f71018}, {%r1,%r2}, {%r3}, {%f71015,%f71016,%f71017,%f71018};

	// end inline asm
	// begin inline asm
	mma.sync.aligned.m16n8k8.row.col.f32.f16.f16.f32 {%f71015,%f71016,%f71017,%f71018}, {%r1,%r2}, {%r3}, {%f71015,%f71016,%f71017,%f71018};

	// end inline asm
	// begin inline asm
	mma.sync.aligned.m16n8k8.row.col.f32.f16.f16.f32 {%f71015,%f71016,%f71017,%f71018}, {%r1,%r2}, {%r3}, {%f71015,%f71016,%f71017,%f71018};

	// end inline asm
	// begin inline asm
	mma.sync.aligned.m16n8k8.row.col.f32.f16.f16.f32 {%f71015,%f71016,%f71017,%f71018}, {%r1,%r2}, {%r3}, {%f71015,%f71016,%f71017,%f71018};

	// end inline asm
	// begin inline asm
	mma.sync.aligned.m16n8k8.row.col.f32.f16.f16.f32 {%f71015,%f71016,%f71017,%f71018}, {%r1,%r2}, {%r3}, {%f71015,%f71016,%f71017,%f71018};

	// end inline asm
	// begin inline asm
	mma.sync.aligned.m16n8k8.row.col.f32.f16.f16.f32 {%f71015,%f71016,%f71017,%f71018}, {%r1,%r2}, {%r3}, {%f71015,%f71016,%f71017,%f71018};

	// end inline asm
	// begin inline asm
	mma.sync.aligned.m16n8k8.row.col.f32.f16.f16.f32 {%f71015,%f71016,%f71017,%f71018}, {%r1,%r2}, {%r3}, {%f71015,%f71016,%f71017,%f71018};

	// end inline asm
	// begin inline asm
	mma.sync.aligned.m16n8k8.row.col.f32.f16.f16.f32 {%f71015,%f71016,%f71017,%f71018}, {%r1,%r2}, {%r3}, {%f71015,%f71016,%f71017,%f71018};

	// end inline asm
	// begin inline asm
	mma.sync.aligned.m16n8k8.row.col.f32.f16.f16.f32 {%f71015,%f71016,%f71017,%f71018}, {%r1,%r2}, {%r3}, {%f71015,%f71016,%f71017,%f71018};

	// end inline asm
	// begin inline asm
	mma.sync.aligned.m16n8k8.row.col.f32.f16.f16.f32 {%f71015,%f71016,%f71017,%f71018}, {%r1,%r2}, {%r3}, {%f71015,%f71016,%f71017,%f71018};

	// end inline asm
	// begin inline asm
	mma.sync.aligned.m16n8k8.row.col.f32.f16.f16.f32 {%f71015,%f71016,%f71017,%f71018}, {%r1,%r2}, {%r3}, {%f71015,%f71016,%f71017,%f71018};

	// end inline asm
	// begin inline asm
	mma.sync.aligned.m16n8k8.row.col.f32.f16.f16.f32 {%f71015,%f71016,%f71017,%f71018}, {%r1,%r2}, {%r3}, {%f71015,%f71016,%f71017,%f71018};

	// end inline asm
	// begin inline asm
	mma.sync.aligned.m16n8k8.row.col.f32.f16.f16.f32 {%f71015,%f71016,%f71017,%f71018}, {%r1,%r2}, {%r3}, {%f71015,%f71016,%f71017,%f71018};

	// end inline asm
	// begin inline asm
	mma.sync.aligned.m16n8k8.row.col.f32.f16.f16.f32 {%f71015,%f71016,%f71017,%f71018}, {%r1,%r2}, {%r3}, {%f71015,%f71016,%f71017,%f71018};

	// end inline asm
	// begin inline asm
	mma.sync.aligned.m16n8k8.row.col.f32.f16.f16.f32 {%f71015,%f71016,%f71017,%f71018}, {%r1,%r2}, {%r3}, {%f71015,%f71016,%f71017,%f71018};

	// end inline asm
	// begin inline asm
	mma.sync.aligned.m16n8k8.row.col.f32.f16.f16.f32 {%f71015,%f71016,%f71017,%f71018}, {%r1,%r2}, {%r3}, {%f71015,%f71016,%f71017,%f71018};

	// end inline asm
	// begin inline asm
	mma.sync.aligned.m16n8k8.row.col.f32.f16.f16.f32 {%f71015,%f71016,%f71017,%f71018}, {%r1,%r2}, {%r3}, {%f71015,%f71016,%f71017,%f71018};

	// end inline asm
	// begin inline asm
	mma.sync.aligned.m16n8k8.row.col.f32.f16.f16.f32 {%f71015,%f71016,%f71017,%f71018}, {%r1,%r2}, {%r3}, {%f71015,%f71016,%f71017,%f71018};

	// end inline asm
	// begin inline asm
	mma.sync.aligned.m16n8k8.row.col.f32.f16.f16.f32 {%f71015,%f71016,%f71017,%f71018}, {%r1,%r2}, {%r3}, {%f71015,%f71016,%f71017,%f71018};

	// end inline asm
	// begin inline asm
	mma.sync.aligned.m16n8k8.row.col.f32.f16.f16.f32 {%f71015,%f71016,%f71017,%f71018}, {%r1,%r2}, {%r3}, {%f71015,%f71016,%f71017,%f71018};

	// end inline asm
	// begin inline asm
	mma.sync.aligned.m16n8k8.row.col.f32.f16.f16.f32 {%f71015,%f71016,%f71017,%f71018}, {%r1,%r2}, {%r3}, {%f71015,%f71016,%f71017,%f71018};

	// end inline asm
	// begin inline asm
	mma.sync.aligned.m16n8k8.row.col.f32.f16.f16.f32 {%f71015,%f71016,%f71017,%f71018}, {%r1,%r2}, {%r3}, {%f71015,%f71016,%f71017,%f71018};

	// end inline asm
	// begin inline asm
	mma.sync.aligned.m16n8k8.row.col.f32.f16.f16.f32 {%f71015,%f71016,%f71017,%f71018}, {%r1,%r2}, {%r3}, {%f71015,%f71016,%f71017,%f71018};

	// end inline asm
	// begin inline asm
	mma.sync.aligned.m16n8k8.row.col.f32.f16.f16.f32 {%f71015,%f71016,%f71017,%f71018}, {%r1,%r2}, {%r3}, {%f71015,%f71016,%f71017,%f71018};

	// end inline asm
	// begin inline asm
	mma.sync.aligned.m16n8k8.row.col.f32.f16.f16.f32 {%f71015,%f71016,%f71017,%f71018}, {%r1,%r2}, {%r3}, {%f71015,%f71016,%f71017,%f71018};

	// end inline asm
	// begin inline asm
	mma.sync.aligned.m16n8k8.row.col.f32.f16.f16.f32 {%f71015,%f71016,%f71017,%f71018}, {%r1,%r2}, {%r3}, {%f71015,%f71016,%f71017,%f71018};

	// end inline asm
	// begin inline asm
	mma.sync.aligned.m16n8k8.row.col.f32.f16.f16.f32 {%f71015,%f71016,%f71017,%f71018}, {%r1,%r2}, {%r3}, {%f71015,%f71016,%f71017,%f71018};

	// end inline asm
	// begin inline asm
	mma.sync.aligned.m16n8k8.row.col.f32.f16.f16.f32 {%f71015,%f71016,%f71017,%f71018}, {%r1,%r2}, {%r3}, {%f71015,%f71016,%f71017,%f71018};

	// end inline asm
	// begin inline asm
	mma.sync.aligned.m16n8k8.row.col.f32.f16.f16.f32 {%f71015,%f71016,%f71017,%f71018}, {%r1,%r2}, {%r3}, {%f71015,%f71016,%f71017,%f71018};

	// end inline asm
	// begin inline asm
	mma.sync.aligned.m16n8k8.row.col.f32.f16.f16.f32 {%f71015,%f71016,%f71017,%f71018}, {%r1,%r2}, {%r3}, {%f71015,%f71016,%f71017,%f71018};

	// end inline asm
	// begin inline asm
	mma.sync.aligned.m16n8k8.row.col.f32.f16.f16.f32 {%f71015,%f71016,%f71017,%f71018}, {%r1,%r2}, {%r3}, {%f71015,%f71016,%f71017,%f71018};

	// end inline asm
	// begin inline asm
	mma.sync.aligned.m16n8k8.row.col.f32.f16.f16.f32 {%f71015,%f71016,%f71017,%f71018}, {%r1,%r2}, {%r3}, {%f71015,%f71016,%f71017,%f71018};

	// end inline asm
	// begin inline asm
	mma.sync.aligned.m16n8k8.row.col.f32.f16.f16.f32 {%f71015,%f71016,%f71017,%f71018}, {%r1,%r2}, {%r3}, {%f71015,%f71016,%f71017,%f71018};

	// end inline asm
	// begin inline asm
	mma.sync.aligned.m16n8k8.row.col.f32.f16.f16.f32 {%f71015,%f71016,%f71017,%f71018}, {%r1,%r2}, {%r3}, {%f71015,%f71016,%f71017,%f71018};

	// end inline asm
	// begin inline asm
	mma.sync.aligned.m16n8k8.row.col.f32.f16.f16.f32 {%f71015,%f71016,%f71017,%f71018}, {%r1,%r2}, {%r3}, {%f71015,%f71016,%f71017,%f71018};

	// end inline asm
	// begin inline asm
	mma.sync.aligned.m16n8k8.row.col.f32.f16.f16.f32 {%f71015,%f71016,%f71017,%f71018}, {%r1,%r2}, {%r3}, {%f71015,%f71016,%f71017,%f71018};

	// end inline asm
	// begin inline asm
	mma.sync.aligned.m16n8k8.row.col.f32.f16.f16.f32 {%f71015,%f71016,%f71017,%f71018}, {%r1,%r2}, {%r3}, {%f71015,%f71016,%f71017,%f71018};

	// end inline asm
	// begin inline asm
	mma.sync.aligned.m16n8k8.row.col.f32.f16.f16.f32 {%f71015,%f71016,%f71017,%f71018}, {%r1,%r2}, {%r3}, {%f71015,%f71016,%f71017,%f71018};

	// end inline asm
	// begin inline asm
	mma.sync.aligned.m16n8k8.row.col.f32.f16.f16.f32 {%f71015,%f71016,%f71017,%f71018}, {%r1,%r2}, {%r3}, {%f71015,%f71016,%f71017,%f71018};

	// end inline asm
	// begin inline asm
	mma.sync.aligned.m16n8k8.row.col.f32.f16.f16.f32 {%f71015,%f71016,%f71017,%f71018}, {%r1,%r2}, {%r3}, {%f71015,%f71016,%f71017,%f71018};

	// end inline asm
	// begin inline asm
	mma.sync.aligned.m16n8k8.row.col.f32.f16.f16.f32 {%f71015,%f71016,%f71017,%f71018}, {%r1,%r2}, {%r3}, {%f71015,%f71016,%f71017,%f71018};

	// end inline asm
	// begin inline asm
	mma.sync.aligned.m16n8k8.row.col.f32.f16.f16.f32 {%f71015,%f71016,%f71017,%f71018}, {%r1,%r2}, {%r3}, {%f71015,%f71016,%f71017,%f71018};

	// end inline asm
	// begin inline asm
	mma.sync.aligned.m16n8k8.row.col.f32.f16.f16.f32 {%f71015,%f71016,%f71017,%f71018}, {%r1,%r2}, {%r3}, {%f71015,%f71016,%f71017,%f71018};

	// end inline asm
	// begin inline asm
	mma.sync.aligned.m16n8k8.row.col.f32.f16.f16.f32 {%f71015,%f71016,%f71017,%f71018}, {%r1,%r2}, {%r3}, {%f71015,%f71016,%f71017,%f71018};

	// end inline asm
	// begin inline asm
	mma.sync.aligned.m16n8k8.row.col.f32.f16.f16.f32 {%f71015,%f71016,%f71017,%f71018}, {%r1,%r2}, {%r3}, {%f71015,%f71016,%f71017,%f71018};

	// end inline asm
	// begin inline asm
	mma.sync.aligned.m16n8k8.row.col.f32.f16.f16.f32 {%f71015,%f71016,%f71017,%f71018}, {%r1,%r2}, {%r3}, {%f71015,%f71016,%f71017,%f71018};

	// end inline asm
	// begin inline asm
	mma.sync.aligned.m16n8k8.row.col.f32.f16.f16.f32 {%f71015,%f71016,%f71017,%f71018}, {%r1,%r2}, {%r3}, {%f71015,%f71016,%f71017,%f71018};

	// end inline asm
	// begin inline asm
	mma.sync.aligned.m16n8k8.row.col.f32.f16.f16.f32 {%f71015,%f71016,%f71017,%f71018}, {%r1,%r2}, {%r3}, {%f71015,%f71016,%f71017,%f71018};

	// end inline asm
	// begin inline asm
	mma.sync.aligned.m16n8k8.row.col.f32.f16.f16.f32 {%f71015,%f71016,%f71017,%f71018}, {%r1,%r2}, {%r3}, {%f71015,%f71016,%f71017,%f71018};

	// end inline asm
	// begin inline asm
	mma.sync.aligned.m16n8k8.row.col.f32.f16.f16.f32 {%f71015,%f71016,%f71017,%f71018}, {%r1,%r2}, {%r3}, {%f71015,%f71016,%f71017,%f71018};

	// end inline asm
	// begin inline asm
	mma.sync.aligned.m16n8k8.row.col.f32.f16.f16.f32 {%f71015,%f71016,%f71017,%f71018}, {%r1,%r2}, {%r3}, {%f71015,%f71016,%f71017,%f71018};

	// end inline asm
	// begin inline asm
	mma.sync.aligned.m16n8k8.row.col.f32.f16.f16.f32 {%f71015,%f71016,%f71017,%f71018}, {%r1,%r2}, {%r3}, {%f71015,%f71016,%f71017,%f71018};

	// end inline asm
	// begin inline asm
	mma.sync.aligned.m16n8k8.row.col.f32.f16.f16.f32 {%f71015,%f71016,%f71017,%f71018}, {%r1,%r2}, {%r3}, {%f71015,%f71016,%f71017,%f71018};

	// end inline asm
	// begin inline asm
	mma.sync.aligned.m16n8k8.row.col.f32.f16.f16.f32 {%f71015,%f71016,%f71017,%f71018}, {%r1,%r2}, {%r3}, {%f71015,%f71016,%f71017,%f71018};

	// end inline asm
	// begin inline asm
	mma.sync.aligned.m16n8k8.row.col.f32.f16.f16.f32 {%f71015,%f71016,%f71017,%f71018}, {%r1,%r2}, {%r3}, {%f71015,%f71016,%f71017,%f71018};

	// end inline asm
	// begin inline asm
	mma.sync.aligned.m16n8k8.row.col.f32.f16.f16.f32 {%f71015,%f71016,%f71017,%f71018}, {%r1,%r2}, {%r3}, {%f71015,%f71016,%f71017,%f71018};

	// end inline asm
	// begin inline asm
	mma.sync.aligned.m16n8k8.row.col.f32.f16.f16.f32 {%f71015,%f71016,%f71017,%f71018}, {%r1,%r2}, {%r3}, {%f71015,%f71016,%f71017,%f71018};

	// end inline asm
	// begin inline asm
	mma.sync.aligned.m16n8k8.row.col.f32.f16.f16.f32 {%f71015,%f71016,%f71017,%f71018}, {%r1,%r2}, {%r3}, {%f71015,%f71016,%f71017,%f71018};

	// end inline asm
	// begin inline asm
	mma.sync.aligned.m16n8k8.row.col.f32.f16.f16.f32 {%f71015,%f71016,%f71017,%f71018}, {%r1,%r2}, {%r3}, {%f71015,%f71016,%f71017,%f71018};

	// end inline asm
	// begin inline asm
	mma.sync.aligned.m16n8k8.row.col.f32.f16.f16.f32 {%f71015,%f71016,%f71017,%f71018}, {%r1,%r2}, {%r3}, {%f71015,%f71016,%f71017,%f71018};

	// end inline asm
	// begin inline asm
	mma.sync.aligned.m16n8k8.row.col.f32.f16.f16.f32 {%f71015,%f71016,%f71017,%f71018}, {%r1,%r2}, {%r3}, {%f71015,%f71016,%f71017,%f71018};

	// end inline asm
	// begin inline asm
	mma.sync.aligned.m16n8k8.row.col.f32.f16.f16.f32 {%f71015,%f71016,%f71017,%f71018}, {%r1,%r2}, {%r3}, {%f71015,%f71016,%f71017,%f71018};

	// end inline asm
	// begin inline asm
	mma.sync.aligned.m16n8k8.row.col.f32.f16.f16.f32 {%f71015,%f71016,%f71017,%f71018}, {%r1,%r2}, {%r3}, {%f71015,%f71016,%f71017,%f71018};

	// end inline asm
	// begin inline asm
	mma.sync.aligned.m16n8k8.row.col.f32.f16.f16.f32 {%f71015,%f71016,%f71017,%f71018}, {%r1,%r2}, {%r3}, {%f71015,%f71016,%f71017,%f71018};

	// end inline asm
	// begin inline asm
	mma.sync.aligned.m16n8k8.row.col.f32.f16.f16.f32 {%f71015,%f71016,%f71017,%f71018}, {%r1,%r2}, {%r3}, {%f71015,%f71016,%f71017,%f71018};

	// end inline asm
	// begin inline asm
	mma.sync.aligned.m16n8k8.row.col.f32.f16.f16.f32 {%f71015,%f71016,%f71017,%f71018}, {%r1,%r2}, {%r3}, {%f71015,%f71016,%f71017,%f71018};

	// end inline asm
	// begin inline asm
	mma.sync.aligned.m16n8k8.row.col.f32.f16.f16.f32 {%f71015,%f71016,%f71017,%f71018}, {%r1,%r2}, {%r3}, {%f71015,%f71016,%f71017,%f71018};

	// end inline asm
	// begin inline asm
	mma.sync.aligned.m16n8k8.row.col.f32.f16.f16.f32 {%f71015,%f71016,%f71017,%f71018}, {%r1,%r2}, {%r3}, {%f71015,%f71016,%f71017,%f71018};

	// end inline asm
	// begin inline asm
	mma.sync.aligned.m16n8k8.row.col.f32.f16.f16.f32 {%f71015,%f71016,%f71017,%f71018}, {%r1,%r2}, {%r3}, {%f71015,%f71016,%f71017,%f71018};

	// end inline asm
	// begin inline asm
	mma.sync.aligned.m16n8k8.row.col.f32.f16.f16.f32 {%f71015,%f71016,%f71017,%f71018}, {%r1,%r2}, {%r3}, {%f71015,%f71016,%f71017,%f71018};

	// end inline asm
	// begin inline asm
	mma.sync.aligned.m16n8k8.row.col.f32.f16.f16.f32 {%f71015,%f71016,%f71017,%f71018}, {%r1,%r2}, {%r3}, {%f71015,%f71016,%f71017,%f71018};

	// end inline asm
	// begin inline asm
	mma.sync.aligned.m16n8k8.row.col.f32.f16.f16.f32 {%f71015,%f71016,%f71017,%f71018}, {%r1,%r2}, {%r3}, {%f71015,%f71016,%f71017,%f71018};

	// end inline asm
	// begin inline asm
	mma.sync.aligned.m16n8k8.row.col.f32.f16.f16.f32 {%f71015,%f71016,%f71017,%f71018}, {%r1,%r2}, {%r3}, {%f71015,%f71016,%f71017,%f71018};

	// end inline asm
	// begin inline asm
	mma.sync.aligned.m16n8k8.row.col.f32.f16.f16.f32 {%f71015,%f71016,%f71017,%f71018}, {%r1,%r2}, {%r3}, {%f71015,%f71016,%f71017,%f71018};

	// end inline asm
	// begin inline asm
	mma.sync.aligned.m16n8k8.row.col.f32.f16.f16.f32 {%f71015,%f71016,%f71017,%f71018}, {%r1,%r2}, {%r3}, {%f71015,%f71016,%f71017,%f71018};

	// end inline asm
	// begin inline asm
	mma.sync.aligned.m16n8k8.row.col.f32.f16.f16.f32 {%f71015,%f71016,%f71017,%f71018}, {%r1,%r2}, {%r3}, {%f71015,%f71016,%f71017,%f71018};

	// end inline asm
	// begin inline asm
	mma.sync.aligned.m16n8k8.row.col.f32.f16.f16.f32 {%f71015,%f71016,%f71017,%f71018}, {%r1,%r2}, {%r3}, {%f71015,%f71016,%f71017,%f71018};

	// end inline asm
	// begin inline asm
	mma.sync.aligned.m16n8k8.row.col.f32.f16.f16.f32 {%f71015,%f71016,%f71017,%f71018}, {%r1,%r2}, {%r3}, {%f71015,%f71016,%f71017,%f71018};

	// end inline asm
	// begin inline asm
	mma.sync.aligned.m16n8k8.row.col.f32.f16.f16.f32 {%f71015,%f71016,%f71017,%f71018}, {%r1,%r2}, {%r3}, {%f71015,%f71016,%f71017,%f71018};

	// end inline asm
	// begin inline asm
	mma.sync.aligned.m16n8k8.row.col.f32.f16.f16.f32 {%f71015,%f71016,%f71017,%f71018}, {%r1,%r2}, {%r3}, {%f71015,%f71016,%f71017,%f71018};

	// end inline asm
	// begin inline asm
	mma.sync.aligned.m16n8k8.row.col.f32.f16.f16.f32 {%f71015,%f71016,%f71017,%f71018}, {%r1,%r2}, {%r3}, {%f71015,%f71016,%f71017,%f71018};

	// end inline asm
	// begin inline asm
	mma.sync.aligned.m16n8k8.row.col.f32.f16.f16.f32 {%f71015,%f71016,%f71017,%f71018}, {%r1,%r2}, {%r3}, {%f71015,%f71016,%f71017,%f71018};

	// end inline asm
	// begin inline asm
	mma.sync.aligned.m16n8k8.row.col.f32.f16.f16.f32 {%f71015,%f71016,%f71017,%f71018}, {%r1,%r2}, {%r3}, {%f71015,%f71016,%f71017,%f71018};

	// end inline asm
	// begin inline asm
	mma.sync.aligned.m16n8k8.row.col.f32.f16.f16.f32 {%f71015,%f71016,%f71017,%f71018}, {%r1,%r2}, {%r3}, {%f71015,%f71016,%f71017,%f71018};

	// end inline asm
	// begin inline asm
	mma.sync.aligned.m16n8k8.row.col.f32.f16.f16.f32 {%f71015,%f71016,%f71017,%f71018}, {%r1,%r2}, {%r3}, {%f71015,%f71016,%f71017,%f71018};

	// end inline asm
	// begin inline asm
	mma.sync.aligned.m16n8k8.row.col.f32.f16.f16.f32 {%f71015,%f71016,%f71017,%f71018}, {%r1,%r2}, {%r3}, {%f71015,%f71016,%f71017,%f71018};

	// end inline asm
	// begin inline asm
	mma.sync.aligned.m16n8k8.row.col.f32.f16.f16.f32 {%f71015,%f71016,%f71017,%f71018}, {%r1,%r2}, {%r3}, {%f71015,%f71016,%f71017,%f71018};

	// end inline asm
	// begin inline asm
	mma.sync.aligned.m16n8k8.row.col.f32.f16.f16.f32 {%f71015,%f71016,%f71017,%f71018}, {%r1,%r2}, {%r3}, {%f71015,%f71016,%f71017,%f71018};

	// end inline asm
	// begin inline asm
	mma.sync.aligned.m16n8k8.row.col.f32.f16.f16.f32 {%f71015,%f71016,%f71017,%f71018}, {%r1,%r2}, {%r3}, {%f71015,%f71016,%f71017,%f71018};

	// end inline asm
	// begin inline asm
	mma.sync.aligned.m16n8k8.row.col.f32.f16.f16.f32 {%f71015,%f71016,%f71017,%f71018}, {%r1,%r2}, {%r3}, {%f71015,%f71016,%f71017,%f71018};

	// end inline asm
	// begin inline asm
	mma.sync.aligned.m16n8k8.row.col.f32.f16.f16.f32 {%f71015,%f71016,%f71017,%f71018}, {%r1,%r2}, {%r3}, {%f71015,%f71016,%f71017,%f71018};

	// end inline asm
	// begin inline asm
	mma.sync.aligned.m16n8k8.row.col.f32.f16.f16.f32 {%f71015,%f71016,%f71017,%f71018}, {%r1,%r2}, {%r3}, {%f71015,%f71016,%f71017,%f71018};

	// end inline asm
	// begin inline asm
	mma.sync.aligned.m16n8k8.row.col.f32.f16.f16.f32 {%f71015,%f71016,%f71017,%f71018}, {%r1,%r2}, {%r3}, {%f71015,%f71016,%f71017,%f71018};

	// end inline asm
	// begin inline asm
	mma.sync.aligned.m16n8k8.row.col.f32.f16.f16.f32 {%f71015,%f71016,%f71017,%f71018}, {%r1,%r2}, {%r3}, {%f71015,%f71016,%f71017,%f71018};

	// end inline asm
	// begin inline asm
	mma.sync.aligned.m16n8k8.row.col.f32.f16.f16.f32 {%f71015,%f71016,%f71017,%f71018}, {%r1,%r2}, {%r3}, {%f71015,%f71016,%f71017,%f71018};

	// end inline asm
	// begin inline asm
	mma.sync.aligned.m16n8k8.row.col.f32.f16.f16.f32 {%f71015,%f71016,%f71017,%f71018}, {%r1,%r2}, {%r3}, {%f71015,%f71016,%f71017,%f71018};

	// end inline asm
	// begin inline asm
	mma.sync.aligned.m16n8k8.row.col.f32.f16.f16.f32 {%f71015,%f71016,%f71017,%f71018}, {%r1,%r2}, {%r3}, {%f71015,%f71016,%f71017,%f71018};

	// end inline asm
	// begin inline asm
	mma.sync.aligned.m16n8k8.row.col.f32.f16.f16.f32 {%f71015,%f71016,%f71017,%f71018}, {%r1,%r2}, {%r3}, {%f71015,%f71016,%f71017,%f71018};

	// end inline asm
	// begin inline asm
	mma.sync.aligned.m16n8k8.row.col.f32.f16.f16.f32 {%f71015,%f71016,%f71017,%f71018}, {%r1,%r2}, {%r3}, {%f71015,%f71016,%f71017,%f71018};

	// end inline asm
	// begin inline asm
	mma.sync.aligned.m16n8k8.row.col.f32.f16.f16.f32 {%f71015,%f71016,%f71017,%f71018}, {%r1,%r2}, {%r3}, {%f71015,%f71016,%f71017,%f71018};

	// end inline asm
	// begin inline asm
	mma.sync.aligned.m16n8k8.row.col.f32.f16.f16.f32 {%f71015,%f71016,%f71017,%f71018}, {%r1,%r2}, {%r3}, {%f71015,%f71016,%f71017,%f71018};

	// end inline asm
	// begin inline asm
	mma.sync.aligned.m16n8k8.row.col.f32.f16.f16.f32 {%f71015,%f71016,%f71017,%f71018}, {%r1,%r2}, {%r3}, {%f71015,%f71016,%f71017,%f71018};

	// end inline asm
	// begin inline asm
	mma.sync.aligned.m16n8k8.row.col.f32.f16.f16.f32 {%f71015,%f71016,%f71017,%f71018}, {%r1,%r2}, {%r3}, {%f71015,%f71016,%f71017,%f71018};

	// end inline asm
	// begin inline asm
	mma.sync.aligned.m16n8k8.row.col.f32.f16.f16.f32 {%f71015,%f71016,%f71017,%f71018}, {%r1,%r2}, {%r3}, {%f71015,%f71016,%f71017,%f71018};

	// end inline asm
	// begin inline asm
	mma.sync.aligned.m16n8k8.row.col.f32.f16.f16.f32 {%f71015,%f71016,%f71017,%f71018}, {%r1,%r2}, {%r3}, {%f71015,%f71016,%f71017,%f71018};

	// end inline asm
	// begin inline asm
	mma.sync.aligned.m16n8k8.row.col.f32.f16.f16.f32 {%f71015,%f71016,%f71017,%f71018}, {%r1,%r2}, {%r3}, {%f71015,%f71016,%f71017,%f71018};

	// end inline asm
	// begin inline asm
	mma.sync.aligned.m16n8k8.row.col.f32.f16.f16.f32 {%f71015,%f71016,%f71017,%f71018}, {%r1,%r2}, {%r3}, {%f71015,%f71016,%f71017,%f71018};

	// end inline asm
	// begin inline asm
	mma.sync.aligned.m16n8k8.row.col.f32.f16.f16.f32 {%f71015,%f71016,%f71017,%f71018}, {%r1,%r2}, {%r3}, {%f71015,%f71016,%f71017,%f71018};

	// end inline asm
	// begin inline asm
	mma.sync.aligned.m16n8k8.row.col.f32.f16.f16.f32 {%f71015,%f71016,%f71017,%f71018}, {%r1,%r2}, {%r3}, {%f71015,%f71016,%f71017,%f71018};

	// end inline asm
	// begin inline asm
	mma.sync.aligned.m16n8k8.row.col.f32.f16.f16.f32 {%f71015,%f71016,%f71017,%f71018}, {%r1,%r2}, {%r3}, {%f71015,%f71016,%f71017,%f71018};

	// end inline asm
	// begin inline asm
	mma.sync.aligned.m16n8k8.row.col.f32.f16.f16.f32 {%f71015,%f71016,%f71017,%f71018}, {%r1,%r2}, {%r3}, {%f71015,%f71016,%f71017,%f71018};

	// end inline asm
	// begin inline asm
	mma.sync.aligned.m16n8k8.row.col.f32.f16.f16.f32 {%f71015,%f71016,%f71017,%f71018}, {%r1,%r2}, {%r3}, {%f71015,%f71016,%f71017,%f71018};

	// end inline asm
	// begin inline asm
	mma.sync.aligned.m16n8k8.row.col.f32.f16.f16.f32 {%f71015,%f71016,%f71017,%f71018}, {%r1,%r2}, {%r3}, {%f71015,%f71016,%f71017,%f71018};

	// end inline asm
	// begin inline asm
	mma.sync.aligned.m16n8k8.row.col.f32.f16.f16.f32 {%f71015,%f71016,%f71017,%f71018}, {%r1,%r2}, {%r3}, {%f71015,%f71016,%f71017,%f71018};

	// end inline asm
	// begin inline asm
	mma.sync.aligned.m16n8k8.row.col.f32.f16.f16.f32 {%f71015,%f71016,%f71017,%f71018}, {%r1,%r2}, {%r3}, {%f71015,%f71016,%f71017,%f71018};

	// end inline asm
	// begin inline asm
	mma.sync.aligned.m16n8k8.row.col.f32.f16.f16.f32 {%f71015,%f71016,%f71017,%f71018}, {%r1,%r2}, {%r3}, {%f71015,%f71016,%f71017,%f71018};

	// end inline asm
	// begin inline asm
	mma.sync.aligned.m16n8k8.row.col.f32.f16.f16.f32 {%f71015,%f71016,%f71017,%f71018}, {%r1,%r2}, {%r3}, {%f71015,%f71016,%f71017,%f71018};

	// end inline asm
	// begin inline asm
	mma.sync.aligned.m16n8k8.row.col.f32.f16.f16.f32 {%f71015,%f71016,%f71017,%f71018}, {%r1,%r2}, {%r3}, {%f71015,%f71016,%f71017,%f71018};

	// end inline asm
	// begin inline asm
	mma.sync.aligned.m16n8k8.row.col.f32.f16.f16.f32 {%f71015,%f71016,%f71017,%f71018}, {%r1,%r2}, {%r3}, {%f71015,%f71016,%f71017,%f71018};

	// end inline asm
	// begin inline asm
	mma.sync.aligned.m16n8k8.row.col.f32.f16.f16.f32 {%f71015,%f71016,%f71017,%f71018}, {%r1,%r2}, {%r3}, {%f71015,%f71016,%f71017,%f71018};

	// end inline asm
	// begin inline asm
	mma.sync.aligned.m16n8k8.row.col.f32.f16.f16.f32 {%f71015,%f71016,%f71017,%f71018}, {%r1,%r2}, {%r3}, {%f71015,%f71016,%f71017,%f71018};

	// end inline asm
	// begin inline asm
	mma.sync.aligned.m16n8k8.row.col.f32.f16.f16.f32 {%f71015,%f71016,%f71017,%f71018}, {%r1,%r2}, {%r3}, {%f71015,%f71016,%f71017,%f71018};

	// end inline asm
	// begin inline asm
	mma.sync.aligned.m16n8k8.row.col.f32.f16.f16.f32 {%f71015,%f71016,%f71017,%f71018}, {%r1,%r2}, {%r3}, {%f71015,%f71016,%f71017,%f71018};

	// end inline asm
	// begin inline asm
	mma.sync.aligned.m16n8k8.row.col.f32.f16.f16.f32 {%f71015,%f71016,%f71017,%f71018}, {%r1,%r2}, {%r3}, {%f71015,%f71016,%f71017,%f71018};

	// end inline asm
	// begin inline asm
	mma.sync.aligned.m16n8k8.row.col.f32.f16.f16.f32 {%f71015,%f71016,%f71017,%f71018}, {%r1,%r2}, {%r3}, {%f71015,%f71016,%f71017,%f71018};

	// end inline asm
	// begin inline asm
	mma.sync.aligned.m16n8k8.row.col.f32.f16.f16.f32 {%f71015,%f71016,%f71017,%f71018}, {%r1,%r2}, {%r3}, {%f71015,%f71016,%f71017,%f71018};

	// end inline asm
	// begin inline asm
	mma.sync.aligned.m16n8k8.row.col.f32.f16.f16.f32 {%f71015,%f71016,%f71017,%f71018}, {%r1,%r2}, {%r3}, {%f71015,%f71016,%f71017,%f71018};

	// end inline asm
	// begin inline asm
	mma.sync.aligned.m16n8k8.row.col.f32.f16.f16.f32 {%f71015,%f71016,%f71017,%f71018}, {%r1,%r2}, {%r3}, {%f71015,%f71016,%f71017,%f71018};

	// end inline asm
	// begin inline asm
	mma.sync.aligned.m16n8k8.row.col.f32.f16.f16.f32 {%f71015,%f71016,%f71017,%f71018}, {%r1,%r2}, {%r3}, {%f71015,%f71016,%f71017,%f71018};

	// end inline asm
	// begin inline asm
	mma.sync.aligned.m16n8k8.row.col.f32.f16.f16.f32 {%f71015,%f71016,%f71017,%f71018}, {%r1,%r2}, {%r3}, {%f71015,%f71016,%f71017,%f71018};

	// end inline asm
	// begin inline asm
	mma.sync.aligned.m16n8k8.row.col.f32.f16.f16.f32 {%f71015,%f71016,%f71017,%f71018}, {%r1,%r2}, {%r3}, {%f71015,%f71016,%f71017,%f71018};

	// end inline asm
	// begin inline asm
	mma.sync.aligned.m16n8k8.row.col.f32.f16.f16.f32 {%f71015,%f71016,%f71017,%f71018}, {%r1,%r2}, {%r3}, {%f71015,%f71016,%f71017,%f71018};

	// end inline asm
	// begin inline asm
	mma.sync.aligned.m16n8k8.row.col.f32.f16.f16.f32 {%f71015,%f71016,%f71017,%f71018}, {%r1,%r2}, {%r3}, {%f71015,%f71016,%f71017,%f71018};

	// end inline asm
	// begin inline asm
	mma.sync.aligned.m16n8k8.row.col.f32.f16.f16.f32 {%f71015,%f71016,%f71017,%f71018}, {%r1,%r2}, {%r3}, {%f71015,%f71016,%f71017,%f71018};

	// end inline asm
	// begin inline asm
	mma.sync.aligned.m16n8k8.row.col.f32.f16.f16.f32 {%f71015,%f71016,%f71017,%f71018}, {%r1,%r2}, {%r3}, {%f71015,%f71016,%f71017,%f71018};

	// end inline asm
	// begin inline asm
	mma.sync.aligned.m16n8k8.row.col.f32.f16.f16.f32 {%f71015,%f71016,%f71017,%f71018}, {%r1,%r2}, {%r3}, {%f71015,%f71016,%f71017,%f71018};

	// end inline asm
	// begin inline asm
	mma.sync.aligned.m16n8k8.row.col.f32.f16.f16.f32 {%f71015,%f71016,%f71017,%f71018}, {%r1,%r2}, {%r3}, {%f71015,%f71016,%f71017,%f71018};

	// end inline asm
	// begin inline asm
	mma.sync.aligned.m16n8k8.row.col.f32.f16.f16.f32 {%f71015,%f71016,%f71017,%f71018}, {%r1,%r2}, {%r3}, {%f71015,%f71016,%f71017,%f71018};

	// end inline asm
	// begin inline asm
	mma.sync.aligned.m16n8k8.row.col.f32.f16.f16.f32 {%f71015,%f71016,%f71017,%f71018}, {%r1,%r2}, {%r3}, {%f71015,%f71016,%f71017,%f71018};

	// end inline asm
	// begin inline asm
	mma.sync.aligned.m16n8k8.row.col.f32.f16.f16.f32 {%f71015,%f71016,%f71017,%f71018}, {%r1,%r2}, {%r3}, {%f71015,%f71016,%f71017,%f71018};

	// end inline asm
	// begin inline asm
	mma.sync.aligned.m16n8k8.row.col.f32.f16.f16.f32 {%f71015,%f71016,%f71017,%f71018}, {%r1,%r2}, {%r3}, {%f71015,%f71016,%f71017,%f71018};

	// end inline asm
	// begin inline asm
	mma.sync.aligned.m16n8k8.row.col.f32.f16.f16.f32 {%f71015,%f71016,%f71017,%f71018}, {%r1,%r2}, {%r3}, {%f71015,%f71016,%f71017,%f71018};

	// end inline asm
	// begin inline asm
	mma.sync.aligned.m16n8k8.row.col.f32.f16.f16.f32 {%f71015,%f71016,%f71017,%f71018}, {%r1,%r2}, {%r3}, {%f71015,%f71016,%f71017,%f71018};

	// end inline asm
	// begin inline asm
	mma.sync.aligned.m16n8k8.row.col.f32.f16.f16.f32 {%f71015,%f71016,%f71017,%f71018}, {%r1,%r2}, {%r3}, {%f71015,%f71016,%f71017,%f71018};

	// end inline asm
	// begin inline asm
	mma.sync.aligned.m16n8k8.row.col.f32.f16.f16.f32 {%f71015,%f71016,%f71017,%f71018}, {%r1,%r2}, {%r3}, {%f71015,%f71016,%f71017,%f71018};

	// end inline asm
	// begin inline asm
	mma.sync.aligned.m16n8k8.row.col.f32.f16.f16.f32 {%f71015,%f71016,%f71017,%f71018}, {%r1,%r2}, {%r3}, {%f71015,%f71016,%f71017,%f71018};

	// end inline asm
	// begin inline asm
	mma.sync.aligned.m16n8k8.row.col.f32.f16.f16.f32 {%f71015,%f71016,%f71017,%f71018}, {%r1,%r2}, {%r3}, {%f71015,%f71016,%f71017,%f71018};

	// end inline asm
	// begin inline asm
	mma.sync.aligned.m16n8k8.row.col.f32.f16.f16.f32 {%f71015,%f71016,%f71017,%f71018}, {%r1,%r2}, {%r3}, {%f71015,%f71016,%f71017,%f71018};

	// end inline asm
	// begin inline asm
	mma.sync.aligned.m16n8k8.row.col.f32.f16.f16.f32 {%f71015,%f71016,%f71017,%f71018}, {%r1,%r2}, {%r3}, {%f71015,%f71016,%f71017,%f71018};

	// end inline asm
	// begin inline asm
	mma.sync.aligned.m16n8k8.row.col.f32.f16.f16.f32 {%f71015,%f71016,%f71017,%f71018}, {%r1,%r2}, {%r3}, {%f71015,%f71016,%f71017,%f71018};

	// end inline asm
	// begin inline asm
	mma.sync.aligned.m16n8k8.row.col.f32.f16.f16.f32 {%f71015,%f71016,%f71017,%f71018}, {%r1,%r2}, {%r3}, {%f71015,%f71016,%f71017,%f71018};

	// end inline asm
	// begin inline asm
	mma.sync.aligned.m16n8k8.row.col.f32.f16.f16.f32 {%f71015,%f71016,%f71017,%f71018}, {%r1,%r2}, {%r3}, {%f71015,%f71016,%f71017,%f71018};

	// end inline asm
	// begin inline asm
	mma.sync.aligned.m16n8k8.row.col.f32.f16.f16.f32 {%f71015,%f71016,%f71017,%f71018}, {%r1,%r2}, {%r3}, {%f71015,%f71016,%f71017,%f71018};

	// end inline asm
	// begin inline asm
	mma.sync.aligned.m16n8k8.row.col.f32.f16.f16.f32 {%f71015,%f71016,%f71017,%f71018}, {%r1,%r2}, {%r3}, {%f71015,%f71016,%f71017,%f71018};

	// end inline asm
	// begin inline asm
	mma.sync.aligned.m16n8k8.row.col.f32.f16.f16.f32 {%f71015,%f71016,%f71017,%f71018}, {%r1,%r2}, {%r3}, {%f71015,%f71016,%f71017,%f71018};

	// end inline asm
	// begin inline asm
	mma.sync.aligned.m16n8k8.row.col.f32.f16.f16.f32 {%f71015,%f71016,%f71017,%f71018}, {%r1,%r2}, {%r3}, {%f71015,%f71016,%f71017,%f71018};

	// end inline asm
	// begin inline asm
	mma.sync.aligned.m16n8k8.row.col.f32.f16.f16.f32 {%f71015,%f71016,%f71017,%f71018}, {%r1,%r2}, {%r3}, {%f71015,%f71016,%f71017,%f71018};

	// end inline asm
	// begin inline asm
	mma.sync.aligned.m16n8k8.row.col.f32.f16.f16.f32 {%f71015,%f71016,%f71017,%f71018}, {%r1,%r2}, {%r3}, {%f71015,%f71016,%f71017,%f71018};

	// end inline asm
	// begin inline asm
	mma.sync.aligned.m16n8k8.row.col.f32.f16.f16.f32 {%f71015,%f71016,%f71017,%f71018}, {%r1,%r2}, {%r3}, {%f71015,%f71016,%f71017,%f71018};

	// end inline asm
	// begin inline asm
	mma.sync.aligned.m16n8k8.row.col.f32.f16.f16.f32 {%f71015,%f71016,%f71017,%f71018}, {%r1,%r2}, {%r3}, {%f71015,%f71016,%f71017,%f71018};

	// end inline asm
	// begin inline asm
	mma.sync.aligned.m16n8k8.row.col.f32.f16.f16.f32 {%f71015,%f71016,%f71017,%f71018}, {%r1,%r2}, {%r3}, {%f71015,%f71016,%f71017,%f71018};

	// end inline asm
	// begin inline asm
	mma.sync.aligned.m16n8k8.row.col.f32.f16.f16.f32 {%f71015,%f71016,%f71017,%f71018}, {%r1,%r2}, {%r3}, {%f71015,%f71016,%f71017,%f71018};

	// end inline asm
	// begin inline asm
	mma.sync.aligned.m16n8k8.row.col.f32.f16.f16.f32 {%f71015,%f71016,%f71017,%f71018}, {%r1,%r2}, {%r3}, {%f71015,%f71016,%f71017,%f71018};

	// end inline asm
	// begin inline asm
	mma.sync.aligned.m16n8k8.row.col.f32.f16.f16.f32 {%f71015,%f71016,%f71017,%f71018}, {%r1,%r2}, {%r3}, {%f71015,%f71016,%f71017,%f71018};

	// end inline asm
	// begin inline asm
	mma.sync.aligned.m16n8k8.row.col.f32.f16.f16.f32 {%f71015,%f71016,%f71017,%f71018}, {%r1,%r2}, {%r3}, {%f71015,%f71016,%f71017,%f71018};

	// end inline asm
	// begin inline asm
	mma.sync.aligned.m16n8k8.row.col.f32.f16.f16.f32 {%f71015,%f71016,%f71017,%f71018}, {%r1,%r2}, {%r3}, {%f71015,%f71016,%f71017,%f71018};

	// end inline asm
	// begin inline asm
	mma.sync.aligned.m16n8k8.row.col.f32.f16.f16.f32 {%f71015,%f71016,%f71017,%f71018}, {%r1,%r2}, {%r3}, {%f71015,%f71016,%f71017,%f71018};

	// end inline asm
	// begin inline asm
	mma.sync.aligned.m16n8k8.row.col.f32.f16.f16.f32 {%f71015,%f71016,%f71017,%f71018}, {%r1,%r2}, {%r3}, {%f71015,%f71016,%f71017,%f71018};

	// end inline asm
	// begin inline asm
	mma.sync.aligned.m16n8k8.row.col.f32.f16.f16.f32 {%f71015,%f71016,%f71017,%f71018}, {%r1,%r2}, {%r3}, {%f71015,%f71016,%f71017,%f71018};

	// end inline asm
	// begin inline asm
	mma.sync.aligned.m16n8k8.row.col.f32.f16.f16.f32 {%f71015,%f71016,%f71017,%f71018}, {%r1,%r2}, {%r3}, {%f71015,%f71016,%f71017,%f71018};

	// end inline asm
	// begin inline asm
	mma.sync.aligned.m16n8k8.row.col.f32.f16.f16.f32 {%f71015,%f71016,%f71017,%f71018}, {%r1,%r2}, {%r3}, {%f71015,%f71016,%f71017,%f71018};

	// end inline asm
	// begin inline asm
	mma.sync.aligned.m16n8k8.row.col.f32.f16.f16.f32 {%f71015,%f71016,%f71017,%f71018}, {%r1,%r2}, {%r3}, {%f71015,%f71016,%f71017,%f71018};

	// end inline asm
	// begin inline asm
	mma.sync.aligned.m16n8k8.row.col.f32.f16.f16.f32 {%f71015,%f71016,%f71017,%f71018}, {%r1,%r2}, {%r3}, {%f71015,%f71016,%f71017,%f71018};

	// end inline asm
	// begin inline asm
	mma.sync.aligned.m16n8k8.row.col.f32.f16.f16.f32 {%f71015,%f71016,%f71017,%f71018}, {%r1,%r2}, {%r3}, {%f71015,%f71016,%f71017,%f71018};

	// end inline asm
	// begin inline asm
	mma.sync.aligned.m16n8k8.row.col.f32.f16.f16.f32 {%f71015,%f71016,%f71017,%f71018}, {%r1,%r2}, {%r3}, {%f71015,%f71016,%f71017,%f71018};

	// end inline asm
	// begin inline asm
	mma.sync.aligned.m16n8k8.row.col.f32.f16.f16.f32 {%f71015,%f71016,%f71017,%f71018}, {%r1,%r2}, {%r3}, {%f71015,%f71016,%f71017,%f71018};

	// end inline asm
	// begin inline asm
	mma.sync.aligned.m16n8k8.row.col.f32.f16.f16.f32 {%f71015,%f71016,%f71017,%f71018}, {%r1,%r2}, {%r3}, {%f71015,%f71016,%f71017,%f71018};

	// end inline asm
	// begin inline asm
	mma.sync.aligned.m16n8k8.row.col.f32.f16.f16.f32 {%f71015,%f71016,%f71017,%f71018}, {%r1,%r2}, {%r3}, {%f71015,%f71016,%f71017,%f71018};

	// end inline asm
	// begin inline asm
	mma.sync.aligned.m16n8k8.row.col.f32.f16.f16.f32 {%f71015,%f71016,%f71017,%f71018}, {%r1,%r2}, {%r3}, {%f71015,%f71016,%f71017,%f71018};

	// end inline asm
	// begin inline asm
	mma.sync.aligned.m16n8k8.row.col.f32.f16.f16.f32 {%f71015,%f71016,%f71017,%f71018}, {%r1,%r2}, {%r3}, {%f71015,%f71016,%f71017,%f71018};

	// end inline asm
	// begin inline asm
	mma.sync.aligned.m16n8k8.row.col.f32.f16.f16.f32 {%f71015,%f71016,%f71017,%f71018}, {%r1,%r2}, {%r3}, {%f71015,%f71016,%f71017,%f71018};

	// end inline asm
	// begin inline asm
	mma.sync.aligned.m16n8k8.row.col.f32.f16.f16.f32 {%f71015,%f71016,%f71017,%f71018}, {%r1,%r2}, {%r3}, {%f71015,%f71016,%f71017,%f71018};

	// end inline asm
	// begin inline asm
	mma.sync.aligned.m16n8k8.row.col.f32.f16.f16.f32 {%f71015,%f71016,%f71017,%f71018}, {%r1,%r2}, {%r3}, {%f71015,%f71016,%f71017,%f71018};

	// end inline asm
	// begin inline asm
	mma.sync.aligned.m16n8k8.row.col.f32.f16.f16.f32 {%f71015,%f71016,%f71017,%f71018}, {%r1,%r2}, {%r3}, {%f71015,%f71016,%f71017,%f71018};

	// end inline asm
	// begin inline asm
	mma.sync.aligned.m16n8k8.row.col.f32.f16.f16.f32 {%f71015,%f71016,%f71017,%f71018}, {%r1,%r2}, {%r3}, {%f71015,%f71016,%f71017,%f71018};

	// end inline asm
	// begin inline asm
	mma.sync.aligned.m16n8k8.row.col.f32.f16.f16.f32 {%f71015,%f71016,%f71017,%f71018}, {%r1,%r2}, {%r3}, {%f71015,%f71016,%f71017,%f71018};

	// end inline asm
	// begin inline asm
	mma.sync.aligned.m16n8k8.row.col.f32.f16.f16.f32 {%f71015,%f71016,%f71017,%f71018}, {%r1,%r2}, {%r3}, {%f71015,%f71016,%f71017,%f71018};

	// end inline asm
	// begin inline asm
	mma.sync.aligned.m16n8k8.row.col.f32.f16.f16.f32 {%f71015,%f71016,%f71017,%f71018}, {%r1,%r2}, {%r3}, {%f71015,%f71016,%f71017,%f71018};

	// end inline asm
	// begin inline asm
	mma.sync.aligned.m16n8k8.row.col.f32.f16.f16.f32 {%f71015,%f71016,%f71017,%f71018}, {%r1,%r2}, {%r3}, {%f71015,%f71016,%f71017,%f71018};

	// end inline asm
	// begin inline asm
	mma.sync.aligned.m16n8k8.row.col.f32.f16.f16.f32 {%f71015,%f71016,%f71017,%f71018}, {%r1,%r2}, {%r3}, {%f71015,%f71016,%f71017,%f71018};

	// end inline asm
	// begin inline asm
	mma.sync.aligned.m16n8k8.row.col.f32.f16.f16.f32 {%f71015,%f71016,%f71017,%f71018}, {%r1,%r2}, {%r3}, {%f71015,%f71016,%f71017,%f71018};

	// end inline asm
	// begin inline asm
	mma.sync.aligned.m16n8k8.row.col.f32.f16.f16.f32 {%f71015,%f71016,%f71017,%f71018}, {%r1,%r2}, {%r3}, {%f71015,%f71016,%f71017,%f71018};

	// end inline asm
	// begin inline asm
	mma.sync.aligned.m16n8k8.row.col.f32.f16.f16.f32 {%f71015,%f71016,%f71017,%f71018}, {%r1,%r2}, {%r3}, {%f71015,%f71016,%f71017,%f71018};

	// end inline asm
	// begin inline asm
	mma.sync.aligned.m16n8k8.row.col.f32.f16.f16.f32 {%f71015,%f71016,%f71017,%f71018}, {%r1,%r2}, {%r3}, {%f71015,%f71016,%f71017,%f71018};

	// end inline asm
	// begin inline asm
	mma.sync.aligned.m16n8k8.row.col.f32.f16.f16.f32 {%f71015,%f71016,%f71017,%f71018}, {%r1,%r2}, {%r3}, {%f71015,%f71016,%f71017,%f71018};

	// end inline asm
	// begin inline asm
	mma.sync.aligned.m16n8k8.row.col.f32.f16.f16.f32 {%f71015,%f71016,%f71017,%f71018}, {%r1,%r2}, {%r3}, {%f71015,%f71016,%f71017,%f71018};

	// end inline asm
	// begin inline asm
	mma.sync.aligned.m16n8k8.row.col.f32.f16.f16.f32 {%f71015,%f71016,%f71017,%f71018}, {%r1,%r2}, {%r3}, {%f71015,%f71016,%f71017,%f71018};

	// end inline asm
	// begin inline asm
	mma.sync.aligned.m16n8k8.row.col.f32.f16.f16.f32 {%f71015,%f71016,%f71017,%f71018}, {%r1,%r2}, {%r3}, {%f71015,%f71016,%f71017,%f71018};

	// end inline asm
	// begin inline asm
	mma.sync.aligned.m16n8k8.row.col.f32.f16.f16.f32 {%f71015,%f71016,%f71017,%f71018}, {%r1,%r2}, {%r3}, {%f71015,%f71016,%f71017,%f71018};

	// end inline asm
	// begin inline asm
	mma.sync.aligned.m16n8k8.row.col.f32.f16.f16.f32 {%f71015,%f71016,%f71017,%f71018}, {%r1,%r2}, {%r3}, {%f71015,%f71016,%f71017,%f71018};

	// end inline asm
	// begin inline asm
	mma.sync.aligned.m16n8k8.row.col.f32.f16.f16.f32 {%f71015,%f71016,%f71017,%f71018}, {%r1,%r2}, {%r3}, {%f71015,%f71016,%f71017,%f71018};

	// end inline asm
	// begin inline asm
	mma.sync.aligned.m16n8k8.row.col.f32.f16.f16.f32 {%f71015,%f71016,%f71017,%f71018}, {%r1,%r2}, {%r3}, {%f71015,%f71016,%f71017,%f71018};

	// end inline asm
	// begin inline asm
	mma.sync.aligned.m16n8k8.row.col.f32.f16.f16.f32 {%f71015,%f71016,%f71017,%f71018}, {%r1,%r2}, {%r3}, {%f71015,%f71016,%f71017,%f71018};

	// end inline asm
	// begin inline asm
	mma.sync.aligned.m16n8k8.row.col.f32.f16.f16.f32 {%f71015,%f71016,%f71017,%f71018}, {%r1,%r2}, {%r3}, {%f71015,%f71016,%f71017,%f71018};

	// end inline asm
	// begin inline asm
	mma.sync.aligned.m16n8k8.row.col.f32.f16.f16.f32 {%f71015,%f71016,%f71017,%f71018}, {%r1,%r2}, {%r3}, {%f71015,%f71016,%f71017,%f71018};

	// end inline asm
	// begin inline asm
	mma.sync.aligned.m16n8k8.row.col.f32.f16.f16.f32 {%f71015,%f71016,%f71017,%f71018}, {%r1,%r2}, {%r3}, {%f71015,%f71016,%f71017,%f71018};

	// end inline asm
	// begin inline asm
	mma.sync.aligned.m16n8k8.row.col.f32.f16.f16.f32 {%f71015,%f71016,%f71017,%f71018}, {%r1,%r2}, {%r3}, {%f71015,%f71016,%f71017,%f71018};

	// end inline asm
	// begin inline asm
	mma.sync.aligned.m16n8k8.row.col.f32.f16.f16.f32 {%f71015,%f71016,%f71017,%f71018}, {%r1,%r2}, {%r3}, {%f71015,%f71016,%f71017,%f71018};

	// end inline asm
	// begin inline asm
	mma.sync.aligned.m16n8k8.row.col.f32.f16.f16.f32 {%f71015,%f71016,%f71017,%f71018}, {%r1,%r2}, {%r3}, {%f71015,%f71016,%f71017,%f71018};

	// end inline asm
	// begin inline asm
	mma.sync.aligned.m16n8k8.row.col.f32.f16.f16.f32 {%f71015,%f71016,%f71017,%f71018}, {%r1,%r2}, {%r3}, {%f71015,%f71016,%f71017,%f71018};

	// end inline asm
	// begin inline asm
	mma.sync.aligned.m16n8k8.row.col.f32.f16.f16.f32 {%f71015,%f71016,%f71017,%f71018}, {%r1,%r2}, {%r3}, {%f71015,%f71016,%f71017,%f71018};

	// end inline asm
	// begin inline asm
	mma.sync.aligned.m16n8k8.row.col.f32.f16.f16.f32 {%f71015,%f71016,%f71017,%f71018}, {%r1,%r2}, {%r3}, {%f71015,%f71016,%f71017,%f71018};

	// end inline asm
	// begin inline asm
	mma.sync.aligned.m16n8k8.row.col.f32.f16.f16.f32 {%f71015,%f71016,%f71017,%f71018}, {%r1,%r2}, {%r3}, {%f71015,%f71016,%f71017,%f71018};

	// end inline asm
	// begin inline asm
	mma.sync.aligned.m16n8k8.row.col.f32.f16.f16.f32 {%f71015,%f71016,%f71017,%f71018}, {%r1,%r2}, {%r3}, {%f71015,%f71016,%f71017,%f71018};

	// end inline asm
	// begin inline asm
	mma.sync.aligned.m16n8k8.row.col.f32.f16.f16.f32 {%f71015,%f71016,%f71017,%f71018}, {%r1,%r2}, {%r3}, {%f71015,%f71016,%f71017,%f71018};

	// end inline asm
	// begin inline asm
	mma.sync.aligned.m16n8k8.row.col.f32.f16.f16.f32 {%f71015,%f71016,%f71017,%f71018}, {%r1,%r2}, {%r3}, {%f71015,%f71016,%f71017,%f71018};

	// end inline asm
	// begin inline asm
	mma.sync.aligned.m16n8k8.row.col.f32.f16.f16.f32 {%f71015,%f71016,%f71017,%f71018}, {%r1,%r2}, {%r3}, {%f71015,%f71016,%f71017,%f71018};

	// end inline asm
	// begin inline asm
	mma.sync.aligned.m16n8k8.row.col.f32.f16.f16.f32 {%f71015,%f71016,%f71017,%f71018}, {%r1,%r2}, {%r3}, {%f71015,%f71016,%f71017,%f71018};

	// end inline asm
	mov.f32 	%f73855, %f71015;
	mov.f32 	%f73857, %f71017;
	mov.f32 	%f73856, %f71016;
	mov.f32 	%f73858, %f71018;
	// begin inline asm
	mma.sync.aligned.m16n8k8.row.col.f32.f16.f16.f32 {%f73855,%f73856,%f73857,%f73858}, {%r1,%r2}, {%r3}, {%f73855,%f73856,%f73857,%f73858};

	// end inline asm
	// begin inline asm
	mma.sync.aligned.m16n8k8.row.col.f32.f16.f16.f32 {%f73855,%f73856,%f73857,%f73858}, {%r1,%r2}, {%r3}, {%f73855,%f73856,%f73857,%f73858};

	// end inline asm
	// begin inline asm
	mma.sync.aligned.m16n8k8.row.col.f32.f16.f16.f32 {%f73855,%f73856,%f73857,%f73858}, {%r1,%r2}, {%r3}, {%f73855,%f73856,%f73857,%f73858};

	// end inline asm
	// begin inline asm
	mma.sync.aligned.m16n8k8.row.col.f32.f16.f16.f32 {%f73855,%f73856,%f73857,%f73858}, {%r1,%r2}, {%r3}, {%f73855,%f73856,%f73857,%f73858};

	// end inline asm
	// begin inline asm
	mma.sync.aligned.m16n8k8.row.col.f32.f16.f16.f32 {%f73855,%f73856,%f73857,%f73858}, {%r1,%r2}, {%r3}, {%f73855,%f73856,%f73857,%f73858};

	// end inline asm
	// begin inline asm
	mma.sync.aligned.m16n8k8.row.col.f32.f16.f16.f32 {%f73855,%f73856,%f73857,%f73858}, {%r1,%r2}, {%r3}, {%f73855,%f73856,%f73857,%f73858};

	// end inline asm
	// begin inline asm
	mma.sync.aligned.m16n8k8.row.col.f32.f16.f16.f32 {%f73855,%f73856,%f73857,%f73858}, {%r1,%r2}, {%r3}, {%f73855,%f73856,%f73857,%f73858};

	// end inline asm
	// begin inline asm
	mma.sync.aligned.m16n8k8.row.col.f32.f16.f16.f32 {%f73855,%f73856,%f73857,%f73858}, {%r1,%r2}, {%r3}, {%f73855,%f73856,%f73857,%f73858};

	// end inline asm
	// begin inline asm
	mma.sync.aligned.m16n8k8.row.col.f32.f16.f16.f32 {%f73855,%f73856,%f73857,%f73858}, {%r1,%r2}, {%r3}, {%f73855,%f73856,%f73857,%f73858};

	// end inline asm
	// begin inline asm
	mma.sync.aligned.m16n8k8.row.col.f32.f16.f16.f32 {%f73855,%f73856,%f73857,%f73858}, {%r1,%r2}, {%r3}, {%f73855,%f73856,%f73857,%f73858};

	// end inline asm
	// begin inline asm
	mma.sync.aligned.m16n8k8.row.col.f32.f16.f16.f32 {%f73855,%f73856,%f73857,%f73858}, {%r1,%r2}, {%r3}, {%f73855,%f73856,%f73857,%f73858};

	// end inline asm
	// begin inline asm
	mma.sync.aligned.m16n8k8.row.col.f32.f16.f16.f32 {%f73855,%f73856,%f73857,%f73858}, {%r1,%r2}, {%r3}, {%f73855,%f73856,%f73857,%f73858};

	// end inline asm
	// begin inline asm
	mma.sync.aligned.m16n8k8.row.col.f32.f16.f16.f32 {%f73855,%f73856,%f73857,%f73858}, {%r1,%r2}, {%r3}, {%f73855,%f73856,%f73857,%f73858};

	// end inline asm
	// begin inline asm
	mma.sync.aligned.m16n8k8.row.col.f32.f16.f16.f32 {%f73855,%f73856,%f73857,%f73858}, {%r1,%r2}, {%r3}, {%f73855,%f73856,%f73857,%f73858};

	// end inline asm
	// begin inline asm
	mma.sync.aligned.m16n8k8.row.col.f32.f16.f16.f32 {%f73855,%f73856,%f73857,%f73858}, {%r1,%r2}, {%r3}, {%f73855,%f73856,%f73857,%f73858};

	// end inline asm
	// begin inline asm
	mma.sync.aligned.m16n8k8.row.col.f32.f16.f16.f32 {%f73855,%f73856,%f73857,%f73858}, {%r1,%r2}, {%r3}, {%f73855,%f73856,%f73857,%f73858};

	// end inline asm
	// begin inline asm
	mma.sync.aligned.m16n8k8.row.col.f32.f16.f16.f32 {%f73855,%f73856,%f73857,%f73858}, {%r1,%r2}, {%r3}, {%f73855,%f73856,%f73857,%f73858};

	// end inline asm
	// begin inline asm
	mma.sync.aligned.m16n8k8.row.col.f32.f16.f16.f32 {%f73855,%f73856,%f73857,%f73858}, {%r1,%r2}, {%r3}, {%f73855,%f73856,%f73857,%f73858};

	// end inline asm
	// begin inline asm
	mma.sync.aligned.m16n8k8.row.col.f32.f16.f16.f32 {%f73855,%f73856,%f73857,%f73858}, {%r1,%r2}, {%r3}, {%f73855,%f73856,%f73857,%f73858};

	// end inline asm
	// begin inline asm
	mma.sync.aligned.m16n8k8.row.col.f32.f16.f16.f32 {%f73855,%f73856,%f73857,%f73858}, {%r1,%r2}, {%r3}, {%f73855,%f73856,%f73857,%f73858};

	// end inline asm
	// begin inline asm
	mma.sync.aligned.m16n8k8.row.col.f32.f16.f16.f32 {%f73855,%f73856,%f73857,%f73858}, {%r1,%r2}, {%r3}, {%f73855,%f73856,%f73857,%f73858};

	// end inline asm
	// begin inline asm
	mma.sync.aligned.m16n8k8.row.col.f32.f16.f16.f32 {%f73855,%f73856,%f73857,%f73858}, {%r1,%r2}, {%r3}, {%f73855,%f73856,%f73857,%f73858};

	// end inline asm
	// begin inline asm
	mma.sync.aligned.m16n8k8.row.col.f32.f16.f16.f32 {%f73855,%f73856,%f73857,%f73858}, {%r1,%r2}, {%r3}, {%f73855,%f73856,%f73857,%f73858};

	// end inline asm
	// begin inline asm
	mma.sync.aligned.m16n8k8.row.col.f32.f16.f16.f32 {%f73855,%f73856,%f73857,%f73858}, {%r1,%r2}, {%r3}, {%f73855,%f73856,%f73857,%f73858};

	// end inline asm
	// begin inline asm
	mma.sync.aligned.m16n8k8.row.col.f32.f16.f16.f32 {%f73855,%f73856,%f73857,%f73858}, {%r1,%r2}, {%r3}, {%f73855,%f73856,%f73857,%f73858};

	// end inline asm
	// begin inline asm
	mma.sync.aligned.m16n8k8.row.col.f32.f16.f16.f32 {%f73855,%f73856,%f73857,%f73858}, {%r1,%r2}, {%r3}, {%f73855,%f73856,%f73857,%f73858};

	// end inline asm
	// begin inline asm
	mma.sync.aligned.m16n8k8.row.col.f32.f16.f16.f32 {%f73855,%f73856,%f73857,%f73858}, {%r1,%r2}, {%r3}, {%f73855,%f73856,%f73857,%f73858};

	// end inline asm
	// begin inline asm
	mma.sync.aligned.m16n8k8.row.col.f32.f16.f16.f32 {%f73855,%f73856,%f73857,%f73858}, {%r1,%r2}, {%r3}, {%f73855,%f73856,%f73857,%f73858};

	// end inline asm
	// begin inline asm
	mma.sync.aligned.m16n8k8.row.col.f32.f16.f16.f32 {%f73855,%f73856,%f73857,%f73858}, {%r1,%r2}, {%r3}, {%f73855,%f73856,%f73857,%f73858};

	// end inline asm
	// begin inline asm
	mma.sync.aligned.m16n8k8.row.col.f32.f16.f16.f32 {%f73855,%f73856,%f73857,%f73858}, {%r1,%r2}, {%r3}, {%f73855,%f73856,%f73857,%f73858};

	// end inline asm
	// begin inline asm
	mma.sync.aligned.m16n8k8.row.col.f32.f16.f16.f32 {%f73855,%f73856,%f73857,%f73858}, {%r1,%r2}, {%r3}, {%f73855,%f73856,%f73857,%f73858};

	// end inline asm
	// begin inline asm
	mma.sync.aligned.m16n8k8.row.col.f32.f16.f16.f32 {%f73855,%f73856,%f73857,%f73858}, {%r1,%r2}, {%r3}, {%f73855,%f73856,%f73857,%f73858};

	// end inline asm
	// begin inline asm
	mma.sync.aligned.m16n8k8.row.col.f32.f16.f16.f32 {%f73855,%f73856,%f73857,%f73858}, {%r1,%r2}, {%r3}, {%f73855,%f73856,%f73857,%f73858};

	// end inline asm
	// begin inline asm
	mma.sync.aligned.m16n8k8.row.col.f32.f16.f16.f32 {%f73855,%f73856,%f73857,%f73858}, {%r1,%r2}, {%r3}, {%f73855,%f73856,%f73857,%f73858};

	// end inline asm
	// begin inline asm
	mma.sync.aligned.m16n8k8.row.col.f32.f16.f16.f32 {%f73855,%f73856,%f73857,%f73858}, {%r1,%r2}, {%r3}, {%f73855,%f73856,%f73857,%f73858};

	// end inline asm
	// begin inline asm
	mma.sync.aligned.m16n8k8.row.col.f32.f16.f16.f32 {%f73855,%f73856,%f73857,%f73858}, {%r1,%r2}, {%r3}, {%f73855,%f73856,%f73857,%f73858};

	// end inline asm
	// begin inline asm
	mma.sync.aligned.m16n8k8.row.col.f32.f16.f16.f32 {%f73855,%f73856,%f73857,%f73858}, {%r1,%r2}, {%r3}, {%f73855,%f73856,%f73857,%f73858};

	// end inline asm
	// begin inline asm
	mma.sync.aligned.m16n8k8.row.col.f32.f16.f16.f32 {%f73855,%f73856,%f73857,%f73858}, {%r1,%r2}, {%r3}, {%f73855,%f73856,%f73857,%f73858};

	// end inline asm
	// begin inline asm
	mma.sync.aligned.m16n8k8.row.col.f32.f16.f16.f32 {%f73855,%f73856,%f73857,%f73858}, {%r1,%r2}, {%r3}, {%f73855,%f73856,%f73857,%f73858};

	// end inline asm
	// begin inline asm
	mma.sync.aligned.m16n8k8.row.col.f32.f16.f16.f32 {%f73855,%f73856,%f73857,%f73858}, {%r1,%r2}, {%r3}, {%f73855,%f73856,%f73857,%f73858};

	// end inline asm
	// begin inline asm
	mma.sync.aligned.m16n8k8.row.col.f32.f16.f16.f32 {%f73855,%f73856,%f73857,%f73858}, {%r1,%r2}, {%r3}, {%f73855,%f73856,%f73857,%f73858};

	// end inline asm
	// begin inline asm
	mma.sync.aligned.m16n8k8.row.col.f32.f16.f16.f32 {%f73855,%f73856,%f73857,%f73858}, {%r1,%r2}, {%r3}, {%f73855,%f73856,%f73857,%f73858};

	// end inline asm
	// begin inline asm
	mma.sync.aligned.m16n8k8.row.col.f32.f16.f16.f32 {%f73855,%f73856,%f73857,%f73858}, {%r1,%r2}, {%r3}, {%f73855,%f73856,%f73857,%f73858};

	// end inline asm
	// begin inline asm
	mma.sync.aligned.m16n8k8.row.col.f32.f16.f16.f32 {%f73855,%f73856,%f73857,%f73858}, {%r1,%r2}, {%r3}, {%f73855,%f73856,%f73857,%f73858};

	// end inline asm
	// begin inline asm
	mma.sync.aligned.m16n8k8.row.col.f32.f16.f16.f32 {%f73855,%f73856,%f73857,%f73858}, {%r1,%r2}, {%r3}, {%f73855,%f73856,%f73857,%f73858};

	// end inline asm
	// begin inline asm
	mma.sync.aligned.m16n8k8.row.col.f32.f16.f16.f32 {%f73855,%f73856,%f73857,%f73858}, {%r1,%r2}, {%r3}, {%f73855,%f73856,%f73857,%f73858};

	// end inline asm
	// begin inline asm
	mma.sync.aligned.m16n8k8.row.col.f32.f16.f16.f32 {%f73855,%f73856,%f73857,%f73858}, {%r1,%r2}, {%r3}, {%f73855,%f73856,%f73857,%f73858};

	// end inline asm
	// begin inline asm
	mma.sync.aligned.m16n8k8.row.col.f32.f16.f16.f32 {%f73855,%f73856,%f73857,%f73858}, {%r1,%r2}, {%r3}, {%f73855,%f73856,%f73857,%f73858};

	// end inline asm
	// begin inline asm
	mma.sync.aligned.m16n8k8.row.col.f32.f16.f16.f32 {%f73855,%f73856,%f73857,%f73858}, {%r1,%r2}, {%r3}, {%f73855,%f73856,%f73857,%f73858};

	// end inline asm
	// begin inline asm
	mma.sync.aligned.m16n8k8.row.col.f32.f16.f16.f32 {%f73855,%f73856,%f73857,%f73858}, {%r1,%r2}, {%r3}, {%f73855,%f73856,%f73857,%f73858};

	// end inline asm
	// begin inline asm
	mma.sync.aligned.m16n8k8.row.col.f32.f16.f16.f32 {%f73855,%f73856,%f73857,%f73858}, {%r1,%r2}, {%r3}, {%f73855,%f73856,%f73857,%f73858};

	// end inline asm
	// begin inline asm
	mma.sync.aligned.m16n8k8.row.col.f32.f16.f16.f32 {%f73855,%f73856,%f73857,%f73858}, {%r1,%r2}, {%r3}, {%f73855,%f73856,%f73857,%f73858};

	// end inline asm
	// begin inline asm
	mma.sync.aligned.m16n8k8.row.col.f32.f16.f16.f32 {%f73855,%f73856,%f73857,%f73858}, {%r1,%r2}, {%r3}, {%f73855,%f73856,%f73857,%f73858};

	// end inline asm
	// begin inline asm
	mma.sync.aligned.m16n8k8.row.col.f32.f16.f16.f32 {%f73855,%f73856,%f73857,%f73858}, {%r1,%r2}, {%r3}, {%f73855,%f73856,%f73857,%f73858};

	// end inline asm
	// begin inline asm
	mma.sync.aligned.m16n8k8.row.col.f32.f16.f16.f32 {%f73855,%f73856,%f73857,%f73858}, {%r1,%r2}, {%r3}, {%f73855,%f73856,%f73857,%f73858};

	// end inline asm
	// begin inline asm
	mma.sync.aligned.m16n8k8.row.col.f32.f16.f16.f32 {%f73855,%f73856,%f73857,%f73858}, {%r1,%r2}, {%r3}, {%f73855,%f73856,%f73857,%f73858};

	// end inline asm
	// begin inline asm
	mma.sync.aligned.m16n8k8.row.col.f32.f16.f16.f32 {%f73855,%f73856,%f73857,%f73858}, {%r1,%r2}, {%r3}, {%f73855,%f73856,%f73857,%f73858};

	// end inline asm
	// begin inline asm
	mma.sync.aligned.m16n8k8.row.col.f32.f16.f16.f32 {%f73855,%f73856,%f73857,%f73858}, {%r1,%r2}, {%r3}, {%f73855,%f73856,%f73857,%f73858};

	// end inline asm
	// begin inline asm
	mma.sync.aligned.m16n8k8.row.col.f32.f16.f16.f32 {%f73855,%f73856,%f73857,%f73858}, {%r1,%r2}, {%r3}, {%f73855,%f73856,%f73857,%f73858};

	// end inline asm
	// begin inline asm
	mma.sync.aligned.m16n8k8.row.col.f32.f16.f16.f32 {%f73855,%f73856,%f73857,%f73858}, {%r1,%r2}, {%r3}, {%f73855,%f73856,%f73857,%f73858};

	// end inline asm
	// begin inline asm
	mma.sync.aligned.m16n8k8.row.col.f32.f16.f16.f32 {%f73855,%f73856,%f73857,%f73858}, {%r1,%r2}, {%r3}, {%f73855,%f73856,%f73857,%f73858};

	// end inline asm
	// begin inline asm
	mma.sync.aligned.m16n8k8.row.col.f32.f16.f16.f32 {%f73855,%f73856,%f73857,%f73858}, {%r1,%r2}, {%r3}, {%f73855,%f73856,%f73857,%f73858};

	// end inline asm
	// begin inline asm
	mma.sync.aligned.m16n8k8.row.col.f32.f16.f16.f32 {%f73855,%f73856,%f73857,%f73858}, {%r1,%r2}, {%r3}, {%f73855,%f73856,%f73857,%f73858};

	// end inline asm
	// begin inline asm
	mma.sync.aligned.m16n8k8.row.col.f32.f16.f16.f32 {%f73855,%f73856,%f73857,%f73858}, {%r1,%r2}, {%r3}, {%f73855,%f73856,%f73857,%f73858};

	// end inline asm
	// begin inline asm
	mma.sync.aligned.m16n8k8.row.col.f32.f16.f16.f32 {%f73855,%f73856,%f73857,%f73858}, {%r1,%r2}, {%r3}, {%f73855,%f73856,%f73857,%f73858};

	// end inline asm
	// begin inline asm
	mma.sync.aligned.m16n8k8.row.col.f32.f16.f16.f32 {%f73855,%f73856,%f73857,%f73858}, {%r1,%r2}, {%r3}, {%f73855,%f73856,%f73857,%f73858};

	// end inline asm
	// begin inline asm
	mma.sync.aligned.m16n8k8.row.col.f32.f16.f16.f32 {%f73855,%f73856,%f73857,%f73858}, {%r1,%r2}, {%r3}, {%f73855,%f73856,%f73857,%f73858};

	// end inline asm
	// begin inline asm
	mma.sync.aligned.m16n8k8.row.col.f32.f16.f16.f32 {%f73855,%f73856,%f73857,%f73858}, {%r1,%r2}, {%r3}, {%f73855,%f73856,%f73857,%f73858};

	// end inline asm
	// begin inline asm
	mma.sync.aligned.m16n8k8.row.col.f32.f16.f16.f32 {%f73855,%f73856,%f73857,%f73858}, {%r1,%r2}, {%r3}, {%f73855,%f73856,%f73857,%f73858};

	// end inline asm
	// begin inline asm
	mma.sync.aligned.m16n8k8.row.col.f32.f16.f16.f32 {%f73855,%f73856,%f73857,%f73858}, {%r1,%r2}, {%r3}, {%f73855,%f73856,%f73857,%f73858};

	// end inline asm
	// begin inline asm
	mma.sync.aligned.m16n8k8.row.col.f32.f16.f16.f32 {%f73855,%f73856,%f73857,%f73858}, {%r1,%r2}, {%r3}, {%f73855,%f73856,%f73857,%f73858};

	// end inline asm
	// begin inline asm
	mma.sync.aligned.m16n8k8.row.col.f32.f16.f16.f32 {%f73855,%f73856,%f73857,%f73858}, {%r1,%r2}, {%r3}, {%f73855,%f73856,%f73857,%f73858};

	// end inline asm
	// begin inline asm
	mma.sync.aligned.m16n8k8.row.col.f32.f16.f16.f32 {%f73855,%f73856,%f73857,%f73858}, {%r1,%r2}, {%r3}, {%f73855,%f73856,%f73857,%f73858};

	// end inline asm
	// begin inline asm
	mma.sync.aligned.m16n8k8.row.col.f32.f16.f16.f32 {%f73855,%f73856,%f73857,%f73858}, {%r1,%r2}, {%r3}, {%f73855,%f73856,%f73857,%f73858};

	// end inline asm
	// begin inline asm
	mma.sync.aligned.m16n8k8.row.col.f32.f16.f16.f32 {%f73855,%f73856,%f73857,%f73858}, {%r1,%r2}, {%r3}, {%f73855,%f73856,%f73857,%f73858};

	// end inline asm
	// begin inline asm
	mma.sync.aligned.m16n8k8.row.col.f32.f16.f16.f32 {%f73855,%f73856,%f73857,%f73858}, {%r1,%r2}, {%r3}, {%f73855,%f73856,%f73857,%f73858};

	// end inline asm
	// begin inline asm
	mma.sync.aligned.m16n8k8.row.col.f32.f16.f16.f32 {%f73855,%f73856,%f73857,%f73858}, {%r1,%r2}, {%r3}, {%f73855,%f73856,%f73857,%f73858};

	// end inline asm
	// begin inline asm
	mma.sync.aligned.m16n8k8.row.col.f32.f16.f16.f32 {%f73855,%f73856,%f73857,%f73858}, {%r1,%r2}, {%r3}, {%f73855,%f73856,%f73857,%f73858};

	// end inline asm
	// begin inline asm
	mma.sync.aligned.m16n8k8.row.col.f32.f16.f16.f32 {%f73855,%f73856,%f73857,%f73858}, {%r1,%r2}, {%r3}, {%f73855,%f73856,%f73857,%f73858};

	// end inline asm
	// begin inline asm
	mma.sync.aligned.m16n8k8.row.col.f32.f16.f16.f32 {%f73855,%f73856,%f73857,%f73858}, {%r1,%r2}, {%r3}, {%f73855,%f73856,%f73857,%f73858};

	// end inline asm
	// begin inline asm
	mma.sync.aligned.m16n8k8.row.col.f32.f16.f16.f32 {%f73855,%f73856,%f73857,%f73858}, {%r1,%r2}, {%r3}, {%f73855,%f73856,%f73857,%f73858};

	// end inline asm
	// begin inline asm
	mma.sync.aligned.m16n8k8.row.col.f32.f16.f16.f32 {%f73855,%f73856,%f73857,%f73858}, {%r1,%r2}, {%r3}, {%f73855,%f73856,%f73857,%f73858};

	// end inline asm
	// begin inline asm
	mma.sync.aligned.m16n8k8.row.col.f32.f16.f16.f32 {%f73855,%f73856,%f73857,%f73858}, {%r1,%r2}, {%r3}, {%f73855,%f73856,%f73857,%f73858};

	// end inline asm
	// begin inline asm
	mma.sync.aligned.m16n8k8.row.col.f32.f16.f16.f32 {%f73855,%f73856,%f73857,%f73858}, {%r1,%r2}, {%r3}, {%f73855,%f73856,%f73857,%f73858};

	// end inline asm
	// begin inline asm
	mma.sync.aligned.m16n8k8.row.col.f32.f16.f16.f32 {%f73855,%f73856,%f73857,%f73858}, {%r1,%r2}, {%r3}, {%f73855,%f73856,%f73857,%f73858};

	// end inline asm
	// begin inline asm
	mma.sync.aligned.m16n8k8.row.col.f32.f16.f16.f32 {%f73855,%f73856,%f73857,%f73858}, {%r1,%r2}, {%r3}, {%f73855,%f73856,%f73857,%f73858};

	// end inline asm
	// begin inline asm
	mma.sync.aligned.m16n8k8.row.col.f32.f16.f16.f32 {%f73855,%f73856,%f73857,%f73858}, {%r1,%r2}, {%r3}, {%f73855,%f73856,%f73857,%f73858};

	// end inline asm
	// begin inline asm
	mma.sync.aligned.m16n8k8.row.col.f32.f16.f16.f32 {%f73855,%f73856,%f73857,%f73858}, {%r1,%r2}, {%r3}, {%f73855,%f73856,%f73857,%f73858};

	// end inline asm
	// begin inline asm
	mma.sync.aligned.m16n8k8.row.col.f32.f16.f16.f32 {%f73855,%f73856,%f73857,%f73858}, {%r1,%r2}, {%r3}, {%f73855,%f73856,%f73857,%f73858};

	// end inline asm
	// begin inline asm
	mma.sync.aligned.m16n8k8.row.col.f32.f16.f16.f32 {%f73855,%f73856,%f73857,%f73858}, {%r1,%r2}, {%r3}, {%f73855,%f73856,%f73857,%f73858};

	// end inline asm
	// begin inline asm
	mma.sync.aligned.m16n8k8.row.col.f32.f16.f16.f32 {%f73855,%f73856,%f73857,%f73858}, {%r1,%r2}, {%r3}, {%f73855,%f73856,%f73857,%f73858};

	// end inline asm
	// begin inline asm
	mma.sync.aligned.m16n8k8.row.col.f32.f16.f16.f32 {%f73855,%f73856,%f73857,%f73858}, {%r1,%r2}, {%r3}, {%f73855,%f73856,%f73857,%f73858};

	// end inline asm
	// begin inline asm
	mma.sync.aligned.m16n8k8.row.col.f32.f16.f16.f32 {%f73855,%f73856,%f73857,%f73858}, {%r1,%r2}, {%r3}, {%f73855,%f73856,%f73857,%f73858};

	// end inline asm
	// begin inline asm
	mma.sync.aligned.m16n8k8.row.col.f32.f16.f16.f32 {%f73855,%f73856,%f73857,%f73858}, {%r1,%r2}, {%r3}, {%f73855,%f73856,%f73857,%f73858};

	// end inline asm
	// begin inline asm
	mma.sync.aligned.m16n8k8.row.col.f32.f16.f16.f32 {%f73855,%f73856,%f73857,%f73858}, {%r1,%r2}, {%r3}, {%f73855,%f73856,%f73857,%f73858};

	// end inline asm
	// begin inline asm
	mma.sync.aligned.m16n8k8.row.col.f32.f16.f16.f32 {%f73855,%f73856,%f73857,%f73858}, {%r1,%r2}, {%r3}, {%f73855,%f73856,%f73857,%f73858};

	// end inline asm
	// begin inline asm
	mma.sync.aligned.m16n8k8.row.col.f32.f16.f16.f32 {%f73855,%f73856,%f73857,%f73858}, {%r1,%r2}, {%r3}, {%f73855,%f73856,%f73857,%f73858};

	// end inline asm
	// begin inline asm
	mma.sync.aligned.m16n8k8.row.col.f32.f16.f16.f32 {%f73855,%f73856,%f73857,%f73858}, {%r1,%r2}, {%r3}, {%f73855,%f73856,%f73857,%f73858};

	// end inline asm
	// begin inline asm
	mma.sync.aligned.m16n8k8.row.col.f32.f16.f16.f32 {%f73855,%f73856,%f73857,%f73858}, {%r1,%r2}, {%r3}, {%f73855,%f73856,%f73857,%f73858};

	// end inline asm
	// begin inline asm
	mma.sync.aligned.m16n8k8.row.col.f32.f16.f16.f32 {%f73855,%f73856,%f73857,%f73858}, {%r1,%r2}, {%r3}, {%f73855,%f73856,%f73857,%f73858};

	// end inline asm
	// begin inline asm
	mma.sync.aligned.m16n8k8.row.col.f32.f16.f16.f32 {%f73855,%f73856,%f73857,%f73858}, {%r1,%r2}, {%r3}, {%f73855,%f73856,%f73857,%f73858};

	// end inline asm
	// begin inline asm
	mma.sync.aligned.m16n8k8.row.col.f32.f16.f16.f32 {%f73855,%f73856,%f73857,%f73858}, {%r1,%r2}, {%r3}, {%f73855,%f73856,%f73857,%f73858};

	// end inline asm
	// begin inline asm
	mma.sync.aligned.m16n8k8.row.col.f32.f16.f16.f32 {%f73855,%f73856,%f73857,%f73858}, {%r1,%r2}, {%r3}, {%f73855,%f73856,%f73857,%f73858};

	// end inline asm
	// begin inline asm
	mma.sync.aligned.m16n8k8.row.col.f32.f16.f16.f32 {%f73855,%f73856,%f73857,%f73858}, {%r1,%r2}, {%r3}, {%f73855,%f73856,%f73857,%f73858};

	// end inline asm
	// begin inline asm
	mma.sync.aligned.m16n8k8.row.col.f32.f16.f16.f32 {%f73855,%f73856,%f73857,%f73858}, {%r1,%r2}, {%r3}, {%f73855,%f73856,%f73857,%f73858};

	// end inline asm
	// begin inline asm
	mma.sync.aligned.m16n8k8.row.col.f32.f16.f16.f32 {%f73855,%f73856,%f73857,%f73858}, {%r1,%r2}, {%r3}, {%f73855,%f73856,%f73857,%f73858};

	// end inline asm
	// begin inline asm
	mma.sync.aligned.m16n8k8.row.col.f32.f16.f16.f32 {%f73855,%f73856,%f73857,%f73858}, {%r1,%r2}, {%r3}, {%f73855,%f73856,%f73857,%f73858};

	// end inline asm
	// begin inline asm
	mma.sync.aligned.m16n8k8.row.col.f32.f16.f16.f32 {%f73855,%f73856,%f73857,%f73858}, {%r1,%r2}, {%r3}, {%f73855,%f73856,%f73857,%f73858};

	// end inline asm
	// begin inline asm
	mma.sync.aligned.m16n8k8.row.col.f32.f16.f16.f32 {%f73855,%f73856,%f73857,%f73858}, {%r1,%r2}, {%r3}, {%f73855,%f73856,%f73857,%f73858};

	// end inline asm
	// begin inline asm
	mma.sync.aligned.m16n8k8.row.col.f32.f16.f16.f32 {%f73855,%f73856,%f73857,%f73858}, {%r1,%r2}, {%r3}, {%f73855,%f73856,%f73857,%f73858};

	// end inline asm
	// begin inline asm
	mma.sync.aligned.m16n8k8.row.col.f32.f16.f16.f32 {%f73855,%f73856,%f73857,%f73858}, {%r1,%r2}, {%r3}, {%f73855,%f73856,%f73857,%f73858};

	// end inline asm
	// begin inline asm
	mma.sync.aligned.m16n8k8.row.col.f32.f16.f16.f32 {%f73855,%f73856,%f73857,%f73858}, {%r1,%r2}, {%r3}, {%f73855,%f73856,%f73857,%f73858};

	// end inline asm
	// begin inline asm
	mma.sync.aligned.m16n8k8.row.col.f32.f16.f16.f32 {%f73855,%f73856,%f73857,%f73858}, {%r1,%r2}, {%r3}, {%f73855,%f73856,%f73857,%f73858};

	// end inline asm
	// begin inline asm
	mma.sync.aligned.m16n8k8.row.col.f32.f16.f16.f32 {%f73855,%f73856,%f73857,%f73858}, {%r1,%r2}, {%r3}, {%f73855,%f73856,%f73857,%f73858};

	// end inline asm
	// begin inline asm
	mma.sync.aligned.m16n8k8.row.col.f32.f16.f16.f32 {%f73855,%f73856,%f73857,%f73858}, {%r1,%r2}, {%r3}, {%f73855,%f73856,%f73857,%f73858};

	// end inline asm
	// begin inline asm
	mma.sync.aligned.m16n8k8.row.col.f32.f16.f16.f32 {%f73855,%f73856,%f73857,%f73858}, {%r1,%r2}, {%r3}, {%f73855,%f73856,%f73857,%f73858};

	// end inline asm
	// begin inline asm
	mma.sync.aligned.m16n8k8.row.col.f32.f16.f16.f32 {%f73855,%f73856,%f73857,%f73858}, {%r1,%r2}, {%r3}, {%f73855,%f73856,%f73857,%f73858};

	// end inline asm
	// begin inline asm
	mma.sync.aligned.m16n8k8.row.col.f32.f16.f16.f32 {%f73855,%f73856,%f73857,%f73858}, {%r1,%r2}, {%r3}, {%f73855,%f73856,%f73857,%f73858};

	// end inline asm
	// begin inline asm
	mma.sync.aligned.m16n8k8.row.col.f32.f16.f16.f32 {%f73855,%f73856,%f73857,%f73858}, {%r1,%r2}, {%r3}, {%f73855,%f73856,%f73857,%f73858};

	// end inline asm
	// begin inline asm
	mma.sync.aligned.m16n8k8.row.col.f32.f16.f16.f32 {%f73855,%f73856,%f73857,%f73858}, {%r1,%r2}, {%r3}, {%f73855,%f73856,%f73857,%f73858};

	// end inline asm
	// begin inline asm
	mma.sync.aligned.m16n8k8.row.col.f32.f16.f16.f32 {%f73855,%f73856,%f73857,%f73858}, {%r1,%r2}, {%r3}, {%f73855,%f73856,%f73857,%f73858};

	// end inline asm
	// begin inline asm
	mma.sync.aligned.m16n8k8.row.col.f32.f16.f16.f32 {%f73855,%f73856,%f73857,%f73858}, {%r1,%r2}, {%r3}, {%f73855,%f73856,%f73857,%f73858};

	// end inline asm
	// begin inline asm
	mma.sync.aligned.m16n8k8.row.col.f32.f16.f16.f32 {%f73855,%f73856,%f73857,%f73858}, {%r1,%r2}, {%r3}, {%f73855,%f73856,%f73857,%f73858};

	// end inline asm
	// begin inline asm
	mma.sync.aligned.m16n8k8.row.col.f32.f16.f16.f32 {%f73855,%f73856,%f73857,%f73858}, {%r1,%r2}, {%r3}, {%f73855,%f73856,%f73857,%f73858};

	// end inline asm
	// begin inline asm
	mma.sync.aligned.m16n8k8.row.col.f32.f16.f16.f32 {%f73855,%f73856,%f73857,%f73858}, {%r1,%r2}, {%r3}, {%f73855,%f73856,%f73857,%f73858};

	// end inline asm
	// begin inline asm
	mma.sync.aligned.m16n8k8.row.col.f32.f16.f16.f32 {%f73855,%f73856,%f73857,%f73858}, {%r1,%r2}, {%r3}, {%f73855,%f73856,%f73857,%f73858};

	// end inline asm
	// begin inline asm
	mma.sync.aligned.m16n8k8.row.col.f32.f16.f16.f32 {%f73855,%f73856,%f73857,%f73858}, {%r1,%r2}, {%r3}, {%f73855,%f73856,%f73857,%f73858};

	// end inline asm
	// begin inline asm
	mma.sync.aligned.m16n8k8.row.col.f32.f16.f16.f32 {%f73855,%f73856,%f73857,%f73858}, {%r1,%r2}, {%r3}, {%f73855,%f73856,%f73857,%f73858};

	// end inline asm
	// begin inline asm
	mma.sync.aligned.m16n8k8.row.col.f32.f16.f16.f32 {%f73855,%f73856,%f73857,%f73858}, {%r1,%r2}, {%r3}, {%f73855,%f73856,%f73857,%f73858};

	// end inline asm
	// begin inline asm
	mma.sync.aligned.m16n8k8.row.col.f32.f16.f16.f32 {%f73855,%f73856,%f73857,%f73858}, {%r1,%r2}, {%r3}, {%f73855,%f73856,%f73857,%f73858};

	// end inline asm
	// begin inline asm
	mma.sync.aligned.m16n8k8.row.col.f32.f16.f16.f32 {%f73855,%f73856,%f73857,%f73858}, {%r1,%r2}, {%r3}, {%f73855,%f73856,%f73857,%f73858};

	// end inline asm
	// begin inline asm
	mma.sync.aligned.m16n8k8.row.col.f32.f16.f16.f32 {%f73855,%f73856,%f73857,%f73858}, {%r1,%r2}, {%r3}, {%f73855,%f73856,%f73857,%f73858};

	// end inline asm
	// begin inline asm
	mma.sync.aligned.m16n8k8.row.col.f32.f16.f16.f32 {%f73855,%f73856,%f73857,%f73858}, {%r1,%r2}, {%r3}, {%f73855,%f73856,%f73857,%f73858};

	// end inline asm
	// begin inline asm
	mma.sync.aligned.m16n8k8.row.col.f32.f16.f16.f32 {%f73855,%f73856,%f73857,%f73858}, {%r1,%r2}, {%r3}, {%f73855,%f73856,%f73857,%f73858};

	// end inline asm
	// begin inline asm
	mma.sync.aligned.m16n8k8.row.col.f32.f16.f16.f32 {%f73855,%f73856,%f73857,%f73858}, {%r1,%r2}, {%r3}, {%f73855,%f73856,%f73857,%f73858};

	// end inline asm
	// begin inline asm
	mma.sync.aligned.m16n8k8.row.col.f32.f16.f16.f32 {%f73855,%f73856,%f73857,%f73858}, {%r1,%r2}, {%r3}, {%f73855,%f73856,%f73857,%f73858};

	// end inline asm
	// begin inline asm
	mma.sync.aligned.m16n8k8.row.col.f32.f16.f16.f32 {%f73855,%f73856,%f73857,%f73858}, {%r1,%r2}, {%r3}, {%f73855,%f73856,%f73857,%f73858};

	// end inline asm
	// begin inline asm
	mma.sync.aligned.m16n8k8.row.col.f32.f16.f16.f32 {%f73855,%f73856,%f73857,%f73858}, {%r1,%r2}, {%r3}, {%f73855,%f73856,%f73857,%f73858};

	// end inline asm
	// begin inline asm
	mma.sync.aligned.m16n8k8.row.col.f32.f16.f16.f32 {%f73855,%f73856,%f73857,%f73858}, {%r1,%r2}, {%r3}, {%f73855,%f73856,%f73857,%f73858};

	// end inline asm
	// begin inline asm
	mma.sync.aligned.m16n8k8.row.col.f32.f16.f16.f32 {%f73855,%f73856,%f73857,%f73858}, {%r1,%r2}, {%r3}, {%f73855,%f73856,%f73857,%f73858};

	// end inline asm
	// begin inline asm
	mma.sync.aligned.m16n8k8.row.col.f32.f16.f16.f32 {%f73855,%f73856,%f73857,%f73858}, {%r1,%r2}, {%r3}, {%f73855,%f73856,%f73857,%f73858};

	// end inline asm
	// begin inline asm
	mma.sync.aligned.m16n8k8.row.col.f32.f16.f16.f32 {%f73855,%f73856,%f73857,%f73858}, {%r1,%r2}, {%r3}, {%f73855,%f73856,%f73857,%f73858};

	// end inline asm
	// begin inline asm
	mma.sync.aligned.m16n8k8.row.col.f32.f16.f16.f32 {%f73855,%f73856,%f73857,%f73858}, {%r1,%r2}, {%r3}, {%f73855,%f73856,%f73857,%f73858};

	// end inline asm
	// begin inline asm
	mma.sync.aligned.m16n8k8.row.col.f32.f16.f16.f32 {%f73855,%f73856,%f73857,%f73858}, {%r1,%r2}, {%r3}, {%f73855,%f73856,%f73857,%f73858};

	// end inline asm
	// begin inline asm
	mma.sync.aligned.m16n8k8.row.col.f32.f16.f16.f32 {%f73855,%f73856,%f73857,%f73858}, {%r1,%r2}, {%r3}, {%f73855,%f73856,%f73857,%f73858};

	// end inline asm
	// begin inline asm
	mma.sync.aligned.m16n8k8.row.col.f32.f16.f16.f32 {%f73855,%f73856,%f73857,%f73858}, {%r1,%r2}, {%r3}, {%f73855,%f73856,%f73857,%f73858};

	// end inline asm
	// begin inline asm
	mma.sync.aligned.m16n8k8.row.col.f32.f16.f16.f32 {%f73855,%f73856,%f73857,%f73858}, {%r1,%r2}, {%r3}, {%f73855,%f73856,%f73857,%f73858};

	// end inline asm
	// begin inline asm
	mma.sync.aligned.m16n8k8.row.col.f32.f16.f16.f32 {%f73855,%f73856,%f73857,%f73858}, {%r1,%r2}, {%r3}, {%f73855,%f73856,%f73857,%f73858};

	// end inline asm
	// begin inline asm
	mma.sync.aligned.m16n8k8.row.col.f32.f16.f16.f32 {%f73855,%f73856,%f73857,%f73858}, {%r1,%r2}, {%r3}, {%f73855,%f73856,%f73857,%f73858};

	// end inline asm
	// begin inline asm
	mma.sync.aligned.m16n8k8.row.col.f32.f16.f16.f32 {%f73855,%f73856,%f73857,%f73858}, {%r1,%r2}, {%r3}, {%f73855,%f73856,%f73857,%f73858};

	// end inline asm
	// begin inline asm
	mma.sync.aligned.m16n8k8.row.col.f32.f16.f16.f32 {%f73855,%f73856,%f73857,%f73858}, {%r1,%r2}, {%r3}, {%f73855,%f73856,%f73857,%f73858};

	// end inline asm
	// begin inline asm
	mma.sync.aligned.m16n8k8.row.col.f32.f16.f16.f32 {%f73855,%f73856,%f73857,%f73858}, {%r1,%r2}, {%r3}, {%f73855,%f73856,%f73857,%f73858};

	// end inline asm
	// begin inline asm
	mma.sync.aligned.m16n8k8.row.col.f32.f16.f16.f32 {%f73855,%f73856,%f73857,%f73858}, {%r1,%r2}, {%r3}, {%f73855,%f73856,%f73857,%f73858};

	// end inline asm
	// begin inline asm
	mma.sync.aligned.m16n8k8.row.col.f32.f16.f16.f32 {%f73855,%f73856,%f73857,%f73858}, {%r1,%r2}, {%r3}, {%f73855,%f73856,%f73857,%f73858};

	// end inline asm
	// begin inline asm
	mma.sync.aligned.m16n8k8.row.col.f32.f16.f16.f32 {%f73855,%f73856,%f73857,%f73858}, {%r1,%r2}, {%r3}, {%f73855,%f73856,%f73857,%f73858};

	// end inline asm
	// begin inline asm
	mma.sync.aligned.m16n8k8.row.col.f32.f16.f16.f32 {%f73855,%f73856,%f73857,%f73858}, {%r1,%r2}, {%r3}, {%f73855,%f73856,%f73857,%f73858};

	// end inline asm
	// begin inline asm
	mma.sync.aligned.m16n8k8.row.col.f32.f16.f16.f32 {%f73855,%f73856,%f73857,%f73858}, {%r1,%r2}, {%r3}, {%f73855,%f73856,%f73857,%f73858};

	// end inline asm
	// begin inline asm
	mma.sync.aligned.m16n8k8.row.col.f32.f16.f16.f32 {%f73855,%f73856,%f73857,%f73858}, {%r1,%r2}, {%r3}, {%f73855,%f73856,%f73857,%f73858};

	// end inline asm
	// begin inline asm
	mma.sync.aligned.m16n8k8.row.col.f32.f16.f16.f32 {%f73855,%f73856,%f73857,%f73858}, {%r1,%r2}, {%r3}, {%f73855,%f73856,%f73857,%f73858};

	// end inline asm
	// begin inline asm
	mma.sync.aligned.m16n8k8.row.col.f32.f16.f16.f32 {%f73855,%f73856,%f73857,%f73858}, {%r1,%r2}, {%r3}, {%f73855,%f73856,%f73857,%f73858};

	// end inline asm
	// begin inline asm
	mma.sync.aligned.m16n8k8.row.col.f32.f16.f16.f32 {%f73855,%f73856,%f73857,%f73858}, {%r1,%r2}, {%r3}, {%f73855,%f73856,%f73857,%f73858};

	// end inline asm
	// begin inline asm
	mma.sync.aligned.m16n8k8.row.col.f32.f16.f16.f32 {%f73855,%f73856,%f73857,%f73858}, {%r1,%r2}, {%r3}, {%f73855,%f73856,%f73857,%f73858};

	// end inline asm
	// begin inline asm
	mma.sync.aligned.m16n8k8.row.col.f32.f16.f16.f32 {%f73855,%f73856,%f73857,%f73858}, {%r1,%r2}, {%r3}, {%f73855,%f73856,%f73857,%f73858};

	// end inline asm
	// begin inline asm
	mma.sync.aligned.m16n8k8.row.col.f32.f16.f16.f32 {%f73855,%f73856,%f73857,%f73858}, {%r1,%r2}, {%r3}, {%f73855,%f73856,%f73857,%f73858};

	// end inline asm
	// begin inline asm
	mma.sync.aligned.m16n8k8.row.col.f32.f16.f16.f32 {%f73855,%f73856,%f73857,%f73858}, {%r1,%r2}, {%r3}, {%f73855,%f73856,%f73857,%f73858};

	// end inline asm
	// begin inline asm
	mma.sync.aligned.m16n8k8.row.col.f32.f16.f16.f32 {%f73855,%f73856,%f73857,%f73858}, {%r1,%r2}, {%r3}, {%f73855,%f73856,%f73857,%f73858};

	// end inline asm
	// begin inline asm
	mma.sync.aligned.m16n8k8.row.col.f32.f16.f16.f32 {%f73855,%f73856,%f73857,%f73858}, {%r1,%r2}, {%r3}, {%f73855,%f73856,%f73857,%f73858};

	// end inline asm
	// begin inline asm
	mma.sync.aligned.m16n8k8.row.col.f32.f16.f16.f32 {%f73855,%f73856,%f73857,%f73858}, {%r1,%r2}, {%r3}, {%f73855,%f73856,%f73857,%f73858};

	// end inline asm
	// begin inline asm
	mma.sync.aligned.m16n8k8.row.col.f32.f16.f16.f32 {%f73855,%f73856,%f73857,%f73858}, {%r1,%r2}, {%r3}, {%f73855,%f73856,%f73857,%f73858};

	// end inline asm
	// begin inline asm
	mma.sync.aligned.m16n8k8.row.col.f32.f16.f16.f32 {%f73855,%f73856,%f73857,%f73858}, {%r1,%r2}, {%r3}, {%f73855,%f73856,%f73857,%f73858};

	// end inline asm
	// begin inline asm
	mma.sync.aligned.m16n8k8.row.col.f32.f16.f16.f32 {%f73855,%f73856,%f73857,%f73858}, {%r1,%r2}, {%r3}, {%f73855,%f73856,%f73857,%f73858};

	// end inline asm
	// begin inline asm
	mma.sync.aligned.m16n8k8.row.col.f32.f16.f16.f32 {%f73855,%f73856,%f73857,%f73858}, {%r1,%r2}, {%r3}, {%f73855,%f73856,%f73857,%f73858};

	// end inline asm
	// begin inline asm
	mma.sync.aligned.m16n8k8.row.col.f32.f16.f16.f32 {%f73855,%f73856,%f73857,%f73858}, {%r1,%r2}, {%r3}, {%f73855,%f73856,%f73857,%f73858};

	// end inline asm
	// begin inline asm
	mma.sync.aligned.m16n8k8.row.col.f32.f16.f16.f32 {%f73855,%f73856,%f73857,%f73858}, {%r1,%r2}, {%r3}, {%f73855,%f73856,%f73857,%f73858};

	// end inline asm
	// begin inline asm
	mma.sync.aligned.m16n8k8.row.col.f32.f16.f16.f32 {%f73855,%f73856,%f73857,%f73858}, {%r1,%r2}, {%r3}, {%f73855,%f73856,%f73857,%f73858};

	// end inline asm
	// begin inline asm
	mma.sync.aligned.m16n8k8.row.col.f32.f16.f16.f32 {%f73855,%f73856,%f73857,%f73858}, {%r1,%r2}, {%r3}, {%f73855,%f73856,%f73857,%f73858};

	// end inline asm
	// begin inline asm
	mma.sync.aligned.m16n8k8.row.col.f32.f16.f16.f32 {%f73855,%f73856,%f73857,%f73858}, {%r1,%r2}, {%r3}, {%f73855,%f73856,%f73857,%f73858};

	// end inline asm
	// begin inline asm
	mma.sync.aligned.m16n8k8.row.col.f32.f16.f16.f32 {%f73855,%f73856,%f73857,%f73858}, {%r1,%r2}, {%r3}, {%f73855,%f73856,%f73857,%f73858};

	// end inline asm
	// begin inline asm
	mma.sync.aligned.m16n8k8.row.col.f32.f16.f16.f32 {%f73855,%f73856,%f73857,%f73858}, {%r1,%r2}, {%r3}, {%f73855,%f73856,%f73857,%f73858};

	// end inline asm
	// begin inline asm
	mma.sync.aligned.m16n8k8.row.col.f32.f16.f16.f32 {%f73855,%f73856,%f73857,%f73858}, {%r1,%r2}, {%r3}, {%f73855,%f73856,%f73857,%f73858};

	// end inline asm
	// begin inline asm
	mma.sync.aligned.m16n8k8.row.col.f32.f16.f16.f32 {%f73855,%f73856,%f73857,%f73858}, {%r1,%r2}, {%r3}, {%f73855,%f73856,%f73857,%f73858};

	// end inline asm
	// begin inline asm
	mma.sync.aligned.m16n8k8.row.col.f32.f16.f16.f32 {%f73855,%f73856,%f73857,%f73858}, {%r1,%r2}, {%r3}, {%f73855,%f73856,%f73857,%f73858};

	// end inline asm
	// begin inline asm
	mma.sync.aligned.m16n8k8.row.col.f32.f16.f16.f32 {%f73855,%f73856,%f73857,%f73858}, {%r1,%r2}, {%r3}, {%f73855,%f73856,%f73857,%f73858};

	// end inline asm
	// begin inline asm
	mma.sync.aligned.m16n8k8.row.col.f32.f16.f16.f32 {%f73855,%f73856,%f73857,%f73858}, {%r1,%r2}, {%r3}, {%f73855,%f73856,%f73857,%f73858};

	// end inline asm
	// begin inline asm
	mma.sync.aligned.m16n8k8.row.col.f32.f16.f16.f32 {%f73855,%f73856,%f73857,%f73858}, {%r1,%r2}, {%r3}, {%f73855,%f73856,%f73857,%f73858};

	// end inline asm
	// begin inline asm
	mma.sync.aligned.m16n8k8.row.col.f32.f16.f16.f32 {%f73855,%f73856,%f73857,%f73858}, {%r1,%r2}, {%r3}, {%f73855,%f73856,%f73857,%f73858};

	// end inline asm
	// begin inline asm
	mma.sync.aligned.m16n8k8.row.col.f32.f16.f16.f32 {%f73855,%f73856,%f73857,%f73858}, {%r1,%r2}, {%r3}, {%f73855,%f73856,%f73857,%f73858};

	// end inline asm
	// begin inline asm
	mma.sync.aligned.m16n8k8.row.col.f32.f16.f16.f32 {%f73855,%f73856,%f73857,%f73858}, {%r1,%r2}, {%r3}, {%f73855,%f73856,%f73857,%f73858};

	// end inline asm
	// begin inline asm
	mma.sync.aligned.m16n8k8.row.col.f32.f16.f16.f32 {%f73855,%f73856,%f73857,%f73858}, {%r1,%r2}, {%r3}, {%f73855,%f73856,%f73857,%f73858};

	// end inline asm
	// begin inline asm
	mma.sync.aligned.m16n8k8.row.col.f32.f16.f16.f32 {%f73855,%f73856,%f73857,%f73858}, {%r1,%r2}, {%r3}, {%f73855,%f73856,%f73857,%f73858};

	// end inline asm
	// begin inline asm
	mma.sync.aligned.m16n8k8.row.col.f32.f16.f16.f32 {%f73855,%f73856,%f73857,%f73858}, {%r1,%r2}, {%r3}, {%f73855,%f73856,%f73857,%f73858};

	// end inline asm
	// begin inline asm
	mma.sync.aligned.m16n8k8.row.col.f32.f16.f16.f32 {%f73855,%f73856,%f73857,%f73858}, {%r1,%r2}, {%r3}, {%f73855,%f73856,%f73857,%f73858};

	// end inline asm
	// begin inline asm
	mma.sync.aligned.m16n8k8.row.col.f32.f16.f16.f32 {%f73855,%f73856,%f73857,%f73858}, {%r1,%r2}, {%r3}, {%f73855,%f73856,%f73857,%f73858};

	// end inline asm
	// begin inline asm
	mma.sync.aligned.m16n8k8.row.col.f32.f16.f16.f32 {%f73855,%f73856,%f73857,%f73858}, {%r1,%r2}, {%r3}, {%f73855,%f73856,%f73857,%f73858};

	// end inline asm
	// begin inline asm
	mma.sync.aligned.m16n8k8.row.col.f32.f16.f16.f32 {%f73855,%f73856,%f73857,%f73858}, {%r1,%r2}, {%r3}, {%f73855,%f73856,%f73857,%f73858};

	// end inline asm
	// begin inline asm
	mma.sync.aligned.m16n8k8.row.col.f32.f16.f16.f32 {%f73855,%f73856,%f73857,%f73858}, {%r1,%r2}, {%r3}, {%f73855,%f73856,%f73857,%f73858};

	// end inline asm
	// begin inline asm
	mma.sync.aligned.m16n8k8.row.col.f32.f16.f16.f32 {%f73855,%f73856,%f73857,%f73858}, {%r1,%r2}, {%r3}, {%f73855,%f73856,%f73857,%f73858};

	// end inline asm
	// begin inline asm
	mma.sync.aligned.m16n8k8.row.col.f32.f16.f16.f32 {%f73855,%f73856,%f73857,%f73858}, {%r1,%r2}, {%r3}, {%f73855,%f73856,%f73857,%f73858};

	// end inline asm
	// begin inline asm
	mma.sync.aligned.m16n8k8.row.col.f32.f16.f16.f32 {%f73855,%f73856,%f73857,%f73858}, {%r1,%r2}, {%r3}, {%f73855,%f73856,%f73857,%f73858};

	// end inline asm
	// begin inline asm
	mma.sync.aligned.m16n8k8.row.col.f32.f16.f16.f32 {%f73855,%f73856,%f73857,%f73858}, {%r1,%r2}, {%r3}, {%f73855,%f73856,%f73857,%f73858};

	// end inline asm
	// begin inline asm
	mma.sync.aligned.m16n8k8.row.col.f32.f16.f16.f32 {%f73855,%f73856,%f73857,%f73858}, {%r1,%r2}, {%r3}, {%f73855,%f73856,%f73857,%f73858};

	// end inline asm
	// begin inline asm
	mma.sync.aligned.m16n8k8.row.col.f32.f16.f16.f32 {%f73855,%f73856,%f73857,%f73858}, {%r1,%r2}, {%r3}, {%f73855,%f73856,%f73857,%f73858};

	// end inline asm
	// begin inline asm
	mma.sync.aligned.m16n8k8.row.col.f32.f16.f16.f32 {%f73855,%f73856,%f73857,%f73858}, {%r1,%r2}, {%r3}, {%f73855,%f73856,%f73857,%f73858};

	// end inline asm
	// begin inline asm
	mma.sync.aligned.m16n8k8.row.col.f32.f16.f16.f32 {%f73855,%f73856,%f73857,%f73858}, {%r1,%r2}, {%r3}, {%f73855,%f73856,%f73857,%f73858};

	// end inline asm
	// begin inline asm
	mma.sync.aligned.m16n8k8.row.col.f32.f16.f16.f32 {%f73855,%f73856,%f73857,%f73858}, {%r1,%r2}, {%r3}, {%f73855,%f73856,%f73857,%f73858};

	// end inline asm
	// begin inline asm
	mma.sync.aligned.m16n8k8.row.col.f32.f16.f16.f32 {%f73855,%f73856,%f73857,%f73858}, {%r1,%r2}, {%r3}, {%f73855,%f73856,%f73857,%f73858};

	// end inline asm
	// begin inline asm
	mma.sync.aligned.m16n8k8.row.col.f32.f16.f16.f32 {%f73855,%f73856,%f73857,%f73858}, {%r1,%r2}, {%r3}, {%f73855,%f73856,%f73857,%f73858};

	// end inline asm
	// begin inline asm
	mma.sync.aligned.m16n8k8.row.col.f32.f16.f16.f32 {%f73855,%f73856,%f73857,%f73858}, {%r1,%r2}, {%r3}, {%f73855,%f73856,%f73857,%f73858};

	// end inline asm
	// begin inline asm
	mma.sync.aligned.m16n8k8.row.col.f32.f16.f16.f32 {%f73855,%f73856,%f73857,%f73858}, {%r1,%r2}, {%r3}, {%f73855,%f73856,%f73857,%f73858};

	// end inline asm
	// begin inline asm
	mma.sync.aligned.m16n8k8.row.col.f32.f16.f16.f32 {%f73855,%f73856,%f73857,%f73858}, {%r1,%r2}, {%r3}, {%f73855,%f73856,%f73857,%f73858};

	// end inline asm
	// begin inline asm
	mma.sync.aligned.m16n8k8.row.col.f32.f16.f16.f32 {%f73855,%f73856,%f73857,%f73858}, {%r1,%r2}, {%r3}, {%f73855,%f73856,%f73857,%f73858};

	// end inline asm
	// begin inline asm
	mma.sync.aligned.m16n8k8.row.col.f32.f16.f16.f32 {%f73855,%f73856,%f73857,%f73858}, {%r1,%r2}, {%r3}, {%f73855,%f73856,%f73857,%f73858};

	// end inline asm
	// begin inline asm
	mma.sync.aligned.m16n8k8.row.col.f32.f16.f16.f32 {%f73855,%f73856,%f73857,%f73858}, {%r1,%r2}, {%r3}, {%f73855,%f73856,%f73857,%f73858};

	// end inline asm
	// begin inline asm
	mma.sync.aligned.m16n8k8.row.col.f32.f16.f16.f32 {%f73855,%f73856,%f73857,%f73858}, {%r1,%r2}, {%r3}, {%f73855,%f73856,%f73857,%f73858};

	// end inline asm
	// begin inline asm
	mma.sync.aligned.m16n8k8.row.col.f32.f16.f16.f32 {%f73855,%f73856,%f73857,%f73858}, {%r1,%r2}, {%r3}, {%f73855,%f73856,%f73857,%f73858};

	// end inline asm
	// begin inline asm
	mma.sync.aligned.m16n8k8.row.col.f32.f16.f16.f32 {%f73855,%f73856,%f73857,%f73858}, {%r1,%r2}, {%r3}, {%f73855,%f73856,%f73857,%f73858};

	// end inline asm
	// begin inline asm
	mma.sync.aligned.m16n8k8.row.col.f32.f16.f16.f32 {%f73855,%f73856,%f73857,%f73858}, {%r1,%r2}, {%r3}, {%f73855,%f73856,%f73857,%f73858};

	// end inline asm
	// begin inline asm
	mma.sync.aligned.m16n8k8.row.col.f32.f16.f16.f32 {%f73855,%f73856,%f73857,%f73858}, {%r1,%r2}, {%r3}, {%f73855,%f73856,%f73857,%f73858};

	// end inline asm
	// begin inline asm
	mma.sync.aligned.m16n8k8.row.col.f32.f16.f16.f32 {%f73855,%f73856,%f73857,%f73858}, {%r1,%r2}, {%r3}, {%f73855,%f73856,%f73857,%f73858};

	// end inline asm
	// begin inline asm
	mma.sync.aligned.m16n8k8.row.col.f32.f16.f16.f32 {%f73855,%f73856,%f73857,%f73858}, {%r1,%r2}, {%r3}, {%f73855,%f73856,%f73857,%f73858};

	// end inline asm
	// begin inline asm
	mma.sync.aligned.m16n8k8.row.col.f32.f16.f16.f32 {%f73855,%f73856,%f73857,%f73858}, {%r1,%r2}, {%r3}, {%f73855,%f73856,%f73857,%f73858};

	// end inline asm
	// begin inline asm
	mma.sync.aligned.m16n8k8.row.col.f32.f16.f16.f32 {%f73855,%f73856,%f73857,%f73858}, {%r1,%r2}, {%r3}, {%f73855,%f73856,%f73857,%f73858};

	// end inline asm
	// begin inline asm
	mma.sync.aligned.m16n8k8.row.col.f32.f16.f16.f32 {%f73855,%f73856,%f73857,%f73858}, {%r1,%r2}, {%r3}, {%f73855,%f73856,%f73857,%f73858};

	// end inline asm
	// begin inline asm
	mma.sync.aligned.m16n8k8.row.col.f32.f16.f16.f32 {%f73855,%f73856,%f73857,%f73858}, {%r1,%r2}, {%r3}, {%f73855,%f73856,%f73857,%f73858};

	// end inline asm
	// begin inline asm
	mma.sync.aligned.m16n8k8.row.col.f32.f16.f16.f32 {%f73855,%f73856,%f73857,%f73858}, {%r1,%r2}, {%r3}, {%f73855,%f73856,%f73857,%f73858};

	// end inline asm
	// begin inline asm
	mma.sync.aligned.m16n8k8.row.col.f32.f16.f16.f32 {%f73855,%f73856,%f73857,%f73858}, {%r1,%r2}, {%r3}, {%f73855,%f73856,%f73857,%f73858};

	// end inline asm
	// begin inline asm
	mma.sync.aligned.m16n8k8.row.col.f32.f16.f16.f32 {%f73855,%f73856,%f73857,%f73858}, {%r1,%r2}, {%r3}, {%f73855,%f73856,%f73857,%f73858};

	// end inline asm
	// begin inline asm
	mma.sync.aligned.m16n8k8.row.col.f32.f16.f16.f32 {%f73855,%f73856,%f73857,%f73858}, {%r1,%r2}, {%r3}, {%f73855,%f73856,%f73857,%f73858};

	// end inline asm
	// begin inline asm
	mma.sync.aligned.m16n8k8.row.col.f32.f16.f16.f32 {%f73855,%f73856,%f73857,%f73858}, {%r1,%r2}, {%r3}, {%f73855,%f73856,%f73857,%f73858};

	// end inline asm
	// begin inline asm
	mma.sync.aligned.m16n8k8.row.col.f32.f16.f16.f32 {%f73855,%f73856,%f73857,%f73858}, {%r1,%r2}, {%r3}, {%f73855,%f73856,%f73857,%f73858};

	// end inline asm
	// begin inline asm
	mma.sync.aligned.m16n8k8.row.col.f32.f16.f16.f32 {%f73855,%f73856,%f73857,%f73858}, {%r1,%r2}, {%r3}, {%f73855,%f73856,%f73857,%f73858};

	// end inline asm
	// begin inline asm
	mma.sync.aligned.m16n8k8.row.col.f32.f16.f16.f32 {%f73855,%f73856,%f73857,%f73858}, {%r1,%r2}, {%r3}, {%f73855,%f73856,%f73857,%f73858};

	// end inline asm
	// begin inline asm
	mma.sync.aligned.m16n8k8.row.col.f32.f16.f16.f32 {%f73855,%f73856,%f73857,%f73858}, {%r1,%r2}, {%r3}, {%f73855,%f73856,%f73857,%f73858};

	// end inline asm
	// begin inline asm
	mma.sync.aligned.m16n8k8.row.col.f32.f16.f16.f32 {%f73855,%f73856,%f73857,%f73858}, {%r1,%r2}, {%r3}, {%f73855,%f73856,%f73857,%f73858};

	// end inline asm
	// begin inline asm
	mma.sync.aligned.m16n8k8.row.col.f32.f16.f16.f32 {%f73855,%f73856,%f73857,%f73858}, {%r1,%r2}, {%r3}, {%f73855,%f73856,%f73857,%f73858};

	// end inline asm
	// begin inline asm
	mma.sync.aligned.m16n8k8.row.col.f32.f16.f16.f32 {%f73855,%f73856,%f73857,%f73858}, {%r1,%r2}, {%r3}, {%f73855,%f73856,%f73857,%f73858};

	// end inline asm
	// begin inline asm
	mma.sync.aligned.m16n8k8.row.col.f32.f16.f16.f32 {%f73855,%f73856,%f73857,%f73858}, {%r1,%r2}, {%r3}, {%f73855,%f73856,%f73857,%f73858};

	// end inline asm
	// begin inline asm
	mma.sync.aligned.m16n8k8.row.col.f32.f16.f16.f32 {%f73855,%f73856,%f73857,%f73858}, {%r1,%r2}, {%r3}, {%f73855,%f73856,%f73857,%f73858};

	// end inline asm
	// begin inline asm
	mma.sync.aligned.m16n8k8.row.col.f32.f16.f16.f32 {%f73855,%f73856,%f73857,%f73858}, {%r1,%r2}, {%r3}, {%f73855,%f73856,%f73857,%f73858};

	// end inline asm
	// begin inline asm
	mma.sync.aligned.m16n8k8.row.col.f32.f16.f16.f32 {%f73855,%f73856,%f73857,%f73858}, {%r1,%r2}, {%r3}, {%f73855,%f73856,%f73857,%f73858};

	// end inline asm
	// begin inline asm
	mma.sync.aligned.m16n8k8.row.col.f32.f16.f16.f32 {%f73855,%f73856,%f73857,%f73858}, {%r1,%r2}, {%r3}, {%f73855,%f73856,%f73857,%f73858};

	// end inline asm
	// begin inline asm
	mma.sync.aligned.m16n8k8.row.col.f32.f16.f16.f32 {%f73855,%f73856,%f73857,%f73858}, {%r1,%r2}, {%r3}, {%f73855,%f73856,%f73857,%f73858};

	// end inline asm
	// begin inline asm
	mma.sync.aligned.m16n8k8.row.col.f32.f16.f16.f32 {%f73855,%f73856,%f73857,%f73858}, {%r1,%r2}, {%r3}, {%f73855,%f73856,%f73857,%f73858};

	// end inline asm
	// begin inline asm
	mma.sync.aligned.m16n8k8.row.col.f32.f16.f16.f32 {%f73855,%f73856,%f73857,%f73858}, {%r1,%r2}, {%r3}, {%f73855,%f73856,%f73857,%f73858};

	// end inline asm
	// begin inline asm
	mma.sync.aligned.m16n8k8.row.col.f32.f16.f16.f32 {%f73855,%f73856,%f73857,%f73858}, {%r1,%r2}, {%r3}, {%f73855,%f73856,%f73857,%f73858};

	// end inline asm
	// begin inline asm
	mma.sync.aligned.m16n8k8.row.col.f32.f16.f16.f32 {%f73855,%f73856,%f73857,%f73858}, {%r1,%r2}, {%r3}, {%f73855,%f73856,%f73857,%f73858};

	// end inline asm
	// begin inline asm
	mma.sync.aligned.m16n8k8.row.col.f32.f16.f16.f32 {%f73855,%f73856,%f73857,%f73858}, {%r1,%r2}, {%r3}, {%f73855,%f73856,%f73857,%f73858};

	// end inline asm
	// begin inline asm
	mma.sync.aligned.m16n8k8.row.col.f32.f16.f16.f32 {%f73855,%f73856,%f73857,%f73858}, {%r1,%r2}, {%r3}, {%f73855,%f73856,%f73857,%f73858};

	// end inline asm
	// begin inline asm
	mma.sync.aligned.m16n8k8.row.col.f32.f16.f16.f32 {%f73855,%f73856,%f73857,%f73858}, {%r1,%r2}, {%r3}, {%f73855,%f73856,%f73857,%f73858};

	// end inline asm
	// begin inline asm
	mma.sync.aligned.m16n8k8.row.col.f32.f16.f16.f32 {%f73855,%f73856,%f73857,%f73858}, {%r1,%r2}, {%r3}, {%f73855,%f73856,%f73857,%f73858};

	// end inline asm
	// begin inline asm
	mma.sync.aligned.m16n8k8.row.col.f32.f16.f16.f32 {%f73855,%f73856,%f73857,%f73858}, {%r1,%r2}, {%r3}, {%f73855,%f73856,%f73857,%f73858};

	// end inline asm
	// begin inline asm
	mma.sync.aligned.m16n8k8.row.col.f32.f16.f16.f32 {%f73855,%f73856,%f73857,%f73858}, {%r1,%r2}, {%r3}, {%f73855,%f73856,%f73857,%f73858};

	// end inline asm
	// begin inline asm
	mma.sync.aligned.m16n8k8.row.col.f32.f16.f16.f32 {%f73855,%f73856,%f73857,%f73858}, {%r1,%r2}, {%r3}, {%f73855,%f73856,%f73857,%f73858};

	// end inline asm
	// begin inline asm
	mma.sync.aligned.m16n8k8.row.col.f32.f16.f16.f32 {%f73855,%f73856,%f73857,%f73858}, {%r1,%r2}, {%r3}, {%f73855,%f73856,%f73857,%f73858};

	// end inline asm
	// begin inline asm
	mma.sync.aligned.m16n8k8.row.col.f32.f16.f16.f32 {%f73855,%f73856,%f73857,%f73858}, {%r1,%r2}, {%r3}, {%f73855,%f73856,%f73857,%f73858};

	// end inline asm
	// begin inline asm
	mma.sync.aligned.m16n8k8.row.col.f32.f16.f16.f32 {%f73855,%f73856,%f73857,%f73858}, {%r1,%r2}, {%r3}, {%f73855,%f73856,%f73857,%f73858};

	// end inline asm
	// begin inline asm
	mma.sync.aligned.m16n8k8.row.col.f32.f16.f16.f32 {%f73855,%f73856,%f73857,%f73858}, {%r1,%r2}, {%r3}, {%f73855,%f73856,%f73857,%f73858};

	// end inline asm
	// begin inline asm
	mma.sync.aligned.m16n8k8.row.col.f32.f16.f16.f32 {%f73855,%f73856,%f73857,%f73858}, {%r1,%r2}, {%r3}, {%f73855,%f73856,%f73857,%f73858};

	// end inline asm
	// begin inline asm
	mma.sync.aligned.m16n8k8.row.col.f32.f16.f16.f32 {%f73855,%f73856,%f73857,%f73858}, {%r1,%r2}, {%r3}, {%f73855,%f73856,%f73857,%f73858};

	// end inline asm
	// begin inline asm
	mma.sync.aligned.m16n8k8.row.col.f32.f16.f16.f32 {%f73855,%f73856,%f73857,%f73858}, {%r1,%r2}, {%r3}, {%f73855,%f73856,%f73857,%f73858};

	// end inline asm
	// begin inline asm
	mma.sync.aligned.m16n8k8.row.col.f32.f16.f16.f32 {%f73855,%f73856,%f73857,%f73858}, {%r1,%r2}, {%r3}, {%f73855,%f73856,%f73857,%f73858};

	// end inline asm
	// begin inline asm
	mma.sync.aligned.m16n8k8.row.col.f32.f16.f16.f32 {%f73855,%f73856,%f73857,%f73858}, {%r1,%r2}, {%r3}, {%f73855,%f73856,%f73857,%f73858};

	// end inline asm
	// begin inline asm
	mma.sync.aligned.m16n8k8.row.col.f32.f16.f16.f32 {%f73855,%f73856,%f73857,%f73858}, {%r1,%r2}, {%r3}, {%f73855,%f73856,%f73857,%f73858};

	// end inline asm
	// begin inline asm
	mma.sync.aligned.m16n8k8.row.col.f32.f16.f16.f32 {%f73855,%f73856,%f73857,%f73858}, {%r1,%r2}, {%r3}, {%f73855,%f73856,%f73857,%f73858};

	// end inline asm
	// begin inline asm
	mma.sync.aligned.m16n8k8.row.col.f32.f16.f16.f32 {%f73855,%f73856,%f73857,%f73858}, {%r1,%r2}, {%r3}, {%f73855,%f73856,%f73857,%f73858};

	// end inline asm
	// begin inline asm
	mma.sync.aligned.m16n8k8.row.col.f32.f16.f16.f32 {%f73855,%f73856,%f73857,%f73858}, {%r1,%r2}, {%r3}, {%f73855,%f73856,%f73857,%f73858};

	// end inline asm
	// begin inline asm
	mma.sync.aligned.m16n8k8.row.col.f32.f16.f16.f32 {%f73855,%f73856,%f73857,%f73858}, {%r1,%r2}, {%r3}, {%f73855,%f73856,%f73857,%f73858};

	// end inline asm
	// begin inline asm
	mma.sync.aligned.m16n8k8.row.col.f32.f16.f16.f32 {%f73855,%f73856,%f73857,%f73858}, {%r1,%r2}, {%r3}, {%f73855,%f73856,%f73857,%f73858};

	// end inline asm
	// begin inline asm
	mma.sync.aligned.m16n8k8.row.col.f32.f16.f16.f32 {%f73855,%f73856,%f73857,%f73858}, {%r1,%r2}, {%r3}, {%f73855,%f73856,%f73857,%f73858};

	// end inline asm
	// begin inline asm
	mma.sync.aligned.m16n8k8.row.col.f32.f16.f16.f32 {%f73855,%f73856,%f73857,%f73858}, {%r1,%r2}, {%r3}, {%f73855,%f73856,%f73857,%f73858};

	// end inline asm
	// begin inline asm
	mma.sync.aligned.m16n8k8.row.col.f32.f16.f16.f32 {%f73855,%f73856,%f73857,%f73858}, {%r1,%r2}, {%r3}, {%f73855,%f73856,%f73857,%f73858};

	// end inline asm
	// begin inline asm
	mma.sync.aligned.m16n8k8.row.col.f32.f16.f16.f32 {%f73855,%f73856,%f73857,%f73858}, {%r1,%r2}, {%r3}, {%f73855,%f73856,%f73857,%f73858};

	// end inline asm
	// begin inline asm
	mma.sync.aligned.m16n8k8.row.col.f32.f16.f16.f32 {%f73855,%f73856,%f73857,%f73858}, {%r1,%r2}, {%r3}, {%f73855,%f73856,%f73857,%f73858};

	// end inline asm
	// begin inline asm
	mma.sync.aligned.m16n8k8.row.col.f32.f16.f16.f32 {%f73855,%f73856,%f73857,%f73858}, {%r1,%r2}, {%r3}, {%f73855,%f73856,%f73857,%f73858};

	// end inline asm
	// begin inline asm
	mma.sync.aligned.m16n8k8.row.col.f32.f16.f16.f32 {%f73855,%f73856,%f73857,%f73858}, {%r1,%r2}, {%r3}, {%f73855,%f73856,%f73857,%f73858};

	// end inline asm
	// begin inline asm
	mma.sync.aligned.m16n8k8.row.col.f32.f16.f16.f32 {%f73855,%f73856,%f73857,%f73858}, {%r1,%r2}, {%r3}, {%f73855,%f73856,%f73857,%f73858};

	// end inline asm
	// begin inline asm
	mma.sync.aligned.m16n8k8.row.col.f32.f16.f16.f32 {%f73855,%f73856,%f73857,%f73858}, {%r1,%r2}, {%r3}, {%f73855,%f73856,%f73857,%f73858};

	// end inline asm
	// begin inline asm
	mma.sync.aligned.m16n8k8.row.col.f32.f16.f16.f32 {%f73855,%f73856,%f73857,%f73858}, {%r1,%r2}, {%r3}, {%f73855,%f73856,%f73857,%f73858};

	// end inline asm
	// begin inline asm
	mma.sync.aligned.m16n8k8.row.col.f32.f16.f16.f32 {%f73855,%f73856,%f73857,%f73858}, {%r1,%r2}, {%r3}, {%f73855,%f73856,%f73857,%f73858};

	// end inline asm
	// begin inline asm
	mma.sync.aligned.m16n8k8.row.col.f32.f16.f16.f32 {%f73855,%f73856,%f73857,%f73858}, {%r1,%r2}, {%r3}, {%f73855,%f73856,%f73857,%f73858};

	// end inline asm
	// begin inline asm
	mma.sync.aligned.m16n8k8.row.col.f32.f16.f16.f32 {%f73855,%f73856,%f73857,%f73858}, {%r1,%r2}, {%r3}, {%f73855,%f73856,%f73857,%f73858};

	// end inline asm
	// begin inline asm
	mma.sync.aligned.m16n8k8.row.col.f32.f16.f16.f32 {%f73855,%f73856,%f73857,%f73858}, {%r1,%r2}, {%r3}, {%f73855,%f73856,%f73857,%f73858};

	// end inline asm
	// begin inline asm
	mma.sync.aligned.m16n8k8.row.col.f32.f16.f16.f32 {%f73855,%f73856,%f73857,%f73858}, {%r1,%r2}, {%r3}, {%f73855,%f73856,%f73857,%f73858};

	// end inline asm
	// begin inline asm
	mma.sync.aligned.m16n8k8.row.col.f32.f16.f16.f32 {%f73855,%f73856,%f73857,%f73858}, {%r1,%r2}, {%r3}, {%f73855,%f73856,%f73857,%f73858};

	// end inline asm
	// begin inline asm
	mma.sync.aligned.m16n8k8.row.col.f32.f16.f16.f32 {%f73855,%f73856,%f73857,%f73858}, {%r1,%r2}, {%r3}, {%f73855,%f73856,%f73857,%f73858};

	// end inline asm
	// begin inline asm
	mma.sync.aligned.m16n8k8.row.col.f32.f16.f16.f32 {%f73855,%f73856,%f73857,%f73858}, {%r1,%r2}, {%r3}, {%f73855,%f73856,%f73857,%f73858};

	// end inline asm
	// begin inline asm
	mma.sync.aligned.m16n8k8.row.col.f32.f16.f16.f32 {%f73855,%f73856,%f73857,%f73858}, {%r1,%r2}, {%r3}, {%f73855,%f73856,%f73857,%f73858};

	// end inline asm
	// begin inline asm
	mma.sync.aligned.m16n8k8.row.col.f32.f16.f16.f32 {%f73855,%f73856,%f73857,%f73858}, {%r1,%r2}, {%r3}, {%f73855,%f73856,%f73857,%f73858};

	// end inline asm
	// begin inline asm
	mma.sync.aligned.m16n8k8.row.col.f32.f16.f16.f32 {%f73855,%f73856,%f73857,%f73858}, {%r1,%r2}, {%r3}, {%f73855,%f73856,%f73857,%f73858};

	// end inline asm
	// begin inline asm
	mma.sync.aligned.m16n8k8.row.col.f32.f16.f16.f32 {%f73855,%f73856,%f73857,%f73858}, {%r1,%r2}, {%r3}, {%f73855,%f73856,%f73857,%f73858};

	// end inline asm
	// begin inline asm
	mma.sync.aligned.m16n8k8.row.col.f32.f16.f16.f32 {%f73855,%f73856,%f73857,%f73858}, {%r1,%r2}, {%r3}, {%f73855,%f73856,%f73857,%f73858};

	// end inline asm
	// begin inline asm
	mma.sync.aligned.m16n8k8.row.col.f32.f16.f16.f32 {%f73855,%f73856,%f73857,%f73858}, {%r1,%r2}, {%r3}, {%f73855,%f73856,%f73857,%f73858};

	// end inline asm
	// begin inline asm
	mma.sync.aligned.m16n8k8.row.col.f32.f16.f16.f32 {%f73855,%f73856,%f73857,%f73858}, {%r1,%r2}, {%r3}, {%f73855,%f73856,%f73857,%f73858};

	// end inline asm
	// begin inline asm
	mma.sync.aligned.m16n8k8.row.col.f32.f16.f16.f32 {%f73855,%f73856,%f73857,%f73858}, {%r1,%r2}, {%r3}, {%f73855,%f73856,%f73857,%f73858};

	// end inline asm
	// begin inline asm
	mma.sync.aligned.m16n8k8.row.col.f32.f16.f16.f32 {%f73855,%f73856,%f73857,%f73858}, {%r1,%r2}, {%r3}, {%f73855,%f73856,%f73857,%f73858};

	// end inline asm
	// begin inline asm
	mma.sync.aligned.m16n8k8.row.col.f32.f16.f16.f32 {%f73855,%f73856,%f73857,%f73858}, {%r1,%r2}, {%r3}, {%f73855,%f73856,%f73857,%f73858};

	// end inline asm
	// begin inline asm
	mma.sync.aligned.m16n8k8.row.col.f32.f16.f16.f32 {%f73855,%f73856,%f73857,%f73858}, {%r1,%r2}, {%r3}, {%f73855,%f73856,%f73857,%f73858};

	// end inline asm
	// begin inline asm
	mma.sync.aligned.m16n8k8.row.col.f32.f16.f16.f32 {%f73855,%f73856,%f73857,%f73858}, {%r1,%r2}, {%r3}, {%f73855,%f73856,%f73857,%f73858};

	// end inline asm
	// begin inline asm
	mma.sync.aligned.m16n8k8.row.col.f32.f16.f16.f32 {%f73855,%f73856,%f73857,%f73858}, {%r1,%r2}, {%r3}, {%f73855,%f73856,%f73857,%f73858};

	// end inline asm
	// begin inline asm
	mma.sync.aligned.m16n8k8.row.col.f32.f16.f16.f32 {%f73855,%f73856,%f73857,%f73858}, {%r1,%r2}, {%r3}, {%f73855,%f73856,%f73857,%f73858};

	// end inline asm
	// begin inline asm
	mma.sync.aligned.m16n8k8.row.col.f32.f16.f16.f32 {%f73855,%f73856,%f73857,%f73858}, {%r1,%r2}, {%r3}, {%f73855,%f73856,%f73857,%f73858};

	// end inline asm
	// begin inline asm
	mma.sync.aligned.m16n8k8.row.col.f32.f16.f16.f32 {%f73855,%f73856,%f73857,%f73858}, {%r1,%r2}, {%r3}, {%f73855,%f73856,%f73857,%f73858};

	// end inline asm
	// begin inline asm
	mma.sync.aligned.m16n8k8.row.col.f32.f16.f16.f32 {%f73855,%f73856,%f73857,%f73858}, {%r1,%r2}, {%r3}, {%f73855,%f73856,%f73857,%f73858};

	// end inline asm
	// begin inline asm
	mma.sync.aligned.m16n8k8.row.col.f32.f16.f16.f32 {%f73855,%f73856,%f73857,%f73858}, {%r1,%r2}, {%r3}, {%f73855,%f73856,%f73857,%f73858};

	// end inline asm
	// begin inline asm
	mma.sync.aligned.m16n8k8.row.col.f32.f16.f16.f32 {%f73855,%f73856,%f73857,%f73858}, {%r1,%r2}, {%r3}, {%f73855,%f73856,%f73857,%f73858};

	// end inline asm
	// begin inline asm
	mma.sync.aligned.m16n8k8.row.col.f32.f16.f16.f32 {%f73855,%f73856,%f73857,%f73858}, {%r1,%r2}, {%r3}, {%f73855,%f73856,%f73857,%f73858};

	// end inline asm
	// begin inline asm
	mma.sync.aligned.m16n8k8.row.col.f32.f16.f16.f32 {%f73855,%f73856,%f73857,%f73858}, {%r1,%r2}, {%r3}, {%f73855,%f73856,%f73857,%f73858};

	// end inline asm
	// begin inline asm
	mma.sync.aligned.m16n8k8.row.col.f32.f16.f16.f32 {%f73855,%f73856,%f73857,%f73858}, {%r1,%r2}, {%r3}, {%f73855,%f73856,%f73857,%f73858};

	// end inline asm
	// begin inline asm
	mma.sync.aligned.m16n8k8.row.col.f32.f16.f16.f32 {%f73855,%f73856,%f73857,%f73858}, {%r1,%r2}, {%r3}, {%f73855,%f73856,%f73857,%f73858};

	// end inline asm
	// begin inline asm
	mma.sync.aligned.m16n8k8.row.col.f32.f16.f16.f32 {%f73855,%f73856,%f73857,%f73858}, {%r1,%r2}, {%r3}, {%f73855,%f73856,%f73857,%f73858};

	// end inline asm
	// begin inline asm
	mma.sync.aligned.m16n8k8.row.col.f32.f16.f16.f32 {%f73855,%f73856,%f73857,%f73858}, {%r1,%r2}, {%r3}, {%f73855,%f73856,%f73857,%f73858};

	// end inline asm
	// begin inline asm
	mma.sync.aligned.m16n8k8.row.col.f32.f16.f16.f32 {%f73855,%f73856,%f73857,%f73858}, {%r1,%r2}, {%r3}, {%f73855,%f73856,%f73857,%f73858};

	// end inline asm
	// begin inline asm
	mma.sync.aligned.m16n8k8.row.col.f32.f16.f16.f32 {%f73855,%f73856,%f73857,%f73858}, {%r1,%r2}, {%r3}, {%f73855,%f73856,%f73857,%f73858};

	// end inline asm
	// begin inline asm
	mma.sync.aligned.m16n8k8.row.col.f32.f16.f16.f32 {%f73855,%f73856,%f73857,%f73858}, {%r1,%r2}, {%r3}, {%f73855,%f73856,%f73857,%f73858};

	// end inline asm
	// begin inline asm
	mma.sync.aligned.m16n8k8.row.col.f32.f16.f16.f32 {%f73855,%f73856,%f73857,%f73858}, {%r1,%r2}, {%r3}, {%f73855,%f73856,%f73857,%f73858};

	// end inline asm
	// begin inline asm
	mma.sync.aligned.m16n8k8.row.col.f32.f16.f16.f32 {%f73855,%f73856,%f73857,%f73858}, {%r1,%r2}, {%r3}, {%f73855,%f73856,%f73857,%f73858};

	// end inline asm
	// begin inline asm
	mma.sync.aligned.m16n8k8.row.col.f32.f16.f16.f32 {%f73855,%f73856,%f73857,%f73858}, {%r1,%r2}, {%r3}, {%f73855,%f73856,%f73857,%f73858};

	// end inline asm
	// begin inline asm
	mma.sync.aligned.m16n8k8.row.col.f32.f16.f16.f32 {%f73855,%f73856,%f73857,%f73858}, {%r1,%r2}, {%r3}, {%f73855,%f73856,%f73857,%f73858};

	// end inline asm
	// begin inline asm
	mma.sync.aligned.m16n8k8.row.col.f32.f16.f16.f32 {%f73855,%f73856,%f73857,%f73858}, {%r1,%r2}, {%r3}, {%f73855,%f73856,%f73857,%f73858};

	// end inline asm
	// begin inline asm
	mma.sync.aligned.m16n8k8.row.col.f32.f16.f16.f32 {%f73855,%f73856,%f73857,%f73858}, {%r1,%r2}, {%r3}, {%f73855,%f73856,%f73857,%f73858};

	// end inline asm
	// begin inline asm
	mma.sync.aligned.m16n8k8.row.col.f32.f16.f16.f32 {%f73855,%f73856,%f73857,%f73858}, {%r1,%r2}, {%r3}, {%f73855,%f73856,%f73857,%f73858};

	// end inline asm
	// begin inline asm
	mma.sync.aligned.m16n8k8.row.col.f32.f16.f16.f32 {%f73855,%f73856,%f73857,%f73858}, {%r1,%r2}, {%r3}, {%f73855,%f73856,%f73857,%f73858};

	// end inline asm
	// begin inline asm
	mma.sync.aligned.m16n8k8.row.col.f32.f16.f16.f32 {%f73855,%f73856,%f73857,%f73858}, {%r1,%r2}, {%r3}, {%f73855,%f73856,%f73857,%f73858};

	// end inline asm
	// begin inline asm
	mma.sync.aligned.m16n8k8.row.col.f32.f16.f16.f32 {%f73855,%f73856,%f73857,%f73858}, {%r1,%r2}, {%r3}, {%f73855,%f73856,%f73857,%f73858};

	// end inline asm
	// begin inline asm
	mma.sync.aligned.m16n8k8.row.col.f32.f16.f16.f32 {%f73855,%f73856,%f73857,%f73858}, {%r1,%r2}, {%r3}, {%f73855,%f73856,%f73857,%f73858};

	// end inline asm
	// begin inline asm
	mma.sync.aligned.m16n8k8.row.col.f32.f16.f16.f32 {%f73855,%f73856,%f73857,%f73858}, {%r1,%r2}, {%r3}, {%f73855,%f73856,%f73857,%f73858};

	// end inline asm
	// begin inline asm
	mma.sync.aligned.m16n8k8.row.col.f32.f16.f16.f32 {%f73855,%f73856,%f73857,%f73858}, {%r1,%r2}, {%r3}, {%f73855,%f73856,%f73857,%f73858};

	// end inline asm
	// begin inline asm
	mma.sync.aligned.m16n8k8.row.col.f32.f16.f16.f32 {%f73855,%f73856,%f73857,%f73858}, {%r1,%r2}, {%r3}, {%f73855,%f73856,%f73857,%f73858};

	// end inline asm
	// begin inline asm
	mma.sync.aligned.m16n8k8.row.col.f32.f16.f16.f32 {%f73855,%f73856,%f73857,%f73858}, {%r1,%r2}, {%r3}, {%f73855,%f73856,%f73857,%f73858};

	// end inline asm
	// begin inline asm
	mma.sync.aligned.m16n8k8.row.col.f32.f16.f16.f32 {%f73855,%f73856,%f73857,%f73858}, {%r1,%r2}, {%r3}, {%f73855,%f73856,%f73857,%f73858};

	// end inline asm
	// begin inline asm
	mma.sync.aligned.m16n8k8.row.col.f32.f16.f16.f32 {%f73855,%f73856,%f73857,%f73858}, {%r1,%r2}, {%r3}, {%f73855,%f73856,%f73857,%f73858};

	// end inline asm
	// begin inline asm
	mma.sync.aligned.m16n8k8.row.col.f32.f16.f16.f32 {%f73855,%f73856,%f73857,%f73858}, {%r1,%r2}, {%r3}, {%f73855,%f73856,%f73857,%f73858};

	// end inline asm
	// begin inline asm
	mma.sync.aligned.m16n8k8.row.col.f32.f16.f16.f32 {%f73855,%f73856,%f73857,%f73858}, {%r1,%r2}, {%r3}, {%f73855,%f73856,%f73857,%f73858};

	// end inline asm
	// begin inline asm
	mma.sync.aligned.m16n8k8.row.col.f32.f16.f16.f32 {%f73855,%f73856,%f73857,%f73858}, {%r1,%r2}, {%r3}, {%f73855,%f73856,%f73857,%f73858};

	// end inline asm
	// begin inline asm
	mma.sync.aligned.m16n8k8.row.col.f32.f16.f16.f32 {%f73855,%f73856,%f73857,%f73858}, {%r1,%r2}, {%r3}, {%f73855,%f73856,%f73857,%f73858};

	// end inline asm
	// begin inline asm
	mma.sync.aligned.m16n8k8.row.col.f32.f16.f16.f32 {%f73855,%f73856,%f73857,%f73858}, {%r1,%r2}, {%r3}, {%f73855,%f73856,%f73857,%f73858};

	// end inline asm
	// begin inline asm
	mma.sync.aligned.m16n8k8.row.col.f32.f16.f16.f32 {%f73855,%f73856,%f73857,%f73858}, {%r1,%r2}, {%r3}, {%f73855,%f73856,%f73857,%f73858};

	// end inline asm
	// begin inline asm
	mma.sync.aligned.m16n8k8.row.col.f32.f16.f16.f32 {%f73855,%f73856,%f73857,%f73858}, {%r1,%r2}, {%r3}, {%f73855,%f73856,%f73857,%f73858};

	// end inline asm
	// begin inline asm
	mma.sync.aligned.m16n8k8.row.col.f32.f16.f16.f32 {%f73855,%f73856,%f73857,%f73858}, {%r1,%r2}, {%r3}, {%f73855,%f73856,%f73857,%f73858};

	// end inline asm
	// begin inline asm
	mma.sync.aligned.m16n8k8.row.col.f32.f16.f16.f32 {%f73855,%f73856,%f73857,%f73858}, {%r1,%r2}, {%r3}, {%f73855,%f73856,%f73857,%f73858};

	// end inline asm
	// begin inline asm
	mma.sync.aligned.m16n8k8.row.col.f32.f16.f16.f32 {%f73855,%f73856,%f73857,%f73858}, {%r1,%r2}, {%r3}, {%f73855,%f73856,%f73857,%f73858};

	// end inline asm
	// begin inline asm
	mma.sync.aligned.m16n8k8.row.col.f32.f16.f16.f32 {%f73855,%f73856,%f73857,%f73858}, {%r1,%r2}, {%r3}, {%f73855,%f73856,%f73857,%f73858};

	// end inline asm
	// begin inline asm
	mma.sync.aligned.m16n8k8.row.col.f32.f16.f16.f32 {%f73855,%f73856,%f73857,%f73858}, {%r1,%r2}, {%r3}, {%f73855,%f73856,%f73857,%f73858};

	// end inline asm
	// begin inline asm
	mma.sync.aligned.m16n8k8.row.col.f32.f16.f16.f32 {%f73855,%f73856,%f73857,%f73858}, {%r1,%r2}, {%r3}, {%f73855,%f73856,%f73857,%f73858};

	// end inline asm
	// begin inline asm
	mma.sync.aligned.m16n8k8.row.col.f32.f16.f16.f32 {%f73855,%f73856,%f73857,%f73858}, {%r1,%r2}, {%r3}, {%f73855,%f73856,%f73857,%f73858};

	// end inline asm
	// begin inline asm
	mma.sync.aligned.m16n8k8.row.col.f32.f16.f16.f32 {%f73855,%f73856,%f73857,%f73858}, {%r1,%r2}, {%r3}, {%f73855,%f73856,%f73857,%f73858};

	// end inline asm
	// begin inline asm
	mma.sync.aligned.m16n8k8.row.col.f32.f16.f16.f32 {%f73855,%f73856,%f73857,%f73858}, {%r1,%r2}, {%r3}, {%f73855,%f73856,%f73857,%f73858};

	// end inline asm
	// begin inline asm
	mma.sync.aligned.m16n8k8.row.col.f32.f16.f16.f32 {%f73855,%f73856,%f73857,%f73858}, {%r1,%r2}, {%r3}, {%f73855,%f73856,%f73857,%f73858};

	// end inline asm
	// begin inline asm
	mma.sync.aligned.m16n8k8.row.col.f32.f16.f16.f32 {%f73855,%f73856,%f73857,%f73858}, {%r1,%r2}, {%r3}, {%f73855,%f73856,%f73857,%f73858};

	// end inline asm
	// begin inline asm
	mma.sync.aligned.m16n8k8.row.col.f32.f16.f16.f32 {%f73855,%f73856,%f73857,%f73858}, {%r1,%r2}, {%r3}, {%f73855,%f73856,%f73857,%f73858};

	// end inline asm
	// begin inline asm
	mma.sync.aligned.m16n8k8.row.col.f32.f16.f16.f32 {%f73855,%f73856,%f73857,%f73858}, {%r1,%r2}, {%r3}, {%f73855,%f73856,%f73857,%f73858};

	// end inline asm
	// begin inline asm
	mma.sync.aligned.m16n8k8.row.col.f32.f16.f16.f32 {%f73855,%f73856,%f73857,%f73858}, {%r1,%r2}, {%r3}, {%f73855,%f73856,%f73857,%f73858};

	// end inline asm
	// begin inline asm
	mma.sync.aligned.m16n8k8.row.col.f32.f16.f16.f32 {%f73855,%f73856,%f73857,%f73858}, {%r1,%r2}, {%r3}, {%f73855,%f73856,%f73857,%f73858};

	// end inline asm
	// begin inline asm
	mma.sync.aligned.m16n8k8.row.col.f32.f16.f16.f32 {%f73855,%f73856,%f73857,%f73858}, {%r1,%r2}, {%r3}, {%f73855,%f73856,%f73857,%f73858};

	// end inline asm
	// begin inline asm
	mma.sync.aligned.m16n8k8.row.col.f32.f16.f16.f32 {%f73855,%f73856,%f73857,%f73858}, {%r1,%r2}, {%r3}, {%f73855,%f73856,%f73857,%f73858};

	// end inline asm
	mov.f32 	%f76696, %f73856;
	mov.f32 	%f76698, %f73858;
	mov.f32 	%f76695, %f73855;
	mov.f32 	%f76697, %f73857;
	// begin inline asm
	mma.sync.aligned.m16n8k8.row.col.f32.f16.f16.f32 {%f76695,%f76696,%f76697,%f76698}, {%r1,%r2}, {%r3}, {%f76695,%f76696,%f76697,%f76698};

	// end inline asm
	// begin inline asm
	mma.sync.aligned.m16n8k8.row.col.f32.f16.f16.f32 {%f76695,%f76696,%f76697,%f76698}, {%r1,%r2}, {%r3}, {%f76695,%f76696,%f76697,%f76698};

	// end inline asm
	// begin inline asm
	mma.sync.aligned.m16n8k8.row.col.f32.f16.f16.f32 {%f76695,%f76696,%f76697,%f76698}, {%r1,%r2}, {%r3}, {%f76695,%f76696,%f76697,%f76698};

	// end inline asm
	// begin inline asm
	mma.sync.aligned.m16n8k8.row.col.f32.f16.f16.f32 {%f76695,%f76696,%f76697,%f76698}, {%r1,%r2}, {%r3}, {%f76695,%f76696,%f76697,%f76698};

	// end inline asm
	// begin inline asm
	mma.sync.aligned.m16n8k8.row.col.f32.f16.f16.f32 {%f76695,%f76696,%f76697,%f76698}, {%r1,%r2}, {%r3}, {%f76695,%f76696,%f76697,%f76698};

	// end inline asm
	// begin inline asm
	mma.sync.aligned.m16n8k8.row.col.f32.f16.f16.f32 {%f76695,%f76696,%f76697,%f76698}, {%r1,%r2}, {%r3}, {%f76695,%f76696,%f76697,%f76698};

	// end inline asm
	// begin inline asm
	mma.sync.aligned.m16n8k8.row.col.f32.f16.f16.f32 {%f76695,%f76696,%f76697,%f76698}, {%r1,%r2}, {%r3}, {%f76695,%f76696,%f76697,%f76698};

	// end inline asm
	// begin inline asm
	mma.sync.aligned.m16n8k8.row.col.f32.f16.f16.f32 {%f76695,%f76696,%f76697,%f76698}, {%r1,%r2}, {%r3}, {%f76695,%f76696,%f76697,%f76698};

	// end inline asm
	// begin inline asm
	mma.sync.aligned.m16n8k8.row.col.f32.f16.f16.f32 {%f76695,%f76696,%f76697,%f76698}, {%r1,%r2}, {%r3}, {%f76695,%f76696,%f76697,%f76698};

	// end inline asm
	// begin inline asm
	mma.sync.aligned.m16n8k8.row.col.f32.f16.f16.f32 {%f76695,%f76696,%f76697,%f76698}, {%r1,%r2}, {%r3}, {%f76695,%f76696,%f76697,%f76698};

	// end inline asm
	// begin inline asm
	mma.sync.aligned.m16n8k8.row.col.f32.f16.f16.f32 {%f76695,%f76696,%f76697,%f76698}, {%r1,%r2}, {%r3}, {%f76695,%f76696,%f76697,%f76698};

	// end inline asm
	// begin inline asm
	mma.sync.aligned.m16n8k8.row.col.f32.f16.f16.f32 {%f76695,%f76696,%f76697,%f76698}, {%r1,%r2}, {%r3}, {%f76695,%f76696,%f76697,%f76698};

	// end inline asm
	// begin inline asm
	mma.sync.aligned.m16n8k8.row.col.f32.f16.f16.f32 {%f76695,%f76696,%f76697,%f76698}, {%r1,%r2}, {%r3}, {%f76695,%f76696,%f76697,%f76698};

	// end inline asm
	// begin inline asm
	mma.sync.aligned.m16n8k8.row.col.f32.f16.f16.f32 {%f76695,%f76696,%f76697,%f76698}, {%r1,%r2}, {%r3}, {%f76695,%f76696,%f76697,%f76698};

	// end inline asm
	// begin inline asm
	mma.sync.aligned.m16n8k8.row.col.f32.f16.f16.f32 {%f76695,%f76696,%f76697,%f76698}, {%r1,%r2}, {%r3}, {%f76695,%f76696,%f76697,%f76698};

	// end inline asm
	// begin inline asm
	mma.sync.aligned.m16n8k8.row.col.f32.f16.f16.f32 {%f76695,%f76696,%f76697,%f76698}, {%r1,%r2}, {%r3}, {%f76695,%f76696,%f76697,%f76698};

	// end inline asm
	// begin inline asm
	mma.sync.aligned.m16n8k8.row.col.f32.f16.f16.f32 {%f76695,%f76696,%f76697,%f76698}, {%r1,%r2}, {%r3}, {%f76695,%f76696,%f76697,%f76698};

	// end inline asm
	// begin inline asm
	mma.sync.aligned.m16n8k8.row.col.f32.f16.f16.f32 {%f76695,%f76696,%f76697,%f76698}, {%r1,%r2}, {%r3}, {%f76695,%f76696,%f76697,%f76698};

	// end inline asm
	// begin inline asm
	mma.sync.aligned.m16n8k8.row.col.f32.f16.f16.f32 {%f76695,%f76696,%f76697,%f76698}, {%r1,%r2}, {%r3}, {%f76695,%f76696,%f76697,%f76698};

	// end inline asm
	// begin inline asm
	mma.sync.aligned.m16n8k8.row.col.f32.f16.f16.f32 {%f76695,%f76696,%f76697,%f76698}, {%r1,%r2}, {%r3}, {%f76695,%f76696,%f76697,%f76698};

	// end inline asm
	// begin inline asm
	mma.sync.aligned.m16n8k8.row.col.f32.f16.f16.f32 {%f76695,%f76696,%f76697,%f76698}, {%r1,%r2}, {%r3}, {%f76695,%f76696,%f76697,%f76698};

	// end inline asm
	// begin inline asm
	mma.sync.aligned.m16n8k8.row.col.f32.f16.f16.f32 {%f76695,%f76696,%f76697,%f76698}, {%r1,%r2}, {%r3}, {%f76695,%f76696,%f76697,%f76698};

	// end inline asm
	// begin inline asm
	mma.sync.aligned.m16n8k8.row.col.f32.f16.f16.f32 {%f76695,%f76696,%f76697,%f76698}, {%r1,%r2}, {%r3}, {%f76695,%f76696,%f76697,%f76698};

	// end inline asm
	// begin inline asm
	mma.sync.aligned.m16n8k8.row.col.f32.f16.f16.f32 {%f76695,%f76696,%f76697,%f76698}, {%r1,%r2}, {%r3}, {%f76695,%f76696,%f76697,%f76698};

	// end inline asm
	// begin inline asm
	mma.sync.aligned.m16n8k8.row.col.f32.f16.f16.f32 {%f76695,%f76696,%f76697,%f76698}, {%r1,%r2}, {%r3}, {%f76695,%f76696,%f76697,%f76698};

	// end inline asm
	// begin inline asm
	mma.sync.aligned.m16n8k8.row.col.f32.f16.f16.f32 {%f76695,%f76696,%f76697,%f76698}, {%r1,%r2}, {%r3}, {%f76695,%f76696,%f76697,%f76698};

	// end inline asm
	// begin inline asm
	mma.sync.aligned.m16n8k8.row.col.f32.f16.f16.f32 {%f76695,%f76696,%f76697,%f76698}, {%r1,%r2}, {%r3}, {%f76695,%f76696,%f76697,%f76698};

	// end inline asm
	// begin inline asm
	mma.sync.aligned.m16n8k8.row.col.f32.f16.f16.f32 {%f76695,%f76696,%f76697,%f76698}, {%r1,%r2}, {%r3}, {%f76695,%f76696,%f76697,%f76698};

	// end inline asm
	// begin inline asm
	mma.sync.aligned.m16n8k8.row.col.f32.f16.f16.f32 {%f76695,%f76696,%f76697,%f76698}, {%r1,%r2}, {%r3}, {%f76695,%f76696,%f76697,%f76698};

	// end inline asm
	// begin inline asm
	mma.sync.aligned.m16n8k8.row.col.f32.f16.f16.f32 {%f76695,%f76696,%f76697,%f76698}, {%r1,%r2}, {%r3}, {%f76695,%f76696,%f76697,%f76698};

	// end inline asm
	// begin inline asm
	mma.sync.aligned.m16n8k8.row.col.f32.f16.f16.f32 {%f76695,%f76696,%f76697,%f76698}, {%r1,%r2}, {%r3}, {%f76695,%f76696,%f76697,%f76698};

	// end inline asm
	// begin inline asm
	mma.sync.aligned.m16n8k8.row.col.f32.f16.f16.f32 {%f76695,%f76696,%f76697,%f76698}, {%r1,%r2}, {%r3}, {%f76695,%f76696,%f76697,%f76698};

	// end inline asm
	// begin inline asm
	mma.sync.aligned.m16n8k8.row.col.f32.f16.f16.f32 {%f76695,%f76696,%f76697,%f76698}, {%r1,%r2}, {%r3}, {%f76695,%f76696,%f76697,%f76698};

	// end inline asm
	// begin inline asm
	mma.sync.aligned.m16n8k8.row.col.f32.f16.f16.f32 {%f76695,%f76696,%f76697,%f76698}, {%r1,%r2}, {%r3}, {%f76695,%f76696,%f76697,%f76698};

	// end inline asm
	// begin inline asm
	mma.sync.aligned.m16n8k8.row.col.f32.f16.f16.f32 {%f76695,%f76696,%f76697,%f76698}, {%r1,%r2}, {%r3}, {%f76695,%f76696,%f76697,%f76698};

	// end inline asm
	// begin inline asm
	mma.sync.aligned.m16n8k8.row.col.f32.f16.f16.f32 {%f76695,%f76696,%f76697,%f76698}, {%r1,%r2}, {%r3}, {%f76695,%f76696,%f76697,%f76698};

	// end inline asm
	// begin inline asm
	mma.sync.aligned.m16n8k8.row.col.f32.f16.f16.f32 {%f76695,%f76696,%f76697,%f76698}, {%r1,%r2}, {%r3}, {%f76695,%f76696,%f76697,%f76698};

	// end inline asm
	// begin inline asm
	mma.sync.aligned.m16n8k8.row.col.f32.f16.f16.f32 {%f76695,%f76696,%f76697,%f76698}, {%r1,%r2}, {%r3}, {%f76695,%f76696,%f76697,%f76698};

	// end inline asm
	// begin inline asm
	mma.sync.aligned.m16n8k8.row.col.f32.f16.f16.f32 {%f76695,%f76696,%f76697,%f76698}, {%r1,%r2}, {%r3}, {%f76695,%f76696,%f76697,%f76698};

	// end inline asm
	// begin inline asm
	mma.sync.aligned.m16n8k8.row.col.f32.f16.f16.f32 {%f76695,%f76696,%f76697,%f76698}, {%r1,%r2}, {%r3}, {%f76695,%f76696,%f76697,%f76698};

	// end inline asm
	// begin inline asm
	mma.sync.aligned.m16n8k8.row.col.f32.f16.f16.f32 {%f76695,%f76696,%f76697,%f76698}, {%r1,%r2}, {%r3}, {%f76695,%f76696,%f76697,%f76698};

	// end inline asm
	// begin inline asm
	mma.sync.aligned.m16n8k8.row.col.f32.f16.f16.f32 {%f76695,%f76696,%f76697,%f76698}, {%r1,%r2}, {%r3}, {%f76695,%f76696,%f76697,%f76698};

	// end inline asm
	// begin inline asm
	mma.sync.aligned.m16n8k8.row.col.f32.f16.f16.f32 {%f76695,%f76696,%f76697,%f76698}, {%r1,%r2}, {%r3}, {%f76695,%f76696,%f76697,%f76698};

	// end inline asm
	// begin inline asm
	mma.sync.aligned.m16n8k8.row.col.f32.f16.f16.f32 {%f76695,%f76696,%f76697,%f76698}, {%r1,%r2}, {%r3}, {%f76695,%f76696,%f76697,%f76698};

	// end inline asm
	// begin inline asm
	mma.sync.aligned.m16n8k8.row.col.f32.f16.f16.f32 {%f76695,%f76696,%f76697,%f76698}, {%r1,%r2}, {%r3}, {%f76695,%f76696,%f76697,%f76698};

	// end inline asm
	// begin inline asm
	mma.sync.aligned.m16n8k8.row.col.f32.f16.f16.f32 {%f76695,%f76696,%f76697,%f76698}, {%r1,%r2}, {%r3}, {%f76695,%f76696,%f76697,%f76698};

	// end inline asm
	// begin inline asm
	mma.sync.aligned.m16n8k8.row.col.f32.f16.f16.f32 {%f76695,%f76696,%f76697,%f76698}, {%r1,%r2}, {%r3}, {%f76695,%f76696,%f76697,%f76698};

	// end inline asm
	// begin inline asm
	mma.sync.aligned.m16n8k8.row.col.f32.f16.f16.f32 {%f76695,%f76696,%f76697,%f76698}, {%r1,%r2}, {%r3}, {%f76695,%f76696,%f76697,%f76698};

	// end inline asm
	// begin inline asm
	mma.sync.aligned.m16n8k8.row.col.f32.f16.f16.f32 {%f76695,%f76696,%f76697,%f76698}, {%r1,%r2}, {%r3}, {%f76695,%f76696,%f76697,%f76698};

	// end inline asm
	// begin inline asm
	mma.sync.aligned.m16n8k8.row.col.f32.f16.f16.f32 {%f76695,%f76696,%f76697,%f76698}, {%r1,%r2}, {%r3}, {%f76695,%f76696,%f76697,%f76698};

	// end inline asm
	// begin inline asm
	mma.sync.aligned.m16n8k8.row.col.f32.f16.f16.f32 {%f76695,%f76696,%f76697,%f76698}, {%r1,%r2}, {%r3}, {%f76695,%f76696,%f76697,%f76698};

	// end inline asm
	// begin inline asm
	mma.sync.aligned.m16n8k8.row.col.f32.f16.f16.f32 {%f76695,%f76696,%f76697,%f76698}, {%r1,%r2}, {%r3}, {%f76695,%f76696,%f76697,%f76698};

	// end inline asm
	// begin inline asm
	mma.sync.aligned.m16n8k8.row.col.f32.f16.f16.f32 {%f76695,%f76696,%f76697,%f76698}, {%r1,%r2}, {%r3}, {%f76695,%f76696,%f76697,%f76698};

	// end inline asm
	// begin inline asm
	mma.sync.aligned.m16n8k8.row.col.f32.f16.f16.f32 {%f76695,%f76696,%f76697,%f76698}, {%r1,%r2}, {%r3}, {%f76695,%f76696,%f76697,%f76698};

	// end inline asm
	// begin inline asm
	mma.sync.aligned.m16n8k8.row.col.f32.f16.f16.f32 {%f76695,%f76696,%f76697,%f76698}, {%r1,%r2}, {%r3}, {%f76695,%f76696,%f76697,%f76698};

	// end inline asm
	// begin inline asm
	mma.sync.aligned.m16n8k8.row.col.f32.f16.f16.f32 {%f76695,%f76696,%f76697,%f76698}, {%r1,%r2}, {%r3}, {%f76695,%f76696,%f76697,%f76698};

	// end inline asm
	// begin inline asm
	mma.sync.aligned.m16n8k8.row.col.f32.f16.f16.f32 {%f76695,%f76696,%f76697,%f76698}, {%r1,%r2}, {%r3}, {%f76695,%f76696,%f76697,%f76698};

	// end inline asm
	// begin inline asm
	mma.sync.aligned.m16n8k8.row.col.f32.f16.f16.f32 {%f76695,%f76696,%f76697,%f76698}, {%r1,%r2}, {%r3}, {%f76695,%f76696,%f76697,%f76698};

	// end inline asm
	// begin inline asm
	mma.sync.aligned.m16n8k8.row.col.f32.f16.f16.f32 {%f76695,%f76696,%f76697,%f76698}, {%r1,%r2}, {%r3}, {%f76695,%f76696,%f76697,%f76698};

	// end inline asm
	// begin inline asm
	mma.sync.aligned.m16n8k8.row.col.f32.f16.f16.f32 {%f76695,%f76696,%f76697,%f76698}, {%r1,%r2}, {%r3}, {%f76695,%f76696,%f76697,%f76698};

	// end inline asm
	// begin inline asm
	mma.sync.aligned.m16n8k8.row.col.f32.f16.f16.f32 {%f76695,%f76696,%f76697,%f76698}, {%r1,%r2}, {%r3}, {%f76695,%f76696,%f76697,%f76698};

	// end inline asm
	// begin inline asm
	mma.sync.aligned.m16n8k8.row.col.f32.f16.f16.f32 {%f76695,%f76696,%f76697,%f76698}, {%r1,%r2}, {%r3}, {%f76695,%f76696,%f76697,%f76698};

	// end inline asm
	// begin inline asm
	mma.sync.aligned.m16n8k8.row.col.f32.f16.f16.f32 {%f76695,%f76696,%f76697,%f76698}, {%r1,%r2}, {%r3}, {%f76695,%f76696,%f76697,%f76698};

	// end inline asm
	// begin inline asm
	mma.sync.aligned.m16n8k8.row.col.f32.f16.f16.f32 {%f76695,%f76696,%f76697,%f76698}, {%r1,%r2}, {%r3}, {%f76695,%f76696,%f76697,%f76698};

	// end inline asm
	// begin inline asm
	mma.sync.aligned.m16n8k8.row.col.f32.f16.f16.f32 {%f76695,%f76696,%f76697,%f76698}, {%r1,%r2}, {%r3}, {%f76695,%f76696,%f76697,%f76698};

	// end inline asm
	// begin inline asm
	mma.sync.aligned.m16n8k8.row.col.f32.f16.f16.f32 {%f76695,%f76696,%f76697,%f76698}, {%r1,%r2}, {%r3}, {%f76695,%f76696,%f76697,%f76698};

	// end inline asm
	// begin inline asm
	mma.sync.aligned.m16n8k8.row.col.f32.f16.f16.f32 {%f76695,%f76696,%f76697,%f76698}, {%r1,%r2}, {%r3}, {%f76695,%f76696,%f76697,%f76698};

	// end inline asm
	// begin inline asm
	mma.sync.aligned.m16n8k8.row.col.f32.f16.f16.f32 {%f76695,%f76696,%f76697,%f76698}, {%r1,%r2}, {%r3}, {%f76695,%f76696,%f76697,%f76698};

	// end inline asm
	// begin inline asm
	mma.sync.aligned.m16n8k8.row.col.f32.f16.f16.f32 {%f76695,%f76696,%f76697,%f76698}, {%r1,%r2}, {%r3}, {%f76695,%f76696,%f76697,%f76698};

	// end inline asm
	// begin inline asm
	mma.sync.aligned.m16n8k8.row.col.f32.f16.f16.f32 {%f76695,%f76696,%f76697,%f76698}, {%r1,%r2}, {%r3}, {%f76695,%f76696,%f76697,%f76698};

	// end inline asm
	// begin inline asm
	mma.sync.aligned.m16n8k8.row.col.f32.f16.f16.f32 {%f76695,%f76696,%f76697,%f76698}, {%r1,%r2}, {%r3}, {%f76695,%f76696,%f76697,%f76698};

	// end inline asm
	// begin inline asm
	mma.sync.aligned.m16n8k8.row.col.f32.f16.f16.f32 {%f76695,%f76696,%f76697,%f76698}, {%r1,%r2}, {%r3}, {%f76695,%f76696,%f76697,%f76698};

	// end inline asm
	// begin inline asm
	mma.sync.aligned.m16n8k8.row.col.f32.f16.f16.f32 {%f76695,%f76696,%f76697,%f76698}, {%r1,%r2}, {%r3}, {%f76695,%f76696,%f76697,%f76698};

	// end inline asm
	// begin inline asm
	mma.sync.aligned.m16n8k8.row.col.f32.f16.f16.f32 {%f76695,%f76696,%f76697,%f76698}, {%r1,%r2}, {%r3}, {%f76695,%f76696,%f76697,%f76698};

	// end inline asm
	// begin inline asm
	mma.sync.aligned.m16n8k8.row.col.f32.f16.f16.f32 {%f76695,%f76696,%f76697,%f76698}, {%r1,%r2}, {%r3}, {%f76695,%f76696,%f76697,%f76698};

	// end inline asm
	// begin inline asm
	mma.sync.aligned.m16n8k8.row.col.f32.f16.f16.f32 {%f76695,%f76696,%f76697,%f76698}, {%r1,%r2}, {%r3}, {%f76695,%f76696,%f76697,%f76698};

	// end inline asm
	// begin inline asm
	mma.sync.aligned.m16n8k8.row.col.f32.f16.f16.f32 {%f76695,%f76696,%f76697,%f76698}, {%r1,%r2}, {%r3}, {%f76695,%f76696,%f76697,%f76698};

	// end inline asm
	// begin inline asm
	mma.sync.aligned.m16n8k8.row.col.f32.f16.f16.f32 {%f76695,%f76696,%f76697,%f76698}, {%r1,%r2}, {%r3}, {%f76695,%f76696,%f76697,%f76698};

	// end inline asm
	// begin inline asm
	mma.sync.aligned.m16n8k8.row.col.f32.f16.f16.f32 {%f76695,%f76696,%f76697,%f76698}, {%r1,%r2}, {%r3}, {%f76695,%f76696,%f76697,%f76698};

	// end inline asm
	// begin inline asm
	mma.sync.aligned.m16n8k8.row.col.f32.f16.f16.f32 {%f76695,%f76696,%f76697,%f76698}, {%r1,%r2}, {%r3}, {%f76695,%f76696,%f76697,%f76698};

	// end inline asm
	// begin inline asm
	mma.sync.aligned.m16n8k8.row.col.f32.f16.f16.f32 {%f76695,%f76696,%f76697,%f76698}, {%r1,%r2}, {%r3}, {%f76695,%f76696,%f76697,%f76698};

	// end inline asm
	// begin inline asm
	mma.sync.aligned.m16n8k8.row.col.f32.f16.f16.f32 {%f76695,%f76696,%f76697,%f76698}, {%r1,%r2}, {%r3}, {%f76695,%f76696,%f76697,%f76698};

	// end inline asm
	// begin inline asm
	mma.sync.aligned.m16n8k8.row.col.f32.f16.f16.f32 {%f76695,%f76696,%f76697,%f76698}, {%r1,%r2}, {%r3}, {%f76695,%f76696,%f76697,%f76698};

	// end inline asm
	// begin inline asm
	mma.sync.aligned.m16n8k8.row.col.f32.f16.f16.f32 {%f76695,%f76696,%f76697,%f76698}, {%r1,%r2}, {%r3}, {%f76695,%f76696,%f76697,%f76698};

	// end inline asm
	// begin inline asm
	mma.sync.aligned.m16n8k8.row.col.f32.f16.f16.f32 {%f76695,%f76696,%f76697,%f76698}, {%r1,%r2}, {%r3}, {%f76695,%f76696,%f76697,%f76698};

	// end inline asm
	// begin inline asm
	mma.sync.aligned.m16n8k8.row.col.f32.f16.f16.f32 {%f76695,%f76696,%f76697,%f76698}, {%r1,%r2}, {%r3}, {%f76695,%f76696,%f76697,%f76698};

	// end inline asm
	// begin inline asm
	mma.sync.aligned.m16n8k8.row.col.f32.f16.f16.f32 {%f76695,%f76696,%f76697,%f76698}, {%r1,%r2}, {%r3}, {%f76695,%f76696,%f76697,%f76698};

	// end inline asm
	// begin inline asm
	mma.sync.aligned.m16n8k8.row.col.f32.f16.f16.f32 {%f76695,%f76696,%f76697,%f76698}, {%r1,%r2}, {%r3}, {%f76695,%f76696,%f76697,%f76698};

	// end inline asm
	// begin inline asm
	mma.sync.aligned.m16n8k8.row.col.f32.f16.f16.f32 {%f76695,%f76696,%f76697,%f76698}, {%r1,%r2}, {%r3}, {%f76695,%f76696,%f76697,%f76698};

	// end inline asm
	// begin inline asm
	mma.sync.aligned.m16n8k8.row.col.f32.f16.f16.f32 {%f76695,%f76696,%f76697,%f76698}, {%r1,%r2}, {%r3}, {%f76695,%f76696,%f76697,%f76698};

	// end inline asm
	// begin inline asm
	mma.sync.aligned.m16n8k8.row.col.f32.f16.f16.f32 {%f76695,%f76696,%f76697,%f76698}, {%r1,%r2}, {%r3}, {%f76695,%f76696,%f76697,%f76698};

	// end inline asm
	// begin inline asm
	mma.sync.aligned.m16n8k8.row.col.f32.f16.f16.f32 {%f76695,%f76696,%f76697,%f76698}, {%r1,%r2}, {%r3}, {%f76695,%f76696,%f76697,%f76698};

	// end inline asm
	// begin inline asm
	mma.sync.aligned.m16n8k8.row.col.f32.f16.f16.f32 {%f76695,%f76696,%f76697,%f76698}, {%r1,%r2}, {%r3}, {%f76695,%f76696,%f76697,%f76698};

	// end inline asm
	// begin inline asm
	mma.sync.aligned.m16n8k8.row.col.f32.f16.f16.f32 {%f76695,%f76696,%f76697,%f76698}, {%r1,%r2}, {%r3}, {%f76695,%f76696,%f76697,%f76698};

	// end inline asm
	// begin inline asm
	mma.sync.aligned.m16n8k8.row.col.f32.f16.f16.f32 {%f76695,%f76696,%f76697,%f76698}, {%r1,%r2}, {%r3}, {%f76695,%f76696,%f76697,%f76698};

	// end inline asm
	// begin inline asm
	mma.sync.aligned.m16n8k8.row.col.f32.f16.f16.f32 {%f76695,%f76696,%f76697,%f76698}, {%r1,%r2}, {%r3}, {%f76695,%f76696,%f76697,%f76698};

	// end inline asm
	// begin inline asm
	mma.sync.aligned.m16n8k8.row.col.f32.f16.f16.f32 {%f76695,%f76696,%f76697,%f76698}, {%r1,%r2}, {%r3}, {%f76695,%f76696,%f76697,%f76698};

	// end inline asm
	// begin inline asm
	mma.sync.aligned.m16n8k8.row.col.f32.f16.f16.f32 {%f76695,%f76696,%f76697,%f76698}, {%r1,%r2}, {%r3}, {%f76695,%f76696,%f76697,%f76698};

	// end inline asm
	// begin inline asm
	mma.sync.aligned.m16n8k8.row.col.f32.f16.f16.f32 {%f76695,%f76696,%f76697,%f76698}, {%r1,%r2}, {%r3}, {%f76695,%f76696,%f76697,%f76698};

	// end inline asm
	// begin inline asm
	mma.sync.aligned.m16n8k8.row.col.f32.f16.f16.f32 {%f76695,%f76696,%f76697,%f76698}, {%r1,%r2}, {%r3}, {%f76695,%f76696,%f76697,%f76698};

	// end inline asm
	// begin inline asm
	mma.sync.aligned.m16n8k8.row.col.f32.f16.f16.f32 {%f76695,%f76696,%f76697,%f76698}, {%r1,%r2}, {%r3}, {%f76695,%f76696,%f76697,%f76698};

	// end inline asm
	// begin inline asm
	mma.sync.aligned.m16n8k8.row.col.f32.f16.f16.f32 {%f76695,%f76696,%f76697,%f76698}, {%r1,%r2}, {%r3}, {%f76695,%f76696,%f76697,%f76698};

	// end inline asm
	// begin inline asm
	mma.sync.aligned.m16n8k8.row.col.f32.f16.f16.f32 {%f76695,%f76696,%f76697,%f76698}, {%r1,%r2}, {%r3}, {%f76695,%f76696,%f76697,%f76698};

	// end inline asm
	// begin inline asm
	mma.sync.aligned.m16n8k8.row.col.f32.f16.f16.f32 {%f76695,%f76696,%f76697,%f76698}, {%r1,%r2}, {%r3}, {%f76695,%f76696,%f76697,%f76698};

	// end inline asm
	// begin inline asm
	mma.sync.aligned.m16n8k8.row.col.f32.f16.f16.f32 {%f76695,%f76696,%f76697,%f76698}, {%r1,%r2}, {%r3}, {%f76695,%f76696,%f76697,%f76698};

	// end inline asm
	// begin inline asm
	mma.sync.aligned.m16n8k8.row.col.f32.f16.f16.f32 {%f76695,%f76696,%f76697,%f76698}, {%r1,%r2}, {%r3}, {%f76695,%f76696,%f76697,%f76698};

	// end inline asm
	// begin inline asm
	mma.sync.aligned.m16n8k8.row.col.f32.f16.f16.f32 {%f76695,%f76696,%f76697,%f76698}, {%r1,%r2}, {%r3}, {%f76695,%f76696,%f76697,%f76698};

	// end inline asm
	// begin inline asm
	mma.sync.aligned.m16n8k8.row.col.f32.f16.f16.f32 {%f76695,%f76696,%f76697,%f76698}, {%r1,%r2}, {%r3}, {%f76695,%f76696,%f76697,%f76698};

	// end inline asm
	// begin inline asm
	mma.sync.aligned.m16n8k8.row.col.f32.f16.f16.f32 {%f76695,%f76696,%f76697,%f76698}, {%r1,%r2}, {%r3}, {%f76695,%f76696,%f76697,%f76698};

	// end inline asm
	// begin inline asm
	mma.sync.aligned.m16n8k8.row.col.f32.f16.f16.f32 {%f76695,%f76696,%f76697,%f76698}, {%r1,%r2}, {%r3}, {%f76695,%f76696,%f76697,%f76698};

	// end inline asm
	// begin inline asm
	mma.sync.aligned.m16n8k8.row.col.f32.f16.f16.f32 {%f76695,%f76696,%f76697,%f76698}, {%r1,%r2}, {%r3}, {%f76695,%f76696,%f76697,%f76698};

	// end inline asm
	// begin inline asm
	mma.sync.aligned.m16n8k8.row.col.f32.f16.f16.f32 {%f76695,%f76696,%f76697,%f76698}, {%r1,%r2}, {%r3}, {%f76695,%f76696,%f76697,%f76698};

	// end inline asm
	// begin inline asm
	mma.sync.aligned.m16n8k8.row.col.f32.f16.f16.f32 {%f76695,%f76696,%f76697,%f76698}, {%r1,%r2}, {%r3}, {%f76695,%f76696,%f76697,%f76698};

	// end inline asm
	// begin inline asm
	mma.sync.aligned.m16n8k8.row.col.f32.f16.f16.f32 {%f76695,%f76696,%f76697,%f76698}, {%r1,%r2}, {%r3}, {%f76695,%f76696,%f76697,%f76698};

	// end inline asm
	// begin inline asm
	mma.sync.aligned.m16n8k8.row.col.f32.f16.f16.f32 {%f76695,%f76696,%f76697,%f76698}, {%r1,%r2}, {%r3}, {%f76695,%f76696,%f76697,%f76698};

	// end inline asm
	// begin inline asm
	mma.sync.aligned.m16n8k8.row.col.f32.f16.f16.f32 {%f76695,%f76696,%f76697,%f76698}, {%r1,%r2}, {%r3}, {%f76695,%f76696,%f76697,%f76698};

	// end inline asm
	// begin inline asm
	mma.sync.aligned.m16n8k8.row.col.f32.f16.f16.f32 {%f76695,%f76696,%f76697,%f76698}, {%r1,%r2}, {%r3}, {%f76695,%f76696,%f76697,%f76698};

	// end inline asm
	// begin inline asm
	mma.sync.aligned.m16n8k8.row.col.f32.f16.f16.f32 {%f76695,%f76696,%f76697,%f76698}, {%r1,%r2}, {%r3}, {%f76695,%f76696,%f76697,%f76698};

	// end inline asm
	// begin inline asm
	mma.sync.aligned.m16n8k8.row.col.f32.f16.f16.f32 {%f76695,%f76696,%f76697,%f76698}, {%r1,%r2}, {%r3}, {%f76695,%f76696,%f76697,%f76698};

	// end inline asm
	// begin inline asm
	mma.sync.aligned.m16n8k8.row.col.f32.f16.f16.f32 {%f76695,%f76696,%f76697,%f76698}, {%r1,%r2}, {%r3}, {%f76695,%f76696,%f76697,%f76698};

	// end inline asm
	// begin inline asm
	mma.sync.aligned.m16n8k8.row.col.f32.f16.f16.f32 {%f76695,%f76696,%f76697,%f76698}, {%r1,%r2}, {%r3}, {%f76695,%f76696,%f76697,%f76698};

	// end inline asm
	// begin inline asm
	mma.sync.aligned.m16n8k8.row.col.f32.f16.f16.f32 {%f76695,%f76696,%f76697,%f76698}, {%r1,%r2}, {%r3}, {%f76695,%f76696,%f76697,%f76698};

	// end inline asm
	// begin inline asm
	mma.sync.aligned.m16n8k8.row.col.f32.f16.f16.f32 {%f76695,%f76696,%f76697,%f76698}, {%r1,%r2}, {%r3}, {%f76695,%f76696,%f76697,%f76698};

	// end inline asm
	// begin inline asm
	mma.sync.aligned.m16n8k8.row.col.f32.f16.f16.f32 {%f76695,%f76696,%f76697,%f76698}, {%r1,%r2}, {%r3}, {%f76695,%f76696,%f76697,%f76698};

	// end inline asm
	// begin inline asm
	mma.sync.aligned.m16n8k8.row.col.f32.f16.f16.f32 {%f76695,%f76696,%f76697,%f76698}, {%r1,%r2}, {%r3}, {%f76695,%f76696,%f76697,%f76698};

	// end inline asm
	// begin inline asm
	mma.sync.aligned.m16n8k8.row.col.f32.f16.f16.f32 {%f76695,%f76696,%f76697,%f76698}, {%r1,%r2}, {%r3}, {%f76695,%f76696,%f76697,%f76698};

	// end inline asm
	// begin inline asm
	mma.sync.aligned.m16n8k8.row.col.f32.f16.f16.f32 {%f76695,%f76696,%f76697,%f76698}, {%r1,%r2}, {%r3}, {%f76695,%f76696,%f76697,%f76698};

	// end inline asm
	// begin inline asm
	mma.sync.aligned.m16n8k8.row.col.f32.f16.f16.f32 {%f76695,%f76696,%f76697,%f76698}, {%r1,%r2}, {%r3}, {%f76695,%f76696,%f76697,%f76698};

	// end inline asm
	// begin inline asm
	mma.sync.aligned.m16n8k8.row.col.f32.f16.f16.f32 {%f76695,%f76696,%f76697,%f76698}, {%r1,%r2}, {%r3}, {%f76695,%f76696,%f76697,%f76698};

	// end inline asm
	// begin inline asm
	mma.sync.aligned.m16n8k8.row.col.f32.f16.f16.f32 {%f76695,%f76696,%f76697,%f76698}, {%r1,%r2}, {%r3}, {%f76695,%f76696,%f76697,%f76698};

	// end inline asm
	// begin inline asm
	mma.sync.aligned.m16n8k8.row.col.f32.f16.f16.f32 {%f76695,%f76696,%f76697,%f76698}, {%r1,%r2}, {%r3}, {%f76695,%f76696,%f76697,%f76698};

	// end inline asm
	// begin inline asm
	mma.sync.aligned.m16n8k8.row.col.f32.f16.f16.f32 {%f76695,%f76696,%f76697,%f76698}, {%r1,%r2}, {%r3}, {%f76695,%f76696,%f76697,%f76698};

	// end inline asm
	// begin inline asm
	mma.sync.aligned.m16n8k8.row.col.f32.f16.f16.f32 {%f76695,%f76696,%f76697,%f76698}, {%r1,%r2}, {%r3}, {%f76695,%f76696,%f76697,%f76698};

	// end inline asm
	// begin inline asm
	mma.sync.aligned.m16n8k8.row.col.f32.f16.f16.f32 {%f76695,%f76696,%f76697,%f76698}, {%r1,%r2}, {%r3}, {%f76695,%f76696,%f76697,%f76698};

	// end inline asm
	// begin inline asm
	mma.sync.aligned.m16n8k8.row.col.f32.f16.f16.f32 {%f76695,%f76696,%f76697,%f76698}, {%r1,%r2}, {%r3}, {%f76695,%f76696,%f76697,%f76698};

	// end inline asm
	// begin inline asm
	mma.sync.aligned.m16n8k8.row.col.f32.f16.f16.f32 {%f76695,%f76696,%f76697,%f76698}, {%r1,%r2}, {%r3}, {%f76695,%f76696,%f76697,%f76698};

	// end inline asm
	// begin inline asm
	mma.sync.aligned.m16n8k8.row.col.f32.f16.f16.f32 {%f76695,%f76696,%f76697,%f76698}, {%r1,%r2}, {%r3}, {%f76695,%f76696,%f76697,%f76698};

	// end inline asm
	// begin inline asm
	mma.sync.aligned.m16n8k8.row.col.f32.f16.f16.f32 {%f76695,%f76696,%f76697,%f76698}, {%r1,%r2}, {%r3}, {%f76695,%f76696,%f76697,%f76698};

	// end inline asm
	// begin inline asm
	mma.sync.aligned.m16n8k8.row.col.f32.f16.f16.f32 {%f76695,%f76696,%f76697,%f76698}, {%r1,%r2}, {%r3}, {%f76695,%f76696,%f76697,%f76698};

	// end inline asm
	// begin inline asm
	mma.sync.aligned.m16n8k8.row.col.f32.f16.f16.f32 {%f76695,%f76696,%f76697,%f76698}, {%r1,%r2}, {%r3}, {%f76695,%f76696,%f76697,%f76698};

	// end inline asm
	// begin inline asm
	mma.sync.aligned.m16n8k8.row.col.f32.f16.f16.f32 {%f76695,%f76696,%f76697,%f76698}, {%r1,%r2}, {%r3}, {%f76695,%f76696,%f76697,%f76698};

	// end inline asm
	// begin inline asm
	mma.sync.aligned.m16n8k8.row.col.f32.f16.f16.f32 {%f76695,%f76696,%f76697,%f76698}, {%r1,%r2}, {%r3}, {%f76695,%f76696,%f76697,%f76698};

	// end inline asm
	// begin inline asm
	mma.sync.aligned.m16n8k8.row.col.f32.f16.f16.f32 {%f76695,%f76696,%f76697,%f76698}, {%r1,%r2}, {%r3}, {%f76695,%f76696,%f76697,%f76698};

	// end inline asm
	// begin inline asm
	mma.sync.aligned.m16n8k8.row.col.f32.f16.f16.f32 {%f76695,%f76696,%f76697,%f76698}, {%r1,%r2}, {%r3}, {%f76695,%f76696,%f76697,%f76698};

	// end inline asm
	// begin inline asm
	mma.sync.aligned.m16n8k8.row.col.f32.f16.f16.f32 {%f76695,%f76696,%f76697,%f76698}, {%r1,%r2}, {%r3}, {%f76695,%f76696,%f76697,%f76698};

	// end inline asm
	// begin inline asm
	mma.sync.aligned.m16n8k8.row.col.f32.f16.f16.f32 {%f76695,%f76696,%f76697,%f76698}, {%r1,%r2}, {%r3}, {%f76695,%f76696,%f76697,%f76698};

	// end inline asm
	// begin inline asm
	mma.sync.aligned.m16n8k8.row.col.f32.f16.f16.f32 {%f76695,%f76696,%f76697,%f76698}, {%r1,%r2}, {%r3}, {%f76695,%f76696,%f76697,%f76698};

	// end inline asm
	// begin inline asm
	mma.sync.aligned.m16n8k8.row.col.f32.f16.f16.f32 {%f76695,%f76696,%f76697,%f76698}, {%r1,%r2}, {%r3}, {%f76695,%f76696,%f76697,%f76698};

	// end inline asm
	// begin inline asm
	mma.sync.aligned.m16n8k8.row.col.f32.f16.f16.f32 {%f76695,%f76696,%f76697,%f76698}, {%r1,%r2}, {%r3}, {%f76695,%f76696,%f76697,%f76698};

	// end inline asm
	// begin inline asm
	mma.sync.aligned.m16n8k8.row.col.f32.f16.f16.f32 {%f76695,%f76696,%f76697,%f76698}, {%r1,%r2}, {%r3}, {%f76695,%f76696,%f76697,%f76698};

	// end inline asm
	// begin inline asm
	mma.sync.aligned.m16n8k8.row.col.f32.f16.f16.f32 {%f76695,%f76696,%f76697,%f76698}, {%r1,%r2}, {%r3}, {%f76695,%f76696,%f76697,%f76698};

	// end inline asm
	// begin inline asm
	mma.sync.aligned.m16n8k8.row.col.f32.f16.f16.f32 {%f76695,%f76696,%f76697,%f76698}, {%r1,%r2}, {%r3}, {%f76695,%f76696,%f76697,%f76698};

	// end inline asm
	// begin inline asm
	mma.sync.aligned.m16n8k8.row.col.f32.f16.f16.f32 {%f76695,%f76696,%f76697,%f76698}, {%r1,%r2}, {%r3}, {%f76695,%f76696,%f76697,%f76698};

	// end inline asm
	// begin inline asm
	mma.sync.aligned.m16n8k8.row.col.f32.f16.f16.f32 {%f76695,%f76696,%f76697,%f76698}, {%r1,%r2}, {%r3}, {%f76695,%f76696,%f76697,%f76698};

	// end inline asm
	// begin inline asm
	mma.sync.aligned.m16n8k8.row.col.f32.f16.f16.f32 {%f76695,%f76696,%f76697,%f76698}, {%r1,%r2}, {%r3}, {%f76695,%f76696,%f76697,%f76698};

	// end inline asm
	// begin inline asm
	mma.sync.aligned.m16n8k8.row.col.f32.f16.f16.f32 {%f76695,%f76696,%f76697,%f76698}, {%r1,%r2}, {%r3}, {%f76695,%f76696,%f76697,%f76698};

	// end inline asm
	// begin inline asm
	mma.sync.aligned.m16n8k8.row.col.f32.f16.f16.f32 {%f76695,%f76696,%f76697,%f76698}, {%r1,%r2}, {%r3}, {%f76695,%f76696,%f76697,%f76698};

	// end inline asm
	// begin inline asm
	mma.sync.aligned.m16n8k8.row.col.f32.f16.f16.f32 {%f76695,%f76696,%f76697,%f76698}, {%r1,%r2}, {%r3}, {%f76695,%f76696,%f76697,%f76698};

	// end inline asm
	// begin inline asm
	mma.sync.aligned.m16n8k8.row.col.f32.f16.f16.f32 {%f76695,%f76696,%f76697,%f76698}, {%r1,%r2}, {%r3}, {%f76695,%f76696,%f76697,%f76698};

	// end inline asm
	// begin inline asm
	mma.sync.aligned.m16n8k8.row.col.f32.f16.f16.f32 {%f76695,%f76696,%f76697,%f76698}, {%r1,%r2}, {%r3}, {%f76695,%f76696,%f76697,%f76698};

	// end inline asm
	// begin inline asm
	mma.sync.aligned.m16n8k8.row.col.f32.f16.f16.f32 {%f76695,%f76696,%f76697,%f76698}, {%r1,%r2}, {%r3}, {%f76695,%f76696,%f76697,%f76698};

	// end inline asm
	// begin inline asm
	mma.sync.aligned.m16n8k8.row.col.f32.f16.f16.f32 {%f76695,%f76696,%f76697,%f76698}, {%r1,%r2}, {%r3}, {%f76695,%f76696,%f76697,%f76698};

	// end inline asm
	// begin inline asm
	mma.sync.aligned.m16n8k8.row.col.f32.f16.f16.f32 {%f76695,%f76696,%f76697,%f76698}, {%r1,%r2}, {%r3}, {%f76695,%f76696,%f76697,%f76698};

	// end inline asm
	// begin inline asm
	mma.sync.aligned.m16n8k8.row.col.f32.f16.f16.f32 {%f76695,%f76696,%f76697,%f76698}, {%r1,%r2}, {%r3}, {%f76695,%f76696,%f76697,%f76698};

	// end inline asm
	// begin inline asm
	mma.sync.aligned.m16n8k8.row.col.f32.f16.f16.f32 {%f76695,%f76696,%f76697,%f76698}, {%r1,%r2}, {%r3}, {%f76695,%f76696,%f76697,%f76698};

	// end inline asm
	// begin inline asm
	mma.sync.aligned.m16n8k8.row.col.f32.f16.f16.f32 {%f76695,%f76696,%f76697,%f76698}, {%r1,%r2}, {%r3}, {%f76695,%f76696,%f76697,%f76698};

	// end inline asm
	// begin inline asm
	mma.sync.aligned.m16n8k8.row.col.f32.f16.f16.f32 {%f76695,%f76696,%f76697,%f76698}, {%r1,%r2}, {%r3}, {%f76695,%f76696,%f76697,%f76698};

	// end inline asm
	// begin inline asm
	mma.sync.aligned.m16n8k8.row.col.f32.f16.f16.f32 {%f76695,%f76696,%f76697,%f76698}, {%r1,%r2}, {%r3}, {%f76695,%f76696,%f76697,%f76698};

	// end inline asm
	// begin inline asm
	mma.sync.aligned.m16n8k8.row.col.f32.f16.f16.f32 {%f76695,%f76696,%f76697,%f76698}, {%r1,%r2}, {%r3}, {%f76695,%f76696,%f76697,%f76698};

	// end inline asm
	// begin inline asm
	mma.sync.aligned.m16n8k8.row.col.f32.f16.f16.f32 {%f76695,%f76696,%f76697,%f76698}, {%r1,%r2}, {%r3}, {%f76695,%f76696,%f76697,%f76698};

	// end inline asm
	// begin inline asm
	mma.sync.aligned.m16n8k8.row.col.f32.f16.f16.f32 {%f76695,%f76696,%f76697,%f76698}, {%r1,%r2}, {%r3}, {%f76695,%f76696,%f76697,%f76698};

	// end inline asm
	// begin inline asm
	mma.sync.aligned.m16n8k8.row.col.f32.f16.f16.f32 {%f76695,%f76696,%f76697,%f76698}, {%r1,%r2}, {%r3}, {%f76695,%f76696,%f76697,%f76698};

	// end inline asm
	// begin inline asm
	mma.sync.aligned.m16n8k8.row.col.f32.f16.f16.f32 {%f76695,%f76696,%f76697,%f76698}, {%r1,%r2}, {%r3}, {%f76695,%f76696,%f76697,%f76698};

	// end inline asm
	// begin inline asm
	mma.sync.aligned.m16n8k8.row.col.f32.f16.f16.f32 {%f76695,%f76696,%f76697,%f76698}, {%r1,%r2}, {%r3}, {%f76695,%f76696,%f76697,%f76698};

	// end inline asm
	// begin inline asm
	mma.sync.aligned.m16n8k8.row.col.f32.f16.f16.f32 {%f76695,%f76696,%f76697,%f76698}, {%r1,%r2}, {%r3}, {%f76695,%f76696,%f76697,%f76698};

	// end inline asm
	// begin inline asm
	mma.sync.aligned.m16n8k8.row.col.f32.f16.f16.f32 {%f76695,%f76696,%f76697,%f76698}, {%r1,%r2}, {%r3}, {%f76695,%f76696,%f76697,%f76698};

	// end inline asm
	// begin inline asm
	mma.sync.aligned.m16n8k8.row.col.f32.f16.f16.f32 {%f76695,%f76696,%f76697,%f76698}, {%r1,%r2}, {%r3}, {%f76695,%f76696,%f76697,%f76698};

	// end inline asm
	// begin inline asm
	mma.sync.aligned.m16n8k8.row.col.f32.f16.f16.f32 {%f76695,%f76696,%f76697,%f76698}, {%r1,%r2}, {%r3}, {%f76695,%f76696,%f76697,%f76698};

	// end inline asm
	// begin inline asm
	mma.sync.aligned.m16n8k8.row.col.f32.f16.f16.f32 {%f76695,%f76696,%f76697,%f76698}, {%r1,%r2}, {%r3}, {%f76695,%f76696,%f76697,%f76698};

	// end inline asm
	// begin inline asm
	mma.sync.aligned.m16n8k8.row.col.f32.f16.f16.f32 {%f76695,%f76696,%f76697,%f76698}, {%r1,%r2}, {%r3}, {%f76695,%f76696,%f76697,%f76698};

	// end inline asm
	// begin inline asm
	mma.sync.aligned.m16n8k8.row.col.f32.f16.f16.f32 {%f76695,%f76696,%f76697,%f76698}, {%r1,%r2}, {%r3}, {%f76695,%f76696,%f76697,%f76698};

	// end inline asm
	// begin inline asm
	mma.sync.aligned.m16n8k8.row.col.f32.f16.f16.f32 {%f76695,%f76696,%f76697,%f76698}, {%r1,%r2}, {%r3}, {%f76695,%f76696,%f76697,%f76698};

	// end inline asm
	// begin inline asm
	mma.sync.aligned.m16n8k8.row.col.f32.f16.f16.f32 {%f76695,%f76696,%f76697,%f76698}, {%r1,%r2}, {%r3}, {%f76695,%f76696,%f76697,%f76698};

	// end inline asm
	// begin inline asm
	mma.sync.aligned.m16n8k8.row.col.f32.f16.f16.f32 {%f76695,%f76696,%f76697,%f76698}, {%r1,%r2}, {%r3}, {%f76695,%f76696,%f76697,%f76698};

	// end inline asm
	// begin inline asm
	mma.sync.aligned.m16n8k8.row.col.f32.f16.f16.f32 {%f76695,%f76696,%f76697,%f76698}, {%r1,%r2}, {%r3}, {%f76695,%f76696,%f76697,%f76698};

	// end inline asm
	// begin inline asm
	mma.sync.aligned.m16n8k8.row.col.f32.f16.f16.f32 {%f76695,%f76696,%f76697,%f76698}, {%r1,%r2}, {%r3}, {%f76695,%f76696,%f76697,%f76698};

	// end inline asm
	// begin inline asm
	mma.sync.aligned.m16n8k8.row.col.f32.f16.f16.f32 {%f76695,%f76696,%f76697,%f76698}, {%r1,%r2}, {%r3}, {%f76695,%f76696,%f76697,%f76698};

	// end inline asm
	// begin inline asm
	mma.sync.aligned.m16n8k8.row.col.f32.f16.f16.f32 {%f76695,%f76696,%f76697,%f76698}, {%r1,%r2}, {%r3}, {%f76695,%f76696,%f76697,%f76698};

	// end inline asm
	// begin inline asm
	mma.sync.aligned.m16n8k8.row.col.f32.f16.f16.f32 {%f76695,%f76696,%f76697,%f76698}, {%r1,%r2}, {%r3}, {%f76695,%f76696,%f76697,%f76698};

	// end inline asm
	// begin inline asm
	mma.sync.aligned.m16n8k8.row.col.f32.f16.f16.f32 {%f76695,%f76696,%f76697,%f76698}, {%r1,%r2}, {%r3}, {%f76695,%f76696,%f76697,%f76698};

	// end inline asm
	// begin inline asm
	mma.sync.aligned.m16n8k8.row.col.f32.f16.f16.f32 {%f76695,%f76696,%f76697,%f76698}, {%r1,%r2}, {%r3}, {%f76695,%f76696,%f76697,%f76698};

	// end inline asm
	// begin inline asm
	mma.sync.aligned.m16n8k8.row.col.f32.f16.f16.f32 {%f76695,%f76696,%f76697,%f76698}, {%r1,%r2}, {%r3}, {%f76695,%f76696,%f76697,%f76698};

	// end inline asm
	// begin inline asm
	mma.sync.aligned.m16n8k8.row.col.f32.f16.f16.f32 {%f76695,%f76696,%f76697,%f76698}, {%r1,%r2}, {%r3}, {%f76695,%f76696,%f76697,%f76698};

	// end inline asm
	// begin inline asm
	mma.sync.aligned.m16n8k8.row.col.f32.f16.f16.f32 {%f76695,%f76696,%f76697,%f76698}, {%r1,%r2}, {%r3}, {%f76695,%f76696,%f76697,%f76698};

	// end inline asm
	// begin inline asm
	mma.sync.aligned.m16n8k8.row.col.f32.f16.f16.f32 {%f76695,%f76696,%f76697,%f76698}, {%r1,%r2}, {%r3}, {%f76695,%f76696,%f76697,%f76698};

	// end inline asm
	// begin inline asm
	mma.sync.aligned.m16n8k8.row.col.f32.f16.f16.f32 {%f76695,%f76696,%f76697,%f76698}, {%r1,%r2}, {%r3}, {%f76695,%f76696,%f76697,%f76698};

	// end inline asm
	// begin inline asm
	mma.sync.aligned.m16n8k8.row.col.f32.f16.f16.f32 {%f76695,%f76696,%f76697,%f76698}, {%r1,%r2}, {%r3}, {%f76695,%f76696,%f76697,%f76698};

	// end inline asm
	// begin inline asm
	mma.sync.aligned.m16n8k8.row.col.f32.f16.f16.f32 {%f76695,%f76696,%f76697,%f76698}, {%r1,%r2}, {%r3}, {%f76695,%f76696,%f76697,%f76698};

	// end inline asm
	// begin inline asm
	mma.sync.aligned.m16n8k8.row.col.f32.f16.f16.f32 {%f76695,%f76696,%f76697,%f76698}, {%r1,%r2}, {%r3}, {%f76695,%f76696,%f76697,%f76698};

	// end inline asm
	// begin inline asm
	mma.sync.aligned.m16n8k8.row.col.f32.f16.f16.f32 {%f76695,%f76696,%f76697,%f76698}, {%r1,%r2}, {%r3}, {%f76695,%f76696,%f76697,%f76698};

	// end inline asm
	// begin inline asm
	mma.sync.aligned.m16n8k8.row.col.f32.f16.f16.f32 {%f76695,%f76696,%f76697,%f76698}, {%r1,%r2}, {%r3}, {%f76695,%f76696,%f76697,%f76698};

	// end inline asm
	// begin inline asm
	mma.sync.aligned.m16n8k8.row.col.f32.f16.f16.f32 {%f76695,%f76696,%f76697,%f76698}, {%r1,%r2}, {%r3}, {%f76695,%f76696,%f76697,%f76698};

	// end inline asm
	// begin inline asm
	mma.sync.aligned.m16n8k8.row.col.f32.f16.f16.f32 {%f76695,%f76696,%f76697,%f76698}, {%r1,%r2}, {%r3}, {%f76695,%f76696,%f76697,%f76698};

	// end inline asm
	// begin inline asm
	mma.sync.aligned.m16n8k8.row.col.f32.f16.f16.f32 {%f76695,%f76696,%f76697,%f76698}, {%r1,%r2}, {%r3}, {%f76695,%f76696,%f76697,%f76698};

	// end inline asm
	// begin inline asm
	mma.sync.aligned.m16n8k8.row.col.f32.f16.f16.f32 {%f76695,%f76696,%f76697,%f76698}, {%r1,%r2}, {%r3}, {%f76695,%f76696,%f76697,%f76698};

	// end inline asm
	// begin inline asm
	mma.sync.aligned.m16n8k8.row.col.f32.f16.f16.f32 {%f76695,%f76696,%f76697,%f76698}, {%r1,%r2}, {%r3}, {%f76695,%f76696,%f76697,%f76698};

	// end inline asm
	// begin inline asm
	mma.sync.aligned.m16n8k8.row.col.f32.f16.f16.f32 {%f76695,%f76696,%f76697,%f76698}, {%r1,%r2}, {%r3}, {%f76695,%f76696,%f76697,%f76698};

	// end inline asm
	// begin inline asm
	mma.sync.aligned.m16n8k8.row.col.f32.f16.f16.f32 {%f76695,%f76696,%f76697,%f76698}, {%r1,%r2}, {%r3}, {%f76695,%f76696,%f76697,%f76698};

	// end inline asm
	// begin inline asm
	mma.sync.aligned.m16n8k8.row.col.f32.f16.f16.f32 {%f76695,%f76696,%f76697,%f76698}, {%r1,%r2}, {%r3}, {%f76695,%f76696,%f76697,%f76698};

	// end inline asm
	// begin inline asm
	mma.sync.aligned.m16n8k8.row.col.f32.f16.f16.f32 {%f76695,%f76696,%f76697,%f76698}, {%r1,%r2}, {%r3}, {%f76695,%f76696,%f76697,%f76698};

	// end inline asm
	// begin inline asm
	mma.sync.aligned.m16n8k8.row.col.f32.f16.f16.f32 {%f76695,%f76696,%f76697,%f76698}, {%r1,%r2}, {%r3}, {%f76695,%f76696,%f76697,%f76698};

	// end inline asm
	// begin inline asm
	mma.sync.aligned.m16n8k8.row.col.f32.f16.f16.f32 {%f76695,%f76696,%f76697,%f76698}, {%r1,%r2}, {%r3}, {%f76695,%f76696,%f76697,%f76698};

	// end inline asm
	// begin inline asm
	mma.sync.aligned.m16n8k8.row.col.f32.f16.f16.f32 {%f76695,%f76696,%f76697,%f76698}, {%r1,%r2}, {%r3}, {%f76695,%f76696,%f76697,%f76698};

	// end inline asm
	// begin inline asm
	mma.sync.aligned.m16n8k8.row.col.f32.f16.f16.f32 {%f76695,%f76696,%f76697,%f76698}, {%r1,%r2}, {%r3}, {%f76695,%f76696,%f76697,%f76698};

	// end inline asm
	// begin inline asm
	mma.sync.aligned.m16n8k8.row.col.f32.f16.f16.f32 {%f76695,%f76696,%f76697,%f76698}, {%r1,%r2}, {%r3}, {%f76695,%f76696,%f76697,%f76698};

	// end inline asm
	// begin inline asm
	mma.sync.aligned.m16n8k8.row.col.f32.f16.f16.f32 {%f76695,%f76696,%f76697,%f76698}, {%r1,%r2}, {%r3}, {%f76695,%f76696,%f76697,%f76698};

	// end inline asm
	// begin inline asm
	mma.sync.aligned.m16n8k8.row.col.f32.f16.f16.f32 {%f76695,%f76696,%f76697,%f76698}, {%r1,%r2}, {%r3}, {%f76695,%f76696,%f76697,%f76698};

	// end inline asm
	// begin inline asm
	mma.sync.aligned.m16n8k8.row.col.f32.f16.f16.f32 {%f76695,%f76696,%f76697,%f76698}, {%r1,%r2}, {%r3}, {%f76695,%f76696,%f76697,%f76698};

	// end inline asm
	// begin inline asm
	mma.sync.aligned.m16n8k8.row.col.f32.f16.f16.f32 {%f76695,%f76696,%f76697,%f76698}, {%r1,%r2}, {%r3}, {%f76695,%f76696,%f76697,%f76698};

	// end inline asm
	// begin inline asm
	mma.sync.aligned.m16n8k8.row.col.f32.f16.f16.f32 {%f76695,%f76696,%f76697,%f76698}, {%r1,%r2}, {%r3}, {%f76695,%f76696,%f76697,%f76698};

	// end inline asm
	// begin inline asm
	mma.sync.aligned.m16n8k8.row.col.f32.f16.f16.f32 {%f76695,%f76696,%f76697,%f76698}, {%r1,%r2}, {%r3}, {%f76695,%f76696,%f76697,%f76698};

	// end inline asm
	// begin inline asm
	mma.sync.aligned.m16n8k8.row.col.f32.f16.f16.f32 {%f76695,%f76696,%f76697,%f76698}, {%r1,%r2}, {%r3}, {%f76695,%f76696,%f76697,%f76698};

	// end inline asm
	// begin inline asm
	mma.sync.aligned.m16n8k8.row.col.f32.f16.f16.f32 {%f76695,%f76696,%f76697,%f76698}, {%r1,%r2}, {%r3}, {%f76695,%f76696,%f76697,%f76698};

	// end inline asm
	// begin inline asm
	mma.sync.aligned.m16n8k8.row.col.f32.f16.f16.f32 {%f76695,%f76696,%f76697,%f76698}, {%r1,%r2}, {%r3}, {%f76695,%f76696,%f76697,%f76698};

	// end inline asm
	// begin inline asm
	mma.sync.aligned.m16n8k8.row.col.f32.f16.f16.f32 {%f76695,%f76696,%f76697,%f76698}, {%r1,%r2}, {%r3}, {%f76695,%f76696,%f76697,%f76698};

	// end inline asm
	// begin inline asm
	mma.sync.aligned.m16n8k8.row.col.f32.f16.f16.f32 {%f76695,%f76696,%f76697,%f76698}, {%r1,%r2}, {%r3}, {%f76695,%f76696,%f76697,%f76698};

	// end inline asm
	// begin inline asm
	mma.sync.aligned.m16n8k8.row.col.f32.f16.f16.f32 {%f76695,%f76696,%f76697,%f76698}, {%r1,%r2}, {%r3}, {%f76695,%f76696,%f76697,%f76698};

	// end inline asm
	// begin inline asm
	mma.sync.aligned.m16n8k8.row.col.f32.f16.f16.f32 {%f76695,%f76696,%f76697,%f76698}, {%r1,%r2}, {%r3}, {%f76695,%f76696,%f76697,%f76698};

	// end inline asm
	// begin inline asm
	mma.sync.aligned.m16n8k8.row.col.f32.f16.f16.f32 {%f76695,%f76696,%f76697,%f76698}, {%r1,%r2}, {%r3}, {%f76695,%f76696,%f76697,%f76698};

	// end inline asm
	// begin inline asm
	mma.sync.aligned.m16n8k8.row.col.f32.f16.f16.f32 {%f76695,%f76696,%f76697,%f76698}, {%r1,%r2}, {%r3}, {%f76695,%f76696,%f76697,%f76698};

	// end inline asm
	// begin inline asm
	mma.sync.aligned.m16n8k8.row.col.f32.f16.f16.f32 {%f76695,%f76696,%f76697,%f76698}, {%r1,%r2}, {%r3}, {%f76695,%f76696,%f76697,%f76698};

	// end inline asm
	// begin inline asm
	mma.sync.aligned.m16n8k8.row.col.f32.f16.f16.f32 {%f76695,%f76696,%f76697,%f76698}, {%r1,%r2}, {%r3}, {%f76695,%f76696,%f76697,%f76698};

	// end inline asm
	// begin inline asm
	mma.sync.aligned.m16n8k8.row.col.f32.f16.f16.f32 {%f76695,%f76696,%f76697,%f76698}, {%r1,%r2}, {%r3}, {%f76695,%f76696,%f76697,%f76698};

	// end inline asm
	// begin inline asm
	mma.sync.aligned.m16n8k8.row.col.f32.f16.f16.f32 {%f76695,%f76696,%f76697,%f76698}, {%r1,%r2}, {%r3}, {%f76695,%f76696,%f76697,%f76698};

	// end inline asm
	// begin inline asm
	mma.sync.aligned.m16n8k8.row.col.f32.f16.f16.f32 {%f76695,%f76696,%f76697,%f76698}, {%r1,%r2}, {%r3}, {%f76695,%f76696,%f76697,%f76698};

	// end inline asm
	// begin inline asm
	mma.sync.aligned.m16n8k8.row.col.f32.f16.f16.f32 {%f76695,%f76696,%f76697,%f76698}, {%r1,%r2}, {%r3}, {%f76695,%f76696,%f76697,%f76698};

	// end inline asm
	// begin inline asm
	mma.sync.aligned.m16n8k8.row.col.f32.f16.f16.f32 {%f76695,%f76696,%f76697,%f76698}, {%r1,%r2}, {%r3}, {%f76695,%f76696,%f76697,%f76698};

	// end inline asm
	// begin inline asm
	mma.sync.aligned.m16n8k8.row.col.f32.f16.f16.f32 {%f76695,%f76696,%f76697,%f76698}, {%r1,%r2}, {%r3}, {%f76695,%f76696,%f76697,%f76698};

	// end inline asm
	// begin inline asm
	mma.sync.aligned.m16n8k8.row.col.f32.f16.f16.f32 {%f76695,%f76696,%f76697,%f76698}, {%r1,%r2}, {%r3}, {%f76695,%f76696,%f76697,%f76698};

	// end inline asm
	// begin inline asm
	mma.sync.aligned.m16n8k8.row.col.f32.f16.f16.f32 {%f76695,%f76696,%f76697,%f76698}, {%r1,%r2}, {%r3}, {%f76695,%f76696,%f76697,%f76698};

	// end inline asm
	// begin inline asm
	mma.sync.aligned.m16n8k8.row.col.f32.f16.f16.f32 {%f76695,%f76696,%f76697,%f76698}, {%r1,%r2}, {%r3}, {%f76695,%f76696,%f76697,%f76698};

	// end inline asm
	// begin inline asm
	mma.sync.aligned.m16n8k8.row.col.f32.f16.f16.f32 {%f76695,%f76696,%f76697,%f76698}, {%r1,%r2}, {%r3}, {%f76695,%f76696,%f76697,%f76698};

	// end inline asm
	// begin inline asm
	mma.sync.aligned.m16n8k8.row.col.f32.f16.f16.f32 {%f76695,%f76696,%f76697,%f76698}, {%r1,%r2}, {%r3}, {%f76695,%f76696,%f76697,%f76698};

	// end inline asm
	// begin inline asm
	mma.sync.aligned.m16n8k8.row.col.f32.f16.f16.f32 {%f76695,%f76696,%f76697,%f76698}, {%r1,%r2}, {%r3}, {%f76695,%f76696,%f76697,%f76698};

	// end inline asm
	// begin inline asm
	mma.sync.aligned.m16n8k8.row.col.f32.f16.f16.f32 {%f76695,%f76696,%f76697,%f76698}, {%r1,%r2}, {%r3}, {%f76695,%f76696,%f76697,%f76698};

	// end inline asm
	// begin inline asm
	mma.sync.aligned.m16n8k8.row.col.f32.f16.f16.f32 {%f76695,%f76696,%f76697,%f76698}, {%r1,%r2}, {%r3}, {%f76695,%f76696,%f76697,%f76698};

	// end inline asm
	// begin inline asm
	mma.sync.aligned.m16n8k8.row.col.f32.f16.f16.f32 {%f76695,%f76696,%f76697,%f76698}, {%r1,%r2}, {%r3}, {%f76695,%f76696,%f76697,%f76698};

	// end inline asm
	// begin inline asm
	mma.sync.aligned.m16n8k8.row.col.f32.f16.f16.f32 {%f76695,%f76696,%f76697,%f76698}, {%r1,%r2}, {%r3}, {%f76695,%f76696,%f76697,%f76698};

	// end inline asm
	// begin inline asm
	mma.sync.aligned.m16n8k8.row.col.f32.f16.f16.f32 {%f76695,%f76696,%f76697,%f76698}, {%r1,%r2}, {%r3}, {%f76695,%f76696,%f76697,%f76698};

	// end inline asm
	// begin inline asm
	mma.sync.aligned.m16n8k8.row.col.f32.f16.f16.f32 {%f76695,%f76696,%f76697,%f76698}, {%r1,%r2}, {%r3}, {%f76695,%f76696,%f76697,%f76698};

	// end inline asm
	// begin inline asm
	mma.sync.aligned.m16n8k8.row.col.f32.f16.f16.f32 {%f76695,%f76696,%f76697,%f76698}, {%r1,%r2}, {%r3}, {%f76695,%f76696,%f76697,%f76698};

	// end inline asm
	// begin inline asm
	mma.sync.aligned.m16n8k8.row.col.f32.f16.f16.f32 {%f76695,%f76696,%f76697,%f76698}, {%r1,%r2}, {%r3}, {%f76695,%f76696,%f76697,%f76698};

	// end inline asm
	// begin inline asm
	mma.sync.aligned.m16n8k8.row.col.f32.f16.f16.f32 {%f76695,%f76696,%f76697,%f76698}, {%r1,%r2}, {%r3}, {%f76695,%f76696,%f76697,%f76698};

	// end inline asm
	// begin inline asm
	mma.sync.aligned.m16n8k8.row.col.f32.f16.f16.f32 {%f76695,%f76696,%f76697,%f76698}, {%r1,%r2}, {%r3}, {%f76695,%f76696,%f76697,%f76698};

	// end inline asm
	// begin inline asm
	mma.sync.aligned.m16n8k8.row.col.f32.f16.f16.f32 {%f76695,%f76696,%f76697,%f76698}, {%r1,%r2}, {%r3}, {%f76695,%f76696,%f76697,%f76698};

	// end inline asm
	// begin inline asm
	mma.sync.aligned.m16n8k8.row.col.f32.f16.f16.f32 {%f76695,%f76696,%f76697,%f76698}, {%r1,%r2}, {%r3}, {%f76695,%f76696,%f76697,%f76698};

	// end inline asm
	// begin inline asm
	mma.sync.aligned.m16n8k8.row.col.f32.f16.f16.f32 {%f76695,%f76696,%f76697,%f76698}, {%r1,%r2}, {%r3}, {%f76695,%f76696,%f76697,%f76698};

	// end inline asm
	// begin inline asm
	mma.sync.aligned.m16n8k8.row.col.f32.f16.f16.f32 {%f76695,%f76696,%f76697,%f76698}, {%r1,%r2}, {%r3}, {%f76695,%f76696,%f76697,%f76698};

	// end inline asm
	// begin inline asm
	mma.sync.aligned.m16n8k8.row.col.f32.f16.f16.f32 {%f76695,%f76696,%f76697,%f76698}, {%r1,%r2}, {%r3}, {%f76695,%f76696,%f76697,%f76698};

	// end inline asm
	// begin inline asm
	mma.sync.aligned.m16n8k8.row.col.f32.f16.f16.f32 {%f76695,%f76696,%f76697,%f76698}, {%r1,%r2}, {%r3}, {%f76695,%f76696,%f76697,%f76698};

	// end inline asm
	// begin inline asm
	mma.sync.aligned.m16n8k8.row.col.f32.f16.f16.f32 {%f76695,%f76696,%f76697,%f76698}, {%r1,%r2}, {%r3}, {%f76695,%f76696,%f76697,%f76698};

	// end inline asm
	// begin inline asm
	mma.sync.aligned.m16n8k8.row.col.f32.f16.f16.f32 {%f76695,%f76696,%f76697,%f76698}, {%r1,%r2}, {%r3}, {%f76695,%f76696,%f76697,%f76698};

	// end inline asm
	// begin inline asm
	mma.sync.aligned.m16n8k8.row.col.f32.f16.f16.f32 {%f76695,%f76696,%f76697,%f76698}, {%r1,%r2}, {%r3}, {%f76695,%f76696,%f76697,%f76698};

	// end inline asm
	// begin inline asm
	mma.sync.aligned.m16n8k8.row.col.f32.f16.f16.f32 {%f76695,%f76696,%f76697,%f76698}, {%r1,%r2}, {%r3}, {%f76695,%f76696,%f76697,%f76698};

	// end inline asm
	// begin inline asm
	mma.sync.aligned.m16n8k8.row.col.f32.f16.f16.f32 {%f76695,%f76696,%f76697,%f76698}, {%r1,%r2}, {%r3}, {%f76695,%f76696,%f76697,%f76698};

	// end inline asm
	// begin inline asm
	mma.sync.aligned.m16n8k8.row.col.f32.f16.f16.f32 {%f76695,%f76696,%f76697,%f76698}, {%r1,%r2}, {%r3}, {%f76695,%f76696,%f76697,%f76698};

	// end inline asm
	// begin inline asm
	mma.sync.aligned.m16n8k8.row.col.f32.f16.f16.f32 {%f76695,%f76696,%f76697,%f76698}, {%r1,%r2}, {%r3}, {%f76695,%f76696,%f76697,%f76698};

	// end inline asm
	// begin inline asm
	mma.sync.aligned.m16n8k8.row.col.f32.f16.f16.f32 {%f76695,%f76696,%f76697,%f76698}, {%r1,%r2}, {%r3}, {%f76695,%f76696,%f76697,%f76698};

	// end inline asm
	// begin inline asm
	mma.sync.aligned.m16n8k8.row.col.f32.f16.f16.f32 {%f76695,%f76696,%f76697,%f76698}, {%r1,%r2}, {%r3}, {%f76695,%f76696,%f76697,%f76698};

	// end inline asm
	// begin inline asm
	mma.sync.aligned.m16n8k8.row.col.f32.f16.f16.f32 {%f76695,%f76696,%f76697,%f76698}, {%r1,%r2}, {%r3}, {%f76695,%f76696,%f76697,%f76698};

	// end inline asm
	// begin inline asm
	mma.sync.aligned.m16n8k8.row.col.f32.f16.f16.f32 {%f76695,%f76696,%f76697,%f76698}, {%r1,%r2}, {%r3}, {%f76695,%f76696,%f76697,%f76698};

	// end inline asm
	// begin inline asm
	mma.sync.aligned.m16n8k8.row.col.f32.f16.f16.f32 {%f76695,%f76696,%f76697,%f76698}, {%r1,%r2}, {%r3}, {%f76695,%f76696,%f76697,%f76698};

	// end inline asm
	// begin inline asm
	mma.sync.aligned.m16n8k8.row.col.f32.f16.f16.f32 {%f76695,%f76696,%f76697,%f76698}, {%r1,%r2}, {%r3}, {%f76695,%f76696,%f76697,%f76698};

	// end inline asm
	// begin inline asm
	mma.sync.aligned.m16n8k8.row.col.f32.f16.f16.f32 {%f76695,%f76696,%f76697,%f76698}, {%r1,%r2}, {%r3}, {%f76695,%f76696,%f76697,%f76698};

	// end inline asm
	// begin inline asm
	mma.sync.aligned.m16n8k8.row.col.f32.f16.f16.f32 {%f76695,%f76696,%f76697,%f76698}, {%r1,%r2}, {%r3}, {%f76695,%f76696,%f76697,%f76698};

	// end inline asm
	// begin inline asm
	mma.sync.aligned.m16n8k8.row.col.f32.f16.f16.f32 {%f76695,%f76696,%f76697,%f76698}, {%r1,%r2}, {%r3}, {%f76695,%f76696,%f76697,%f76698};

	// end inline asm
	// begin inline asm
	mma.sync.aligned.m16n8k8.row.col.f32.f16.f16.f32 {%f76695,%f76696,%f76697,%f76698}, {%r1,%r2}, {%r3}, {%f76695,%f76696,%f76697,%f76698};

	// end inline asm
	// begin inline asm
	mma.sync.aligned.m16n8k8.row.col.f32.f16.f16.f32 {%f76695,%f76696,%f76697,%f76698}, {%r1,%r2}, {%r3}, {%f76695,%f76696,%f76697,%f76698};

	// end inline asm
	// begin inline asm
	mma.sync.aligned.m16n8k8.row.col.f32.f16.f16.f32 {%f76695,%f76696,%f76697,%f76698}, {%r1,%r2}, {%r3}, {%f76695,%f76696,%f76697,%f76698};

	// end inline asm
	// begin inline asm
	mma.sync.aligned.m16n8k8.row.col.f32.f16.f16.f32 {%f76695,%f76696,%f76697,%f76698}, {%r1,%r2}, {%r3}, {%f76695,%f76696,%f76697,%f76698};

	// end inline asm
	// begin inline asm
	mma.sync.aligned.m16n8k8.row.col.f32.f16.f16.f32 {%f76695,%f76696,%f76697,%f76698}, {%r1,%r2}, {%r3}, {%f76695,%f76696,%f76697,%f76698};

	// end inline asm
	// begin inline asm
	mma.sync.aligned.m16n8k8.row.col.f32.f16.f16.f32 {%f76695,%f76696,%f76697,%f76698}, {%r1,%r2}, {%r3}, {%f76695,%f76696,%f76697,%f76698};

	// end inline asm
	// begin inline asm
	mma.sync.aligned.m16n8k8.row.col.f32.f16.f16.f32 {%f76695,%f76696,%f76697,%f76698}, {%r1,%r2}, {%r3}, {%f76695,%f76696,%f76697,%f76698};

	// end inline asm
	// begin inline asm
	mma.sync.aligned.m16n8k8.row.col.f32.f16.f16.f32 {%f76695,%f76696,%f76697,%f76698}, {%r1,%r2}, {%r3}, {%f76695,%f76696,%f76697,%f76698};

	// end inline asm
	// begin inline asm
	mma.sync.aligned.m16n8k8.row.col.f32.f16.f16.f32 {%f76695,%f76696,%f76697,%f76698}, {%r1,%r2}, {%r3}, {%f76695,%f76696,%f76697,%f76698};

	// end inline asm
	// begin inline asm
	mma.sync.aligned.m16n8k8.row.col.f32.f16.f16.f32 {%f76695,%f76696,%f76697,%f76698}, {%r1,%r2}, {%r3}, {%f76695,%f76696,%f76697,%f76698};

	// end inline asm
	// begin inline asm
	mma.sync.aligned.m16n8k8.row.col.f32.f16.f16.f32 {%f76695,%f76696,%f76697,%f76698}, {%r1,%r2}, {%r3}, {%f76695,%f76696,%f76697,%f76698};

	// end inline asm
	// begin inline asm
	mma.sync.aligned.m16n8k8.row.col.f32.f16.f16.f32 {%f76695,%f76696,%f76697,%f76698}, {%r1,%r2}, {%r3}, {%f76695,%f76696,%f76697,%f76698};

	// end inline asm
	// begin inline asm
	mma.sync.aligned.m16n8k8.row.col.f32.f16.f16.f32 {%f76695,%f76696,%f76697,%f76698}, {%r1,%r2}, {%r3}, {%f76695,%f76696,%f76697,%f76698};

	// end inline asm
	// begin inline asm
	mma.sync.aligned.m16n8k8.row.col.f32.f16.f16.f32 {%f76695,%f76696,%f76697,%f76698}, {%r1,%r2}, {%r3}, {%f76695,%f76696,%f76697,%f76698};

	// end inline asm
	// begin inline asm
	mma.sync.aligned.m16n8k8.row.col.f32.f16.f16.f32 {%f76695,%f76696,%f76697,%f76698}, {%r1,%r2}, {%r3}, {%f76695,%f76696,%f76697,%f76698};

	// end inline asm
	// begin inline asm
	mma.sync.aligned.m16n8k8.row.col.f32.f16.f16.f32 {%f76695,%f76696,%f76697,%f76698}, {%r1,%r2}, {%r3}, {%f76695,%f76696,%f76697,%f76698};

	// end inline asm
	// begin inline asm
	mma.sync.aligned.m16n8k8.row.col.f32.f16.f16.f32 {%f76695,%f76696,%f76697,%f76698}, {%r1,%r2}, {%r3}, {%f76695,%f76696,%f76697,%f76698};

	// end inline asm
	// begin inline asm
	mma.sync.aligned.m16n8k8.row.col.f32.f16.f16.f32 {%f76695,%f76696,%f76697,%f76698}, {%r1,%r2}, {%r3}, {%f76695,%f76696,%f76697,%f76698};

	// end inline asm
	// begin inline asm
	mma.sync.aligned.m16n8k8.row.col.f32.f16.f16.f32 {%f76695,%f76696,%f76697,%f76698}, {%r1,%r2}, {%r3}, {%f76695,%f76696,%f76697,%f76698};

	// end inline asm
	// begin inline asm
	mma.sync.aligned.m16n8k8.row.col.f32.f16.f16.f32 {%f76695,%f76696,%f76697,%f76698}, {%r1,%r2}, {%r3}, {%f76695,%f76696,%f76697,%f76698};

	// end inline asm
	// begin inline asm
	mma.sync.aligned.m16n8k8.row.col.f32.f16.f16.f32 {%f76695,%f76696,%f76697,%f76698}, {%r1,%r2}, {%r3}, {%f76695,%f76696,%f76697,%f76698};

	// end inline asm
	// begin inline asm
	mma.sync.aligned.m16n8k8.row.col.f32.f16.f16.f32 {%f76695,%f76696,%f76697,%f76698}, {%r1,%r2}, {%r3}, {%f76695,%f76696,%f76697,%f76698};

	// end inline asm
	// begin inline asm
	mma.sync.aligned.m16n8k8.row.col.f32.f16.f16.f32 {%f76695,%f76696,%f76697,%f76698}, {%r1,%r2}, {%r3}, {%f76695,%f76696,%f76697,%f76698};

	// end inline asm
	// begin inline asm
	mma.sync.aligned.m16n8k8.row.col.f32.f16.f16.f32 {%f76695,%f76696,%f76697,%f76698}, {%r1,%r2}, {%r3}, {%f76695,%f76696,%f76697,%f76698};

	// end inline asm
	// begin inline asm
	mma.sync.aligned.m16n8k8.row.col.f32.f16.f16.f32 {%f76695,%f76696,%f76697,%f76698}, {%r1,%r2}, {%r3}, {%f76695,%f76696,%f76697,%f76698};

	// end inline asm
	// begin inline asm
	mma.sync.aligned.m16n8k8.row.col.f32.f16.f16.f32 {%f76695,%f76696,%f76697,%f76698}, {%r1,%r2}, {%r3}, {%f76695,%f76696,%f76697,%f76698};

	// end inline asm
	// begin inline asm
	mma.sync.aligned.m16n8k8.row.col.f32.f16.f16.f32 {%f76695,%f76696,%f76697,%f76698}, {%r1,%r2}, {%r3}, {%f76695,%f76696,%f76697,%f76698};

	// end inline asm
	// begin inline asm
	mma.sync.aligned.m16n8k8.row.col.f32.f16.f16.f32 {%f76695,%f76696,%f76697,%f76698}, {%r1,%r2}, {%r3}, {%f76695,%f76696,%f76697,%f76698};

	// end inline asm
	// begin inline asm
	mma.sync.aligned.m16n8k8.row.col.f32.f16.f16.f32 {%f76695,%f76696,%f76697,%f76698}, {%r1,%r2}, {%r3}, {%f76695,%f76696,%f76697,%f76698};

	// end inline asm
	// begin inline asm
	mma.sync.aligned.m16n8k8.row.col.f32.f16.f16.f32 {%f76695,%f76696,%f76697,%f76698}, {%r1,%r2}, {%r3}, {%f76695,%f76696,%f76697,%f76698};

	// end inline asm
	// begin inline asm
	mma.sync.aligned.m16n8k8.row.col.f32.f16.f16.f32 {%f76695,%f76696,%f76697,%f76698}, {%r1,%r2}, {%r3}, {%f76695,%f76696,%f76697,%f76698};

	// end inline asm
	// begin inline asm
	mma.sync.aligned.m16n8k8.row.col.f32.f16.f16.f32 {%f76695,%f76696,%f76697,%f76698}, {%r1,%r2}, {%r3}, {%f76695,%f76696,%f76697,%f76698};

	// end inline asm
	// begin inline asm
	mma.sync.aligned.m16n8k8.row.col.f32.f16.f16.f32 {%f76695,%f76696,%f76697,%f76698}, {%r1,%r2}, {%r3}, {%f76695,%f76696,%f76697,%f76698};

	// end inline asm
	// begin inline asm
	mma.sync.aligned.m16n8k8.row.col.f32.f16.f16.f32 {%f76695,%f76696,%f76697,%f76698}, {%r1,%r2}, {%r3}, {%f76695,%f76696,%f76697,%f76698};

	// end inline asm
	// begin inline asm
	mma.sync.aligned.m16n8k8.row.col.f32.f16.f16.f32 {%f76695,%f76696,%f76697,%f76698}, {%r1,%r2}, {%r3}, {%f76695,%f76696,%f76697,%f76698};

	// end inline asm
	// begin inline asm
	mma.sync.aligned.m16n8k8.row.col.f32.f16.f16.f32 {%f76695,%f76696,%f76697,%f76698}, {%r1,%r2}, {%r3}, {%f76695,%f76696,%f76697,%f76698};

	// end inline asm
	// begin inline asm
	mma.sync.aligned.m16n8k8.row.col.f32.f16.f16.f32 {%f76695,%f76696,%f76697,%f76698}, {%r1,%r2}, {%r3}, {%f76695,%f76696,%f76697,%f76698};

	// end inline asm
	// begin inline asm
	mma.sync.aligned.m16n8k8.row.col.f32.f16.f16.f32 {%f76695,%f76696,%f76697,%f76698}, {%r1,%r2}, {%r3}, {%f76695,%f76696,%f76697,%f76698};

	// end inline asm
	// begin inline asm
	mma.sync.aligned.m16n8k8.row.col.f32.f16.f16.f32 {%f76695,%f76696,%f76697,%f76698}, {%r1,%r2}, {%r3}, {%f76695,%f76696,%f76697,%f76698};

	// end inline asm
	// begin inline asm
	mma.sync.aligned.m16n8k8.row.col.f32.f16.f16.f32 {%f76695,%f76696,%f76697,%f76698}, {%r1,%r2}, {%r3}, {%f76695,%f76696,%f76697,%f76698};

	// end inline asm
	// begin inline asm
	mma.sync.aligned.m16n8k8.row.col.f32.f16.f16.f32 {%f76695,%f76696,%f76697,%f76698}, {%r1,%r2}, {%r3}, {%f76695,%f76696,%f76697,%f76698};

	// end inline asm
	// begin inline asm
	mma.sync.aligned.m16n8k8.row.col.f32.f16.f16.f32 {%f76695,%f76696,%f76697,%f76698}, {%r1,%r2}, {%r3}, {%f76695,%f76696,%f76697,%f76698};

	// end inline asm
	// begin inline asm
	mma.sync.aligned.m16n8k8.row.col.f32.f16.f16.f32 {%f76695,%f76696,%f76697,%f76698}, {%r1,%r2}, {%r3}, {%f76695,%f76696,%f76697,%f76698};

	// end inline asm
	// begin inline asm
	mma.sync.aligned.m16n8k8.row.col.f32.f16.f16.f32 {%f76695,%f76696,%f76697,%f76698}, {%r1,%r2}, {%r3}, {%f76695,%f76696,%f76697,%f76698};

	// end inline asm
	// begin inline asm
	mma.sync.aligned.m16n8k8.row.col.f32.f16.f16.f32 {%f76695,%f76696,%f76697,%f76698}, {%r1,%r2}, {%r3}, {%f76695,%f76696,%f76697,%f76698};

	// end inline asm
	// begin inline asm
	mma.sync.aligned.m16n8k8.row.col.f32.f16.f16.f32 {%f76695,%f76696,%f76697,%f76698}, {%r1,%r2}, {%r3}, {%f76695,%f76696,%f76697,%f76698};

	// end inline asm
	// begin inline asm
	mma.sync.aligned.m16n8k8.row.col.f32.f16.f16.f32 {%f76695,%f76696,%f76697,%f76698}, {%r1,%r2}, {%r3}, {%f76695,%f76696,%f76697,%f76698};

	// end inline asm
	// begin inline asm
	mma.sync.aligned.m16n8k8.row.col.f32.f16.f16.f32 {%f76695,%f76696,%f76697,%f76698}, {%r1,%r2}, {%r3}, {%f76695,%f76696,%f76697,%f76698};

	// end inline asm
	// begin inline asm
	mma.sync.aligned.m16n8k8.row.col.f32.f16.f16.f32 {%f76695,%f76696,%f76697,%f76698}, {%r1,%r2}, {%r3}, {%f76695,%f76696,%f76697,%f76698};

	// end inline asm
	// begin inline asm
	mma.sync.aligned.m16n8k8.row.col.f32.f16.f16.f32 {%f76695,%f76696,%f76697,%f76698}, {%r1,%r2}, {%r3}, {%f76695,%f76696,%f76697,%f76698};

	// end inline asm
	// begin inline asm
	mma.sync.aligned.m16n8k8.row.col.f32.f16.f16.f32 {%f76695,%f76696,%f76697,%f76698}, {%r1,%r2}, {%r3}, {%f76695,%f76696,%f76697,%f76698};

	// end inline asm
	// begin inline asm
	mma.sync.aligned.m16n8k8.row.col.f32.f16.f16.f32 {%f76695,%f76696,%f76697,%f76698}, {%r1,%r2}, {%r3}, {%f76695,%f76696,%f76697,%f76698};

	// end inline asm
	// begin inline asm
	mma.sync.aligned.m16n8k8.row.col.f32.f16.f16.f32 {%f76695,%f76696,%f76697,%f76698}, {%r1,%r2}, {%r3}, {%f76695,%f76696,%f76697,%f76698};

	// end inline asm
	// begin inline asm
	mma.sync.aligned.m16n8k8.row.col.f32.f16.f16.f32 {%f76695,%f76696,%f76697,%f76698}, {%r1,%r2}, {%r3}, {%f76695,%f76696,%f76697,%f76698};

	// end inline asm
	// begin inline asm
	mma.sync.aligned.m16n8k8.row.col.f32.f16.f16.f32 {%f76695,%f76696,%f76697,%f76698}, {%r1,%r2}, {%r3}, {%f76695,%f76696,%f76697,%f76698};

	// end inline asm
	// begin inline asm
	mma.sync.aligned.m16n8k8.row.col.f32.f16.f16.f32 {%f76695,%f76696,%f76697,%f76698}, {%r1,%r2}, {%r3}, {%f76695,%f76696,%f76697,%f76698};

	// end inline asm
	// begin inline asm
	mma.sync.aligned.m16n8k8.row.col.f32.f16.f16.f32 {%f76695,%f76696,%f76697,%f76698}, {%r1,%r2}, {%r3}, {%f76695,%f76696,%f76697,%f76698};

	// end inline asm
	// begin inline asm
	mma.sync.aligned.m16n8k8.row.col.f32.f16.f16.f32 {%f76695,%f76696,%f76697,%f76698}, {%r1,%r2}, {%r3}, {%f76695,%f76696,%f76697,%f76698};

	// end inline asm
	// begin inline asm
	mma.sync.aligned.m16n8k8.row.col.f32.f16.f16.f32 {%f76695,%f76696,%f76697,%f76698}, {%r1,%r2}, {%r3}, {%f76695,%f76696,%f76697,%f76698};

	// end inline asm
	// begin inline asm
	mma.sync.aligned.m16n8k8.row.col.f32.f16.f16.f32 {%f76695,%f76696,%f76697,%f76698}, {%r1,%r2}, {%r3}, {%f76695,%f76696,%f76697,%f76698};

	// end inline asm
	// begin inline asm
	mma.sync.aligned.m16n8k8.row.col.f32.f16.f16.f32 {%f76695,%f76696,%f76697,%f76698}, {%r1,%r2}, {%r3}, {%f76695,%f76696,%f76697,%f76698};

	// end inline asm
	// begin inline asm
	mma.sync.aligned.m16n8k8.row.col.f32.f16.f16.f32 {%f76695,%f76696,%f76697,%f76698}, {%r1,%r2}, {%r3}, {%f76695,%f76696,%f76697,%f76698};

	// end inline asm
	// begin inline asm
	mma.sync.aligned.m16n8k8.row.col.f32.f16.f16.f32 {%f76695,%f76696,%f76697,%f76698}, {%r1,%r2}, {%r3}, {%f76695,%f76696,%f76697,%f76698};

	// end inline asm
	// begin inline asm
	mma.sync.aligned.m16n8k8.row.col.f32.f16.f16.f32 {%f76695,%f76696,%f76697,%f76698}, {%r1,%r2}, {%r3}, {%f76695,%f76696,%f76697,%f76698};

	// end inline asm
	// begin inline asm
	mma.sync.aligned.m16n8k8.row.col.f32.f16.f16.f32 {%f76695,%f76696,%f76697,%f76698}, {%r1,%r2}, {%r3}, {%f76695,%f76696,%f76697,%f76698};

	// end inline asm
	// begin inline asm
	mma.sync.aligned.m16n8k8.row.col.f32.f16.f16.f32 {%f76695,%f76696,%f76697,%f76698}, {%r1,%r2}, {%r3}, {%f76695,%f76696,%f76697,%f76698};

	// end inline asm
	// begin inline asm
	mma.sync.aligned.m16n8k8.row.col.f32.f16.f16.f32 {%f76695,%f76696,%f76697,%f76698}, {%r1,%r2}, {%r3}, {%f76695,%f76696,%f76697,%f76698};

	// end inline asm
	// begin inline asm
	mma.sync.aligned.m16n8k8.row.col.f32.f16.f16.f32 {%f76695,%f76696,%f76697,%f76698}, {%r1,%r2}, {%r3}, {%f76695,%f76696,%f76697,%f76698};

	// end inline asm
	// begin inline asm
	mma.sync.aligned.m16n8k8.row.col.f32.f16.f16.f32 {%f76695,%f76696,%f76697,%f76698}, {%r1,%r2}, {%r3}, {%f76695,%f76696,%f76697,%f76698};

	// end inline asm
	// begin inline asm
	mma.sync.aligned.m16n8k8.row.col.f32.f16.f16.f32 {%f76695,%f76696,%f76697,%f76698}, {%r1,%r2}, {%r3}, {%f76695,%f76696,%f76697,%f76698};

	// end inline asm
	// begin inline asm
	mma.sync.aligned.m16n8k8.row.col.f32.f16.f16.f32 {%f76695,%f76696,%f76697,%f76698}, {%r1,%r2}, {%r3}, {%f76695,%f76696,%f76697,%f76698};

	// end inline asm
	// begin inline asm
	mma.sync.aligned.m16n8k8.row.col.f32.f16.f16.f32 {%f76695,%f76696,%f76697,%f76698}, {%r1,%r2}, {%r3}, {%f76695,%f76696,%f76697,%f76698};

	// end inline asm
	// begin inline asm
	mma.sync.aligned.m16n8k8.row.col.f32.f16.f16.f32 {%f76695,%f76696,%f76697,%f76698}, {%r1,%r2}, {%r3}, {%f76695,%f76696,%f76697,%f76698};

	// end inline asm
	// begin inline asm
	mma.sync.aligned.m16n8k8.row.col.f32.f16.f16.f32 {%f76695,%f76696,%f76697,%f76698}, {%r1,%r2}, {%r3}, {%f76695,%f76696,%f76697,%f76698};

	// end inline asm
	// begin inline asm
	mma.sync.aligned.m16n8k8.row.col.f32.f16.f16.f32 {%f76695,%f76696,%f76697,%f76698}, {%r1,%r2}, {%r3}, {%f76695,%f76696,%f76697,%f76698};

	// end inline asm
	// begin inline asm
	mma.sync.aligned.m16n8k8.row.col.f32.f16.f16.f32 {%f76695,%f76696,%f76697,%f76698}, {%r1,%r2}, {%r3}, {%f76695,%f76696,%f76697,%f76698};

	// end inline asm
	// begin inline asm
	mma.sync.aligned.m16n8k8.row.col.f32.f16.f16.f32 {%f76695,%f76696,%f76697,%f76698}, {%r1,%r2}, {%r3}, {%f76695,%f76696,%f76697,%f76698};

	// end inline asm
	// begin inline asm
	mma.sync.aligned.m16n8k8.row.col.f32.f16.f16.f32 {%f76695,%f76696,%f76697,%f76698}, {%r1,%r2}, {%r3}, {%f76695,%f76696,%f76697,%f76698};

	// end inline asm
	// begin inline asm
	mma.sync.aligned.m16n8k8.row.col.f32.f16.f16.f32 {%f76695,%f76696,%f76697,%f76698}, {%r1,%r2}, {%r3}, {%f76695,%f76696,%f76697,%f76698};

	// end inline asm
	mov.f32 	%f79538, %f76698;
	mov.f32 	%f79535, %f76695;
	mov.f32 	%f79537, %f76697;
	mov.f32 	%f79536, %f76696;
	// begin inline asm
	mma.sync.aligned.m16n8k8.row.col.f32.f16.f16.f32 {%f79535,%f79536,%f79537,%f79538}, {%r1,%r2}, {%r3}, {%f79535,%f79536,%f79537,%f79538};

	// end inline asm
	// begin inline asm
	mma.sync.aligned.m16n8k8.row.col.f32.f16.f16.f32 {%f79535,%f79536,%f79537,%f79538}, {%r1,%r2}, {%r3}, {%f79535,%f79536,%f79537,%f79538};

	// end inline asm
	// begin inline asm
	mma.sync.aligned.m16n8k8.row.col.f32.f16.f16.f32 {%f79535,%f79536,%f79537,%f79538}, {%r1,%r2}, {%r3}, {%f79535,%f79536,%f79537,%f79538};

	// end inline asm
	// begin inline asm
	mma.sync.aligned.m16n8k8.row.col.f32.f16.f16.f32 {%f79535,%f79536,%f79537,%f79538}, {%r1,%r2}, {%r3}, {%f79535,%f79536,%f79537,%f79538};

	// end inline asm
	// begin inline asm
	mma.sync.aligned.m16n8k8.row.col.f32.f16.f16.f32 {%f79535,%f79536,%f79537,%f79538}, {%r1,%r2}, {%r3}, {%f79535,%f79536,%f79537,%f79538};

	// end inline asm
	// begin inline asm
	mma.sync.aligned.m16n8k8.row.col.f32.f16.f16.f32 {%f79535,%f79536,%f79537,%f79538}, {%r1,%r2}, {%r3}, {%f79535,%f79536,%f79537,%f79538};

	// end inline asm
	// begin inline asm
	mma.sync.aligned.m16n8k8.row.col.f32.f16.f16.f32 {%f79535,%f79536,%f79537,%f79538}, {%r1,%r2}, {%r3}, {%f79535,%f79536,%f79537,%f79538};

	// end inline asm
	// begin inline asm
	mma.sync.aligned.m16n8k8.row.col.f32.f16.f16.f32 {%f79535,%f79536,%f79537,%f79538}, {%r1,%r2}, {%r3}, {%f79535,%f79536,%f79537,%f79538};

	// end inline asm
	// begin inline asm
	mma.sync.aligned.m16n8k8.row.col.f32.f16.f16.f32 {%f79535,%f79536,%f79537,%f79538}, {%r1,%r2}, {%r3}, {%f79535,%f79536,%f79537,%f79538};

	// end inline asm
	// begin inline asm
	mma.sync.aligned.m16n8k8.row.col.f32.f16.f16.f32 {%f79535,%f79536,%f79537,%f79538}, {%r1,%r2}, {%r3}, {%f79535,%f79536,%f79537,%f79538};

	// end inline asm
	// begin inline asm
	mma.sync.aligned.m16n8k8.row.col.f32.f16.f16.f32 {%f79535,%f79536,%f79537,%f79538}, {%r1,%r2}, {%r3}, {%f79535,%f79536,%f79537,%f79538};

	// end inline asm
	// begin inline asm
	mma.sync.aligned.m16n8k8.row.col.f32.f16.f16.f32 {%f79535,%f79536,%f79537,%f79538}, {%r1,%r2}, {%r3}, {%f79535,%f79536,%f79537,%f79538};

	// end inline asm
	// begin inline asm
	mma.sync.aligned.m16n8k8.row.col.f32.f16.f16.f32 {%f79535,%f79536,%f79537,%f79538}, {%r1,%r2}, {%r3}, {%f79535,%f79536,%f79537,%f79538};

	// end inline asm
	// begin inline asm
	mma.sync.aligned.m16n8k8.row.col.f32.f16.f16.f32 {%f79535,%f79536,%f79537,%f79538}, {%r1,%r2}, {%r3}, {%f79535,%f79536,%f79537,%f79538};

	// end inline asm
	// begin inline asm
	mma.sync.aligned.m16n8k8.row.col.f32.f16.f16.f32 {%f79535,%f79536,%f79537,%f79538}, {%r1,%r2}, {%r3}, {%f79535,%f79536,%f79537,%f79538};

	// end inline asm
	// begin inline asm
	mma.sync.aligned.m16n8k8.row.col.f32.f16.f16.f32 {%f79535,%f79536,%f79537,%f79538}, {%r1,%r2}, {%r3}, {%f79535,%f79536,%f79537,%f79538};

	// end inline asm
	// begin inline asm
	mma.sync.aligned.m16n8k8.row.col.f32.f16.f16.f32 {%f79535,%f79536,%f79537,%f79538}, {%r1,%r2}, {%r3}, {%f79535,%f79536,%f79537,%f79538};

	// end inline asm
	// begin inline asm
	mma.sync.aligned.m16n8k8.row.col.f32.f16.f16.f32 {%f79535,%f79536,%f79537,%f79538}, {%r1,%r2}, {%r3}, {%f79535,%f79536,%f79537,%f79538};

	// end inline asm
	// begin inline asm
	mma.sync.aligned.m16n8k8.row.col.f32.f16.f16.f32 {%f79535,%f79536,%f79537,%f79538}, {%r1,%r2}, {%r3}, {%f79535,%f79536,%f79537,%f79538};

	// end inline asm
	// begin inline asm
	mma.sync.aligned.m16n8k8.row.col.f32.f16.f16.f32 {%f79535,%f79536,%f79537,%f79538}, {%r1,%r2}, {%r3}, {%f79535,%f79536,%f79537,%f79538};

	// end inline asm
	// begin inline asm
	mma.sync.aligned.m16n8k8.row.col.f32.f16.f16.f32 {%f79535,%f79536,%f79537,%f79538}, {%r1,%r2}, {%r3}, {%f79535,%f79536,%f79537,%f79538};

	// end inline asm
	// begin inline asm
	mma.sync.aligned.m16n8k8.row.col.f32.f16.f16.f32 {%f79535,%f79536,%f79537,%f79538}, {%r1,%r2}, {%r3}, {%f79535,%f79536,%f79537,%f79538};

	// end inline asm
	// begin inline asm
	mma.sync.aligned.m16n8k8.row.col.f32.f16.f16.f32 {%f79535,%f79536,%f79537,%f79538}, {%r1,%r2}, {%r3}, {%f79535,%f79536,%f79537,%f79538};

	// end inline asm
	// begin inline asm
	mma.sync.aligned.m16n8k8.row.col.f32.f16.f16.f32 {%f79535,%f79536,%f79537,%f79538}, {%r1,%r2}, {%r3}, {%f79535,%f79536,%f79537,%f79538};

	// end inline asm
	// begin inline asm
	mma.sync.aligned.m16n8k8.row.col.f32.f16.f16.f32 {%f79535,%f79536,%f79537,%f79538}, {%r1,%r2}, {%r3}, {%f79535,%f79536,%f79537,%f79538};

	// end inline asm
	// begin inline asm
	mma.sync.aligned.m16n8k8.row.col.f32.f16.f16.f32 {%f79535,%f79536,%f79537,%f79538}, {%r1,%r2}, {%r3}, {%f79535,%f79536,%f79537,%f79538};

	// end inline asm
	// begin inline asm
	mma.sync.aligned.m16n8k8.row.col.f32.f16.f16.f32 {%f79535,%f79536,%f79537,%f79538}, {%r1,%r2}, {%r3}, {%f79535,%f79536,%f79537,%f79538};

	// end inline asm
	// begin inline asm
	mma.sync.aligned.m16n8k8.row.col.f32.f16.f16.f32 {%f79535,%f79536,%f79537,%f79538}, {%r1,%r2}, {%r3}, {%f79535,%f79536,%f79537,%f79538};

	// end inline asm
	// begin inline asm
	mma.sync.aligned.m16n8k8.row.col.f32.f16.f16.f32 {%f79535,%f79536,%f79537,%f79538}, {%r1,%r2}, {%r3}, {%f79535,%f79536,%f79537,%f79538};

	// end inline asm
	// begin inline asm
	mma.sync.aligned.m16n8k8.row.col.f32.f16.f16.f32 {%f79535,%f79536,%f79537,%f79538}, {%r1,%r2}, {%r3}, {%f79535,%f79536,%f79537,%f79538};

	// end inline asm
	// begin inline asm
	mma.sync.aligned.m16n8k8.row.col.f32.f16.f16.f32 {%f79535,%f79536,%f79537,%f79538}, {%r1,%r2}, {%r3}, {%f79535,%f79536,%f79537,%f79538};

	// end inline asm
	// begin inline asm
	mma.sync.aligned.m16n8k8.row.col.f32.f16.f16.f32 {%f79535,%f79536,%f79537,%f79538}, {%r1,%r2}, {%r3}, {%f79535,%f79536,%f79537,%f79538};

	// end inline asm
	// begin inline asm
	mma.sync.aligned.m16n8k8.row.col.f32.f16.f16.f32 {%f79535,%f79536,%f79537,%f79538}, {%r1,%r2}, {%r3}, {%f79535,%f79536,%f79537,%f79538};

	// end inline asm
	// begin inline asm
	mma.sync.aligned.m16n8k8.row.col.f32.f16.f16.f32 {%f79535,%f79536,%f79537,%f79538}, {%r1,%r2}, {%r3}, {%f79535,%f79536,%f79537,%f79538};

	// end inline asm
	// begin inline asm
	mma.sync.aligned.m16n8k8.row.col.f32.f16.f16.f32 {%f79535,%f79536,%f79537,%f79538}, {%r1,%r2}, {%r3}, {%f79535,%f79536,%f79537,%f79538};

	// end inline asm
	// begin inline asm
	mma.sync.aligned.m16n8k8.row.col.f32.f16.f16.f32 {%f79535,%f79536,%f79537,%f79538}, {%r1,%r2}, {%r3}, {%f79535,%f79536,%f79537,%f79538};

	// end inline asm
	// begin inline asm
	mma.sync.aligned.m16n8k8.row.col.f32.f16.f16.f32 {%f79535,%f79536,%f79537,%f79538}, {%r1,%r2}, {%r3}, {%f79535,%f79536,%f79537,%f79538};

	// end inline asm
	// begin inline asm
	mma.sync.aligned.m16n8k8.row.col.f32.f16.f16.f32 {%f79535,%f79536,%f79537,%f79538}, {%r1,%r2}, {%r3}, {%f79535,%f79536,%f79537,%f79538};

	// end inline asm
	// begin inline asm
	mma.sync.aligned.m16n8k8.row.col.f32.f16.f16.f32 {%f79535,%f79536,%f79537,%f79538}, {%r1,%r2}, {%r3}, {%f79535,%f79536,%f79537,%f79538};

	// end inline asm
	// begin inline asm
	mma.sync.aligned.m16n8k8.row.col.f32.f16.f16.f32 {%f79535,%f79536,%f79537,%f79538}, {%r1,%r2}, {%r3}, {%f79535,%f79536,%f79537,%f79538};

	// end inline asm
	// begin inline asm
	mma.sync.aligned.m16n8k8.row.col.f32.f16.f16.f32 {%f79535,%f79536,%f79537,%f79538}, {%r1,%r2}, {%r3}, {%f79535,%f79536,%f79537,%f79538};

	// end inline asm
	// begin inline asm
	mma.sync.aligned.m16n8k8.row.col.f32.f16.f16.f32 {%f79535,%f79536,%f79537,%f79538}, {%r1,%r2}, {%r3}, {%f79535,%f79536,%f79537,%f79538};

	// end inline asm
	// begin inline asm
	mma.sync.aligned.m16n8k8.row.col.f32.f16.f16.f32 {%f79535,%f79536,%f79537,%f79538}, {%r1,%r2}, {%r3}, {%f79535,%f79536,%f79537,%f79538};

	// end inline asm
	// begin inline asm
	mma.sync.aligned.m16n8k8.row.col.f32.f16.f16.f32 {%f79535,%f79536,%f79537,%f79538}, {%r1,%r2}, {%r3}, {%f79535,%f79536,%f79537,%f79538};

	// end inline asm
	// begin inline asm
	mma.sync.aligned.m16n8k8.row.col.f32.f16.f16.f32 {%f79535,%f79536,%f79537,%f79538}, {%r1,%r2}, {%r3}, {%f79535,%f79536,%f79537,%f79538};

	// end inline asm
	// begin inline asm
	mma.sync.aligned.m16n8k8.row.col.f32.f16.f16.f32 {%f79535,%f79536,%f79537,%f79538}, {%r1,%r2}, {%r3}, {%f79535,%f79536,%f79537,%f79538};

	// end inline asm
	// begin inline asm
	mma.sync.aligned.m16n8k8.row.col.f32.f16.f16.f32 {%f79535,%f79536,%f79537,%f79538}, {%r1,%r2}, {%r3}, {%f79535,%f79536,%f79537,%f79538};

	// end inline asm
	// begin inline asm
	mma.sync.aligned.m16n8k8.row.col.f32.f16.f16.f32 {%f79535,%f79536,%f79537,%f79538}, {%r1,%r2}, {%r3}, {%f79535,%f79536,%f79537,%f79538};

	// end inline asm
	// begin inline asm
	mma.sync.aligned.m16n8k8.row.col.f32.f16.f16.f32 {%f79535,%f79536,%f79537,%f79538}, {%r1,%r2}, {%r3}, {%f79535,%f79536,%f79537,%f79538};

	// end inline asm
	// begin inline asm
	mma.sync.aligned.m16n8k8.row.col.f32.f16.f16.f32 {%f79535,%f79536,%f79537,%f79538}, {%r1,%r2}, {%r3}, {%f79535,%f79536,%f79537,%f79538};

	// end inline asm
	// begin inline asm
	mma.sync.aligned.m16n8k8.row.col.f32.f16.f16.f32 {%f79535,%f79536,%f79537,%f79538}, {%r1,%r2}, {%r3}, {%f79535,%f79536,%f79537,%f79538};

	// end inline asm
	// begin inline asm
	mma.sync.aligned.m16n8k8.row.col.f32.f16.f16.f32 {%f79535,%f79536,%f79537,%f79538}, {%r1,%r2}, {%r3}, {%f79535,%f79536,%f79537,%f79538};

	// end inline asm
	// begin inline asm
	mma.sync.aligned.m16n8k8.row.col.f32.f16.f16.f32 {%f79535,%f79536,%f79537,%f79538}, {%r1,%r2}, {%r3}, {%f79535,%f79536,%f79537,%f79538};

	// end inline asm
	// begin inline asm
	mma.sync.aligned.m16n8k8.row.col.f32.f16.f16.f32 {%f79535,%f79536,%f79537,%f79538}, {%r1,%r2}, {%r3}, {%f79535,%f79536,%f79537,%f79538};

	// end inline asm
	// begin inline asm
	mma.sync.aligned.m16n8k8.row.col.f32.f16.f16.f32 {%f79535,%f79536,%f79537,%f79538}, {%r1,%r2}, {%r3}, {%f79535,%f79536,%f79537,%f79538};

	// end inline asm
	// begin inline asm
	mma.sync.aligned.m16n8k8.row.col.f32.f16.f16.f32 {%f79535,%f79536,%f79537,%f79538}, {%r1,%r2}, {%r3}, {%f79535,%f79536,%f79537,%f79538};

	// end inline asm
	// begin inline asm
	mma.sync.aligned.m16n8k8.row.col.f32.f16.f16.f32 {%f79535,%f79536,%f79537,%f79538}, {%r1,%r2}, {%r3}, {%f79535,%f79536,%f79537,%f79538};

	// end inline asm
	// begin inline asm
	mma.sync.aligned.m16n8k8.row.col.f32.f16.f16.f32 {%f79535,%f79536,%f79537,%f79538}, {%r1,%r2}, {%r3}, {%f79535,%f79536,%f79537,%f79538};

	// end inline asm
	// begin inline asm
	mma.sync.aligned.m16n8k8.row.col.f32.f16.f16.f32 {%f79535,%f79536,%f79537,%f79538}, {%r1,%r2}, {%r3}, {%f79535,%f79536,%f79537,%f79538};

	// end inline asm
	// begin inline asm
	mma.sync.aligned.m16n8k8.row.col.f32.f16.f16.f32 {%f79535,%f79536,%f79537,%f79538}, {%r1,%r2}, {%r3}, {%f79535,%f79536,%f79537,%f79538};

	// end inline asm
	// begin inline asm
	mma.sync.aligned.m16n8k8.row.col.f32.f16.f16.f32 {%f79535,%f79536,%f79537,%f79538}, {%r1,%r2}, {%r3}, {%f79535,%f79536,%f79537,%f79538};

	// end inline asm
	// begin inline asm
	mma.sync.aligned.m16n8k8.row.col.f32.f16.f16.f32 {%f79535,%f79536,%f79537,%f79538}, {%r1,%r2}, {%r3}, {%f79535,%f79536,%f79537,%f79538};

	// end inline asm
	// begin inline asm
	mma.sync.aligned.m16n8k8.row.col.f32.f16.f16.f32 {%f79535,%f79536,%f79537,%f79538}, {%r1,%r2}, {%r3}, {%f79535,%f79536,%f79537,%f79538};

	// end inline asm
	// begin inline asm
	mma.sync.aligned.m16n8k8.row.col.f32.f16.f16.f32 {%f79535,%f79536,%f79537,%f79538}, {%r1,%r2}, {%r3}, {%f79535,%f79536,%f79537,%f79538};

	// end inline asm
	// begin inline asm
	mma.sync.aligned.m16n8k8.row.col.f32.f16.f16.f32 {%f79535,%f79536,%f79537,%f79538}, {%r1,%r2}, {%r3}, {%f79535,%f79536,%f79537,%f79538};

	// end inline asm
	// begin inline asm
	mma.sync.aligned.m16n8k8.row.col.f32.f16.f16.f32 {%f79535,%f79536,%f79537,%f79538}, {%r1,%r2}, {%r3}, {%f79535,%f79536,%f79537,%f79538};

	// end inline asm
	// begin inline asm
	mma.sync.aligned.m16n8k8.row.col.f32.f16.f16.f32 {%f79535,%f79536,%f79537,%f79538}, {%r1,%r2}, {%r3}, {%f79535,%f79536,%f79537,%f79538};

	// end inline asm
	// begin inline asm
	mma.sync.aligned.m16n8k8.row.col.f32.f16.f16.f32 {%f79535,%f79536,%f79537,%f79538}, {%r1,%r2}, {%r3}, {%f79535,%f79536,%f79537,%f79538};

	// end inline asm
	// begin inline asm
	mma.sync.aligned.m16n8k8.row.col.f32.f16.f16.f32 {%f79535,%f79536,%f79537,%f79538}, {%r1,%r2}, {%r3}, {%f79535,%f79536,%f79537,%f79538};

	// end inline asm
	// begin inline asm
	mma.sync.aligned.m16n8k8.row.col.f32.f16.f16.f32 {%f79535,%f79536,%f79537,%f79538}, {%r1,%r2}, {%r3}, {%f79535,%f79536,%f79537,%f79538};

	// end inline asm
	// begin inline asm
	mma.sync.aligned.m16n8k8.row.col.f32.f16.f16.f32 {%f79535,%f79536,%f79537,%f79538}, {%r1,%r2}, {%r3}, {%f79535,%f79536,%f79537,%f79538};

	// end inline asm
	// begin inline asm
	mma.sync.aligned.m16n8k8.row.col.f32.f16.f16.f32 {%f79535,%f79536,%f79537,%f79538}, {%r1,%r2}, {%r3}, {%f79535,%f79536,%f79537,%f79538};

	// end inline asm
	// begin inline asm
	mma.sync.aligned.m16n8k8.row.col.f32.f16.f16.f32 {%f79535,%f79536,%f79537,%f79538}, {%r1,%r2}, {%r3}, {%f79535,%f79536,%f79537,%f79538};

	// end inline asm
	// begin inline asm
	mma.sync.aligned.m16n8k8.row.col.f32.f16.f16.f32 {%f79535,%f79536,%f79537,%f79538}, {%r1,%r2}, {%r3}, {%f79535,%f79536,%f79537,%f79538};

	// end inline asm
	// begin inline asm
	mma.sync.aligned.m16n8k8.row.col.f32.f16.f16.f32 {%f79535,%f79536,%f79537,%f79538}, {%r1,%r2}, {%r3}, {%f79535,%f79536,%f79537,%f79538};

	// end inline asm
	// begin inline asm
	mma.sync.aligned.m16n8k8.row.col.f32.f16.f16.f32 {%f79535,%f79536,%f79537,%f79538}, {%r1,%r2}, {%r3}, {%f79535,%f79536,%f79537,%f79538};

	// end inline asm
	// begin inline asm
	mma.sync.aligned.m16n8k8.row.col.f32.f16.f16.f32 {%f79535,%f79536,%f79537,%f79538}, {%r1,%r2}, {%r3}, {%f79535,%f79536,%f79537,%f79538};

	// end inline asm
	// begin inline asm
	mma.sync.aligned.m16n8k8.row.col.f32.f16.f16.f32 {%f79535,%f79536,%f79537,%f79538}, {%r1,%r2}, {%r3}, {%f79535,%f79536,%f79537,%f79538};

	// end inline asm
	// begin inline asm
	mma.sync.aligned.m16n8k8.row.col.f32.f16.f16.f32 {%f79535,%f79536,%f79537,%f79538}, {%r1,%r2}, {%r3}, {%f79535,%f79536,%f79537,%f79538};

	// end inline asm
	// begin inline asm
	mma.sync.aligned.m16n8k8.row.col.f32.f16.f16.f32 {%f79535,%f79536,%f79537,%f79538}, {%r1,%r2}, {%r3}, {%f79535,%f79536,%f79537,%f79538};

	// end inline asm
	// begin inline asm
	mma.sync.aligned.m16n8k8.row.col.f32.f16.f16.f32 {%f79535,%f79536,%f79537,%f79538}, {%r1,%r2}, {%r3}, {%f79535,%f79536,%f79537,%f79538};

	// end inline asm
	// begin inline asm
	mma.sync.aligned.m16n8k8.row.col.f32.f16.f16.f32 {%f79535,%f79536,%f79537,%f79538}, {%r1,%r2}, {%r3}, {%f79535,%f79536,%f79537,%f79538};

	// end inline asm
	// begin inline asm
	mma.sync.aligned.m16n8k8.row.col.f32.f16.f16.f32 {%f79535,%f79536,%f79537,%f79538}, {%r1,%r2}, {%r3}, {%f79535,%f79536,%f79537,%f79538};

	// end inline asm
	// begin inline asm
	mma.sync.aligned.m16n8k8.row.col.f32.f16.f16.f32 {%f79535,%f79536,%f79537,%f79538}, {%r1,%r2}, {%r3}, {%f79535,%f79536,%f79537,%f79538};

	// end inline asm
	// begin inline asm
	mma.sync.aligned.m16n8k8.row.col.f32.f16.f16.f32 {%f79535,%f79536,%f79537,%f79538}, {%r1,%r2}, {%r3}, {%f79535,%f79536,%f79537,%f79538};

	// end inline asm
	// begin inline asm
	mma.sync.aligned.m16n8k8.row.col.f32.f16.f16.f32 {%f79535,%f79536,%f79537,%f79538}, {%r1,%r2}, {%r3}, {%f79535,%f79536,%f79537,%f79538};

	// end inline asm
	// begin inline asm
	mma.sync.aligned.m16n8k8.row.col.f32.f16.f16.f32 {%f79535,%f79536,%f79537,%f79538}, {%r1,%r2}, {%r3}, {%f79535,%f79536,%f79537,%f79538};

	// end inline asm
	// begin inline asm
	mma.sync.aligned.m16n8k8.row.col.f32.f16.f16.f32 {%f79535,%f79536,%f79537,%f79538}, {%r1,%r2}, {%r3}, {%f79535,%f79536,%f79537,%f79538};

	// end inline asm
	// begin inline asm
	mma.sync.aligned.m16n8k8.row.col.f32.f16.f16.f32 {%f79535,%f79536,%f79537,%f79538}, {%r1,%r2}, {%r3}, {%f79535,%f79536,%f79537,%f79538};

	// end inline asm
	// begin inline asm
	mma.sync.aligned.m16n8k8.row.col.f32.f16.f16.f32 {%f79535,%f79536,%f79537,%f79538}, {%r1,%r2}, {%r3}, {%f79535,%f79536,%f79537,%f79538};

	// end inline asm
	// begin inline asm
	mma.sync.aligned.m16n8k8.row.col.f32.f16.f16.f32 {%f79535,%f79536,%f79537,%f79538}, {%r1,%r2}, {%r3}, {%f79535,%f79536,%f79537,%f79538};

	// end inline asm
	// begin inline asm
	mma.sync.aligned.m16n8k8.row.col.f32.f16.f16.f32 {%f79535,%f79536,%f79537,%f79538}, {%r1,%r2}, {%r3}, {%f79535,%f79536,%f79537,%f79538};

	// end inline asm
	// begin inline asm
	mma.sync.aligned.m16n8k8.row.col.f32.f16.f16.f32 {%f79535,%f79536,%f79537,%f79538}, {%r1,%r2}, {%r3}, {%f79535,%f79536,%f79537,%f79538};

	// end inline asm
	// begin inline asm
	mma.sync.aligned.m16n8k8.row.col.f32.f16.f16.f32 {%f79535,%f79536,%f79537,%f79538}, {%r1,%r2}, {%r3}, {%f79535,%f79536,%f79537,%f79538};

	// end inline asm
	// begin inline asm
	mma.sync.aligned.m16n8k8.row.col.f32.f16.f16.f32 {%f79535,%f79536,%f79537,%f79538}, {%r1,%r2}, {%r3}, {%f79535,%f79536,%f79537,%f79538};

	// end inline asm
	// begin inline asm
	mma.sync.aligned.m16n8k8.row.col.f32.f16.f16.f32 {%f79535,%f79536,%f79537,%f79538}, {%r1,%r2}, {%r3}, {%f79535,%f79536,%f79537,%f79538};

	// end inline asm
	// begin inline asm
	mma.sync.aligned.m16n8k8.row.col.f32.f16.f16.f32 {%f79535,%f79536,%f79537,%f79538}, {%r1,%r2}, {%r3}, {%f79535,%f79536,%f79537,%f79538};

	// end inline asm
	// begin inline asm
	mma.sync.aligned.m16n8k8.row.col.f32.f16.f16.f32 {%f79535,%f79536,%f79537,%f79538}, {%r1,%r2}, {%r3}, {%f79535,%f79536,%f79537,%f79538};

	// end inline asm
	// begin inline asm
	mma.sync.aligned.m16n8k8.row.col.f32.f16.f16.f32 {%f79535,%f79536,%f79537,%f79538}, {%r1,%r2}, {%r3}, {%f79535,%f79536,%f79537,%f79538};

	// end inline asm
	// begin inline asm
	mma.sync.aligned.m16n8k8.row.col.f32.f16.f16.f32 {%f79535,%f79536,%f79537,%f79538}, {%r1,%r2}, {%r3}, {%f79535,%f79536,%f79537,%f79538};

	// end inline asm
	// begin inline asm
	mma.sync.aligned.m16n8k8.row.col.f32.f16.f16.f32 {%f79535,%f79536,%f79537,%f79538}, {%r1,%r2}, {%r3}, {%f79535,%f79536,%f79537,%f79538};

	// end inline asm
	// begin inline asm
	mma.sync.aligned.m16n8k8.row.col.f32.f16.f16.f32 {%f79535,%f79536,%f79537,%f79538}, {%r1,%r2}, {%r3}, {%f79535,%f79536,%f79537,%f79538};

	// end inline asm
	// begin inline asm
	mma.sync.aligned.m16n8k8.row.col.f32.f16.f16.f32 {%f79535,%f79536,%f79537,%f79538}, {%r1,%r2}, {%r3}, {%f79535,%f79536,%f79537,%f79538};

	// end inline asm
	// begin inline asm
	mma.sync.aligned.m16n8k8.row.col.f32.f16.f16.f32 {%f79535,%f79536,%f79537,%f79538}, {%r1,%r2}, {%r3}, {%f79535,%f79536,%f79537,%f79538};

	// end inline asm
	// begin inline asm
	mma.sync.aligned.m16n8k8.row.col.f32.f16.f16.f32 {%f79535,%f79536,%f79537,%f79538}, {%r1,%r2}, {%r3}, {%f79535,%f79536,%f79537,%f79538};

	// end inline asm
	// begin inline asm
	mma.sync.aligned.m16n8k8.row.col.f32.f16.f16.f32 {%f79535,%f79536,%f79537,%f79538}, {%r1,%r2}, {%r3}, {%f79535,%f79536,%f79537,%f79538};

	// end inline asm
	// begin inline asm
	mma.sync.aligned.m16n8k8.row.col.f32.f16.f16.f32 {%f79535,%f79536,%f79537,%f79538}, {%r1,%r2}, {%r3}, {%f79535,%f79536,%f79537,%f79538};

	// end inline asm
	// begin inline asm
	mma.sync.aligned.m16n8k8.row.col.f32.f16.f16.f32 {%f79535,%f79536,%f79537,%f79538}, {%r1,%r2}, {%r3}, {%f79535,%f79536,%f79537,%f79538};

	// end inline asm
	// begin inline asm
	mma.sync.aligned.m16n8k8.row.col.f32.f16.f16.f32 {%f79535,%f79536,%f79537,%f79538}, {%r1,%r2}, {%r3}, {%f79535,%f79536,%f79537,%f79538};

	// end inline asm
	// begin inline asm
	mma.sync.aligned.m16n8k8.row.col.f32.f16.f16.f32 {%f79535,%f79536,%f79537,%f79538}, {%r1,%r2}, {%r3}, {%f79535,%f79536,%f79537,%f79538};

	// end inline asm
	// begin inline asm
	mma.sync.aligned.m16n8k8.row.col.f32.f16.f16.f32 {%f79535,%f79536,%f79537,%f79538}, {%r1,%r2}, {%r3}, {%f79535,%f79536,%f79537,%f79538};

	// end inline asm
	// begin inline asm
	mma.sync.aligned.m16n8k8.row.col.f32.f16.f16.f32 {%f79535,%f79536,%f79537,%f79538}, {%r1,%r2}, {%r3}, {%f79535,%f79536,%f79537,%f79538};

	// end inline asm
	// begin inline asm
	mma.sync.aligned.m16n8k8.row.col.f32.f16.f16.f32 {%f79535,%f79536,%f79537,%f79538}, {%r1,%r2}, {%r3}, {%f79535,%f79536,%f79537,%f79538};

	// end inline asm
	// begin inline asm
	mma.sync.aligned.m16n8k8.row.col.f32.f16.f16.f32 {%f79535,%f79536,%f79537,%f79538}, {%r1,%r2}, {%r3}, {%f79535,%f79536,%f79537,%f79538};

	// end inline asm
	// begin inline asm
	mma.sync.aligned.m16n8k8.row.col.f32.f16.f16.f32 {%f79535,%f79536,%f79537,%f79538}, {%r1,%r2}, {%r3}, {%f79535,%f79536,%f79537,%f79538};

	// end inline asm
	// begin inline asm
	mma.sync.aligned.m16n8k8.row.col.f32.f16.f16.f32 {%f79535,%f79536,%f79537,%f79538}, {%r1,%r2}, {%r3}, {%f79535,%f79536,%f79537,%f79538};

	// end inline asm
	// begin inline asm
	mma.sync.aligned.m16n8k8.row.col.f32.f16.f16.f32 {%f79535,%f79536,%f79537,%f79538}, {%r1,%r2}, {%r3}, {%f79535,%f79536,%f79537,%f79538};

	// end inline asm
	// begin inline asm
	mma.sync.aligned.m16n8k8.row.col.f32.f16.f16.f32 {%f79535,%f79536,%f79537,%f79538}, {%r1,%r2}, {%r3}, {%f79535,%f79536,%f79537,%f79538};

	// end inline asm
	// begin inline asm
	mma.sync.aligned.m16n8k8.row.col.f32.f16.f16.f32 {%f79535,%f79536,%f79537,%f79538}, {%r1,%r2}, {%r3}, {%f79535,%f79536,%f79537,%f79538};

	// end inline asm
	// begin inline asm
	mma.sync.aligned.m16n8k8.row.col.f32.f16.f16.f32 {%f79535,%f79536,%f79537,%f79538}, {%r1,%r2}, {%r3}, {%f79535,%f79536,%f79537,%f79538};

	// end inline asm
	// begin inline asm
	mma.sync.aligned.m16n8k8.row.col.f32.f16.f16.f32 {%f79535,%f79536,%f79537,%f79538}, {%r1,%r2}, {%r3}, {%f79535,%f79536,%f79537,%f79538};

	// end inline asm
	// begin inline asm
	mma.sync.aligned.m16n8k8.row.col.f32.f16.f16.f32 {%f79535,%f79536,%f79537,%f79538}, {%r1,%r2}, {%r3}, {%f79535,%f79536,%f79537,%f79538};

	// end inline asm
	// begin inline asm
	mma.sync.aligned.m16n8k8.row.col.f32.f16.f16.f32 {%f79535,%f79536,%f79537,%f79538}, {%r1,%r2}, {%r3}, {%f79535,%f79536,%f79537,%f79538};

	// end inline asm
	// begin inline asm
	mma.sync.aligned.m16n8k8.row.col.f32.f16.f16.f32 {%f79535,%f79536,%f79537,%f79538}, {%r1,%r2}, {%r3}, {%f79535,%f79536,%f79537,%f79538};

	// end inline asm
	// begin inline asm
	mma.sync.aligned.m16n8k8.row.col.f32.f16.f16.f32 {%f79535,%f79536,%f79537,%f79538}, {%r1,%r2}, {%r3}, {%f79535,%f79536,%f79537,%f79538};

	// end inline asm
	// begin inline asm
	mma.sync.aligned.m16n8k8.row.col.f32.f16.f16.f32 {%f79535,%f79536,%f79537,%f79538}, {%r1,%r2}, {%r3}, {%f79535,%f79536,%f79537,%f79538};

	// end inline asm
	// begin inline asm
	mma.sync.aligned.m16n8k8.row.col.f32.f16.f16.f32 {%f79535,%f79536,%f79537,%f79538}, {%r1,%r2}, {%r3}, {%f79535,%f79536,%f79537,%f79538};

	// end inline asm
	// begin inline asm
	mma.sync.aligned.m16n8k8.row.col.f32.f16.f16.f32 {%f79535,%f79536,%f79537,%f79538}, {%r1,%r2}, {%r3}, {%f79535,%f79536,%f79537,%f79538};

	// end inline asm
	// begin inline asm
	mma.sync.aligned.m16n8k8.row.col.f32.f16.f16.f32 {%f79535,%f79536,%f79537,%f79538}, {%r1,%r2}, {%r3}, {%f79535,%f79536,%f79537,%f79538};

	// end inline asm
	// begin inline asm
	mma.sync.aligned.m16n8k8.row.col.f32.f16.f16.f32 {%f79535,%f79536,%f79537,%f79538}, {%r1,%r2}, {%r3}, {%f79535,%f79536,%f79537,%f79538};

	// end inline asm
	// begin inline asm
	mma.sync.aligned.m16n8k8.row.col.f32.f16.f16.f32 {%f79535,%f79536,%f79537,%f79538}, {%r1,%r2}, {%r3}, {%f79535,%f79536,%f79537,%f79538};

	// end inline asm
	// begin inline asm
	mma.sync.aligned.m16n8k8.row.col.f32.f16.f16.f32 {%f79535,%f79536,%f79537,%f79538}, {%r1,%r2}, {%r3}, {%f79535,%f79536,%f79537,%f79538};

	// end inline asm
	// begin inline asm
	mma.sync.aligned.m16n8k8.row.col.f32.f16.f16.f32 {%f79535,%f79536,%f79537,%f79538}, {%r1,%r2}, {%r3}, {%f79535,%f79536,%f79537,%f79538};

	// end inline asm
	// begin inline asm
	mma.sync.aligned.m16n8k8.row.col.f32.f16.f16.f32 {%f79535,%f79536,%f79537,%f79538}, {%r1,%r2}, {%r3}, {%f79535,%f79536,%f79537,%f79538};

	// end inline asm
	// begin inline asm
	mma.sync.aligned.m16n8k8.row.col.f32.f16.f16.f32 {%f79535,%f79536,%f79537,%f79538}, {%r1,%r2}, {%r3}, {%f79535,%f79536,%f79537,%f79538};

	// end inline asm
	// begin inline asm
	mma.sync.aligned.m16n8k8.row.col.f32.f16.f16.f32 {%f79535,%f79536,%f79537,%f79538}, {%r1,%r2}, {%r3}, {%f79535,%f79536,%f79537,%f79538};

	// end inline asm
	// begin inline asm
	mma.sync.aligned.m16n8k8.row.col.f32.f16.f16.f32 {%f79535,%f79536,%f79537,%f79538}, {%r1,%r2}, {%r3}, {%f79535,%f79536,%f79537,%f79538};

	// end inline asm
	// begin inline asm
	mma.sync.aligned.m16n8k8.row.col.f32.f16.f16.f32 {%f79535,%f79536,%f79537,%f79538}, {%r1,%r2}, {%r3}, {%f79535,%f79536,%f79537,%f79538};

	// end inline asm
	// begin inline asm
	mma.sync.aligned.m16n8k8.row.col.f32.f16.f16.f32 {%f79535,%f79536,%f79537,%f79538}, {%r1,%r2}, {%r3}, {%f79535,%f79536,%f79537,%f79538};

	// end inline asm
	// begin inline asm
	mma.sync.aligned.m16n8k8.row.col.f32.f16.f16.f32 {%f79535,%f79536,%f79537,%f79538}, {%r1,%r2}, {%r3}, {%f79535,%f79536,%f79537,%f79538};

	// end inline asm
	// begin inline asm
	mma.sync.aligned.m16n8k8.row.col.f32.f16.f16.f32 {%f79535,%f79536,%f79537,%f79538}, {%r1,%r2}, {%r3}, {%f79535,%f79536,%f79537,%f79538};

	// end inline asm
	// begin inline asm
	mma.sync.aligned.m16n8k8.row.col.f32.f16.f16.f32 {%f79535,%f79536,%f79537,%f79538}, {%r1,%r2}, {%r3}, {%f79535,%f79536,%f79537,%f79538};

	// end inline asm
	// begin inline asm
	mma.sync.aligned.m16n8k8.row.col.f32.f16.f16.f32 {%f79535,%f79536,%f79537,%f79538}, {%r1,%r2}, {%r3}, {%f79535,%f79536,%f79537,%f79538};

	// end inline asm
	// begin inline asm
	mma.sync.aligned.m16n8k8.row.col.f32.f16.f16.f32 {%f79535,%f79536,%f79537,%f79538}, {%r1,%r2}, {%r3}, {%f79535,%f79536,%f79537,%f79538};

	// end inline asm
	// begin inline asm
	mma.sync.aligned.m16n8k8.row.col.f32.f16.f16.f32 {%f79535,%f79536,%f79537,%f79538}, {%r1,%r2}, {%r3}, {%f79535,%f79536,%f79537,%f79538};

	// end inline asm
	// begin inline asm
	mma.sync.aligned.m16n8k8.row.col.f32.f16.f16.f32 {%f79535,%f79536,%f79537,%f79538}, {%r1,%r2}, {%r3}, {%f79535,%f79536,%f79537,%f79538};

	// end inline asm
	// begin inline asm
	mma.sync.aligned.m16n8k8.row.col.f32.f16.f16.f32 {%f79535,%f79536,%f79537,%f79538}, {%r1,%r2}, {%r3}, {%f79535,%f79536,%f79537,%f79538};

	// end inline asm
	// begin inline asm
	mma.sync.aligned.m16n8k8.row.col.f32.f16.f16.f32 {%f79535,%f79536,%f79537,%f79538}, {%r1,%r2}, {%r3}, {%f79535,%f79536,%f79537,%f79538};

	// end inline asm
	// begin inline asm
	mma.sync.aligned.m16n8k8.row.col.f32.f16.f16.f32 {%f79535,%f79536,%f79537,%f79538}, {%r1,%r2}, {%r3}, {%f79535,%f79536,%f79537,%f79538};

	// end inline asm
	// begin inline asm
	mma.sync.aligned.m16n8k8.row.col.f32.f16.f16.f32 {%f79535,%f79536,%f79537,%f79538}, {%r1,%r2}, {%r3}, {%f79535,%f79536,%f79537,%f79538};

	// end inline asm
	// begin inline asm
	mma.sync.aligned.m16n8k8.row.col.f32.f16.f16.f32 {%f79535,%f79536,%f79537,%f79538}, {%r1,%r2}, {%r3}, {%f79535,%f79536,%f79537,%f79538};

	// end inline asm
	// begin inline asm
	mma.sync.aligned.m16n8k8.row.col.f32.f16.f16.f32 {%f79535,%f79536,%f79537,%f79538}, {%r1,%r2}, {%r3}, {%f79535,%f79536,%f79537,%f79538};

	// end inline asm
	// begin inline asm
	mma.sync.aligned.m16n8k8.row.col.f32.f16.f16.f32 {%f79535,%f79536,%f79537,%f79538}, {%r1,%r2}, {%r3}, {%f79535,%f79536,%f79537,%f79538};

	// end inline asm
	// begin inline asm
	mma.sync.aligned.m16n8k8.row.col.f32.f16.f16.f32 {%f79535,%f79536,%f79537,%f79538}, {%r1,%r2}, {%r3}, {%f79535,%f79536,%f79537,%f79538};

	// end inline asm
	// begin inline asm
	mma.sync.aligned.m16n8k8.row.col.f32.f16.f16.f32 {%f79535,%f79536,%f79537,%f79538}, {%r1,%r2}, {%r3}, {%f79535,%f79536,%f79537,%f79538};

	// end inline asm
	// begin inline asm
	mma.sync.aligned.m16n8k8.row.col.f32.f16.f16.f32 {%f79535,%f79536,%f79537,%f79538}, {%r1,%r2}, {%r3}, {%f79535,%f79536,%f79537,%f79538};

	// end inline asm
	// begin inline asm
	mma.sync.aligned.m16n8k8.row.col.f32.f16.f16.f32 {%f79535,%f79536,%f79537,%f79538}, {%r1,%r2}, {%r3}, {%f79535,%f79536,%f79537,%f79538};

	// end inline asm
	// begin inline asm
	mma.sync.aligned.m16n8k8.row.col.f32.f16.f16.f32 {%f79535,%f79536,%f79537,%f79538}, {%r1,%r2}, {%r3}, {%f79535,%f79536,%f79537,%f79538};

	// end inline asm
	// begin inline asm
	mma.sync.aligned.m16n8k8.row.col.f32.f16.f16.f32 {%f79535,%f79536,%f79537,%f79538}, {%r1,%r2}, {%r3}, {%f79535,%f79536,%f79537,%f79538};

	// end inline asm
	// begin inline asm
	mma.sync.aligned.m16n8k8.row.col.f32.f16.f16.f32 {%f79535,%f79536,%f79537,%f79538}, {%r1,%r2}, {%r3}, {%f79535,%f79536,%f79537,%f79538};

	// end inline asm
	// begin inline asm
	mma.sync.aligned.m16n8k8.row.col.f32.f16.f16.f32 {%f79535,%f79536,%f79537,%f79538}, {%r1,%r2}, {%r3}, {%f79535,%f79536,%f79537,%f79538};

	// end inline asm
	// begin inline asm
	mma.sync.aligned.m16n8k8.row.col.f32.f16.f16.f32 {%f79535,%f79536,%f79537,%f79538}, {%r1,%r2}, {%r3}, {%f79535,%f79536,%f79537,%f79538};

	// end inline asm
	// begin inline asm
	mma.sync.aligned.m16n8k8.row.col.f32.f16.f16.f32 {%f79535,%f79536,%f79537,%f79538}, {%r1,%r2}, {%r3}, {%f79535,%f79536,%f79537,%f79538};

	// end inline asm
	// begin inline asm
	mma.sync.aligned.m16n8k8.row.col.f32.f16.f16.f32 {%f79535,%f79536,%f79537,%f79538}, {%r1,%r2}, {%r3}, {%f79535,%f79536,%f79537,%f79538};

	// end inline asm
	// begin inline asm
	mma.sync.aligned.m16n8k8.row.col.f32.f16.f16.f32 {%f79535,%f79536,%f79537,%f79538}, {%r1,%r2}, {%r3}, {%f79535,%f79536,%f79537,%f79538};

	// end inline asm
	// begin inline asm
	mma.sync.aligned.m16n8k8.row.col.f32.f16.f16.f32 {%f79535,%f79536,%f79537,%f79538}, {%r1,%r2}, {%r3}, {%f79535,%f79536,%f79537,%f79538};

	// end inline asm
	// begin inline asm
	mma.sync.aligned.m16n8k8.row.col.f32.f16.f16.f32 {%f79535,%f79536,%f79537,%f79538}, {%r1,%r2}, {%r3}, {%f79535,%f79536,%f79537,%f79538};

	// end inline asm
	// begin inline asm
	mma.sync.aligned.m16n8k8.row.col.f32.f16.f16.f32 {%f79535,%f79536,%f79537,%f79538}, {%r1,%r2}, {%r3}, {%f79535,%f79536,%f79537,%f79538};

	// end inline asm
	// begin inline asm
	mma.sync.aligned.m16n8k8.row.col.f32.f16.f16.f32 {%f79535,%f79536,%f79537,%f79538}, {%r1,%r2}, {%r3}, {%f79535,%f79536,%f79537,%f79538};

	// end inline asm
	// begin inline asm
	mma.sync.aligned.m16n8k8.row.col.f32.f16.f16.f32 {%f79535,%f79536,%f79537,%f79538}, {%r1,%r2}, {%r3}, {%f79535,%f79536,%f79537,%f79538};

	// end inline asm
	// begin inline asm
	mma.sync.aligned.m16n8k8.row.col.f32.f16.f16.f32 {%f79535,%f79536,%f79537,%f79538}, {%r1,%r2}, {%r3}, {%f79535,%f79536,%f79537,%f79538};

	// end inline asm
	// begin inline asm
	mma.sync.aligned.m16n8k8.row.col.f32.f16.f16.f32 {%f79535,%f79536,%f79537,%f79538}, {%r1,%r2}, {%r3}, {%f79535,%f79536,%f79537,%f79538};

	// end inline asm
	// begin inline asm
	mma.sync.aligned.m16n8k8.row.col.f32.f16.f16.f32 {%f79535,%f79536,%f79537,%f79538}, {%r1,%r2}, {%r3}, {%f79535,%f79536,%f79537,%f79538};

	// end inline asm
	// begin inline asm
	mma.sync.aligned.m16n8k8.row.col.f32.f16.f16.f32 {%f79535,%f79536,%f79537,%f79538}, {%r1,%r2}, {%r3}, {%f79535,%f79536,%f79537,%f79538};

	// end inline asm
	// begin inline asm
	mma.sync.aligned.m16n8k8.row.col.f32.f16.f16.f32 {%f79535,%f79536,%f79537,%f79538}, {%r1,%r2}, {%r3}, {%f79535,%f79536,%f79537,%f79538};

	// end inline asm
	// begin inline asm
	mma.sync.aligned.m16n8k8.row.col.f32.f16.f16.f32 {%f79535,%f79536,%f79537,%f79538}, {%r1,%r2}, {%r3}, {%f79535,%f79536,%f79537,%f79538};

	// end inline asm
	// begin inline asm
	mma.sync.aligned.m16n8k8.row.col.f32.f16.f16.f32 {%f79535,%f79536,%f79537,%f79538}, {%r1,%r2}, {%r3}, {%f79535,%f79536,%f79537,%f79538};

	// end inline asm
	// begin inline asm
	mma.sync.aligned.m16n8k8.row.col.f32.f16.f16.f32 {%f79535,%f79536,%f79537,%f79538}, {%r1,%r2}, {%r3}, {%f79535,%f79536,%f79537,%f79538};

	// end inline asm
	// begin inline asm
	mma.sync.aligned.m16n8k8.row.col.f32.f16.f16.f32 {%f79535,%f79536,%f79537,%f79538}, {%r1,%r2}, {%r3}, {%f79535,%f79536,%f79537,%f79538};

	// end inline asm
	// begin inline asm
	mma.sync.aligned.m16n8k8.row.col.f32.f16.f16.f32 {%f79535,%f79536,%f79537,%f79538}, {%r1,%r2}, {%r3}, {%f79535,%f79536,%f79537,%f79538};

	// end inline asm
	// begin inline asm
	mma.sync.aligned.m16n8k8.row.col.f32.f16.f16.f32 {%f79535,%f79536,%f79537,%f79538}, {%r1,%r2}, {%r3}, {%f79535,%f79536,%f79537,%f79538};

	// end inline asm
	// begin inline asm
	mma.sync.aligned.m16n8k8.row.col.f32.f16.f16.f32 {%f79535,%f79536,%f79537,%f79538}, {%r1,%r2}, {%r3}, {%f79535,%f79536,%f79537,%f79538};

	// end inline asm
	// begin inline asm
	mma.sync.aligned.m16n8k8.row.col.f32.f16.f16.f32 {%f79535,%f79536,%f79537,%f79538}, {%r1,%r2}, {%r3}, {%f79535,%f79536,%f79537,%f79538};

	// end inline asm
	// begin inline asm
	mma.sync.aligned.m16n8k8.row.col.f32.f16.f16.f32 {%f79535,%f79536,%f79537,%f79538}, {%r1,%r2}, {%r3}, {%f79535,%f79536,%f79537,%f79538};

	// end inline asm
	// begin inline asm
	mma.sync.aligned.m16n8k8.row.col.f32.f16.f16.f32 {%f79535,%f79536,%f79537,%f79538}, {%r1,%r2}, {%r3}, {%f79535,%f79536,%f79537,%f79538};

	// end inline asm
	// begin inline asm
	mma.sync.aligned.m16n8k8.row.col.f32.f16.f16.f32 {%f79535,%f79536,%f79537,%f79538}, {%r1,%r2}, {%r3}, {%f79535,%f79536,%f79537,%f79538};

	// end inline asm
	// begin inline asm
	mma.sync.aligned.m16n8k8.row.col.f32.f16.f16.f32 {%f79535,%f79536,%f79537,%f79538}, {%r1,%r2}, {%r3}, {%f79535,%f79536,%f79537,%f79538};

	// end inline asm
	// begin inline asm
	mma.sync.aligned.m16n8k8.row.col.f32.f16.f16.f32 {%f79535,%f79536,%f79537,%f79538}, {%r1,%r2}, {%r3}, {%f79535,%f79536,%f79537,%f79538};

	// end inline asm
	// begin inline asm
	mma.sync.aligned.m16n8k8.row.col.f32.f16.f16.f32 {%f79535,%f79536,%f79537,%f79538}, {%r1,%r2}, {%r3}, {%f79535,%f79536,%f79537,%f79538};

	// end inline asm
	// begin inline asm
	mma.sync.aligned.m16n8k8.row.col.f32.f16.f16.f32 {%f79535,%f79536,%f79537,%f79538}, {%r1,%r2}, {%r3}, {%f79535,%f79536,%f79537,%f79538};

	// end inline asm
	// begin inline asm
	mma.sync.aligned.m16n8k8.row.col.f32.f16.f16.f32 {%f79535,%f79536,%f79537,%f79538}, {%r1,%r2}, {%r3}, {%f79535,%f79536,%f79537,%f79538};

	// end inline asm
	// begin inline asm
	mma.sync.aligned.m16n8k8.row.col.f32.f16.f16.f32 {%f79535,%f79536,%f79537,%f79538}, {%r1,%r2}, {%r3}, {%f79535,%f79536,%f79537,%f79538};

	// end inline asm
	// begin inline asm
	mma.sync.aligned.m16n8k8.row.col.f32.f16.f16.f32 {%f79535,%f79536,%f79537,%f79538}, {%r1,%r2}, {%r3}, {%f79535,%f79536,%f79537,%f79538};

	// end inline asm
	// begin inline asm
	mma.sync.aligned.m16n8k8.row.col.f32.f16.f16.f32 {%f79535,%f79536,%f79537,%f79538}, {%r1,%r2}, {%r3}, {%f79535,%f79536,%f79537,%f79538};

	// end inline asm
	// begin inline asm
	mma.sync.aligned.m16n8k8.row.col.f32.f16.f16.f32 {%f79535,%f79536,%f79537,%f79538}, {%r1,%r2}, {%r3}, {%f79535,%f79536,%f79537,%f79538};

	// end inline asm
	// begin inline asm
	mma.sync.aligned.m16n8k8.row.col.f32.f16.f16.f32 {%f79535,%f79536,%f79537,%f79538}, {%r1,%r2}, {%r3}, {%f79535,%f79536,%f79537,%f79538};

	// end inline asm
	// begin inline asm
	mma.sync.aligned.m16n8k8.row.col.f32.f16.f16.f32 {%f79535,%f79536,%f79537,%f79538}, {%r1,%r2}, {%r3}, {%f79535,%f79536,%f79537,%f79538};

	// end inline asm
	// begin inline asm
	mma.sync.aligned.m16n8k8.row.col.f32.f16.f16.f32 {%f79535,%f79536,%f79537,%f79538}, {%r1,%r2}, {%r3}, {%f79535,%f79536,%f79537,%f79538};

	// end inline asm
	// begin inline asm
	mma.sync.aligned.m16n8k8.row.col.f32.f16.f16.f32 {%f79535,%f79536,%f79537,%f79538}, {%r1,%r2}, {%r3}, {%f79535,%f79536,%f79537,%f79538};

	// end inline asm
	// begin inline asm
	mma.sync.aligned.m16n8k8.row.col.f32.f16.f16.f32 {%f79535,%f79536,%f79537,%f79538}, {%r1,%r2}, {%r3}, {%f79535,%f79536,%f79537,%f79538};

	// end inline asm
	// begin inline asm
	mma.sync.aligned.m16n8k8.row.col.f32.f16.f16.f32 {%f79535,%f79536,%f79537,%f79538}, {%r1,%r2}, {%r3}, {%f79535,%f79536,%f79537,%f79538};

	// end inline asm
	// begin inline asm
	mma.sync.aligned.m16n8k8.row.col.f32.f16.f16.f32 {%f79535,%f79536,%f79537,%f79538}, {%r1,%r2}, {%r3}, {%f79535,%f79536,%f79537,%f79538};

	// end inline asm
	// begin inline asm
	mma.sync.aligned.m16n8k8.row.col.f32.f16.f16.f32 {%f79535,%f79536,%f79537,%f79538}, {%r1,%r2}, {%r3}, {%f79535,%f79536,%f79537,%f79538};

	// end inline asm
	// begin inline asm
	mma.sync.aligned.m16n8k8.row.col.f32.f16.f16.f32 {%f79535,%f79536,%f79537,%f79538}, {%r1,%r2}, {%r3}, {%f79535,%f79536,%f79537,%f79538};

	// end inline asm
	// begin inline asm
	mma.sync.aligned.m16n8k8.row.col.f32.f16.f16.f32 {%f79535,%f79536,%f79537,%f79538}, {%r1,%r2}, {%r3}, {%f79535,%f79536,%f79537,%f79538};

	// end inline asm
	// begin inline asm
	mma.sync.aligned.m16n8k8.row.col.f32.f16.f16.f32 {%f79535,%f79536,%f79537,%f79538}, {%r1,%r2}, {%r3}, {%f79535,%f79536,%f79537,%f79538};

	// end inline asm
	// begin inline asm
	mma.sync.aligned.m16n8k8.row.col.f32.f16.f16.f32 {%f79535,%f79536,%f79537,%f79538}, {%r1,%r2}, {%r3}, {%f79535,%f79536,%f79537,%f79538};

	// end inline asm
	// begin inline asm
	mma.sync.aligned.m16n8k8.row.col.f32.f16.f16.f32 {%f79535,%f79536,%f79537,%f79538}, {%r1,%r2}, {%r3}, {%f79535,%f79536,%f79537,%f79538};

	// end inline asm
	// begin inline asm
	mma.sync.aligned.m16n8k8.row.col.f32.f16.f16.f32 {%f79535,%f79536,%f79537,%f79538}, {%r1,%r2}, {%r3}, {%f79535,%f79536,%f79537,%f79538};

	// end inline asm
	// begin inline asm
	mma.sync.aligned.m16n8k8.row.col.f32.f16.f16.f32 {%f79535,%f79536,%f79537,%f79538}, {%r1,%r2}, {%r3}, {%f79535,%f79536,%f79537,%f79538};

	// end inline asm
	// begin inline asm
	mma.sync.aligned.m16n8k8.row.col.f32.f16.f16.f32 {%f79535,%f79536,%f79537,%f79538}, {%r1,%r2}, {%r3}, {%f79535,%f79536,%f79537,%f79538};

	// end inline asm
	// begin inline asm
	mma.sync.aligned.m16n8k8.row.col.f32.f16.f16.f32 {%f79535,%f79536,%f79537,%f79538}, {%r1,%r2}, {%r3}, {%f79535,%f79536,%f79537,%f79538};

	// end inline asm
	// begin inline asm
	mma.sync.aligned.m16n8k8.row.col.f32.f16.f16.f32 {%f79535,%f79536,%f79537,%f79538}, {%r1,%r2}, {%r3}, {%f79535,%f79536,%f79537,%f79538};

	// end inline asm
	// begin inline asm
	mma.sync.aligned.m16n8k8.row.col.f32.f16.f16.f32 {%f79535,%f79536,%f79537,%f79538}, {%r1,%r2}, {%r3}, {%f79535,%f79536,%f79537,%f79538};

	// end inline asm
	// begin inline asm
	mma.sync.aligned.m16n8k8.row.col.f32.f16.f16.f32 {%f79535,%f79536,%f79537,%f79538}, {%r1,%r2}, {%r3}, {%f79535,%f79536,%f79537,%f79538};

	// end inline asm
	// begin inline asm
	mma.sync.aligned.m16n8k8.row.col.f32.f16.f16.f32 {%f79535,%f79536,%f79537,%f79538}, {%r1,%r2}, {%r3}, {%f79535,%f79536,%f79537,%f79538};

	// end inline asm
	// begin inline asm
	mma.sync.aligned.m16n8k8.row.col.f32.f16.f16.f32 {%f79535,%f79536,%f79537,%f79538}, {%r1,%r2}, {%r3}, {%f79535,%f79536,%f79537,%f79538};

	// end inline asm
	// begin inline asm
	mma.sync.aligned.m16n8k8.row.col.f32.f16.f16.f32 {%f79535,%f79536,%f79537,%f79538}, {%r1,%r2}, {%r3}, {%f79535,%f79536,%f79537,%f79538};

	// end inline asm
	// begin inline asm
	mma.sync.aligned.m16n8k8.row.col.f32.f16.f16.f32 {%f79535,%f79536,%f79537,%f79538}, {%r1,%r2}, {%r3}, {%f79535,%f79536,%f79537,%f79538};

	// end inline asm
	// begin inline asm
	mma.sync.aligned.m16n8k8.row.col.f32.f16.f16.f32 {%f79535,%f79536,%f79537,%f79538}, {%r1,%r2}, {%r3}, {%f79535,%f79536,%f79537,%f79538};

	// end inline asm
	// begin inline asm
	mma.sync.aligned.m16n8k8.row.col.f32.f16.f16.f32 {%f79535,%f79536,%f79537,%f79538}, {%r1,%r2}, {%r3}, {%f79535,%f79536,%f79537,%f79538};

	// end inline asm
	// begin inline asm
	mma.sync.aligned.m16n8k8.row.col.f32.f16.f16.f32 {%f79535,%f79536,%f79537,%f79538}, {%r1,%r2}, {%r3}, {%f79535,%f79536,%f79537,%f79538};

	// end inline asm
	// begin inline asm
	mma.sync.aligned.m16n8k8.row.col.f32.f16.f16.f32 {%f79535,%f79536,%f79537,%f79538}, {%r1,%r2}, {%r3}, {%f79535,%f79536,%f79537,%f79538};

	// end inline asm
	// begin inline asm
	mma.sync.aligned.m16n8k8.row.col.f32.f16.f16.f32 {%f79535,%f79536,%f79537,%f79538}, {%r1,%r2}, {%r3}, {%f79535,%f79536,%f79537,%f79538};

	// end inline asm
	// begin inline asm
	mma.sync.aligned.m16n8k8.row.col.f32.f16.f16.f32 {%f79535,%f79536,%f79537,%f79538}, {%r1,%r2}, {%r3}, {%f79535,%f79536,%f79537,%f79538};

	// end inline asm
	// begin inline asm
	mma.sync.aligned.m16n8k8.row.col.f32.f16.f16.f32 {%f79535,%f79536,%f79537,%f79538}, {%r1,%r2}, {%r3}, {%f79535,%f79536,%f79537,%f79538};

	// end inline asm
	// begin inline asm
	mma.sync.aligned.m16n8k8.row.col.f32.f16.f16.f32 {%f79535,%f79536,%f79537,%f79538}, {%r1,%r2}, {%r3}, {%f79535,%f79536,%f79537,%f79538};

	// end inline asm
	// begin inline asm
	mma.sync.aligned.m16n8k8.row.col.f32.f16.f16.f32 {%f79535,%f79536,%f79537,%f79538}, {%r1,%r2}, {%r3}, {%f79535,%f79536,%f79537,%f79538};

	// end inline asm
	// begin inline asm
	mma.sync.aligned.m16n8k8.row.col.f32.f16.f16.f32 {%f79535,%f79536,%f79537,%f79538}, {%r1,%r2}, {%r3}, {%f79535,%f79536,%f79537,%f79538};

	// end inline asm
	// begin inline asm
	mma.sync.aligned.m16n8k8.row.col.f32.f16.f16.f32 {%f79535,%f79536,%f79537,%f79538}, {%r1,%r2}, {%r3}, {%f79535,%f79536,%f79537,%f79538};

	// end inline asm
	// begin inline asm
	mma.sync.aligned.m16n8k8.row.col.f32.f16.f16.f32 {%f79535,%f79536,%f79537,%f79538}, {%r1,%r2}, {%r3}, {%f79535,%f79536,%f79537,%f79538};

	// end inline asm
	// begin inline asm
	mma.sync.aligned.m16n8k8.row.col.f32.f16.f16.f32 {%f79535,%f79536,%f79537,%f79538}, {%r1,%r2}, {%r3}, {%f79535,%f79536,%f79537,%f79538};

	// end inline asm
	// begin inline asm
	mma.sync.aligned.m16n8k8.row.col.f32.f16.f16.f32 {%f79535,%f79536,%f79537,%f79538}, {%r1,%r2}, {%r3}, {%f79535,%f79536,%f79537,%f79538};

	// end inline asm
	// begin inline asm
	mma.sync.aligned.m16n8k8.row.col.f32.f16.f16.f32 {%f79535,%f79536,%f79537,%f79538}, {%r1,%r2}, {%r3}, {%f79535,%f79536,%f79537,%f79538};

	// end inline asm
	// begin inline asm
	mma.sync.aligned.m16n8k8.row.col.f32.f16.f16.f32 {%f79535,%f79536,%f79537,%f79538}, {%r1,%r2}, {%r3}, {%f79535,%f79536,%f79537,%f79538};

	// end inline asm
	// begin inline asm
	mma.sync.aligned.m16n8k8.row.col.f32.f16.f16.f32 {%f79535,%f79536,%f79537,%f79538}, {%r1,%r2}, {%r3}, {%f79535,%f79536,%f79537,%f79538};

	// end inline asm
	// begin inline asm
	mma.sync.aligned.m16n8k8.row.col.f32.f16.f16.f32 {%f79535,%f79536,%f79537,%f79538}, {%r1,%r2}, {%r3}, {%f79535,%f79536,%f79537,%f79538};

	// end inline asm
	// begin inline asm
	mma.sync.aligned.m16n8k8.row.col.f32.f16.f16.f32 {%f79535,%f79536,%f79537,%f79538}, {%r1,%r2}, {%r3}, {%f79535,%f79536,%f79537,%f79538};

	// end inline asm
	// begin inline asm
	mma.sync.aligned.m16n8k8.row.col.f32.f16.f16.f32 {%f79535,%f79536,%f79537,%f79538}, {%r1,%r2}, {%r3}, {%f79535,%f79536,%f79537,%f79538};

	// end inline asm
	// begin inline asm
	mma.sync.aligned.m16n8k8.row.col.f32.f16.f16.f32 {%f79535,%f79536,%f79537,%f79538}, {%r1,%r2}, {%r3}, {%f79535,%f79536,%f79537,%f79538};

	// end inline asm
	// begin inline asm
	mma.sync.aligned.m16n8k8.row.col.f32.f16.f16.f32 {%f79535,%f79536,%f79537,%f79538}, {%r1,%r2}, {%r3}, {%f79535,%f79536,%f79537,%f79538};

	// end inline asm
	// begin inline asm
	mma.sync.aligned.m16n8k8.row.col.f32.f16.f16.f32 {%f79535,%f79536,%f79537,%f79538}, {%r1,%r2}, {%r3}, {%f79535,%f79536,%f79537,%f79538};

	// end inline asm
	// begin inline asm
	mma.sync.aligned.m16n8k8.row.col.f32.f16.f16.f32 {%f79535,%f79536,%f79537,%f79538}, {%r1,%r2}, {%r3}, {%f79535,%f79536,%f79537,%f79538};

	// end inline asm
	// begin inline asm
	mma.sync.aligned.m16n8k8.row.col.f32.f16.f16.f32 {%f79535,%f79536,%f79537,%f79538}, {%r1,%r2}, {%r3}, {%f79535,%f79536,%f79537,%f79538};

	// end inline asm
	// begin inline asm
	mma.sync.aligned.m16n8k8.row.col.f32.f16.f16.f32 {%f79535,%f79536,%f79537,%f79538}, {%r1,%r2}, {%r3}, {%f79535,%f79536,%f79537,%f79538};

	// end inline asm
	// begin inline asm
	mma.sync.aligned.m16n8k8.row.col.f32.f16.f16.f32 {%f79535,%f79536,%f79537,%f79538}, {%r1,%r2}, {%r3}, {%f79535,%f79536,%f79537,%f79538};

	// end inline asm
	// begin inline asm
	mma.sync.aligned.m16n8k8.row.col.f32.f16.f16.f32 {%f79535,%f79536,%f79537,%f79538}, {%r1,%r2}, {%r3}, {%f79535,%f79536,%f79537,%f79538};

	// end inline asm
	// begin inline asm
	mma.sync.aligned.m16n8k8.row.col.f32.f16.f16.f32 {%f79535,%f79536,%f79537,%f79538}, {%r1,%r2}, {%r3}, {%f79535,%f79536,%f79537,%f79538};

	// end inline asm
	// begin inline asm
	mma.sync.aligned.m16n8k8.row.col.f32.f16.f16.f32 {%f79535,%f79536,%f79537,%f79538}, {%r1,%r2}, {%r3}, {%f79535,%f79536,%f79537,%f79538};

	// end inline asm
	// begin inline asm
	mma.sync.aligned.m16n8k8.row.col.f32.f16.f16.f32 {%f79535,%f79536,%f79537,%f79538}, {%r1,%r2}, {%r3}, {%f79535,%f79536,%f79537,%f79538};

	// end inline asm
	// begin inline asm
	mma.sync.aligned.m16n8k8.row.col.f32.f16.f16.f32 {%f79535,%f79536,%f79537,%f79538}, {%r1,%r2}, {%r3}, {%f79535,%f79536,%f79537,%f79538};

	// end inline asm
	// begin inline asm
	mma.sync.aligned.m16n8k8.row.col.f32.f16.f16.f32 {%f79535,%f79536,%f79537,%f79538}, {%r1,%r2}, {%r3}, {%f79535,%f79536,%f79537,%f79538};

	// end inline asm
	// begin inline asm
	mma.sync.aligned.m16n8k8.row.col.f32.f16.f16.f32 {%f79535,%f79536,%f79537,%f79538}, {%r1,%r2}, {%r3}, {%f79535,%f79536,%f79537,%f79538};

	// end inline asm
	// begin inline asm
	mma.sync.aligned.m16n8k8.row.col.f32.f16.f16.f32 {%f79535,%f79536,%f79537,%f79538}, {%r1,%r2}, {%r3}, {%f79535,%f79536,%f79537,%f79538};

	// end inline asm
	// begin inline asm
	mma.sync.aligned.m16n8k8.row.col.f32.f16.f16.f32 {%f79535,%f79536,%f79537,%f79538}, {%r1,%r2}, {%r3}, {%f79535,%f79536,%f79537,%f79538};

	// end inline asm
	// begin inline asm
	mma.sync.aligned.m16n8k8.row.col.f32.f16.f16.f32 {%f79535,%f79536,%f79537,%f79538}, {%r1,%r2}, {%r3}, {%f79535,%f79536,%f79537,%f79538};

	// end inline asm
	// begin inline asm
	mma.sync.aligned.m16n8k8.row.col.f32.f16.f16.f32 {%f79535,%f79536,%f79537,%f79538}, {%r1,%r2}, {%r3}, {%f79535,%f79536,%f79537,%f79538};

	// end inline asm
	// begin inline asm
	mma.sync.aligned.m16n8k8.row.col.f32.f16.f16.f32 {%f79535,%f79536,%f79537,%f79538}, {%r1,%r2}, {%r3}, {%f79535,%f79536,%f79537,%f79538};

	// end inline asm
	// begin inline asm
	mma.sync.aligned.m16n8k8.row.col.f32.f16.f16.f32 {%f79535,%f79536,%f79537,%f79538}, {%r1,%r2}, {%r3}, {%f79535,%f79536,%f79537,%f79538};

	// end inline asm
	// begin inline asm
	mma.sync.aligned.m16n8k8.row.col.f32.f16.f16.f32 {%f79535,%f79536,%f79537,%f79538}, {%r1,%r2}, {%r3}, {%f79535,%f79536,%f79537,%f79538};

	// end inline asm
	// begin inline asm
	mma.sync.aligned.m16n8k8.row.col.f32.f16.f16.f32 {%f79535,%f79536,%f79537,%f79538}, {%r1,%r2}, {%r3}, {%f79535,%f79536,%f79537,%f79538};

	// end inline asm
	// begin inline asm
	mma.sync.aligned.m16n8k8.row.col.f32.f16.f16.f32 {%f79535,%f79536,%f79537,%f79538}, {%r1,%r2}, {%r3}, {%f79535,%f79536,%f79537,%f79538};

	// end inline asm
	// begin inline asm
	mma.sync.aligned.m16n8k8.row.col.f32.f16.f16.f32 {%f79535,%f79536,%f79537,%f79538}, {%r1,%r2}, {%r3}, {%f79535,%f79536,%f79537,%f79538};

	// end inline asm
	// begin inline asm
	mma.sync.aligned.m16n8k8.row.col.f32.f16.f16.f32 {%f79535,%f79536,%f79537,%f79538}, {%r1,%r2}, {%r3}, {%f79535,%f79536,%f79537,%f79538};

	// end inline asm
	// begin inline asm
	mma.sync.aligned.m16n8k8.row.col.f32.f16.f16.f32 {%f79535,%f79536,%f79537,%f79538}, {%r1,%r2}, {%r3}, {%f79535,%f79536,%f79537,%f79538};

	// end inline asm
	// begin inline asm
	mma.sync.aligned.m16n8k8.row.col.f32.f16.f16.f32 {%f79535,%f79536,%f79537,%f79538}, {%r1,%r2}, {%r3}, {%f79535,%f79536,%f79537,%f79538};

	// end inline asm
	// begin inline asm
	mma.sync.aligned.m16n8k8.row.col.f32.f16.f16.f32 {%f79535,%f79536,%f79537,%f79538}, {%r1,%r2}, {%r3}, {%f79535,%f79536,%f79537,%f79538};

	// end inline asm
	// begin inline asm
	mma.sync.aligned.m16n8k8.row.col.f32.f16.f16.f32 {%f79535,%f79536,%f79537,%f79538}, {%r1,%r2}, {%r3}, {%f79535,%f79536,%f79537,%f79538};

	// end inline asm
	// begin inline asm
	mma.sync.aligned.m16n8k8.row.col.f32.f16.f16.f32 {%f79535,%f79536,%f79537,%f79538}, {%r1,%r2}, {%r3}, {%f79535,%f79536,%f79537,%f79538};

	// end inline asm
	// begin inline asm
	mma.sync.aligned.m16n8k8.row.col.f32.f16.f16.f32 {%f79535,%f79536,%f79537,%f79538}, {%r1,%r2}, {%r3}, {%f79535,%f79536,%f79537,%f79538};

	// end inline asm
	// begin inline asm
	mma.sync.aligned.m16n8k8.row.col.f32.f16.f16.f32 {%f79535,%f79536,%f79537,%f79538}, {%r1,%r2}, {%r3}, {%f79535,%f79536,%f79537,%f79538};

	// end inline asm
	// begin inline asm
	mma.sync.aligned.m16n8k8.row.col.f32.f16.f16.f32 {%f79535,%f79536,%f79537,%f79538}, {%r1,%r2}, {%r3}, {%f79535,%f79536,%f79537,%f79538};

	// end inline asm
	// begin inline asm
	mma.sync.aligned.m16n8k8.row.col.f32.f16.f16.f32 {%f79535,%f79536,%f79537,%f79538}, {%r1,%r2}, {%r3}, {%f79535,%f79536,%f79537,%f79538};

	// end inline asm
	// begin inline asm
	mma.sync.aligned.m16n8k8.row.col.f32.f16.f16.f32 {%f79535,%f79536,%f79537,%f79538}, {%r1,%r2}, {%r3}, {%f79535,%f79536,%f79537,%f79538};

	// end inline asm
	// begin inline asm
	mma.sync.aligned.m16n8k8.row.col.f32.f16.f16.f32 {%f79535,%f79536,%f79537,%f79538}, {%r1,%r2}, {%r3}, {%f79535,%f79536,%f79537,%f79538};

	// end inline asm
	// begin inline asm
	mma.sync.aligned.m16n8k8.row.col.f32.f16.f16.f32 {%f79535,%f79536,%f79537,%f79538}, {%r1,%r2}, {%r3}, {%f79535,%f79536,%f79537,%f79538};

	// end inline asm
	// begin inline asm
	mma.sync.aligned.m16n8k8.row.col.f32.f16.f16.f32 {%f79535,%f79536,%f79537,%f79538}, {%r1,%r2}, {%r3}, {%f79535,%f79536,%f79537,%f79538};

	// end inline asm
	// begin inline asm
	mma.sync.aligned.m16n8k8.row.col.f32.f16.f16.f32 {%f79535,%f79536,%f79537,%f79538}, {%r1,%r2}, {%r3}, {%f79535,%f79536,%f79537,%f79538};

	// end inline asm
	// begin inline asm
	mma.sync.aligned.m16n8k8.row.col.f32.f16.f16.f32 {%f79535,%f79536,%f79537,%f79538}, {%r1,%r2}, {%r3}, {%f79535,%f79536,%f79537,%f79538};

	// end inline asm
	// begin inline asm
	mma.sync.aligned.m16n8k8.row.col.f32.f16.f16.f32 {%f79535,%f79536,%f79537,%f79538}, {%r1,%r2}, {%r3}, {%f79535,%f79536,%f79537,%f79538};

	// end inline asm
	// begin inline asm
	mma.sync.aligned.m16n8k8.row.col.f32.f16.f16.f32 {%f79535,%f79536,%f79537,%f79538}, {%r1,%r2}, {%r3}, {%f79535,%f79536,%f79537,%f79538};

	// end inline asm
	// begin inline asm
	mma.sync.aligned.m16n8k8.row.col.f32.f16.f16.f32 {%f79535,%f79536,%f79537,%f79538}, {%r1,%r2}, {%r3}, {%f79535,%f79536,%f79537,%f79538};

	// end inline asm
	// begin inline asm
	mma.sync.aligned.m16n8k8.row.col.f32.f16.f16.f32 {%f79535,%f79536,%f79537,%f79538}, {%r1,%r2}, {%r3}, {%f79535,%f79536,%f79537,%f79538};

	// end inline asm
	// begin inline asm
	mma.sync.aligned.m16n8k8.row.col.f32.f16.f16.f32 {%f79535,%f79536,%f79537,%f79538}, {%r1,%r2}, {%r3}, {%f79535,%f79536,%f79537,%f79538};

	// end inline asm
	// begin inline asm
	mma.sync.aligned.m16n8k8.row.col.f32.f16.f16.f32 {%f79535,%f79536,%f79537,%f79538}, {%r1,%r2}, {%r3}, {%f79535,%f79536,%f79537,%f79538};

	// end inline asm
	// begin inline asm
	mma.sync.aligned.m16n8k8.row.col.f32.f16.f16.f32 {%f79535,%f79536,%f79537,%f79538}, {%r1,%r2}, {%r3}, {%f79535,%f79536,%f79537,%f79538};

	// end inline asm
	// begin inline asm
	mma.sync.aligned.m16n8k8.row.col.f32.f16.f16.f32 {%f79535,%f79536,%f79537,%f79538}, {%r1,%r2}, {%r3}, {%f79535,%f79536,%f79537,%f79538};

	// end inline asm
	// begin inline asm
	mma.sync.aligned.m16n8k8.row.col.f32.f16.f16.f32 {%f79535,%f79536,%f79537,%f79538}, {%r1,%r2}, {%r3}, {%f79535,%f79536,%f79537,%f79538};

	// end inline asm
	// begin inline asm
	mma.sync.aligned.m16n8k8.row.col.f32.f16.f16.f32 {%f79535,%f79536,%f79537,%f79538}, {%r1,%r2}, {%r3}, {%f79535,%f79536,%f79537,%f79538};

	// end inline asm
	// begin inline asm
	mma.sync.aligned.m16n8k8.row.col.f32.f16.f16.f32 {%f79535,%f79536,%f79537,%f79538}, {%r1,%r2}, {%r3}, {%f79535,%f79536,%f79537,%f79538};

	// end inline asm
	// begin inline asm
	mma.sync.aligned.m16n8k8.row.col.f32.f16.f16.f32 {%f79535,%f79536,%f79537,%f79538}, {%r1,%r2}, {%r3}, {%f79535,%f79536,%f79537,%f79538};

	// end inline asm
	// begin inline asm
	mma.sync.aligned.m16n8k8.row.col.f32.f16.f16.f32 {%f79535,%f79536,%f79537,%f79538}, {%r1,%r2}, {%r3}, {%f79535,%f79536,%f79537,%f79538};

	// end inline asm
	// begin inline asm
	mma.sync.aligned.m16n8k8.row.col.f32.f16.f16.f32 {%f79535,%f79536,%f79537,%f79538}, {%r1,%r2}, {%r3}, {%f79535,%f79536,%f79537,%f79538};

	// end inline asm
	// begin inline asm
	mma.sync.aligned.m16n8k8.row.col.f32.f16.f16.f32 {%f79535,%f79536,%f79537,%f79538}, {%r1,%r2}, {%r3}, {%f79535,%f79536,%f79537,%f79538};

	// end inline asm
	// begin inline asm
	mma.sync.aligned.m16n8k8.row.col.f32.f16.f16.f32 {%f79535,%f79536,%f79537,%f79538}, {%r1,%r2}, {%r3}, {%f79535,%f79536,%f79537,%f79538};

	// end inline asm
	// begin inline asm
	mma.sync.aligned.m16n8k8.row.col.f32.f16.f16.f32 {%f79535,%f79536,%f79537,%f79538}, {%r1,%r2}, {%r3}, {%f79535,%f79536,%f79537,%f79538};

	// end inline asm
	// begin inline asm
	mma.sync.aligned.m16n8k8.row.col.f32.f16.f16.f32 {%f79535,%f79536,%f79537,%f79538}, {%r1,%r2}, {%r3}, {%f79535,%f79536,%f79537,%f79538};

	// end inline asm
	// begin inline asm
	mma.sync.aligned.m16n8k8.row.col.f32.f16.f16.f32 {%f79535,%f79536,%f79537,%f79538}, {%r1,%r2}, {%r3}, {%f79535,%f79536,%f79537,%f79538};

	// end inline asm
	// begin inline asm
	mma.sync.aligned.m16n8k8.row.col.f32.f16.f16.f32 {%f79535,%f79536,%f79537,%f79538}, {%r1,%r2}, {%r3}, {%f79535,%f79536,%f79537,%f79538};

	// end inline asm
	// begin inline asm
	mma.sync.aligned.m16n8k8.row.col.f32.f16.f16.f32 {%f79535,%f79536,%f79537,%f79538}, {%r1,%r2}, {%r3}, {%f79535,%f79536,%f79537,%f79538};

	// end inline asm
	// begin inline asm
	mma.sync.aligned.m16n8k8.row.col.f32.f16.f16.f32 {%f79535,%f79536,%f79537,%f79538}, {%r1,%r2}, {%r3}, {%f79535,%f79536,%f79537,%f79538};

	// end inline asm
	// begin inline asm
	mma.sync.aligned.m16n8k8.row.col.f32.f16.f16.f32 {%f79535,%f79536,%f79537,%f79538}, {%r1,%r2}, {%r3}, {%f79535,%f79536,%f79537,%f79538};

	// end inline asm
	// begin inline asm
	mma.sync.aligned.m16n8k8.row.col.f32.f16.f16.f32 {%f79535,%f79536,%f79537,%f79538}, {%r1,%r2}, {%r3}, {%f79535,%f79536,%f79537,%f79538};

	// end inline asm
	// begin inline asm
	mma.sync.aligned.m16n8k8.row.col.f32.f16.f16.f32 {%f79535,%f79536,%f79537,%f79538}, {%r1,%r2}, {%r3}, {%f79535,%f79536,%f79537,%f79538};

	// end inline asm
	// begin inline asm
	mma.sync.aligned.m16n8k8.row.col.f32.f16.f16.f32 {%f79535,%f79536,%f79537,%f79538}, {%r1,%r2}, {%r3}, {%f79535,%f79536,%f79537,%f79538};

	// end inline asm
	// begin inline asm
	mma.sync.aligned.m16n8k8.row.col.f32.f16.f16.f32 {%f79535,%f79536,%f79537,%f79538}, {%r1,%r2}, {%r3}, {%f79535,%f79536,%f79537,%f79538};

	// end inline asm
	// begin inline asm
	mma.sync.aligned.m16n8k8.row.col.f32.f16.f16.f32 {%f79535,%f79536,%f79537,%f79538}, {%r1,%r2}, {%r3}, {%f79535,%f79536,%f79537,%f79538};

	// end inline asm
	// begin inline asm
	mma.sync.aligned.m16n8k8.row.col.f32.f16.f16.f32 {%f79535,%f79536,%f79537,%f79538}, {%r1,%r2}, {%r3}, {%f79535,%f79536,%f79537,%f79538};

	// end inline asm
	// begin inline asm
	mma.sync.aligned.m16n8k8.row.col.f32.f16.f16.f32 {%f79535,%f79536,%f79537,%f79538}, {%r1,%r2}, {%r3}, {%f79535,%f79536,%f79537,%f79538};

	// end inline asm
	// begin inline asm
	mma.sync.aligned.m16n8k8.row.col.f32.f16.f16.f32 {%f79535,%f79536,%f79537,%f79538}, {%r1,%r2}, {%r3}, {%f79535,%f79536,%f79537,%f79538};

	// end inline asm
	// begin inline asm
	mma.sync.aligned.m16n8k8.row.col.f32.f16.f16.f32 {%f79535,%f79536,%f79537,%f79538}, {%r1,%r2}, {%r3}, {%f79535,%f79536,%f79537,%f79538};

	// end inline asm
	// begin inline asm
	mma.sync.aligned.m16n8k8.row.col.f32.f16.f16.f32 {%f79535,%f79536,%f79537,%f79538}, {%r1,%r2}, {%r3}, {%f79535,%f79536,%f79537,%f79538};

	// end inline asm
	// begin inline asm
	mma.sync.aligned.m16n8k8.row.col.f32.f16.f16.f32 {%f79535,%f79536,%f79537,%f79538}, {%r1,%r2}, {%r3}, {%f79535,%f79536,%f79537,%f79538};

	// end inline asm
	// begin inline asm
	mma.sync.aligned.m16n8k8.row.col.f32.f16.f16.f32 {%f79535,%f79536,%f79537,%f79538}, {%r1,%r2}, {%r3}, {%f79535,%f79536,%f79537,%f79538};

	// end inline asm
	// begin inline asm
	mma.sync.aligned.m16n8k8.row.col.f32.f16.f16.f32 {%f79535,%f79536,%f79537,%f79538}, {%r1,%r2}, {%r3}, {%f79535,%f79536,%f79537,%f79538};

	// end inline asm
	// begin inline asm
	mma.sync.aligned.m16n8k8.row.col.f32.f16.f16.f32 {%f79535,%f79536,%f79537,%f79538}, {%r1,%r2}, {%r3}, {%f79535,%f79536,%f79537,%f79538};

	// end inline asm
	// begin inline asm
	mma.sync.aligned.m16n8k8.row.col.f32.f16.f16.f32 {%f79535,%f79536,%f79537,%f79538}, {%r1,%r2}, {%r3}, {%f79535,%f79536,%f79537,%f79538};

	// end inline asm
	// begin inline asm
	mma.sync.aligned.m16n8k8.row.col.f32.f16.f16.f32 {%f79535,%f79536,%f79537,%f79538}, {%r1,%r2}, {%r3}, {%f79535,%f79536,%f79537,%f79538};

	// end inline asm
	// begin inline asm
	mma.sync.aligned.m16n8k8.row.col.f32.f16.f16.f32 {%f79535,%f79536,%f79537,%f79538}, {%r1,%r2}, {%r3}, {%f79535,%f79536,%f79537,%f79538};

	// end inline asm
	// begin inline asm
	mma.sync.aligned.m16n8k8.row.col.f32.f16.f16.f32 {%f79535,%f79536,%f79537,%f79538}, {%r1,%r2}, {%r3}, {%f79535,%f79536,%f79537,%f79538};

	// end inline asm
	// begin inline asm
	mma.sync.aligned.m16n8k8.row.col.f32.f16.f16.f32 {%f79535,%f79536,%f79537,%f79538}, {%r1,%r2}, {%r3}, {%f79535,%f79536,%f79537,%f79538};

	// end inline asm
	// begin inline asm
	mma.sync.aligned.m16n8k8.row.col.f32.f16.f16.f32 {%f79535,%f79536,%f79537,%f79538}, {%r1,%r2}, {%r3}, {%f79535,%f79536,%f79537,%f79538};

	// end inline asm
	// begin inline asm
	mma.sync.aligned.m16n8k8.row.col.f32.f16.f16.f32 {%f79535,%f79536,%f79537,%f79538}, {%r1,%r2}, {%r3}, {%f79535,%f79536,%f79537,%f79538};

	// end inline asm
	// begin inline asm
	mma.sync.aligned.m16n8k8.row.col.f32.f16.f16.f32 {%f79535,%f79536,%f79537,%f79538}, {%r1,%r2}, {%r3}, {%f79535,%f79536,%f79537,%f79538};

	// end inline asm
	// begin inline asm
	mma.sync.aligned.m16n8k8.row.col.f32.f16.f16.f32 {%f79535,%f79536,%f79537,%f79538}, {%r1,%r2}, {%r3}, {%f79535,%f79536,%f79537,%f79538};

	// end inline asm
	// begin inline asm
	mma.sync.aligned.m16n8k8.row.col.f32.f16.f16.f32 {%f79535,%f79536,%f79537,%f79538}, {%r1,%r2}, {%r3}, {%f79535,%f79536,%f79537,%f79538};

	// end inline asm
	// begin inline asm
	mma.sync.aligned.m16n8k8.row.col.f32.f16.f16.f32 {%f79535,%f79536,%f79537,%f79538}, {%r1,%r2}, {%r3}, {%f79535,%f79536,%f79537,%f79538};

	// end inline asm
	// begin inline asm
	mma.sync.aligned.m16n8k8.row.col.f32.f16.f16.f32 {%f79535,%f79536,%f79537,%f79538}, {%r1,%r2}, {%r3}, {%f79535,%f79536,%f79537,%f79538};

	// end inline asm
	// begin inline asm
	mma.sync.aligned.m16n8k8.row.col.f32.f16.f16.f32 {%f79535,%f79536,%f79537,%f79538}, {%r1,%r2}, {%r3}, {%f79535,%f79536,%f79537,%f79538};

	// end inline asm
	// begin inline asm
	mma.sync.aligned.m16n8k8.row.col.f32.f16.f16.f32 {%f79535,%f79536,%f79537,%f79538}, {%r1,%r2}, {%r3}, {%f79535,%f79536,%f79537,%f79538};

	// end inline asm
	// begin inline asm
	mma.sync.aligned.m16n8k8.row.col.f32.f16.f16.f32 {%f79535,%f79536,%f79537,%f79538}, {%r1,%r2}, {%r3}, {%f79535,%f79536,%f79537,%f79538};

	// end inline asm
	// begin inline asm
	mma.sync.aligned.m16n8k8.row.col.f32.f16.f16.f32 {%f79535,%f79536,%f79537,%f79538}, {%r1,%r2}, {%r3}, {%f79535,%f79536,%f79537,%f79538};

	// end inline asm
	// begin inline asm
	mma.sync.aligned.m16n8k8.row.col.f32.f16.f16.f32 {%f79535,%f79536,%f79537,%f79538}, {%r1,%r2}, {%r3}, {%f79535,%f79536,%f79537,%f79538};

	// end inline asm
	// begin inline asm
	mma.sync.aligned.m16n8k8.row.col.f32.f16.f16.f32 {%f79535,%f79536,%f79537,%f79538}, {%r1,%r2}, {%r3}, {%f79535,%f79536,%f79537,%f79538};

	// end inline asm
	// begin inline asm
	mma.sync.aligned.m16n8k8.row.col.f32.f16.f16.f32 {%f79535,%f79536,%f79537,%f79538}, {%r1,%r2}, {%r3}, {%f79535,%f79536,%f79537,%f79538};

	// end inline asm
	// begin inline asm
	mma.sync.aligned.m16n8k8.row.col.f32.f16.f16.f32 {%f79535,%f79536,%f79537,%f79538}, {%r1,%r2}, {%r3}, {%f79535,%f79536,%f79537,%f79538};

	// end inline asm
	// begin inline asm
	mma.sync.aligned.m16n8k8.row.col.f32.f16.f16.f32 {%f79535,%f79536,%f79537,%f79538}, {%r1,%r2}, {%r3}, {%f79535,%f79536,%f79537,%f79538};

	// end inline asm
	// begin inline asm
	mma.sync.aligned.m16n8k8.row.col.f32.f16.f16.f32 {%f79535,%f79536,%f79537,%f79538}, {%r1,%r2}, {%r3}, {%f79535,%f79536,%f79537,%f79538};

	// end inline asm
	// begin inline asm
	mma.sync.aligned.m16n8k8.row.col.f32.f16.f16.f32 {%f79535,%f79536,%f79537,%f79538}, {%r1,%r2}, {%r3}, {%f79535,%f79536,%f79537,%f79538};

	// end inline asm
	// begin inline asm
	mma.sync.aligned.m16n8k8.row.col.f32.f16.f16.f32 {%f79535,%f79536,%f79537,%f79538}, {%r1,%r2}, {%r3}, {%f79535,%f79536,%f79537,%f79538};

	// end inline asm
	// begin inline asm
	mma.sync.aligned.m16n8k8.row.col.f32.f16.f16.f32 {%f79535,%f79536,%f79537,%f79538}, {%r1,%r2}, {%r3}, {%f79535,%f79536,%f79537,%f79538};

	// end inline asm
	// begin inline asm
	mma.sync.aligned.m16n8k8.row.col.f32.f16.f16.f32 {%f79535,%f79536,%f79537,%f79538}, {%r1,%r2}, {%r3}, {%f79535,%f79536,%f79537,%f79538};

	// end inline asm
	// begin inline asm
	mma.sync.aligned.m16n8k8.row.col.f32.f16.f16.f32 {%f79535,%f79536,%f79537,%f79538}, {%r1,%r2}, {%r3}, {%f79535,%f79536,%f79537,%f79538};

	// end inline asm
	// begin inline asm
	mma.sync.aligned.m16n8k8.row.col.f32.f16.f16.f32 {%f79535,%f79536,%f79537,%f79538}, {%r1,%r2}, {%r3}, {%f79535,%f79536,%f79537,%f79538};

	// end inline asm
	// begin inline asm
	mma.sync.aligned.m16n8k8.row.col.f32.f16.f16.f32 {%f79535,%f79536,%f79537,%f79538}, {%r1,%r2}, {%r3}, {%f79535,%f79536,%f79537,%f79538};

	// end inline asm
	// begin inline asm
	mma.sync.aligned.m16n8k8.row.col.f32.f16.f16.f32 {%f79535,%f79536,%f79537,%f79538}, {%r1,%r2}, {%r3}, {%f79535,%f79536,%f79537,%f79538};

	// end inline asm
	// begin inline asm
	mma.sync.aligned.m16n8k8.row.col.f32.f16.f16.f32 {%f79535,%f79536,%f79537,%f79538}, {%r1,%r2}, {%r3}, {%f79535,%f79536,%f79537,%f79538};

	// end inline asm
	// begin inline asm
	mma.sync.aligned.m16n8k8.row.col.f32.f16.f16.f32 {%f79535,%f79536,%f79537,%f79538}, {%r1,%r2}, {%r3}, {%f79535,%f79536,%f79537,%f79538};

	// end inline asm
	// begin inline asm
	mma.sync.aligned.m16n8k8.row.col.f32.f16.f16.f32 {%f79535,%f79536,%f79537,%f79538}, {%r1,%r2}, {%r3}, {%f79535,%f79536,%f79537,%f79538};

	// end inline asm
	// begin inline asm
	mma.sync.aligned.m16n8k8.row.col.f32.f16.f16.f32 {%f79535,%f79536,%f79537,%f79538}, {%r1,%r2}, {%r3}, {%f79535,%f79536,%f79537,%f79538};

	// end inline asm
	// begin inline asm
	mma.sync.aligned.m16n8k8.row.col.f32.f16.f16.f32 {%f79535,%f79536,%f79537,%f79538}, {%r1,%r2}, {%r3}, {%f79535,%f79536,%f79537,%f79538};

	// end inline asm
	// begin inline asm
	mma.sync.aligned.m16n8k8.row.col.f32.f16.f16.f32 {%f79535,%f79536,%f79537,%f79538}, {%r1,%r2}, {%r3}, {%f79535,%f79536,%f79537,%f79538};

	// end inline asm
	// begin inline asm
	mma.sync.aligned.m16n8k8.row.col.f32.f16.f16.f32 {%f79535,%f79536,%f79537,%f79538}, {%r1,%r2}, {%r3}, {%f79535,%f79536,%f79537,%f79538};

	// end inline asm
	// begin inline asm
	mma.sync.aligned.m16n8k8.row.col.f32.f16.f16.f32 {%f79535,%f79536,%f79537,%f79538}, {%r1,%r2}, {%r3}, {%f79535,%f79536,%f79537,%f79538};

	// end inline asm
	// begin inline asm
	mma.sync.aligned.m16n8k8.row.col.f32.f16.f16.f32 {%f79535,%f79536,%f79537,%f79538}, {%r1,%r2}, {%r3}, {%f79535,%f79536,%f79537,%f79538};

	// end inline asm
	mov.f32 	%f82377, %f79537;
	mov.f32 	%f82376, %f79536;
	mov.f32 	%f82378, %f79538;
	mov.f32 	%f82375, %f79535;
	// begin inline asm
	mma.sync.aligned.m16n8k8.row.col.f32.f16.f16.f32 {%f82375,%f82376,%f82377,%f82378}, {%r1,%r2}, {%r3}, {%f82375,%f82376,%f82377,%f82378};

	// end inline asm
	// begin inline asm
	mma.sync.aligned.m16n8k8.row.col.f32.f16.f16.f32 {%f82375,%f82376,%f82377,%f82378}, {%r1,%r2}, {%r3}, {%f82375,%f82376,%f82377,%f82378};

	// end inline asm
	// begin inline asm
	mma.sync.aligned.m16n8k8.row.col.f32.f16.f16.f32 {%f82375,%f82376,%f82377,%f82378}, {%r1,%r2}, {%r3}, {%f82375,%f82376,%f82377,%f82378};

	// end inline asm
	// begin inline asm
	mma.sync.aligned.m16n8k8.row.col.f32.f16.f16.f32 {%f82375,%f82376,%f82377,%f82378}, {%r1,%r2}, {%r3}, {%f82375,%f82376,%f82377,%f82378};

	// end inline asm
	// begin inline asm
	mma.sync.aligned.m16n8k8.row.col.f32.f16.f16.f32 {%f82375,%f82376,%f82377,%f82378}, {%r1,%r2}, {%r3}, {%f82375,%f82376,%f82377,%f82378};

	// end inline asm
	// begin inline asm
	mma.sync.aligned.m16n8k8.row.col.f32.f16.f16.f32 {%f82375,%f82376,%f82377,%f82378}, {%r1,%r2}, {%r3}, {%f82375,%f82376,%f82377,%f82378};

	// end inline asm
	// begin inline asm
	mma.sync.aligned.m16n8k8.row.col.f32.f16.f16.f32 {%f82375,%f82376,%f82377,%f82378}, {%r1,%r2}, {%r3}, {%f82375,%f82376,%f82377,%f82378};

	// end inline asm
	// begin inline asm
	mma.sync.aligned.m16n8k8.row.col.f32.f16.f16.f32 {%f82375,%f82376,%f82377,%f82378}, {%r1,%r2}, {%r3}, {%f82375,%f82376,%f82377,%f82378};

	// end inline asm
	// begin inline asm
	mma.sync.aligned.m16n8k8.row.col.f32.f16.f16.f32 {%f82375,%f82376,%f82377,%f82378}, {%r1,%r2}, {%r3}, {%f82375,%f82376,%f82377,%f82378};

	// end inline asm
	// begin inline asm
	mma.sync.aligned.m16n8k8.row.col.f32.f16.f16.f32 {%f82375,%f82376,%f82377,%f82378}, {%r1,%r2}, {%r3}, {%f82375,%f82376,%f82377,%f82378};

	// end inline asm
	// begin inline asm
	mma.sync.aligned.m16n8k8.row.col.f32.f16.f16.f32 {%f82375,%f82376,%f82377,%f82378}, {%r1,%r2}, {%r3}, {%f82375,%f82376,%f82377,%f82378};

	// end inline asm
	// begin inline asm
	mma.sync.aligned.m16n8k8.row.col.f32.f16.f16.f32 {%f82375,%f82376,%f82377,%f82378}, {%r1,%r2}, {%r3}, {%f82375,%f82376,%f82377,%f82378};

	// end inline asm
	// begin inline asm
	mma.sync.aligned.m16n8k8.row.col.f32.f16.f16.f32 {%f82375,%f82376,%f82377,%f82378}, {%r1,%r2}, {%r3}, {%f82375,%f82376,%f82377,%f82378};

	// end inline asm
	// begin inline asm
	mma.sync.aligned.m16n8k8.row.col.f32.f16.f16.f32 {%f82375,%f82376,%f82377,%f82378}, {%r1,%r2}, {%r3}, {%f82375,%f82376,%f82377,%f82378};

	// end inline asm
	// begin inline asm
	mma.sync.aligned.m16n8k8.row.col.f32.f16.f16.f32 {%f82375,%f82376,%f82377,%f82378}, {%r1,%r2}, {%r3}, {%f82375,%f82376,%f82377,%f82378};

	// end inline asm
	// begin inline asm
	mma.sync.aligned.m16n8k8.row.col.f32.f16.f16.f32 {%f82375,%f82376,%f82377,%f82378}, {%r1,%r2}, {%r3}, {%f82375,%f82376,%f82377,%f82378};

	// end inline asm
	// begin inline asm
	mma.sync.aligned.m16n8k8.row.col.f32.f16.f16.f32 {%f82375,%f82376,%f82377,%f82378}, {%r1,%r2}, {%r3}, {%f82375,%f82376,%f82377,%f82378};

	// end inline asm
	// begin inline asm
	mma.sync.aligned.m16n8k8.row.col.f32.f16.f16.f32 {%f82375,%f82376,%f82377,%f82378}, {%r1,%r2}, {%r3}, {%f82375,%f82376,%f82377,%f82378};

	// end inline asm
	// begin inline asm
	mma.sync.aligned.m16n8k8.row.col.f32.f16.f16.f32 {%f82375,%f82376,%f82377,%f82378}, {%r1,%r2}, {%r3}, {%f82375,%f82376,%f82377,%f82378};

	// end inline asm
	// begin inline asm
	mma.sync.aligned.m16n8k8.row.col.f32.f16.f16.f32 {%f82375,%f82376,%f82377,%f82378}, {%r1,%r2}, {%r3}, {%f82375,%f82376,%f82377,%f82378};

	// end inline asm
	// begin inline asm
	mma.sync.aligned.m16n8k8.row.col.f32.f16.f16.f32 {%f82375,%f82376,%f82377,%f82378}, {%r1,%r2}, {%r3}, {%f82375,%f82376,%f82377,%f82378};

	// end inline asm
	// begin inline asm
	mma.sync.aligned.m16n8k8.row.col.f32.f16.f16.f32 {%f82375,%f82376,%f82377,%f82378}, {%r1,%r2}, {%r3}, {%f82375,%f82376,%f82377,%f82378};

	// end inline asm
	// begin inline asm
	mma.sync.aligned.m16n8k8.row.col.f32.f16.f16.f32 {%f82375,%f82376,%f82377,%f82378}, {%r1,%r2}, {%r3}, {%f82375,%f82376,%f82377,%f82378};

	// end inline asm
	// begin inline asm
	mma.sync.aligned.m16n8k8.row.col.f32.f16.f16.f32 {%f82375,%f82376,%f82377,%f82378}, {%r1,%r2}, {%r3}, {%f82375,%f82376,%f82377,%f82378};

	// end inline asm
	// begin inline asm
	mma.sync.aligned.m16n8k8.row.col.f32.f16.f16.f32 {%f82375,%f82376,%f82377,%f82378}, {%r1,%r2}, {%r3}, {%f82375,%f82376,%f82377,%f82378};

	// end inline asm
	// begin inline asm
	mma.sync.aligned.m16n8k8.row.col.f32.f16.f16.f32 {%f82375,%f82376,%f82377,%f82378}, {%r1,%r2}, {%r3}, {%f82375,%f82376,%f82377,%f82378};

	// end inline asm
	// begin inline asm
	mma.sync.aligned.m16n8k8.row.col.f32.f16.f16.f32 {%f82375,%f82376,%f82377,%f82378}, {%r1,%r2}, {%r3}, {%f82375,%f82376,%f82377,%f82378};

	// end inline asm
	// begin inline asm
	mma.sync.aligned.m16n8k8.row.col.f32.f16.f16.f32 {%f82375,%f82376,%f82377,%f82378}, {%r1,%r2}, {%r3}, {%f82375,%f82376,%f82377,%f82378};

	// end inline asm
	// begin inline asm
	mma.sync.aligned.m16n8k8.row.col.f32.f16.f16.f32 {%f82375,%f82376,%f82377,%f82378}, {%r1,%r2}, {%r3}, {%f82375,%f82376,%f82377,%f82378};

	// end inline asm
	// begin inline asm
	mma.sync.aligned.m16n8k8.row.col.f32.f16.f16.f32 {%f82375,%f82376,%f82377,%f82378}, {%r1,%r2}, {%r3}, {%f82375,%f82376,%f82377,%f82378};

	// end inline asm
	// begin inline asm
	mma.sync.aligned.m16n8k8.row.col.f32.f16.f16.f32 {%f82375,%f82376,%f82377,%f82378}, {%r1,%r2}, {%r3}, {%f82375,%f82376,%f82377,%f82378};

	// end inline asm
	// begin inline asm
	mma.sync.aligned.m16n8k8.row.col.f32.f16.f16.f32 {%f82375,%f82376,%f82377,%f82378}, {%r1,%r2}, {%r3}, {%f82375,%f82376,%f82377,%f82378};

	// end inline asm
	// begin inline asm
	mma.sync.aligned.m16n8k8.row.col.f32.f16.f16.f32 {%f82375,%f82376,%f82377,%f82378}, {%r1,%r2}, {%r3}, {%f82375,%f82376,%f82377,%f82378};

	// end inline asm
	// begin inline asm
	mma.sync.aligned.m16n8k8.row.col.f32.f16.f16.f32 {%f82375,%f82376,%f82377,%f82378}, {%r1,%r2}, {%r3}, {%f82375,%f82376,%f82377,%f82378};

	// end inline asm
	// begin inline asm
	mma.sync.aligned.m16n8k8.row.col.f32.f16.f16.f32 {%f82375,%f82376,%f82377,%f82378}, {%r1,%r2}, {%r3}, {%f82375,%f82376,%f82377,%f82378};

	// end inline asm
	// begin inline asm
	mma.sync.aligned.m16n8k8.row.col.f32.f16.f16.f32 {%f82375,%f82376,%f82377,%f82378}, {%r1,%r2}, {%r3}, {%f82375,%f82376,%f82377,%f82378};

	// end inline asm
	// begin inline asm
	mma.sync.aligned.m16n8k8.row.col.f32.f16.f16.f32 {%f82375,%f82376,%f82377,%f82378}, {%r1,%r2}, {%r3}, {%f82375,%f82376,%f82377,%f82378};

	// end inline asm
	// begin inline asm
	mma.sync.aligned.m16n8k8.row.col.f32.f16.f16.f32 {%f82375,%f82376,%f82377,%f82378}, {%r1,%r2}, {%r3}, {%f82375,%f82376,%f82377,%f82378};

	// end inline asm
	// begin inline asm
	mma.sync.aligned.m16n8k8.row.col.f32.f16.f16.f32 {%f82375,%f82376,%f82377,%f82378}, {%r1,%r2}, {%r3}, {%f82375,%f82376,%f82377,%f82378};

	// end inline asm
	// begin inline asm
	mma.sync.aligned.m16n8k8.row.col.f32.f16.f16.f32 {%f82375,%f82376,%f82377,%f82378}, {%r1,%r2}, {%r3}, {%f82375,%f82376,%f82377,%f82378};

	// end inline asm
	// begin inline asm
	mma.sync.aligned.m16n8k8.row.col.f32.f16.f16.f32 {%f82375,%f82376,%f82377,%f82378}, {%r1,%r2}, {%r3}, {%f82375,%f82376,%f82377,%f82378};

	// end inline asm
	// begin inline asm
	mma.sync.aligned.m16n8k8.row.col.f32.f16.f16.f32 {%f82375,%f82376,%f82377,%f82378}, {%r1,%r2}, {%r3}, {%f82375,%f82376,%f82377,%f82378};

	// end inline asm
	// begin inline asm
	mma.sync.aligned.m16n8k8.row.col.f32.f16.f16.f32 {%f82375,%f82376,%f82377,%f82378}, {%r1,%r2}, {%r3}, {%f82375,%f82376,%f82377,%f82378};

	// end inline asm
	// begin inline asm
	mma.sync.aligned.m16n8k8.row.col.f32.f16.f16.f32 {%f82375,%f82376,%f82377,%f82378}, {%r1,%r2}, {%r3}, {%f82375,%f82376,%f82377,%f82378};

	// end inline asm
	// begin inline asm
	mma.sync.aligned.m16n8k8.row.col.f32.f16.f16.f32 {%f82375,%f82376,%f82377,%f82378}, {%r1,%r2}, {%r3}, {%f82375,%f82376,%f82377,%f82378};

	// end inline asm
	// begin inline asm
	mma.sync.aligned.m16n8k8.row.col.f32.f16.f16.f32 {%f82375,%f82376,%f82377,%f82378}, {%r1,%r2}, {%r3}, {%f82375,%f82376,%f82377,%f82378};

	// end inline asm
	// begin inline asm
	mma.sync.aligned.m16n8k8.row.col.f32.f16.f16.f32 {%f82375,%f82376,%f82377,%f82378}, {%r1,%r2}, {%r3}, {%f82375,%f82376,%f82377,%f82378};

	// end inline asm
	// begin inline asm
	mma.sync.aligned.m16n8k8.row.col.f32.f16.f16.f32 {%f82375,%f82376,%f82377,%f82378}, {%r1,%r2}, {%r3}, {%f82375,%f82376,%f82377,%f82378};

	// end inline asm
	// begin inline asm
	mma.sync.aligned.m16n8k8.row.col.f32.f16.f16.f32 {%f82375,%f82376,%f82377,%f82378}, {%r1,%r2}, {%r3}, {%f82375,%f82376,%f82377,%f82378};

	// end inline asm
	// begin inline asm
	mma.sync.aligned.m16n8k8.row.col.f32.f16.f16.f32 {%f82375,%f82376,%f82377,%f82378}, {%r1,%r2}, {%r3}, {%f82375,%f82376,%f82377,%f82378};

	// end inline asm
	// begin inline asm
	mma.sync.aligned.m16n8k8.row.col.f32.f16.f16.f32 {%f82375,%f82376,%f82377,%f82378}, {%r1,%r2}, {%r3}, {%f82375,%f82376,%f82377,%f82378};

	// end inline asm
	// begin inline asm
	mma.sync.aligned.m16n8k8.row.col.f32.f16.f16.f32 {%f82375,%f82376,%f82377,%f82378}, {%r1,%r2}, {%r3}, {%f82375,%f82376,%f82377,%f82378};

	// end inline asm
	// begin inline asm
	mma.sync.aligned.m16n8k8.row.col.f32.f16.f16.f32 {%f82375,%f82376,%f82377,%f82378}, {%r1,%r2}, {%r3}, {%f82375,%f82376,%f82377,%f82378};

	// end inline asm
	// begin inline asm
	mma.sync.aligned.m16n8k8.row.col.f32.f16.f16.f32 {%f82375,%f82376,%f82377,%f82378}, {%r1,%r2}, {%r3}, {%f82375,%f82376,%f82377,%f82378};

	// end inline asm
	// begin inline asm
	mma.sync.aligned.m16n8k8.row.col.f32.f16.f16.f32 {%f82375,%f82376,%f82377,%f82378}, {%r1,%r2}, {%r3}, {%f82375,%f82376,%f82377,%f82378};

	// end inline asm
	// begin inline asm
	mma.sync.aligned.m16n8k8.row.col.f32.f16.f16.f32 {%f82375,%f82376,%f82377,%f82378}, {%r1,%r2}, {%r3}, {%f82375,%f82376,%f82377,%f82378};

	// end inline asm
	// begin inline asm
	mma.sync.aligned.m16n8k8.row.col.f32.f16.f16.f32 {%f82375,%f82376,%f82377,%f82378}, {%r1,%r2}, {%r3}, {%f82375,%f82376,%f82377,%f82378};

	// end inline asm
	// begin inline asm
	mma.sync.aligned.m16n8k8.row.col.f32.f16.f16.f32 {%f82375,%f82376,%f82377,%f82378}, {%r1,%r2}, {%r3}, {%f82375,%f82376,%f82377,%f82378};

	// end inline asm
	// begin inline asm
	mma.sync.aligned.m16n8k8.row.col.f32.f16.f16.f32 {%f82375,%f82376,%f82377,%f82378}, {%r1,%r2}, {%r3}, {%f82375,%f82376,%f82377,%f82378};

	// end inline asm
	// begin inline asm
	mma.sync.aligned.m16n8k8.row.col.f32.f16.f16.f32 {%f82375,%f82376,%f82377,%f82378}, {%r1,%r2}, {%r3}, {%f82375,%f82376,%f82377,%f82378};

	// end inline asm
	// begin inline asm
	mma.sync.aligned.m16n8k8.row.col.f32.f16.f16.f32 {%f82375,%f82376,%f82377,%f82378}, {%r1,%r2}, {%r3}, {%f82375,%f82376,%f82377,%f82378};

	// end inline asm
	// begin inline asm
	mma.sync.aligned.m16n8k8.row.col.f32.f16.f16.f32 {%f82375,%f82376,%f82377,%f82378}, {%r1,%r2}, {%r3}, {%f82375,%f82376,%f82377,%f82378};

	// end inline asm
	// begin inline asm
	mma.sync.aligned.m16n8k8.row.col.f32.f16.f16.f32 {%f82375,%f82376,%f82377,%f82378}, {%r1,%r2}, {%r3}, {%f82375,%f82376,%f82377,%f82378};

	// end inline asm
	// begin inline asm
	mma.sync.aligned.m16n8k8.row.col.f32.f16.f16.f32 {%f82375,%f82376,%f82377,%f82378}, {%r1,%r2}, {%r3}, {%f82375,%f82376,%f82377,%f82378};

	// end inline asm
	// begin inline asm
	mma.sync.aligned.m16n8k8.row.col.f32.f16.f16.f32 {%f82375,%f82376,%f82377,%f82378}, {%r1,%r2}, {%r3}, {%f82375,%f82376,%f82377,%f82378};

	// end inline asm
	// begin inline asm
	mma.sync.aligned.m16n8k8.row.col.f32.f16.f16.f32 {%f82375,%f82376,%f82377,%f82378}, {%r1,%r2}, {%r3}, {%f82375,%f82376,%f82377,%f82378};

	// end inline asm
	// begin inline asm
	mma.sync.aligned.m16n8k8.row.col.f32.f16.f16.f32 {%f82375,%f82376,%f82377,%f82378}, {%r1,%r2}, {%r3}, {%f82375,%f82376,%f82377,%f82378};

	// end inline asm
	// begin inline asm
	mma.sync.aligned.m16n8k8.row.col.f32.f16.f16.f32 {%f82375,%f82376,%f82377,%f82378}, {%r1,%r2}, {%r3}, {%f82375,%f82376,%f82377,%f82378};

	// end inline asm
	// begin inline asm
	mma.sync.aligned.m16n8k8.row.col.f32.f16.f16.f32 {%f82375,%f82376,%f82377,%f82378}, {%r1,%r2}, {%r3}, {%f82375,%f82376,%f82377,%f82378};

	// end inline asm
	// begin inline asm
	mma.sync.aligned.m16n8k8.row.col.f32.f16.f16.f32 {%f82375,%f82376,%f82377,%f82378}, {%r1,%r2}, {%r3}, {%f82375,%f82376,%f82377,%f82378};

	// end inline asm
	// begin inline asm
	mma.sync.aligned.m16n8k8.row.col.f32.f16.f16.f32 {%f82375,%f82376,%f82377,%f82378}, {%r1,%r2}, {%r3}, {%f82375,%f82376,%f82377,%f82378};

	// end inline asm
	// begin inline asm
	mma.sync.aligned.m16n8k8.row.col.f32.f16.f16.f32 {%f82375,%f82376,%f82377,%f82378}, {%r1,%r2}, {%r3}, {%f82375,%f82376,%f82377,%f82378};

	// end inline asm
	// begin inline asm
	mma.sync.aligned.m16n8k8.row.col.f32.f16.f16.f32 {%f82375,%f82376,%f82377,%f82378}, {%r1,%r2}, {%r3}, {%f82375,%f82376,%f82377,%f82378};

	// end inline asm
	// begin inline asm
	mma.sync.aligned.m16n8k8.row.col.f32.f16.f16.f32 {%f82375,%f82376,%f82377,%f82378}, {%r1,%r2}, {%r3}, {%f82375,%f82376,%f82377,%f82378};

	// end inline asm
	// begin inline asm
	mma.sync.aligned.m16n8k8.row.col.f32.f16.f16.f32 {%f82375,%f82376,%f82377,%f82378}, {%r1,%r2}, {%r3}, {%f82375,%f82376,%f82377,%f82378};

	// end inline asm
	// begin inline asm
	mma.sync.aligned.m16n8k8.row.col.f32.f16.f16.f32 {%f82375,%f82376,%f82377,%f82378}, {%r1,%r2}, {%r3}, {%f82375,%f82376,%f82377,%f82378};

	// end inline asm
	// begin inline asm
	mma.sync.aligned.m16n8k8.row.col.f32.f16.f16.f32 {%f82375,%f82376,%f82377,%f82378}, {%r1,%r2}, {%r3}, {%f82375,%f82376,%f82377,%f82378};

	// end inline asm
	// begin inline asm
	mma.sync.aligned.m16n8k8.row.col.f32.f16.f16.f32 {%f82375,%f82376,%f82377,%f82378}, {%r1,%r2}, {%r3}, {%f82375,%f82376,%f82377,%f82378};

	// end inline asm
	// begin inline asm
	mma.sync.aligned.m16n8k8.row.col.f32.f16.f16.f32 {%f82375,%f82376,%f82377,%f82378}, {%r1,%r2}, {%r3}, {%f82375,%f82376,%f82377,%f82378};

	// end inline asm
	// begin inline asm
	mma.sync.aligned.m16n8k8.row.col.f32.f16.f16.f32 {%f82375,%f82376,%f82377,%f82378}, {%r1,%r2}, {%r3}, {%f82375,%f82376,%f82377,%f82378};

	// end inline asm
	// begin inline asm
	mma.sync.aligned.m16n8k8.row.col.f32.f16.f16.f32 {%f82375,%f82376,%f82377,%f82378}, {%r1,%r2}, {%r3}, {%f82375,%f82376,%f82377,%f82378};

	// end inline asm
	// begin inline asm
	mma.sync.aligned.m16n8k8.row.col.f32.f16.f16.f32 {%f82375,%f82376,%f82377,%f82378}, {%r1,%r2}, {%r3}, {%f82375,%f82376,%f82377,%f82378};

	// end inline asm
	// begin inline asm
	mma.sync.aligned.m16n8k8.row.col.f32.f16.f16.f32 {%f82375,%f82376,%f82377,%f82378}, {%r1,%r2}, {%r3}, {%f82375,%f82376,%f82377,%f82378};

	// end inline asm
	// begin inline asm
	mma.sync.aligned.m16n8k8.row.col.f32.f16.f16.f32 {%f82375,%f82376,%f82377,%f82378}, {%r1,%r2}, {%r3}, {%f82375,%f82376,%f82377,%f82378};

	// end inline asm
	// begin inline asm
	mma.sync.aligned.m16n8k8.row.col.f32.f16.f16.f32 {%f82375,%f82376,%f82377,%f82378}, {%r1,%r2}, {%r3}, {%f82375,%f82376,%f82377,%f82378};

	// end inline asm
	// begin inline asm
	mma.sync.aligned.m16n8k8.row.col.f32.f16.f16.f32 {%f82375,%f82376,%f82377,%f82378}, {%r1,%r2}, {%r3}, {%f82375,%f82376,%f82377,%f82378};

	// end inline asm
	// begin inline asm
	mma.sync.aligned.m16n8k8.row.col.f32.f16.f16.f32 {%f82375,%f82376,%f82377,%f82378}, {%r1,%r2}, {%r3}, {%f82375,%f82376,%f82377,%f82378};

	// end inline asm
	// begin inline asm
	mma.sync.aligned.m16n8k8.row.col.f32.f16.f16.f32 {%f82375,%f82376,%f82377,%f82378}, {%r1,%r2}, {%r3}, {%f82375,%f82376,%f82377,%f82378};

	// end inline asm
	// begin inline asm
	mma.sync.aligned.m16n8k8.row.col.f32.f16.f16.f32 {%f82375,%f82376,%f82377,%f82378}, {%r1,%r2}, {%r3}, {%f82375,%f82376,%f82377,%f82378};

	// end inline asm
	// begin inline asm
	mma.sync.aligned.m16n8k8.row.col.f32.f16.f16.f32 {%f82375,%f82376,%f82377,%f82378}, {%r1,%r2}, {%r3}, {%f82375,%f82376,%f82377,%f82378};

	// end inline asm
	// begin inline asm
	mma.sync.aligned.m16n8k8.row.col.f32.f16.f16.f32 {%f82375,%f82376,%f82377,%f82378}, {%r1,%r2}, {%r3}, {%f82375,%f82376,%f82377,%f82378};

	// end inline asm
	// begin inline asm
	mma.sync.aligned.m16n8k8.row.col.f32.f16.f16.f32 {%f82375,%f82376,%f82377,%f82378}, {%r1,%r2}, {%r3}, {%f82375,%f82376,%f82377,%f82378};

	// end inline asm
	// begin inline asm
	mma.sync.aligned.m16n8k8.row.col.f32.f16.f16.f32 {%f82375,%f82376,%f82377,%f82378}, {%r1,%r2}, {%r3}, {%f82375,%f82376,%f82377,%f82378};

	// end inline asm
	// begin inline asm
	mma.sync.aligned.m16n8k8.row.col.f32.f16.f16.f32 {%f82375,%f82376,%f82377,%f82378}, {%r1,%r2}, {%r3}, {%f82375,%f82376,%f82377,%f82378};

	// end inline asm
	// begin inline asm
	mma.sync.aligned.m16n8k8.row.col.f32.f16.f16.f32 {%f82375,%f82376,%f82377,%f82378}, {%r1,%r2}, {%r3}, {%f82375,%f82376,%f82377,%f82378};

	// end inline asm
	// begin inline asm
	mma.sync.aligned.m16n8k8.row.col.f32.f16.f16.f32 {%f82375,%f82376,%f82377,%f82378}, {%r1,%r2}, {%r3}, {%f82375,%f82376,%f82377,%f82378};

	// end inline asm
	// begin inline asm
	mma.sync.aligned.m16n8k8.row.col.f32.f16.f16.f32 {%f82375,%f82376,%f82377,%f82378}, {%r1,%r2}, {%r3}, {%f82375,%f82376,%f82377,%f82378};

	// end inline asm
	// begin inline asm
	mma.sync.aligned.m16n8k8.row.col.f32.f16.f16.f32 {%f82375,%f82376,%f82377,%f82378}, {%r1,%r2}, {%r3}, {%f82375,%f82376,%f82377,%f82378};

	// end inline asm
	// begin inline asm
	mma.sync.aligned.m16n8k8.row.col.f32.f16.f16.f32 {%f82375,%f82376,%f82377,%f82378}, {%r1,%r2}, {%r3}, {%f82375,%f82376,%f82377,%f82378};

	// end inline asm
	// begin inline asm
	mma.sync.aligned.m16n8k8.row.col.f32.f16.f16.f32 {%f82375,%f82376,%f82377,%f82378}, {%r1,%r2}, {%r3}, {%f82375,%f82376,%f82377,%f82378};

	// end inline asm
	// begin inline asm
	mma.sync.aligned.m16n8k8.row.col.f32.f16.f16.f32 {%f82375,%f82376,%f82377,%f82378}, {%r1,%r2}, {%r3}, {%f82375,%f82376,%f82377,%f82378};

	// end inline asm
	// begin inline asm
	mma.sync.aligned.m16n8k8.row.col.f32.f16.f16.f32 {%f82375,%f82376,%f82377,%f82378}, {%r1,%r2}, {%r3}, {%f82375,%f82376,%f82377,%f82378};

	// end inline asm
	// begin inline asm
	mma.sync.aligned.m16n8k8.row.col.f32.f16.f16.f32 {%f82375,%f82376,%f82377,%f82378}, {%r1,%r2}, {%r3}, {%f82375,%f82376,%f82377,%f82378};

	// end inline asm
	// begin inline asm
	mma.sync.aligned.m16n8k8.row.col.f32.f16.f16.f32 {%f82375,%f82376,%f82377,%f82378}, {%r1,%r2}, {%r3}, {%f82375,%f82376,%f82377,%f82378};

	// end inline asm
	// begin inline asm
	mma.sync.aligned.m16n8k8.row.col.f32.f16.f16.f32 {%f82375,%f82376,%f82377,%f82378}, {%r1,%r2}, {%r3}, {%f82375,%f82376,%f82377,%f82378};

	// end inline asm
	// begin inline asm
	mma.sync.aligned.m16n8k8.row.col.f32.f16.f16.f32 {%f82375,%f82376,%f82377,%f82378}, {%r1,%r2}, {%r3}, {%f82375,%f82376,%f82377,%f82378};

	// end inline asm
	// begin inline asm
	mma.sync.aligned.m16n8k8.row.col.f32.f16.f16.f32 {%f82375,%f82376,%f82377,%f82378}, {%r1,%r2}, {%r3}, {%f82375,%f82376,%f82377,%f82378};

	// end inline asm
	// begin inline asm
	mma.sync.aligned.m16n8k8.row.col.f32.f16.f16.f32 {%f82375,%f82376,%f82377,%f82378}, {%r1,%r2}, {%r3}, {%f82375,%f82376,%f82377,%f82378};

	// end inline asm
	// begin inline asm
	mma.sync.aligned.m16n8k8.row.col.f32.f16.f16.f32 {%f82375,%f82376,%f82377,%f82378}, {%r1,%r2}, {%r3}, {%f82375,%f82376,%f82377,%f82378};

	// end inline asm
	// begin inline asm
	mma.sync.aligned.m16n8k8.row.col.f32.f16.f16.f32 {%f82375,%f82376,%f82377,%f82378}, {%r1,%r2}, {%r3}, {%f82375,%f82376,%f82377,%f82378};

	// end inline asm
	// begin inline asm
	mma.sync.aligned.m16n8k8.row.col.f32.f16.f16.f32 {%f82375,%f82376,%f82377,%f82378}, {%r1,%r2}, {%r3}, {%f82375,%f82376,%f82377,%f82378};

	// end inline asm
	// begin inline asm
	mma.sync.aligned.m16n8k8.row.col.f32.f16.f16.f32 {%f82375,%f82376,%f82377,%f82378}, {%r1,%r2}, {%r3}, {%f82375,%f82376,%f82377,%f82378};

	// end inline asm
	// begin inline asm
	mma.sync.aligned.m16n8k8.row.col.f32.f16.f16.f32 {%f82375,%f82376,%f82377,%f82378}, {%r1,%r2}, {%r3}, {%f82375,%f82376,%f82377,%f82378};

	// end inline asm
	// begin inline asm
	mma.sync.aligned.m16n8k8.row.col.f32.f16.f16.f32 {%f82375,%f82376,%f82377,%f82378}, {%r1,%r2}, {%r3}, {%f82375,%f82376,%f82377,%f82378};

	// end inline asm
	// begin inline asm
	mma.sync.aligned.m16n8k8.row.col.f32.f16.f16.f32 {%f82375,%f82376,%f82377,%f82378}, {%r1,%r2}, {%r3}, {%f82375,%f82376,%f82377,%f82378};

	// end inline asm
	// begin inline asm
	mma.sync.aligned.m16n8k8.row.col.f32.f16.f16.f32 {%f82375,%f82376,%f82377,%f82378}, {%r1,%r2}, {%r3}, {%f82375,%f82376,%f82377,%f82378};

	// end inline asm
	// begin inline asm
	mma.sync.aligned.m16n8k8.row.col.f32.f16.f16.f32 {%f82375,%f82376,%f82377,%f82378}, {%r1,%r2}, {%r3}, {%f82375,%f82376,%f82377,%f82378};

	// end inline asm
	// begin inline asm
	mma.sync.aligned.m16n8k8.row.col.f32.f16.f16.f32 {%f82375,%f82376,%f82377,%f82378}, {%r1,%r2}, {%r3}, {%f82375,%f82376,%f82377,%f82378};

	// end inline asm
	// begin inline asm
	mma.sync.aligned.m16n8k8.row.col.f32.f16.f16.f32 {%f82375,%f82376,%f82377,%f82378}, {%r1,%r2}, {%r3}, {%f82375,%f82376,%f82377,%f82378};

	// end inline asm
	// begin inline asm
	mma.sync.aligned.m16n8k8.row.col.f32.f16.f16.f32 {%f82375,%f82376,%f82377,%f82378}, {%r1,%r2}, {%r3}, {%f82375,%f82376,%f82377,%f82378};

	// end inline asm
	// begin inline asm
	mma.sync.aligned.m16n8k8.row.col.f32.f16.f16.f32 {%f82375,%f82376,%f82377,%f82378}, {%r1,%r2}, {%r3}, {%f82375,%f82376,%f82377,%f82378};

	// end inline asm
	// begin inline asm
	mma.sync.aligned.m16n8k8.row.col.f32.f16.f16.f32 {%f82375,%f82376,%f82377,%f82378}, {%r1,%r2}, {%r3}, {%f82375,%f82376,%f82377,%f82378};

	// end inline asm
	// begin inline asm
	mma.sync.aligned.m16n8k8.row.col.f32.f16.f16.f32 {%f82375,%f82376,%f82377,%f82378}, {%r1,%r2}, {%r3}, {%f82375,%f82376,%f82377,%f82378};

	// end inline asm
	// begin inline asm
	mma.sync.aligned.m16n8k8.row.col.f32.f16.f16.f32 {%f82375,%f82376,%f82377,%f82378}, {%r1,%r2}, {%r3}, {%f82375,%f82376,%f82377,%f82378};

	// end inline asm
	// begin inline asm
	mma.sync.aligned.m16n8k8.row.col.f32.f16.f16.f32 {%f82375,%f82376,%f82377,%f82378}, {%r1,%r2}, {%r3}, {%f82375,%f82376,%f82377,%f82378};

	// end inline asm
	// begin inline asm
	mma.sync.aligned.m16n8k8.row.col.f32.f16.f16.f32 {%f82375,%f82376,%f82377,%f82378}, {%r1,%r2}, {%r3}, {%f82375,%f82376,%f82377,%f82378};

	// end inline asm
	// begin inline asm
	mma.sync.aligned.m16n8k8.row.col.f32.f16.f16.f32 {%f82375,%f82376,%f82377,%f82378}, {%r1,%r2}, {%r3}, {%f82375,%f82376,%f82377,%f82378};

	// end inline asm
	// begin inline asm
	mma.sync.aligned.m16n8k8.row.col.f32.f16.f16.f32 {%f82375,%f82376,%f82377,%f82378}, {%r1,%r2}, {%r3}, {%f82375,%f82376,%f82377,%f82378};

	// end inline asm
	// begin inline asm
	mma.sync.aligned.m16n8k8.row.col.f32.f16.f16.f32 {%f82375,%f82376,%f82377,%f82378}, {%r1,%r2}, {%r3}, {%f82375,%f82376,%f82377,%f82378};

	// end inline asm
	// begin inline asm
	mma.sync.aligned.m16n8k8.row.col.f32.f16.f16.f32 {%f82375,%f82376,%f82377,%f82378}, {%r1,%r2}, {%r3}, {%f82375,%f82376,%f82377,%f82378};

	// end inline asm
	// begin inline asm
	mma.sync.aligned.m16n8k8.row.col.f32.f16.f16.f32 {%f82375,%f82376,%f82377,%f82378}, {%r1,%r2}, {%r3}, {%f82375,%f82376,%f82377,%f82378};

	// end inline asm
	// begin inline asm
	mma.sync.aligned.m16n8k8.row.col.f32.f16.f16.f32 {%f82375,%f82376,%f82377,%f82378}, {%r1,%r2}, {%r3}, {%f82375,%f82376,%f82377,%f82378};

	// end inline asm
	// begin inline asm
	mma.sync.aligned.m16n8k8.row.col.f32.f16.f16.f32 {%f82375,%f82376,%f82377,%f82378}, {%r1,%r2}, {%r3}, {%f82375,%f82376,%f82377,%f82378};

	// end inline asm
	// begin inline asm
	mma.sync.aligned.m16n8k8.row.col.f32.f16.f16.f32 {%f82375,%f82376,%f82377,%f82378}, {%r1,%r2}, {%r3}, {%f82375,%f82376,%f82377,%f82378};

	// end inline asm
	// begin inline asm
	mma.sync.aligned.m16n8k8.row.col.f32.f16.f16.f32 {%f82375,%f82376,%f82377,%f82378}, {%r1,%r2}, {%r3}, {%f82375,%f82376,%f82377,%f82378};

	// end inline asm
	// begin inline asm
	mma.sync.aligned.m16n8k8.row.col.f32.f16.f16.f32 {%f82375,%f82376,%f82377,%f82378}, {%r1,%r2}, {%r3}, {%f82375,%f82376,%f82377,%f82378};

	// end inline asm
	// begin inline asm
	mma.sync.aligned.m16n8k8.row.col.f32.f16.f16.f32 {%f82375,%f82376,%f82377,%f82378}, {%r1,%r2}, {%r3}, {%f82375,%f82376,%f82377,%f82378};

	// end inline asm
	// begin inline asm
	mma.sync.aligned.m16n8k8.row.col.f32.f16.f16.f32 {%f82375,%f82376,%f82377,%f82378}, {%r1,%r2}, {%r3}, {%f82375,%f82376,%f82377,%f82378};

	// end inline asm
	// begin inline asm
	mma.sync.aligned.m16n8k8.row.col.f32.f16.f16.f32 {%f82375,%f82376,%f82377,%f82378}, {%r1,%r2}, {%r3}, {%f82375,%f82376,%f82377,%f82378};

	// end inline asm
	// begin inline asm
	mma.sync.aligned.m16n8k8.row.col.f32.f16.f16.f32 {%f82375,%f82376,%f82377,%f82378}, {%r1,%r2}, {%r3}, {%f82375,%f82376,%f82377,%f82378};

	// end inline asm
	// begin inline asm
	mma.sync.aligned.m16n8k8.row.col.f32.f16.f16.f32 {%f82375,%f82376,%f82377,%f82378}, {%r1,%r2}, {%r3}, {%f82375,%f82376,%f82377,%f82378};

	// end inline asm
	// begin inline asm
	mma.sync.aligned.m16n8k8.row.col.f32.f16.f16.f32 {%f82375,%f82376,%f82377,%f82378}, {%r1,%r2}, {%r3}, {%f82375,%f82376,%f82377,%f82378};

	// end inline asm
	// begin inline asm
	mma.sync.aligned.m16n8k8.row.col.f32.f16.f16.f32 {%f82375,%f82376,%f82377,%f82378}, {%r1,%r2}, {%r3}, {%f82375,%f82376,%f82377,%f82378};

	// end inline asm
	// begin inline asm
	mma.sync.aligned.m16n8k8.row.col.f32.f16.f16.f32 {%f82375,%f82376,%f82377,%f82378}, {%r1,%r2}, {%r3}, {%f82375,%f82376,%f82377,%f82378};

	// end inline asm
	// begin inline asm
	mma.sync.aligned.m16n8k8.row.col.f32.f16.f16.f32 {%f82375,%f82376,%f82377,%f82378}, {%r1,%r2}, {%r3}, {%f82375,%f82376,%f82377,%f82378};

	// end inline asm
	// begin inline asm
	mma.sync.aligned.m16n8k8.row.col.f32.f16.f16.f32 {%f82375,%f82376,%f82377,%f82378}, {%r1,%r2}, {%r3}, {%f82375,%f82376,%f82377,%f82378};

	// end inline asm
	// begin inline asm
	mma.sync.aligned.m16n8k8.row.col.f32.f16.f16.f32 {%f82375,%f82376,%f82377,%f82378}, {%r1,%r2}, {%r3}, {%f82375,%f82376,%f82377,%f82378};

	// end inline asm
	// begin inline asm
	mma.sync.aligned.m16n8k8.row.col.f32.f16.f16.f32 {%f82375,%f82376,%f82377,%f82378}, {%r1,%r2}, {%r3}, {%f82375,%f82376,%f82377,%f82378};

	// end inline asm
	// begin inline asm
	mma.sync.aligned.m16n8k8.row.col.f32.f16.f16.f32 {%f82375,%f82376,%f82377,%f82378}, {%r1,%r2}, {%r3}, {%f82375,%f82376,%f82377,%f82378};

	// end inline asm
	// begin inline asm
	mma.sync.aligned.m16n8k8.row.col.f32.f16.f16.f32 {%f82375,%f82376,%f82377,%f82378}, {%r1,%r2}, {%r3}, {%f82375,%f82376,%f82377,%f82378};

	// end inline asm
	// begin inline asm
	mma.sync.aligned.m16n8k8.row.col.f32.f16.f16.f32 {%f82375,%f82376,%f82377,%f82378}, {%r1,%r2}, {%r3}, {%f82375,%f82376,%f82377,%f82378};

	// end inline asm
	// begin inline asm
	mma.sync.aligned.m16n8k8.row.col.f32.f16.f16.f32 {%f82375,%f82376,%f82377,%f82378}, {%r1,%r2}, {%r3}, {%f82375,%f82376,%f82377,%f82378};

	// end inline asm
	// begin inline asm
	mma.sync.aligned.m16n8k8.row.col.f32.f16.f16.f32 {%f82375,%f82376,%f82377,%f82378}, {%r1,%r2}, {%r3}, {%f82375,%f82376,%f82377,%f82378};

	// end inline asm
	// begin inline asm
	mma.sync.aligned.m16n8k8.row.col.f32.f16.f16.f32 {%f82375,%f82376,%f82377,%f82378}, {%r1,%r2}, {%r3}, {%f82375,%f82376,%f82377,%f82378};

	// end inline asm
	// begin inline asm
	mma.sync.aligned.m16n8k8.row.col.f32.f16.f16.f32 {%f82375,%f82376,%f82377,%f82378}, {%r1,%r2}, {%r3}, {%f82375,%f82376,%f82377,%f82378};

	// end inline asm
	// begin inline asm
	mma.sync.aligned.m16n8k8.row.col.f32.f16.f16.f32 {%f82375,%f82376,%f82377,%f82378}, {%r1,%r2}, {%r3}, {%f82375,%f82376,%f82377,%f82378};

	// end inline asm
	// begin inline asm
	mma.sync.aligned.m16n8k8.row.col.f32.f16.f16.f32 {%f82375,%f82376,%f82377,%f82378}, {%r1,%r2}, {%r3}, {%f82375,%f82376,%f82377,%f82378};

	// end inline asm
	// begin inline asm
	mma.sync.aligned.m16n8k8.row.col.f32.f16.f16.f32 {%f82375,%f82376,%f82377,%f82378}, {%r1,%r2}, {%r3}, {%f82375,%f82376,%f82377,%f82378};

	// end inline asm
	// begin inline asm
	mma.sync.aligned.m16n8k8.row.col.f32.f16.f16.f32 {%f82375,%f82376,%f82377,%f82378}, {%r1,%r2}, {%r3}, {%f82375,%f82376,%f82377,%f82378};

	// end inline asm
	// begin inline asm
	mma.sync.aligned.m16n8k8.row.col.f32.f16.f16.f32 {%f82375,%f82376,%f82377,%f82378}, {%r1,%r2}, {%r3}, {%f82375,%f82376,%f82377,%f82378};

	// end inline asm
	// begin inline asm
	mma.sync.aligned.m16n8k8.row.col.f32.f16.f16.f32 {%f82375,%f82376,%f82377,%f82378}, {%r1,%r2}, {%r3}, {%f82375,%f82376,%f82377,%f82378};

	// end inline asm
	// begin inline asm
	mma.sync.aligned.m16n8k8.row.col.f32.f16.f16.f32 {%f82375,%f82376,%f82377,%f82378}, {%r1,%r2}, {%r3}, {%f82375,%f82376,%f82377,%f82378};

	// end inline asm
	// begin inline asm
	mma.sync.aligned.m16n8k8.row.col.f32.f16.f16.f32 {%f82375,%f82376,%f82377,%f82378}, {%r1,%r2}, {%r3}, {%f82375,%f82376,%f82377,%f82378};

	// end inline asm
	// begin inline asm
	mma.sync.aligned.m16n8k8.row.col.f32.f16.f16.f32 {%f82375,%f82376,%f82377,%f82378}, {%r1,%r2}, {%r3}, {%f82375,%f82376,%f82377,%f82378};

	// end inline asm
	// begin inline asm
	mma.sync.aligned.m16n8k8.row.col.f32.f16.f16.f32 {%f82375,%f82376,%f82377,%f82378}, {%r1,%r2}, {%r3}, {%f82375,%f82376,%f82377,%f82378};

	// end inline asm
	// begin inline asm
	mma.sync.aligned.m16n8k8.row.col.f32.f16.f16.f32 {%f82375,%f82376,%f82377,%f82378}, {%r1,%r2}, {%r3}, {%f82375,%f82376,%f82377,%f82378};

	// end inline asm
	// begin inline asm
	mma.sync.aligned.m16n8k8.row.col.f32.f16.f16.f32 {%f82375,%f82376,%f82377,%f82378}, {%r1,%r2}, {%r3}, {%f82375,%f82376,%f82377,%f82378};

	// end inline asm
	// begin inline asm
	mma.sync.aligned.m16n8k8.row.col.f32.f16.f16.f32 {%f82375,%f82376,%f82377,%f82378}, {%r1,%r2}, {%r3}, {%f82375,%f82376,%f82377,%f82378};

	// end inline asm
	// begin inline asm
	mma.sync.aligned.m16n8k8.row.col.f32.f16.f16.f32 {%f82375,%f82376,%f82377,%f82378}, {%r1,%r2}, {%r3}, {%f82375,%f82376,%f82377,%f82378};

	// end inline asm
	// begin inline asm
	mma.sync.aligned.m16n8k8.row.col.f32.f16.f16.f32 {%f82375,%f82376,%f82377,%f82378}, {%r1,%r2}, {%r3}, {%f82375,%f82376,%f82377,%f82378};

	// end inline asm
	// begin inline asm
	mma.sync.aligned.m16n8k8.row.col.f32.f16.f16.f32 {%f82375,%f82376,%f82377,%f82378}, {%r1,%r2}, {%r3}, {%f82375,%f82376,%f82377,%f82378};

	// end inline asm
	// begin inline asm
	mma.sync.aligned.m16n8k8.row.col.f32.f16.f16.f32 {%f82375,%f82376,%f82377,%f82378}, {%r1,%r2}, {%r3}, {%f82375,%f82376,%f82377,%f82378};

	// end inline asm
	// begin inline asm
	mma.sync.aligned.m16n8k8.row.col.f32.f16.f16.f32 {%f82375,%f82376,%f82377,%f82378}, {%r1,%r2}, {%r3}, {%f82375,%f82376,%f82377,%f82378};

	// end inline asm
	// begin inline asm
	mma.sync.aligned.m16n8k8.row.col.f32.f16.f16.f32 {%f82375,%f82376,%f82377,%f82378}, {%r1,%r2}, {%r3}, {%f82375,%f82376,%f82377,%f82378};

	// end inline asm
	// begin inline asm
	mma.sync.aligned.m16n8k8.row.col.f32.f16.f16.f32 {%f82375,%f82376,%f82377,%f82378}, {%r1,%r2}, {%r3}, {%f82375,%f82376,%f82377,%f82378};

	// end inline asm
	// begin inline asm
	mma.sync.aligned.m16n8k8.row.col.f32.f16.f16.f32 {%f82375,%f82376,%f82377,%f82378}, {%r1,%r2}, {%r3}, {%f82375,%f82376,%f82377,%f82378};

	// end inline asm
	// begin inline asm
	mma.sync.aligned.m16n8k8.row.col.f32.f16.f16.f32 {%f82375,%f82376,%f82377,%f82378}, {%r1,%r2}, {%r3}, {%f82375,%f82376,%f82377,%f82378};

	// end inline asm
	// begin inline asm
	mma.sync.aligned.m16n8k8.row.col.f32.f16.f16.f32 {%f82375,%f82376,%f82377,%f82378}, {%r1,%r2}, {%r3}, {%f82375,%f82376,%f82377,%f82378};

	// end inline asm
	// begin inline asm
	mma.sync.aligned.m16n8k8.row.col.f32.f16.f16.f32 {%f82375,%f82376,%f82377,%f82378}, {%r1,%r2}, {%r3}, {%f82375,%f82376,%f82377,%f82378};

	// end inline asm
	// begin inline asm
	mma.sync.aligned.m16n8k8.row.col.f32.f16.f16.f32 {%f82375,%f82376,%f82377,%f82378}, {%r1,%r2}, {%r3}, {%f82375,%f82376,%f82377,%f82378};

	// end inline asm
	// begin inline asm
	mma.sync.aligned.m16n8k8.row.col.f32.f16.f16.f32 {%f82375,%f82376,%f82377,%f82378}, {%r1,%r2}, {%r3}, {%f82375,%f82376,%f82377,%f82378};

	// end inline asm
	// begin inline asm
	mma.sync.aligned.m16n8k8.row.col.f32.f16.f16.f32 {%f82375,%f82376,%f82377,%f82378}, {%r1,%r2}, {%r3}, {%f82375,%f82376,%f82377,%f82378};

	// end inline asm
	// begin inline asm
	mma.sync.aligned.m16n8k8.row.col.f32.f16.f16.f32 {%f82375,%f82376,%f82377,%f82378}, {%r1,%r2}, {%r3}, {%f82375,%f82376,%f82377,%f82378};

	// end inline asm
	// begin inline asm
	mma.sync.aligned.m16n8k8.row.col.f32.f16.f16.f32 {%f82375,%f82376,%f82377,%f82378}, {%r1,%r2}, {%r3}, {%f82375,%f82376,%f82377,%f82378};

	// end inline asm
	// begin inline asm
	mma.sync.aligned.m16n8k8.row.col.f32.f16.f16.f32 {%f82375,%f82376,%f82377,%f82378}, {%r1,%r2}, {%r3}, {%f82375,%f82376,%f82377,%f82378};

	// end inline asm
	// begin inline asm
	mma.sync.aligned.m16n8k8.row.col.f32.f16.f16.f32 {%f82375,%f82376,%f82377,%f82378}, {%r1,%r2}, {%r3}, {%f82375,%f82376,%f82377,%f82378};

	// end inline asm
	// begin inline asm
	mma.sync.aligned.m16n8k8.row.col.f32.f16.f16.f32 {%f82375,%f82376,%f82377,%f82378}, {%r1,%r2}, {%r3}, {%f82375,%f82376,%f82377,%f82378};

	// end inline asm
	// begin inline asm
	mma.sync.aligned.m16n8k8.row.col.f32.f16.f16.f32 {%f82375,%f82376,%f82377,%f82378}, {%r1,%r2}, {%r3}, {%f82375,%f82376,%f82377,%f82378};

	// end inline asm
	// begin inline asm
	mma.sync.aligned.m16n8k8.row.col.f32.f16.f16.f32 {%f82375,%f82376,%f82377,%f82378}, {%r1,%r2}, {%r3}, {%f82375,%f82376,%f82377,%f82378};

	// end inline asm
	// begin inline asm
	mma.sync.aligned.m16n8k8.row.col.f32.f16.f16.f32 {%f82375,%f82376,%f82377,%f82378}, {%r1,%r2}, {%r3}, {%f82375,%f82376,%f82377,%f82378};

	// end inline asm
	// begin inline asm
	mma.sync.aligned.m16n8k8.row.col.f32.f16.f16.f32 {%f82375,%f82376,%f82377,%f82378}, {%r1,%r2}, {%r3}, {%f82375,%f82376,%f82377,%f82378};

	// end inline asm
	// begin inline asm
	mma.sync.aligned.m16n8k8.row.col.f32.f16.f16.f32 {%f82375,%f82376,%f82377,%f82378}, {%r1,%r2}, {%r3}, {%f82375,%f82376,%f82377,%f82378};

	// end inline asm
	// begin inline asm
	mma.sync.aligned.m16n8k8.row.col.f32.f16.f16.f32 {%f82375,%f82376,%f82377,%f82378}, {%r1,%r2}, {%r3}, {%f82375,%f82376,%f82377,%f82378};

	// end inline asm
	// begin inline asm
	mma.sync.aligned.m16n8k8.row.col.f32.f16.f16.f32 {%f82375,%f82376,%f82377,%f82378}, {%r1,%r2}, {%r3}, {%f82375,%f82376,%f82377,%f82378};

	// end inline asm
	// begin inline asm
	mma.sync.aligned.m16n8k8.row.col.f32.f16.f16.f32 {%f82375,%f82376,%f82377,%f82378}, {%r1,%r2}, {%r3}, {%f82375,%f82376,%f82377,%f82378};

	// end inline asm
	// begin inline asm
	mma.sync.aligned.m16n8k8.row.col.f32.f16.f16.f32 {%f82375,%f82376,%f82377,%f82378}, {%r1,%r2}, {%r3}, {%f82375,%f82376,%f82377,%f82378};

	// end inline asm
	// begin inline asm
	mma.sync.aligned.m16n8k8.row.col.f32.f16.f16.f32 {%f82375,%f82376,%f82377,%f82378}, {%r1,%r2}, {%r3}, {%f82375,%f82376,%f82377,%f82378};

	// end inline asm
	// begin inline asm
	mma.sync.aligned.m16n8k8.row.col.f32.f16.f16.f32 {%f82375,%f82376,%f82377,%f82378}, {%r1,%r2}, {%r3}, {%f82375,%f82376,%f82377,%f82378};

	// end inline asm
	// begin inline asm
	mma.sync.aligned.m16n8k8.row.col.f32.f16.f16.f32 {%f82375,%f82376,%f82377,%f82378}, {%r1,%r2}, {%r3}, {%f82375,%f82376,%f82377,%f82378};

	// end inline asm
	// begin inline asm
	mma.sync.aligned.m16n8k8.row.col.f32.f16.f16.f32 {%f82375,%f82376,%f82377,%f82378}, {%r1,%r2}, {%r3}, {%f82375,%f82376,%f82377,%f82378};

	// end inline asm
	// begin inline asm
	mma.sync.aligned.m16n8k8.row.col.f32.f16.f16.f32 {%f82375,%f82376,%f82377,%f82378}, {%r1,%r2}, {%r3}, {%f82375,%f82376,%f82377,%f82378};

	// end inline asm
	// begin inline asm
	mma.sync.aligned.m16n8k8.row.col.f32.f16.f16.f32 {%f82375,%f82376,%f82377,%f82378}, {%r1,%r2}, {%r3}, {%f82375,%f82376,%f82377,%f82378};

	// end inline asm
	// begin inline asm
	mma.sync.aligned.m16n8k8.row.col.f32.f16.f16.f32 {%f82375,%f82376,%f82377,%f82378}, {%r1,%r2}, {%r3}, {%f82375,%f82376,%f82377,%f82378};

	// end inline asm
	// begin inline asm
	mma.sync.aligned.m16n8k8.row.col.f32.f16.f16.f32 {%f82375,%f82376,%f82377,%f82378}, {%r1,%r2}, {%r3}, {%f82375,%f82376,%f82377,%f82378};

	// end inline asm
	// begin inline asm
	mma.sync.aligned.m16n8k8.row.col.f32.f16.f16.f32 {%f82375,%f82376,%f82377,%f82378}, {%r1,%r2}, {%r3}, {%f82375,%f82376,%f82377,%f82378};

	// end inline asm
	// begin inline asm
	mma.sync.aligned.m16n8k8.row.col.f32.f16.f16.f32 {%f82375,%f82376,%f82377,%f82378}, {%r1,%r2}, {%r3}, {%f82375,%f82376,%f82377,%f82378};

	// end inline asm
	// begin inline asm
	mma.sync.aligned.m16n8k8.row.col.f32.f16.f16.f32 {%f82375,%f82376,%f82377,%f82378}, {%r1,%r2}, {%r3}, {%f82375,%f82376,%f82377,%f82378};

	// end inline asm
	// begin inline asm
	mma.sync.aligned.m16n8k8.row.col.f32.f16.f16.f32 {%f82375,%f82376,%f82377,%f82378}, {%r1,%r2}, {%r3}, {%f82375,%f82376,%f82377,%f82378};

	// end inline asm
	// begin inline asm
	mma.sync.aligned.m16n8k8.row.col.f32.f16.f16.f32 {%f82375,%f82376,%f82377,%f82378}, {%r1,%r2}, {%r3}, {%f82375,%f82376,%f82377,%f82378};

	// end inline asm
	// begin inline asm
	mma.sync.aligned.m16n8k8.row.col.f32.f16.f16.f32 {%f82375,%f82376,%f82377,%f82378}, {%r1,%r2}, {%r3}, {%f82375,%f82376,%f82377,%f82378};

	// end inline asm
	// begin inline asm
	mma.sync.aligned.m16n8k8.row.col.f32.f16.f16.f32 {%f82375,%f82376,%f82377,%f82378}, {%r1,%r2}, {%r3}, {%f82375,%f82376,%f82377,%f82378};

	// end inline asm
	// begin inline asm
	mma.sync.aligned.m16n8k8.row.col.f32.f16.f16.f32 {%f82375,%f82376,%f82377,%f82378}, {%r1,%r2}, {%r3}, {%f82375,%f82376,%f82377,%f82378};

	// end inline asm
	// begin inline asm
	mma.sync.aligned.m16n8k8.row.col.f32.f16.f16.f32 {%f82375,%f82376,%f82377,%f82378}, {%r1,%r2}, {%r3}, {%f82375,%f82376,%f82377,%f82378};

	// end inline asm
	// begin inline asm
	mma.sync.aligned.m16n8k8.row.col.f32.f16.f16.f32 {%f82375,%f82376,%f82377,%f82378}, {%r1,%r2}, {%r3}, {%f82375,%f82376,%f82377,%f82378};

	// end inline asm
	// begin inline asm
	mma.sync.aligned.m16n8k8.row.col.f32.f16.f16.f32 {%f82375,%f82376,%f82377,%f82378}, {%r1,%r2}, {%r3}, {%f82375,%f82376,%f82377,%f82378};

	// end inline asm
	// begin inline asm
	mma.sync.aligned.m16n8k8.row.col.f32.f16.f16.f32 {%f82375,%f82376,%f82377,%f82378}, {%r1,%r2}, {%r3}, {%f82375,%f82376,%f82377,%f82378};

	// end inline asm
	// begin inline asm
	mma.sync.aligned.m16n8k8.row.col.f32.f16.f16.f32 {%f82375,%f82376,%f82377,%f82378}, {%r1,%r2}, {%r3}, {%f82375,%f82376,%f82377,%f82378};

	// end inline asm
	// begin inline asm
	mma.sync.aligned.m16n8k8.row.col.f32.f16.f16.f32 {%f82375,%f82376,%f82377,%f82378}, {%r1,%r2}, {%r3}, {%f82375,%f82376,%f82377,%f82378};

	// end inline asm
	// begin inline asm
	mma.sync.aligned.m16n8k8.row.col.f32.f16.f16.f32 {%f82375,%f82376,%f82377,%f82378}, {%r1,%r2}, {%r3}, {%f82375,%f82376,%f82377,%f82378};

	// end inline asm
	// begin inline asm
	mma.sync.aligned.m16n8k8.row.col.f32.f16.f16.f32 {%f82375,%f82376,%f82377,%f82378}, {%r1,%r2}, {%r3}, {%f82375,%f82376,%f82377,%f82378};

	// end inline asm
	// begin inline asm
	mma.sync.aligned.m16n8k8.row.col.f32.f16.f16.f32 {%f82375,%f82376,%f82377,%f82378}, {%r1,%r2}, {%r3}, {%f82375,%f82376,%f82377,%f82378};

	// end inline asm
	// begin inline asm
	mma.sync.aligned.m16n8k8.row.col.f32.f16.f16.f32 {%f82375,%f82376,%f82377,%f82378}, {%r1,%r2}, {%r3}, {%f82375,%f82376,%f82377,%f82378};

	// end inline asm
	// begin inline asm
	mma.sync.aligned.m16n8k8.row.col.f32.f16.f16.f32 {%f82375,%f82376,%f82377,%f82378}, {%r1,%r2}, {%r3}, {%f82375,%f82376,%f82377,%f82378};

	// end inline asm
	// begin inline asm
	mma.sync.aligned.m16n8k8.row.col.f32.f16.f16.f32 {%f82375,%f82376,%f82377,%f82378}, {%r1,%r2}, {%r3}, {%f82375,%f82376,%f82377,%f82378};

	// end inline asm
	// begin inline asm
	mma.sync.aligned.m16n8k8.row.col.f32.f16.f16.f32 {%f82375,%f82376,%f82377,%f82378}, {%r1,%r2}, {%r3}, {%f82375,%f82376,%f82377,%f82378};

	// end inline asm
	// begin inline asm
	mma.sync.aligned.m16n8k8.row.col.f32.f16.f16.f32 {%f82375,%f82376,%f82377,%f82378}, {%r1,%r2}, {%r3}, {%f82375,%f82376,%f82377,%f82378};

	// end inline asm
	// begin inline asm
	mma.sync.aligned.m16n8k8.row.col.f32.f16.f16.f32 {%f82375,%f82376,%f82377,%f82378}, {%r1,%r2}, {%r3}, {%f82375,%f82376,%f82377,%f82378};

	// end inline asm
	// begin inline asm
	mma.sync.aligned.m16n8k8.row.col.f32.f16.f16.f32 {%f82375,%f82376,%f82377,%f82378}, {%r1,%r2}, {%r3}, {%f82375,%f82376,%f82377,%f82378};

	// end inline asm
	// begin inline asm
	mma.sync.aligned.m16n8k8.row.col.f32.f16.f16.f32 {%f82375,%f82376,%f82377,%f82378}, {%r1,%r2}, {%r3}, {%f82375,%f82376,%f82377,%f82378};

	// end inline asm
	// begin inline asm
	mma.sync.aligned.m16n8k8.row.col.f32.f16.f16.f32 {%f82375,%f82376,%f82377,%f82378}, {%r1,%r2}, {%r3}, {%f82375,%f82376,%f82377,%f82378};

	// end inline asm
	// begin inline asm
	mma.sync.aligned.m16n8k8.row.col.f32.f16.f16.f32 {%f82375,%f82376,%f82377,%f82378}, {%r1,%r2}, {%r3}, {%f82375,%f82376,%f82377,%f82378};

	// end inline asm
	// begin inline asm
	mma.sync.aligned.m16n8k8.row.col.f32.f16.f16.f32 {%f82375,%f82376,%f82377,%f82378}, {%r1,%r2}, {%r3}, {%f82375,%f82376,%f82377,%f82378};

	// end inline asm
	// begin inline asm
	mma.sync.aligned.m16n8k8.row.col.f32.f16.f16.f32 {%f82375,%f82376,%f82377,%f82378}, {%r1,%r2}, {%r3}, {%f82375,%f82376,%f82377,%f82378};

	// end inline asm
	// begin inline asm
	mma.sync.aligned.m16n8k8.row.col.f32.f16.f16.f32 {%f82375,%f82376,%f82377,%f82378}, {%r1,%r2}, {%r3}, {%f82375,%f82376,%f82377,%f82378};

	// end inline asm
	// begin inline asm
	mma.sync.aligned.m16n8k8.row.col.f32.f16.f16.f32 {%f82375,%f82376,%f82377,%f82378}, {%r1,%r2}, {%r3}, {%f82375,%f82376,%f82377,%f82378};

	// end inline asm
	// begin inline asm
	mma.sync.aligned.m16n8k8.row.col.f32.f16.f16.f32 {%f82375,%f82376,%f82377,%f82378}, {%r1,%r2}, {%r3}, {%f82375,%f82376,%f82377,%f82378};

	// end inline asm
	// begin inline asm
	mma.sync.aligned.m16n8k8.row.col.f32.f16.f16.f32 {%f82375,%f82376,%f82377,%f82378}, {%r1,%r2}, {%r3}, {%f82375,%f82376,%f82377,%f82378};

	// end inline asm
	// begin inline asm
	mma.sync.aligned.m16n8k8.row.col.f32.f16.f16.f32 {%f82375,%f82376,%f82377,%f82378}, {%r1,%r2}, {%r3}, {%f82375,%f82376,%f82377,%f82378};

	// end inline asm
	// begin inline asm
	mma.sync.aligned.m16n8k8.row.col.f32.f16.f16.f32 {%f82375,%f82376,%f82377,%f82378}, {%r1,%r2}, {%r3}, {%f82375,%f82376,%f82377,%f82378};

	// end inline asm
	// begin inline asm
	mma.sync.aligned.m16n8k8.row.col.f32.f16.f16.f32 {%f82375,%f82376,%f82377,%f82378}, {%r1,%r2}, {%r3}, {%f82375,%f82376,%f82377,%f82378};

	// end inline asm
	// begin inline asm
	mma.sync.aligned.m16n8k8.row.col.f32.f16.f16.f32 {%f82375,%f82376,%f82377,%f82378}, {%r1,%r2}, {%r3}, {%f82375,%f82376,%f82377,%f82378};

	// end inline asm
	// begin inline asm
	mma.sync.aligned.m16n8k8.row.col.f32.f16.f16.f32 {%f82375,%f82376,%f82377,%f82378}, {%r1,%r2}, {%r3}, {%f82375,%f82376,%f82377,%f82378};

	// end inline asm
	// begin inline asm
	mma.sync.aligned.m16n8k8.row.col.f32.f16.f16.f32 {%f82375,%f82376,%f82377,%f82378}, {%r1,%r2}, {%r3}, {%f82375,%f82376,%f82377,%f82378};

	// end inline asm
	// begin inline asm
	mma.sync.aligned.m16n8k8.row.col.f32.f16.f16.f32 {%f82375,%f82376,%f82377,%f82378}, {%r1,%r2}, {%r3}, {%f82375,%f82376,%f82377,%f82378};

	// end inline asm
	// begin inline asm
	mma.sync.aligned.m16n8k8.row.col.f32.f16.f16.f32 {%f82375,%f82376,%f82377,%f82378}, {%r1,%r2}, {%r3}, {%f82375,%f82376,%f82377,%f82378};

	// end inline asm
	// begin inline asm
	mma.sync.aligned.m16n8k8.row.col.f32.f16.f16.f32 {%f82375,%f82376,%f82377,%f82378}, {%r1,%r2}, {%r3}, {%f82375,%f82376,%f82377,%f82378};

	// end inline asm
	// begin inline asm
	mma.sync.aligned.m16n8k8.row.col.f32.f16.f16.f32 {%f82375,%f82376,%f82377,%f82378}, {%r1,%r2}, {%r3}, {%f82375,%f82376,%f82377,%f82378};

	// end inline asm
	// begin inline asm
	mma.sync.aligned.m16n8k8.row.col.f32.f16.f16.f32 {%f82375,%f82376,%f82377,%f82378}, {%r1,%r2}, {%r3}, {%f82375,%f82376,%f82377,%f82378};

	// end inline asm
	// begin inline asm
	mma.sync.aligned.m16n8k8.row.col.f32.f16.f16.f32 {%f82375,%f82376,%f82377,%f82378}, {%r1,%r2}, {%r3}, {%f82375,%f82376,%f82377,%f82378};

	// end inline asm
	// begin inline asm
	mma.sync.aligned.m16n8k8.row.col.f32.f16.f16.f32 {%f82375,%f82376,%f82377,%f82378}, {%r1,%r2}, {%r3}, {%f82375,%f82376,%f82377,%f82378};

	// end inline asm
	// begin inline asm
	mma.sync.aligned.m16n8k8.row.col.f32.f16.f16.f32 {%f82375,%f82376,%f82377,%f82378}, {%r1,%r2}, {%r3}, {%f82375,%f82376,%f82377,%f82378};

	// end inline asm
	// begin inline asm
	mma.sync.aligned.m16n8k8.row.col.f32.f16.f16.f32 {%f82375,%f82376,%f82377,%f82378}, {%r1,%r2}, {%r3}, {%f82375,%f82376,%f82377,%f82378};

	// end inline asm
	// begin inline asm
	mma.sync.aligned.m16n8k8.row.col.f32.f16.f16.f32 {%f82375,%f82376,%f82377,%f82378}, {%r1,%r2}, {%r3}, {%f82375,%f82376,%f82377,%f82378};

	// end inline asm
	// begin inline asm
	mma.sync.aligned.m16n8k8.row.col.f32.f16.f16.f32 {%f82375,%f82376,%f82377,%f82378}, {%r1,%r2}, {%r3}, {%f82375,%f82376,%f82377,%f82378};

	// end inline asm
	// begin inline asm
	mma.sync.aligned.m16n8k8.row.col.f32.f16.f16.f32 {%f82375,%f82376,%f82377,%f82378}, {%r1,%r2}, {%r3}, {%f82375,%f82376,%f82377,%f82378};

	// end inline asm
	// begin inline asm
	mma.sync.aligned.m16n8k8.row.col.f32.f16.f16.f32 {%f82375,%f82376,%f82377,%f82378}, {%r1,%r2}, {%r3}, {%f82375,%f82376,%f82377,%f82378};

	// end inline asm
	// begin inline asm
	mma.sync.aligned.m16n8k8.row.col.f32.f16.f16.f32 {%f82375,%f82376,%f82377,%f82378}, {%r1,%r2}, {%r3}, {%f82375,%f82376,%f82377,%f82378};

	// end inline asm
	// begin inline asm
	mma.sync.aligned.m16n8k8.row.col.f32.f16.f16.f32 {%f82375,%f82376,%f82377,%f82378}, {%r1,%r2}, {%r3}, {%f82375,%f82376,%f82377,%f82378};

	// end inline asm
	// begin inline asm
	mma.sync.aligned.m16n8k8.row.col.f32.f16.f16.f32 {%f82375,%f82376,%f82377,%f82378}, {%r1,%r2}, {%r3}, {%f82375,%f82376,%f82377,%f82378};

	// end inline asm
	// begin inline asm
	mma.sync.aligned.m16n8k8.row.col.f32.f16.f16.f32 {%f82375,%f82376,%f82377,%f82378}, {%r1,%r2}, {%r3}, {%f82375,%f82376,%f82377,%f82378};

	// end inline asm
	// begin inline asm
	mma.sync.aligned.m16n8k8.row.col.f32.f16.f16.f32 {%f82375,%f82376,%f82377,%f82378}, {%r1,%r2}, {%r3}, {%f82375,%f82376,%f82377,%f82378};

	// end inline asm
	// begin inline asm
	mma.sync.aligned.m16n8k8.row.col.f32.f16.f16.f32 {%f82375,%f82376,%f82377,%f82378}, {%r1,%r2}, {%r3}, {%f82375,%f82376,%f82377,%f82378};

	// end inline asm
	// begin inline asm
	mma.sync.aligned.m16n8k8.row.col.f32.f16.f16.f32 {%f82375,%f82376,%f82377,%f82378}, {%r1,%r2}, {%r3}, {%f82375,%f82376,%f82377,%f82378};

	// end inline asm
	// begin inline asm
	mma.sync.aligned.m16n8k8.row.col.f32.f16.f16.f32 {%f82375,%f82376,%f82377,%f82378}, {%r1,%r2}, {%r3}, {%f82375,%f82376,%f82377,%f82378};

	// end inline asm
	// begin inline asm
	mma.sync.aligned.m16n8k8.row.col.f32.f16.f16.f32 {%f82375,%f82376,%f82377,%f82378}, {%r1,%r2}, {%r3}, {%f82375,%f82376,%f82377,%f82378};

	// end inline asm
	// begin inline asm
	mma.sync.aligned.m16n8k8.row.col.f32.f16.f16.f32 {%f82375,%f82376,%f82377,%f82378}, {%r1,%r2}, {%r3}, {%f82375,%f82376,%f82377,%f82378};

	// end inline asm
	// begin inline asm
	mma.sync.aligned.m16n8k8.row.col.f32.f16.f16.f32 {%f82375,%f82376,%f82377,%f82378}, {%r1,%r2}, {%r3}, {%f82375,%f82376,%f82377,%f82378};

	// end inline asm
	// begin inline asm
	mma.sync.aligned.m16n8k8.row.col.f32.f16.f16.f32 {%f82375,%f82376,%f82377,%f82378}, {%r1,%r2}, {%r3}, {%f82375,%f82376,%f82377,%f82378};

	// end inline asm
	// begin inline asm
	mma.sync.aligned.m16n8k8.row.col.f32.f16.f16.f32 {%f82375,%f82376,%f82377,%f82378}, {%r1,%r2}, {%r3}, {%f82375,%f82376,%f82377,%f82378};

	// end inline asm
	// begin inline asm
	mma.sync.aligned.m16n8k8.row.col.f32.f16.f16.f32 {%f82375,%f82376,%f82377,%f82378}, {%r1,%r2}, {%r3}, {%f82375,%f82376,%f82377,%f82378};

	// end inline asm
	// begin inline asm
	mma.sync.aligned.m16n8k8.row.col.f32.f16.f16.f32 {%f82375,%f82376,%f82377,%f82378}, {%r1,%r2}, {%r3}, {%f82375,%f82376,%f82377,%f82378};

	// end inline asm
	// begin inline asm
	mma.sync.aligned.m16n8k8.row.col.f32.f16.f16.f32 {%f82375,%f82376,%f82377,%f82378}, {%r1,%r2}, {%r3}, {%f82375,%f82376,%f82377,%f82378};

	// end inline asm
	// begin inline asm
	mma.sync.aligned.m16n8k8.row.col.f32.f16.f16.f32 {%f82375,%f82376,%f82377,%f82378}, {%r1,%r2}, {%r3}, {%f82375,%f82376,%f82377,%f82378};

	// end inline asm
	// begin inline asm
	mma.sync.aligned.m16n8k8.row.col.f32.f16.f16.f32 {%f82375,%f82376,%f82377,%f82378}, {%r1,%r2}, {%r3}, {%f82375,%f82376,%f82377,%f82378};

	// end inline asm
	// begin inline asm
	mma.sync.aligned.m16n8k8.row.col.f32.f16.f16.f32 {%f82375,%f82376,%f82377,%f82378}, {%r1,%r2}, {%r3}, {%f82375,%f82376,%f82377,%f82378};

	// end inline asm
	// begin inline asm
	mma.sync.aligned.m16n8k8.row.col.f32.f16.f16.f32 {%f82375,%f82376,%f82377,%f82378}, {%r1,%r2}, {%r3}, {%f82375,%f82376,%f82377,%f82378};

	// end inline asm
	// begin inline asm
	mma.sync.aligned.m16n8k8.row.col.f32.f16.f16.f32 {%f82375,%f82376,%f82377,%f82378}, {%r1,%r2}, {%r3}, {%f82375,%f82376,%f82377,%f82378};

	// end inline asm
	// begin inline asm
	mma.sync.aligned.m16n8k8.row.col.f32.f16.f16.f32 {%f82375,%f82376,%f82377,%f82378}, {%r1,%r2}, {%r3}, {%f82375,%f82376,%f82377,%f82378};

	// end inline asm
	// begin inline asm
	mma.sync.aligned.m16n8k8.row.col.f32.f16.f16.f32 {%f82375,%f82376,%f82377,%f82378}, {%r1,%r2}, {%r3}, {%f82375,%f82376,%f82377,%f82378};

	// end inline asm
	// begin inline asm
	mma.sync.aligned.m16n8k8.row.col.f32.f16.f16.f32 {%f82375,%f82376,%f82377,%f82378}, {%r1,%r2}, {%r3}, {%f82375,%f82376,%f82377,%f82378};

	// end inline asm
	// begin inline asm
	mma.sync.aligned.m16n8k8.row.col.f32.f16.f16.f32 {%f82375,%f82376,%f82377,%f82378}, {%r1,%r2}, {%r3}, {%f82375,%f82376,%f82377,%f82378};

	// end inline asm
	// begin inline asm
	mma.sync.aligned.m16n8k8.row.col.f32.f16.f16.f32 {%f82375,%f82376,%f82377,%f82378}, {%r1,%r2}, {%r3}, {%f82375,%f82376,%f82377,%f82378};

	// end inline asm
	// begin inline asm
	mma.sync.aligned.m16n8k8.row.col.f32.f16.f16.f32 {%f82375,%f82376,%f82377,%f82378}, {%r1,%r2}, {%r3}, {%f82375,%f82376,%f82377,%f82378};

	// end inline asm
	// begin inline asm
	mma.sync.aligned.m16n8k8.row.col.f32.f16.f16.f32 {%f82375,%f82376,%f82377,%f82378}, {%r1,%r2}, {%r3}, {%f82375,%f82376,%f82377,%f82378};

	// end inline asm
	// begin inline asm
	mma.sync.aligned.m16n8k8.row.col.f32.f16.f16.f32 {%f82375,%f82376,%f82377,%f82378}, {%r1,%r2}, {%r3}, {%f82375,%f82376,%f82377,%f82378};

	// end inline asm
	// begin inline asm
	mma.sync.aligned.m16n8k8.row.col.f32.f16.f16.f32 {%f82375,%f82376,%f82377,%f82378}, {%r1,%r2}, {%r3}, {%f82375,%f82376,%f82377,%f82378};

	// end inline asm
	// begin inline asm
	mma.sync.aligned.m16n8k8.row.col.f32.f16.f16.f32 {%f82375,%f82376,%f82377,%f82378}, {%r1,%r2}, {%r3}, {%f82375,%f82376,%f82377,%f82378};

	// end inline asm
	// begin inline asm
	mma.sync.aligned.m16n8k8.row.col.f32.f16.f16.f32 {%f82375,%f82376,%f82377,%f82378}, {%r1,%r2}, {%r3}, {%f82375,%f82376,%f82377,%f82378};

	// end inline asm
	// begin inline asm
	mma.sync.aligned.m16n8k8.row.col.f32.f16.f16.f32 {%f82375,%f82376,%f82377,%f82378}, {%r1,%r2}, {%r3}, {%f82375,%f82376,%f82377,%f82378};

	// end inline asm
	// begin inline asm
	mma.sync.aligned.m16n8k8.row.col.f32.f16.f16.f32 {%f82375,%f82376,%f82377,%f82378}, {%r1,%r2}, {%r3}, {%f82375,%f82376,%f82377,%f82378};

	// end inline asm
	// begin inline asm
	mma.sync.aligned.m16n8k8.row.col.f32.f16.f16.f32 {%f82375,%f82376,%f82377,%f82378}, {%r1,%r2}, {%r3}, {%f82375,%f82376,%f82377,%f82378};

	// end inline asm
	// begin inline asm
	mma.sync.aligned.m16n8k8.row.col.f32.f16.f16.f32 {%f82375,%f82376,%f82377,%f82378}, {%r1,%r2}, {%r3}, {%f82375,%f82376,%f82377,%f82378};

	// end inline asm
	// begin inline asm
	mma.sync.aligned.m16n8k8.row.col.f32.f16.f16.f32 {%f82375,%f82376,%f82377,%f82378}, {%r1,%r2}, {%r3}, {%f82375,%f82376,%f82377,%f82378};

	// end inline asm
	// begin inline asm
	mma.sync.aligned.m16n8k8.row.col.f32.f16.f16.f32 {%f82375,%f82376,%f82377,%f82378}, {%r1,%r2}, {%r3}, {%f82375,%f82376,%f82377,%f82378};

	// end inline asm
	// begin inline asm
	mma.sync.aligned.m16n8k8.row.col.f32.f16.f16.f32 {%f82375,%f82376,%f82377,%f82378}, {%r1,%r2}, {%r3}, {%f82375,%f82376,%f82377,%f82378};

	// end inline asm
	// begin inline asm
	mma.sync.aligned.m16n8k8.row.col.f32.f16.f16.f32 {%f82375,%f82376,%f82377,%f82378}, {%r1,%r2}, {%r3}, {%f82375,%f82376,%f82377,%f82378};

	// end inline asm
	// begin inline asm
	mma.sync.aligned.m16n8k8.row.col.f32.f16.f16.f32 {%f82375,%f82376,%f82377,%f82378}, {%r1,%r2}, {%r3}, {%f82375,%f82376,%f82377,%f82378};

	// end inline asm
	// begin inline asm
	mma.sync.aligned.m16n8k8.row.col.f32.f16.f16.f32 {%f82375,%f82376,%f82377,%f82378}, {%r1,%r2}, {%r3}, {%f82375,%f82376,%f82377,%f82378};

	// end inline asm
	// begin inline asm
	mma.sync.aligned.m16n8k8.row.col.f32.f16.f16.f32 {%f82375,%f82376,%f82377,%f82378}, {%r1,%r2}, {%r3}, {%f82375,%f82376,%f82377,%f82378};

	// end inline asm
	// begin inline asm
	mma.sync.aligned.m16n8k8.row.col.f32.f16.f16.f32 {%f82375,%f82376,%f82377,%f82378}, {%r1,%r2}, {%r3}, {%f82375,%f82376,%f82377,%f82378};

	// end inline asm
	// begin inline asm
	mma.sync.aligned.m16n8k8.row.col.f32.f16.f16.f32 {%f82375,%f82376,%f82377,%f82378}, {%r1,%r2}, {%r3}, {%f82375,%f82376,%f82377,%f82378};

	// end inline asm
	// begin inline asm
	mma.sync.aligned.m16n8k8.row.col.f32.f16.f16.f32 {%f82375,%f82376,%f82377,%f82378}, {%r1,%r2}, {%r3}, {%f82375,%f82376,%f82377,%f82378};

	// end inline asm
	// begin inline asm
	mma.sync.aligned.m16n8k8.row.col.f32.f16.f16.f32 {%f82375,%f82376,%f82377,%f82378}, {%r1,%r2}, {%r3}, {%f82375,%f82376,%f82377,%f82378};

	// end inline asm
	// begin inline asm
	mma.sync.aligned.m16n8k8.row.col.f32.f16.f16.f32 {%f82375,%f82376,%f82377,%f82378}, {%r1,%r2}, {%r3}, {%f82375,%f82376,%f82377,%f82378};

	// end inline asm
	// begin inline asm
	mma.sync.aligned.m16n8k8.row.col.f32.f16.f16.f32 {%f82375,%f82376,%f82377,%f82378}, {%r1,%r2}, {%r3}, {%f82375,%f82376,%f82377,%f82378};

	// end inline asm
	// begin inline asm
	mma.sync.aligned.m16n8k8.row.col.f32.f16.f16.f32 {%f82375,%f82376,%f82377,%f82378}, {%r1,%r2}, {%r3}, {%f82375,%f82376,%f82377,%f82378};

	// end inline asm
	// begin inline asm
	mma.sync.aligned.m16n8k8.row.col.f32.f16.f16.f32 {%f82375,%f82376,%f82377,%f82378}, {%r1,%r2}, {%r3}, {%f82375,%f82376,%f82377,%f82378};

	// end inline asm
	// begin inline asm
	mma.sync.aligned.m16n8k8.row.col.f32.f16.f16.f32 {%f82375,%f82376,%f82377,%f82378}, {%r1,%r2}, {%r3}, {%f82375,%f82376,%f82377,%f82378};

	// end inline asm
	// begin inline asm
	mma.sync.aligned.m16n8k8.row.col.f32.f16.f16.f32 {%f82375,%f82376,%f82377,%f82378}, {%r1,%r2}, {%r3}, {%f82375,%f82376,%f82377,%f82378};

	// end inline asm
	// begin inline asm
	mma.sync.aligned.m16n8k8.row.col.f32.f16.f16.f32 {%f82375,%f82376,%f82377,%f82378}, {%r1,%r2}, {%r3}, {%f82375,%f82376,%f82377,%f82378};

	// end inline asm
	// begin inline asm
	mma.sync.aligned.m16n8k8.row.col.f32.f16.f16.f32 {%f82375,%f82376,%f82377,%f82378}, {%r1,%r2}, {%r3}, {%f82375,%f82376,%f82377,%f82378};

	// end inline asm
	// begin inline asm
	mma.sync.aligned.m16n8k8.row.col.f32.f16.f16.f32 {%f82375,%f82376,%f82377,%f82378}, {%r1,%r2}, {%r3}, {%f82375,%f82376,%f82377,%f82378};

	// end inline asm
	// begin inline asm
	mma.sync.aligned.m16n8k8.row.col.f32.f16.f16.f32 {%f82375,%f82376,%f82377,%f82378}, {%r1,%r2}, {%r3}, {%f82375,%f82376,%f82377,%f82378};

	// end inline asm
	// begin inline asm
	mma.sync.aligned.m16n8k8.row.col.f32.f16.f16.f32 {%f82375,%f82376,%f82377,%f82378}, {%r1,%r2}, {%r3}, {%f82375,%f82376,%f82377,%f82378};

	// end inline asm
	// begin inline asm
	mma.sync.aligned.m16n8k8.row.col.f32.f16.f16.f32 {%f82375,%f82376,%f82377,%f82378}, {%r1,%r2}, {%r3}, {%f82375,%f82376,%f82377,%f82378};

	// end inline asm
	// begin inline asm
	mma.sync.aligned.m16n8k8.row.col.f32.f16.f16.f32 {%f82375,%f82376,%f82377,%f82378}, {%r1,%r2}, {%r3}, {%f82375,%f82376,%f82377,%f82378};

	// end inline asm
	// begin inline asm
	mma.sync.aligned.m16n8k8.row.col.f32.f16.f16.f32 {%f82375,%f82376,%f82377,%f82378}, {%r1,%r2}, {%r3}, {%f82375,%f82376,%f82377,%f82378};

	// end inline asm
	// begin inline asm
	mma.sync.aligned.m16n8k8.row.col.f32.f16.f16.f32 {%f82375,%f82376,%f82377,%f82378}, {%r1,%r2}, {%r3}, {%f82375,%f82376,%f82377,%f82378};

	// end inline asm
	// begin inline asm
	mma.sync.aligned.m16n8k8.row.col.f32.f16.f16.f32 {%f82375,%f82376,%f82377,%f82378}, {%r1,%r2}, {%r3}, {%f82375,%f82376,%f82377,%f82378};

	// end inline asm
	// begin inline asm
	mma.sync.aligned.m16n8k8.row.col.f32.f16.f16.f32 {%f82375,%f82376,%f82377,%f82378}, {%r1,%r2}, {%r3}, {%f82375,%f82376,%f82377,%f82378};

	// end inline asm
	// begin inline asm
	mma.sync.aligned.m16n8k8.row.col.f32.f16.f16.f32 {%f82375,%f82376,%f82377,%f82378}, {%r1,%r2}, {%r3}, {%f82375,%f82376,%f82377,%f82378};

	// end inline asm
	// begin inline asm
	mma.sync.aligned.m16n8k8.row.col.f32.f16.f16.f32 {%f82375,%f82376,%f82377,%f82378}, {%r1,%r2}, {%r3}, {%f82375,%f82376,%f82377,%f82378};

	// end inline asm
	// begin inline asm
	mma.sync.aligned.m16n8k8.row.col.f32.f16.f16.f32 {%f82375,%f82376,%f82377,%f82378}, {%r1,%r2}, {%r3}, {%f82375,%f82376,%f82377,%f82378};

	// end inline asm
	// begin inline asm
	mma.sync.aligned.m16n8k8.row.col.f32.f16.f16.f32 {%f82375,%f82376,%f82377,%f82378}, {%r1,%r2}, {%r3}, {%f82375,%f82376,%f82377,%f82378};

	// end inline asm
	// begin inline asm
	mma.sync.aligned.m16n8k8.row.col.f32.f16.f16.f32 {%f82375,%f82376,%f82377,%f82378}, {%r1,%r2}, {%r3}, {%f82375,%f82376,%f82377,%f82378};

	// end inline asm
	// begin inline asm
	mma.sync.aligned.m16n8k8.row.col.f32.f16.f16.f32 {%f82375,%f82376,%f82377,%f82378}, {%r1,%r2}, {%r3}, {%f82375,%f82376,%f82377,%f82378};

	// end inline asm
	// begin inline asm
	mma.sync.aligned.m16n8k8.row.col.f32.f16.f16.f32 {%f82375,%f82376,%f82377,%f82378}, {%r1,%r2}, {%r3}, {%f82375,%f82376,%f82377,%f82378};

	// end inline asm
	// begin inline asm
	mma.sync.aligned.m16n8k8.row.col.f32.f16.f16.f32 {%f82375,%f82376,%f82377,%f82378}, {%r1,%r2}, {%r3}, {%f82375,%f82376,%f82377,%f82378};

	// end inline asm
	// begin inline asm
	mma.sync.aligned.m16n8k8.row.col.f32.f16.f16.f32 {%f82375,%f82376,%f82377,%f82378}, {%r1,%r2}, {%r3}, {%f82375,%f82376,%f82377,%f82378};

	// end inline asm
	// begin inline asm
	mma.sync.aligned.m16n8k8.row.col.f32.f16.f16.f32 {%f82375,%f82376,%f82377,%f82378}, {%r1,%r2}, {%r3}, {%f82375,%f82376,%f82377,%f82378};

	// end inline asm
	// begin inline asm
	mma.sync.aligned.m16n8k8.row.col.f32.f16.f16.f32 {%f82375,%f82376,%f82377,%f82378}, {%r1,%r2}, {%r3}, {%f82375,%f82376,%f82377,%f82378};

	// end inline asm
	// begin inline asm
	mma.sync.aligned.m16n8k8.row.col.f32.f16.f16.f32 {%f82375,%f82376,%f82377,%f82378}, {%r1,%r2}, {%r3}, {%f82375,%f82376,%f82377,%f82378};

	// end inline asm
	// begin inline asm
	mma.sync.aligned.m16n8k8.row.col.f32.f16.f16.f32 {%f82375,%f82376,%f82377,%f82378}, {%r1,%r2}, {%r3}, {%f82375,%f82376,%f82377,%f82378};

	// end inline asm
	// begin inline asm
	mma.sync.aligned.m16n8k8.row.col.f32.f16.f16.f32 {%f82375,%f82376,%f82377,%f82378}, {%r1,%r2}, {%r3}, {%f82375,%f82376,%f82377,%f82378};

	// end inline asm
	// begin inline asm
	mma.sync.aligned.m16n8k8.row.col.f32.f16.f16.f32 {%f82375,%f82376,%f82377,%f82378}, {%r1,%r2}, {%r3}, {%f82375,%f82376,%f82377,%f82378};

	// end inline asm
	// begin inline asm
	mma.sync.aligned.m16n8k8.row.col.f32.f16.f16.f32 {%f82375,%f82376,%f82377,%f82378}, {%r1,%r2}, {%r3}, {%f82375,%f82376,%f82377,%f82378};

	// end inline asm
	// begin inline asm
	mma.sync.aligned.m16n8k8.row.col.f32.f16.f16.f32 {%f82375,%f82376,%f82377,%f82378}, {%r1,%r2}, {%r3}, {%f82375,%f82376,%f82377,%f82378};

	// end inline asm
	// begin inline asm
	mma.sync.aligned.m16n8k8.row.col.f32.f16.f16.f32 {%f82375,%f82376,%f82377,%f82378}, {%r1,%r2}, {%r3}, {%f82375,%f82376,%f82377,%f82378};

	// end inline asm
	// begin inline asm
	mma.sync.aligned.m16n8k8.row.col.f32.f16.f16.f32 {%f82375,%f82376,%f82377,%f82378}, {%r1,%r2}, {%r3}, {%f82375,%f82376,%f82377,%f82378};

	// end inline asm
	// begin inline asm
	mma.sync.aligned.m16n8k8.row.col.f32.f16.f16.f32 {%f82375,%f82376,%f82377,%f82378}, {%r1,%r2}, {%r3}, {%f82375,%f82376,%f82377,%f82378};

	// end inline asm
	// begin inline asm
	mma.sync.aligned.m16n8k8.row.col.f32.f16.f16.f32 {%f82375,%f82376,%f82377,%f82378}, {%r1,%r2}, {%r3}, {%f82375,%f82376,%f82377,%f82378};

	// end inline asm
	// begin inline asm
	mma.sync.aligned.m16n8k8.row.col.f32.f16.f16.f32 {%f82375,%f82376,%f82377,%f82378}, {%r1,%r2}, {%r3}, {%f82375,%f82376,%f82377,%f82378};

	// end inline asm
	// begin inline asm
	mma.sync.aligned.m16n8k8.row.col.f32.f16.f16.f32 {%f82375,%f82376,%f82377,%f82378}, {%r1,%r2}, {%r3}, {%f82375,%f82376,%f82377,%f82378};

	// end inline asm
	// begin inline asm
	mma.sync.aligned.m16n8k8.row.col.f32.f16.f16.f32 {%f82375,%f82376,%f82377,%f82378}, {%r1,%r2}, {%r3}, {%f82375,%f82376,%f82377,%f82378};

	// end inline asm
	// begin inline asm
	mma.sync.aligned.m16n8k8.row.col.f32.f16.f16.f32 {%f82375,%f82376,%f82377,%f82378}, {%r1,%r2}, {%r3}, {%f82375,%f82376,%f82377,%f82378};

	// end inline asm
	// begin inline asm
	mma.sync.aligned.m16n8k8.row.col.f32.f16.f16.f32 {%f82375,%f82376,%f82377,%f82378}, {%r1,%r2}, {%r3}, {%f82375,%f82376,%f82377,%f82378};

	// end inline asm
	// begin inline asm
	mma.sync.aligned.m16n8k8.row.col.f32.f16.f16.f32 {%f82375,%f82376,%f82377,%f82378}, {%r1,%r2}, {%r3}, {%f82375,%f82376,%f82377,%f82378};

	// end inline asm
	// begin inline asm
	mma.sync.aligned.m16n8k8.row.col.f32.f16.f16.f32 {%f82375,%f82376,%f82377,%f82378}, {%r1,%r2}, {%r3}, {%f82375,%f82376,%f82377,%f82378};

	// end inline asm
	// begin inline asm
	mma.sync.aligned.m16n8k8.row.col.f32.f16.f16.f32 {%f82375,%f82376,%f82377,%f82378}, {%r1,%r2}, {%r3}, {%f82375,%f82376,%f82377,%f82378};

	// end inline asm
	// begin inline asm
	mma.sync.aligned.m16n8k8.row.col.f32.f16.f16.f32 {%f82375,%f82376,%f82377,%f82378}, {%r1,%r2}, {%r3}, {%f82375,%f82376,%f82377,%f82378};

	// end inline asm
	// begin inline asm
	mma.sync.aligned.m16n8k8.row.col.f32.f16.f16.f32 {%f82375,%f82376,%f82377,%f82378}, {%r1,%r2}, {%r3}, {%f82375,%f82376,%f82377,%f82378};

	// end inline asm
	// begin inline asm
	mma.sync.aligned.m16n8k8.row.col.f32.f16.f16.f32 {%f82375,%f82376,%f82377,%f82378}, {%r1,%r2}, {%r3}, {%f82375,%f82376,%f82377,%f82378};

	// end inline asm
	// begin inline asm
	mma.sync.aligned.m16n8k8.row.col.f32.f16.f16.f32 {%f82375,%f82376,%f82377,%f82378}, {%r1,%r2}, {%r3}, {%f82375,%f82376,%f82377,%f82378};

	// end inline asm
	// begin inline asm
	mma.sync.aligned.m16n8k8.row.col.f32.f16.f16.f32 {%f82375,%f82376,%f82377,%f82378}, {%r1,%r2}, {%r3}, {%f82375,%f82376,%f82377,%f82378};

	// end inline asm
	// begin inline asm
	mma.sync.aligned.m16n8k8.row.col.f32.f16.f16.f32 {%f82375,%f82376,%f82377,%f82378}, {%r1,%r2}, {%r3}, {%f82375,%f82376,%f82377,%f82378};

	// end inline asm
	mov.f32 	%f85216, %f82376;
	mov.f32 	%f85218, %f82378;
	mov.f32 	%f85215, %f82375;
	mov.f32 	%f85217, %f82377;
	// begin inline asm
	mma.sync.aligned.m16n8k8.row.col.f32.f16.f16.f32 {%f85215,%f85216,%f85217,%f85218}, {%r1,%r2}, {%r3}, {%f85215,%f85216,%f85217,%f85218};

	// end inline asm
	// begin inline asm
	mma.sync.aligned.m16n8k8.row.col.f32.f16.f16.f32 {%f85215,%f85216,%f85217,%f85218}, {%r1,%r2}, {%r3}, {%f85215,%f85216,%f85217,%f85218};

	// end inline asm
	// begin inline asm
	mma.sync.aligned.m16n8k8.row.col.f32.f16.f16.f32 {%f85215,%f85216,%f85217,%f85218}, {%r1,%r2}, {%r3}, {%f85215,%f85216,%f85217,%f85218};

	// end inline asm
	// begin inline asm
	mma.sync.aligned.m16n8k8.row.col.f32.f16.f16.f32 {%f85215,%f85216,%f85217,%f85218}, {%r1,%r2}, {%r3}, {%f85215,%f85216,%f85217,%f85218};

	// end inline asm
	// begin inline asm
	mma.sync.aligned.m16n8k8.row.col.f32.f16.f16.f32 {%f85215,%f85216,%f85217,%f85218}, {%r1,%r2}, {%r3}, {%f85215,%f85216,%f85217,%f85218};

	// end inline asm
	// begin inline asm
	mma.sync.aligned.m16n8k8.row.col.f32.f16.f16.f32 {%f85215,%f85216,%f85217,%f85218}, {%r1,%r2}, {%r3}, {%f85215,%f85216,%f85217,%f85218};

	// end inline asm
	// begin inline asm
	mma.sync.aligned.m16n8k8.row.col.f32.f16.f16.f32 {%f85215,%f85216,%f85217,%f85218}, {%r1,%r2}, {%r3}, {%f85215,%f85216,%f85217,%f85218};

	// end inline asm
	// begin inline asm
	mma.sync.aligned.m16n8k8.row.col.f32.f16.f16.f32 {%f85215,%f85216,%f85217,%f85218}, {%r1,%r2}, {%r3}, {%f85215,%f85216,%f85217,%f85218};

	// end inline asm
	// begin inline asm
	mma.sync.aligned.m16n8k8.row.col.f32.f16.f16.f32 {%f85215,%f85216,%f85217,%f85218}, {%r1,%r2}, {%r3}, {%f85215,%f85216,%f85217,%f85218};

	// end inline asm
	// begin inline asm
	mma.sync.aligned.m16n8k8.row.col.f32.f16.f16.f32 {%f85215,%f85216,%f85217,%f85218}, {%r1,%r2}, {%r3}, {%f85215,%f85216,%f85217,%f85218};

	// end inline asm
	// begin inline asm
	mma.sync.aligned.m16n8k8.row.col.f32.f16.f16.f32 {%f85215,%f85216,%f85217,%f85218}, {%r1,%r2}, {%r3}, {%f85215,%f85216,%f85217,%f85218};

	// end inline asm
	// begin inline asm
	mma.sync.aligned.m16n8k8.row.col.f32.f16.f16.f32 {%f85215,%f85216,%f85217,%f85218}, {%r1,%r2}, {%r3}, {%f85215,%f85216,%f85217,%f85218};

	// end inline asm
	// begin inline asm
	mma.sync.aligned.m16n8k8.row.col.f32.f16.f16.f32 {%f85215,%f85216,%f85217,%f85218}, {%r1,%r2}, {%r3}, {%f85215,%f85216,%f85217,%f85218};

	// end inline asm
	// begin inline asm
	mma.sync.aligned.m16n8k8.row.col.f32.f16.f16.f32 {%f85215,%f85216,%f85217,%f85218}, {%r1,%r2}, {%r3}, {%f85215,%f85216,%f85217,%f85218};

	// end inline asm
	// begin inline asm
	mma.sync.aligned.m16n8k8.row.col.f32.f16.f16.f32 {%f85215,%f85216,%f85217,%f85218}, {%r1,%r2}, {%r3}, {%f85215,%f85216,%f85217,%f85218};

	// end inline asm
	// begin inline asm
	mma.sync.aligned.m16n8k8.row.col.f32.f16.f16.f32 {%f85215,%f85216,%f85217,%f85218}, {%r1,%r2}, {%r3}, {%f85215,%f85216,%f85217,%f85218};

	// end inline asm
	// begin inline asm
	mma.sync.aligned.m16n8k8.row.col.f32.f16.f16.f32 {%f85215,%f85216,%f85217,%f85218}, {%r1,%r2}, {%r3}, {%f85215,%f85216,%f85217,%f85218};

	// end inline asm
	// begin inline asm
	mma.sync.aligned.m16n8k8.row.col.f32.f16.f16.f32 {%f85215,%f85216,%f85217,%f85218}, {%r1,%r2}, {%r3}, {%f85215,%f85216,%f85217,%f85218};

	// end inline asm
	// begin inline asm
	mma.sync.aligned.m16n8k8.row.col.f32.f16.f16.f32 {%f85215,%f85216,%f85217,%f85218}, {%r1,%r2}, {%r3}, {%f85215,%f85216,%f85217,%f85218};

	// end inline asm
	// begin inline asm
	mma.sync.aligned.m16n8k8.row.col.f32.f16.f16.f32 {%f85215,%f85216,%f85217,%f85218}, {%r1,%r2}, {%r3}, {%f85215,%f85216,%f85217,%f85218};

	// end inline asm
	// begin inline asm
	mma.sync.aligned.m16n8k8.row.col.f32.f16.f16.f32 {%f85215,%f85216,%f85217,%f85218}, {%r1,%r2}, {%r3}, {%f85215,%f85216,%f85217,%f85218};

	// end inline asm
	// begin inline asm
	mma.sync.aligned.m16n8k8.row.col.f32.f16.f16.f32 {%f85215,%f85216,%f85217,%f85218}, {%r1,%r2}, {%r3}, {%f85215,%f85216,%f85217,%f85218};

	// end inline asm
	// begin inline asm
	mma.sync.aligned.m16n8k8.row.col.f32.f16.f16.f32 {%f85215,%f85216,%f85217,%f85218}, {%r1,%r2}, {%r3}, {%f85215,%f85216,%f85217,%f85218};

	// end inline asm
	// begin inline asm
	mma.sync.aligned.m16n8k8.row.col.f32.f16.f16.f32 {%f85215,%f85216,%f85217,%f85218}, {%r1,%r2}, {%r3}, {%f85215,%f85216,%f85217,%f85218};

	// end inline asm
	// begin inline asm
	mma.sync.aligned.m16n8k8.row.col.f32.f16.f16.f32 {%f85215,%f85216,%f85217,%f85218}, {%r1,%r2}, {%r3}, {%f85215,%f85216,%f85217,%f85218};

	// end inline asm
	// begin inline asm
	mma.sync.aligned.m16n8k8.row.col.f32.f16.f16.f32 {%f85215,%f85216,%f85217,%f85218}, {%r1,%r2}, {%r3}, {%f85215,%f85216,%f85217,%f85218};

	// end inline asm
	// begin inline asm
	mma.sync.aligned.m16n8k8.row.col.f32.f16.f16.f32 {%f85215,%f85216,%f85217,%f85218}, {%r1,%r2}, {%r3}, {%f85215,%f85216,%f85217,%f85218};

	// end inline asm
	// begin inline asm
	mma.sync.aligned.m16n8k8.row.col.f32.f16.f16.f32 {%f85215,%f85216,%f85217,%f85218}, {%r1,%r2}, {%r3}, {%f85215,%f85216,%f85217,%f85218};

	// end inline asm
	// begin inline asm
	mma.sync.aligned.m16n8k8.row.col.f32.f16.f16.f32 {%f85215,%f85216,%f85217,%f85218}, {%r1,%r2}, {%r3}, {%f85215,%f85216,%f85217,%f85218};

	// end inline asm
	// begin inline asm
	mma.sync.aligned.m16n8k8.row.col.f32.f16.f16.f32 {%f85215,%f85216,%f85217,%f85218}, {%r1,%r2}, {%r3}, {%f85215,%f85216,%f85217,%f85218};

	// end inline asm
	// begin inline asm
	mma.sync.aligned.m16n8k8.row.col.f32.f16.f16.f32 {%f85215,%f85216,%f85217,%f85218}, {%r1,%r2}, {%r3}, {%f85215,%f85216,%f85217,%f85218};

	// end inline asm
	// begin inline asm
	mma.sync.aligned.m16n8k8.row.col.f32.f16.f16.f32 {%f85215,%f85216,%f85217,%f85218}, {%r1,%r2}, {%r3}, {%f85215,%f85216,%f85217,%f85218};

	// end inline asm
	// begin inline asm
	mma.sync.aligned.m16n8k8.row.col.f32.f16.f16.f32 {%f85215,%f85216,%f85217,%f85218}, {%r1,%r2}, {%r3}, {%f85215,%f85216,%f85217,%f85218};

	// end inline asm
	// begin inline asm
	mma.sync.aligned.m16n8k8.row.col.f32.f16.f16.f32 {%f85215,%f85216,%f85217,%f85218}, {%r1,%r2}, {%r3}, {%f85215,%f85216,%f85217,%f85218};

	// end inline asm
	// begin inline asm
	mma.sync.aligned.m16n8k8.row.col.f32.f16.f16.f32 {%f85215,%f85216,%f85217,%f85218}, {%r1,%r2}, {%r3}, {%f85215,%f85216,%f85217,%f85218};

	// end inline asm
	// begin inline asm
	mma.sync.aligned.m16n8k8.row.col.f32.f16.f16.f32 {%f85215,%f85216,%f85217,%f85218}, {%r1,%r2}, {%r3}, {%f85215,%f85216,%f85217,%f85218};

	// end inline asm
	// begin inline asm
	mma.sync.aligned.m16n8k8.row.col.f32.f16.f16.f32 {%f85215,%f85216,%f85217,%f85218}, {%r1,%r2}, {%r3}, {%f85215,%f85216,%f85217,%f85218};

	// end inline asm
	// begin inline asm
	mma.sync.aligned.m16n8k8.row.col.f32.f16.f16.f32 {%f85215,%f85216,%f85217,%f85218}, {%r1,%r2}, {%r3}, {%f85215,%f85216,%f85217,%f85218};

	// end inline asm
	// begin inline asm
	mma.sync.aligned.m16n8k8.row.col.f32.f16.f16.f32 {%f85215,%f85216,%f85217,%f85218}, {%r1,%r2}, {%r3}, {%f85215,%f85216,%f85217,%f85218};

	// end inline asm
	// begin inline asm
	mma.sync.aligned.m16n8k8.row.col.f32.f16.f16.f32 {%f85215,%f85216,%f85217,%f85218}, {%r1,%r2}, {%r3}, {%f85215,%f85216,%f85217,%f85218};

	// end inline asm
	// begin inline asm
	mma.sync.aligned.m16n8k8.row.col.f32.f16.f16.f32 {%f85215,%f85216,%f85217,%f85218}, {%r1,%r2}, {%r3}, {%f85215,%f85216,%f85217,%f85218};

	// end inline asm
	// begin inline asm
	mma.sync.aligned.m16n8k8.row.col.f32.f16.f16.f32 {%f85215,%f85216,%f85217,%f85218}, {%r1,%r2}, {%r3}, {%f85215,%f85216,%f85217,%f85218};

	// end inline asm
	// begin inline asm
	mma.sync.aligned.m16n8k8.row.col.f32.f16.f16.f32 {%f85215,%f85216,%f85217,%f85218}, {%r1,%r2}, {%r3}, {%f85215,%f85216,%f85217,%f85218};

	// end inline asm
	// begin inline asm
	mma.sync.aligned.m16n8k8.row.col.f32.f16.f16.f32 {%f85215,%f85216,%f85217,%f85218}, {%r1,%r2}, {%r3}, {%f85215,%f85216,%f85217,%f85218};

	// end inline asm
	// begin inline asm
	mma.sync.aligned.m16n8k8.row.col.f32.f16.f16.f32 {%f85215,%f85216,%f85217,%f85218}, {%r1,%r2}, {%r3}, {%f85215,%f85216,%f85217,%f85218};

	// end inline asm
	// begin inline asm
	mma.sync.aligned.m16n8k8.row.col.f32.f16.f16.f32 {%f85215,%f85216,%f85217,%f85218}, {%r1,%r2}, {%r3}, {%f85215,%f85216,%f85217,%f85218};

	// end inline asm
	// begin inline asm
	mma.sync.aligned.m16n8k8.row.col.f32.f16.f16.f32 {%f85215,%f85216,%f85217,%f85218}, {%r1,%r2}, {%r3}, {%f85215,%f85216,%f85217,%f85218};

	// end inline asm
	// begin inline asm
	mma.sync.aligned.m16n8k8.row.col.f32.f16.f16.f32 {%f85215,%f85216,%f85217,%f85218}, {%r1,%r2}, {%r3}, {%f85215,%f85216,%f85217,%f85218};

	// end inline asm
	// begin inline asm
	mma.sync.aligned.m16n8k8.row.col.f32.f16.f16.f32 {%f85215,%f85216,%f85217,%f85218}, {%r1,%r2}, {%r3}, {%f85215,%f85216,%f85217,%f85218};

	// end inline asm
	// begin inline asm
	mma.sync.aligned.m16n8k8.row.col.f32.f16.f16.f32 {%f85215,%f85216,%f85217,%f85218}, {%r1,%r2}, {%r3}, {%f85215,%f85216,%f85217,%f85218};

	// end inline asm
	// begin inline asm
	mma.sync.aligned.m16n8k8.row.col.f32.f16.f16.f32 {%f85215,%f85216,%f85217,%f85218}, {%r1,%r2}, {%r3}, {%f85215,%f85216,%f85217,%f85218};

	// end inline asm
	// begin inline asm
	mma.sync.aligned.m16n8k8.row.col.f32.f16.f16.f32 {%f85215,%f85216,%f85217,%f85218}, {%r1,%r2}, {%r3}, {%f85215,%f85216,%f85217,%f85218};

	// end inline asm
	// begin inline asm
	mma.sync.aligned.m16n8k8.row.col.f32.f16.f16.f32 {%f85215,%f85216,%f85217,%f85218}, {%r1,%r2}, {%r3}, {%f85215,%f85216,%f85217,%f85218};

	// end inline asm
	// begin inline asm
	mma.sync.aligned.m16n8k8.row.col.f32.f16.f16.f32 {%f85215,%f85216,%f85217,%f85218}, {%r1,%r2}, {%r3}, {%f85215,%f85216,%f85217,%f85218};

	// end inline asm
	// begin inline asm
	mma.sync.aligned.m16n8k8.row.col.f32.f16.f16.f32 {%f85215,%f85216,%f85217,%f85218}, {%r1,%r2}, {%r3}, {%f85215,%f85216,%f85217,%f85218};

	// end inline asm
	// begin inline asm
	mma.sync.aligned.m16n8k8.row.col.f32.f16.f16.f32 {%f85215,%f85216,%f85217,%f85218}, {%r1,%r2}, {%r3}, {%f85215,%f85216,%f85217,%f85218};

	// end inline asm
	// begin inline asm
	mma.sync.aligned.m16n8k8.row.col.f32.f16.f16.f32 {%f85215,%f85216,%f85217,%f85218}, {%r1,%r2}, {%r3}, {%f85215,%f85216,%f85217,%f85218};

	// end inline asm
	// begin inline asm
	mma.sync.aligned.m16n8k8.row.col.f32.f16.f16.f32 {%f85215,%f85216,%f85217,%f85218}, {%r1,%r2}, {%r3}, {%f85215,%f85216,%f85217,%f85218};

	// end inline asm
	// begin inline asm
	mma.sync.aligned.m16n8k8.row.col.f32.f16.f16.f32 {%f85215,%f85216,%f85217,%f85218}, {%r1,%r2}, {%r3}, {%f85215,%f85216,%f85217,%f85218};

	// end inline asm
	// begin inline asm
	mma.sync.aligned.m16n8k8.row.col.f32.f16.f16.f32 {%f85215,%f85216,%f85217,%f85218}, {%r1,%r2}, {%r3}, {%f85215,%f85216,%f85217,%f85218};

	// end inline asm
	// begin inline asm
	mma.sync.aligned.m16n8k8.row.col.f32.f16.f16.f32 {%f85215,%f85216,%f85217,%f85218}, {%r1,%r2}, {%r3}, {%f85215,%f85216,%f85217,%f85218};

	// end inline asm
	// begin inline asm
	mma.sync.aligned.m16n8k8.row.col.f32.f16.f16.f32 {%f85215,%f85216,%f85217,%f85218}, {%r1,%r2}, {%r3}, {%f85215,%f85216,%f85217,%f85218};

	// end inline asm
	// begin inline asm
	mma.sync.aligned.m16n8k8.row.col.f32.f16.f16.f32 {%f85215,%f85216,%f85217,%f85218}, {%r1,%r2}, {%r3}, {%f85215,%f85216,%f85217,%f85218};

	// end inline asm
	// begin inline asm
	mma.sync.aligned.m16n8k8.row.col.f32.f16.f16.f32 {%f85215,%f85216,%f85217,%f85218}, {%r1,%r2}, {%r3}, {%f85215,%f85216,%f85217,%f85218};

	// end inline asm
	// begin inline asm
	mma.sync.aligned.m16n8k8.row.col.f32.f16.f16.f32 {%f85215,%f85216,%f85217,%f85218}, {%r1,%r2}, {%r3}, {%f85215,%f85216,%f85217,%f85218};

	// end inline asm
	// begin inline asm
	mma.sync.aligned.m16n8k8.row.col.f32.f16.f16.f32 {%f85215,%f85216,%f85217,%f85218}, {%r1,%r2}, {%r3}, {%f85215,%f85216,%f85217,%f85218};

	// end inline asm
	// begin inline asm
	mma.sync.aligned.m16n8k8.row.col.f32.f16.f16.f32 {%f85215,%f85216,%f85217,%f85218}, {%r1,%r2}, {%r3}, {%f85215,%f85216,%f85217,%f85218};

	// end inline asm
	// begin inline asm
	mma.sync.aligned.m16n8k8.row.col.f32.f16.f16.f32 {%f85215,%f85216,%f85217,%f85218}, {%r1,%r2}, {%r3}, {%f85215,%f85216,%f85217,%f85218};

	// end inline asm
	// begin inline asm
	mma.sync.aligned.m16n8k8.row.col.f32.f16.f16.f32 {%f85215,%f85216,%f85217,%f85218}, {%r1,%r2}, {%r3}, {%f85215,%f85216,%f85217,%f85218};

	// end inline asm
	// begin inline asm
	mma.sync.aligned.m16n8k8.row.col.f32.f16.f16.f32 {%f85215,%f85216,%f85217,%f85218}, {%r1,%r2}, {%r3}, {%f85215,%f85216,%f85217,%f85218};

	// end inline asm
	// begin inline asm
	mma.sync.aligned.m16n8k8.row.col.f32.f16.f16.f32 {%f85215,%f85216,%f85217,%f85218}, {%r1,%r2}, {%r3}, {%f85215,%f85216,%f85217,%f85218};

	// end inline asm
	// begin inline asm
	mma.sync.aligned.m16n8k8.row.col.f32.f16.f16.f32 {%f85215,%f85216,%f85217,%f85218}, {%r1,%r2}, {%r3}, {%f85215,%f85216,%f85217,%f85218};

	// end inline asm
	// begin inline asm
	mma.sync.aligned.m16n8k8.row.col.f32.f16.f16.f32 {%f85215,%f85216,%f85217,%f85218}, {%r1,%r2}, {%r3}, {%f85215,%f85216,%f85217,%f85218};

	// end inline asm
	// begin inline asm
	mma.sync.aligned.m16n8k8.row.col.f32.f16.f16.f32 {%f85215,%f85216,%f85217,%f85218}, {%r1,%r2}, {%r3}, {%f85215,%f85216,%f85217,%f85218};

	// end inline asm
	// begin inline asm
	mma.sync.aligned.m16n8k8.row.col.f32.f16.f16.f32 {%f85215,%f85216,%f85217,%f85218}, {%r1,%r2}, {%r3}, {%f85215,%f85216,%f85217,%f85218};

	// end inline asm
	// begin inline asm
	mma.sync.aligned.m16n8k8.row.col.f32.f16.f16.f32 {%f85215,%f85216,%f85217,%f85218}, {%r1,%r2}, {%r3}, {%f85215,%f85216,%f85217,%f85218};

	// end inline asm
	// begin inline asm
	mma.sync.aligned.m16n8k8.row.col.f32.f16.f16.f32 {%f85215,%f85216,%f85217,%f85218}, {%r1,%r2}, {%r3}, {%f85215,%f85216,%f85217,%f85218};

	// end inline asm
	// begin inline asm
	mma.sync.aligned.m16n8k8.row.col.f32.f16.f16.f32 {%f85215,%f85216,%f85217,%f85218}, {%r1,%r2}, {%r3}, {%f85215,%f85216,%f85217,%f85218};

	// end inline asm
	// begin inline asm
	mma.sync.aligned.m16n8k8.row.col.f32.f16.f16.f32 {%f85215,%f85216,%f85217,%f85218}, {%r1,%r2}, {%r3}, {%f85215,%f85216,%f85217,%f85218};

	// end inline asm
	// begin inline asm
	mma.sync.aligned.m16n8k8.row.col.f32.f16.f16.f32 {%f85215,%f85216,%f85217,%f85218}, {%r1,%r2}, {%r3}, {%f85215,%f85216,%f85217,%f85218};

	// end inline asm
	// begin inline asm
	mma.sync.aligned.m16n8k8.row.col.f32.f16.f16.f32 {%f85215,%f85216,%f85217,%f85218}, {%r1,%r2}, {%r3}, {%f85215,%f85216,%f85217,%f85218};

	// end inline asm
	// begin inline asm
	mma.sync.aligned.m16n8k8.row.col.f32.f16.f16.f32 {%f85215,%f85216,%f85217,%f85218}, {%r1,%r2}, {%r3}, {%f85215,%f85216,%f85217,%f85218};

	// end inline asm
	// begin inline asm
	mma.sync.aligned.m16n8k8.row.col.f32.f16.f16.f32 {%f85215,%f85216,%f85217,%f85218}, {%r1,%r2}, {%r3}, {%f85215,%f85216,%f85217,%f85218};

	// end inline asm
	// begin inline asm
	mma.sync.aligned.m16n8k8.row.col.f32.f16.f16.f32 {%f85215,%f85216,%f85217,%f85218}, {%r1,%r2}, {%r3}, {%f85215,%f85216,%f85217,%f85218};

	// end inline asm
	// begin inline asm
	mma.sync.aligned.m16n8k8.row.col.f32.f16.f16.f32 {%f85215,%f85216,%f85217,%f85218}, {%r1,%r2}, {%r3}, {%f85215,%f85216,%f85217,%f85218};

	// end inline asm
	// begin inline asm
	mma.sync.aligned.m16n8k8.row.col.f32.f16.f16.f32 {%f85215,%f85216,%f85217,%f85218}, {%r1,%r2}, {%r3}, {%f85215,%f85216,%f85217,%f85218};

	// end inline asm
	// begin inline asm
	mma.sync.aligned.m16n8k8.row.col.f32.f16.f16.f32 {%f85215,%f85216,%f85217,%f85218}, {%r1,%r2}, {%r3}, {%f85215,%f85216,%f85217,%f85218};

	// end inline asm
	// begin inline asm
	mma.sync.aligned.m16n8k8.row.col.f32.f16.f16.f32 {%f85215,%f85216,%f85217,%f85218}, {%r1,%r2}, {%r3}, {%f85215,%f85216,%f85217,%f85218};

	// end inline asm
	// begin inline asm
	mma.sync.aligned.m16n8k8.row.col.f32.f16.f16.f32 {%f85215,%f85216,%f85217,%f85218}, {%r1,%r2}, {%r3}, {%f85215,%f85216,%f85217,%f85218};

	// end inline asm
	// begin inline asm
	mma.sync.aligned.m16n8k8.row.col.f32.f16.f16.f32 {%f85215,%f85216,%f85217,%f85218}, {%r1,%r2}, {%r3}, {%f85215,%f85216,%f85217,%f85218};

	// end inline asm
	// begin inline asm
	mma.sync.aligned.m16n8k8.row.col.f32.f16.f16.f32 {%f85215,%f85216,%f85217,%f85218}, {%r1,%r2}, {%r3}, {%f85215,%f85216,%f85217,%f85218};

	// end inline asm
	// begin inline asm
	mma.sync.aligned.m16n8k8.row.col.f32.f16.f16.f32 {%f85215,%f85216,%f85217,%f85218}, {%r1,%r2}, {%r3}, {%f85215,%f85216,%f85217,%f85218};

	// end inline asm
	// begin inline asm
	mma.sync.aligned.m16n8k8.row.col.f32.f16.f16.f32 {%f85215,%f85216,%f85217,%f85218}, {%r1,%r2}, {%r3}, {%f85215,%f85216,%f85217,%f85218};

	// end inline asm
	// begin inline asm
	mma.sync.aligned.m16n8k8.row.col.f32.f16.f16.f32 {%f85215,%f85216,%f85217,%f85218}, {%r1,%r2}, {%r3}, {%f85215,%f85216,%f85217,%f85218};

	// end inline asm
	// begin inline asm
	mma.sync.aligned.m16n8k8.row.col.f32.f16.f16.f32 {%f85215,%f85216,%f85217,%f85218}, {%r1,%r2}, {%r3}, {%f85215,%f85216,%f85217,%f85218};

	// end inline asm
	// begin inline asm
	mma.sync.aligned.m16n8k8.row.col.f32.f16.f16.f32 {%f85215,%f85216,%f85217,%f85218}, {%r1,%r2}, {%r3}, {%f85215,%f85216,%f85217,%f85218};

	// end inline asm
	// begin inline asm
	mma.sync.aligned.m16n8k8.row.col.f32.f16.f16.f32 {%f85215,%f85216,%f85217,%f85218}, {%r1,%r2}, {%r3}, {%f85215,%f85216,%f85217,%f85218};

	// end inline asm
	// begin inline asm
	mma.sync.aligned.m16n8k8.row.col.f32.f16.f16.f32 {%f85215,%f85216,%f85217,%f85218}, {%r1,%r2}, {%r3}, {%f85215,%f85216,%f85217,%f85218};

	// end inline asm
	// begin inline asm
	mma.sync.aligned.m16n8k8.row.col.f32.f16.f16.f32 {%f85215,%f85216,%f85217,%f85218}, {%r1,%r2}, {%r3}, {%f85215,%f85216,%f85217,%f85218};

	// end inline asm
	// begin inline asm
	mma.sync.aligned.m16n8k8.row.col.f32.f16.f16.f32 {%f85215,%f85216,%f85217,%f85218}, {%r1,%r2}, {%r3}, {%f85215,%f85216,%f85217,%f85218};

	// end inline asm
	// begin inline asm
	mma.sync.aligned.m16n8k8.row.col.f32.f16.f16.f32 {%f85215,%f85216,%f85217,%f85218}, {%r1,%r2}, {%r3}, {%f85215,%f85216,%f85217,%f85218};

	// end inline asm
	// begin inline asm
	mma.sync.aligned.m16n8k8.row.col.f32.f16.f16.f32 {%f85215,%f85216,%f85217,%f85218}, {%r1,%r2}, {%r3}, {%f85215,%f85216,%f85217,%f85218};

	// end inline asm
	// begin inline asm
	mma.sync.aligned.m16n8k8.row.col.f32.f16.f16.f32 {%f85215,%f85216,%f85217,%f85218}, {%r1,%r2}, {%r3}, {%f85215,%f85216,%f85217,%f85218};

	// end inline asm
	// begin inline asm
	mma.sync.aligned.m16n8k8.row.col.f32.f16.f16.f32 {%f85215,%f85216,%f85217,%f85218}, {%r1,%r2}, {%r3}, {%f85215,%f85216,%f85217,%f85218};

	// end inline asm
	// begin inline asm
	mma.sync.aligned.m16n8k8.row.col.f32.f16.f16.f32 {%f85215,%f85216,%f85217,%f85218}, {%r1,%r2}, {%r3}, {%f85215,%f85216,%f85217,%f85218};

	// end inline asm
	// begin inline asm
	mma.sync.aligned.m16n8k8.row.col.f32.f16.f16.f32 {%f85215,%f85216,%f85217,%f85218}, {%r1,%r2}, {%r3}, {%f85215,%f85216,%f85217,%f85218};

	// end inline asm
	// begin inline asm
	mma.sync.aligned.m16n8k8.row.col.f32.f16.f16.f32 {%f85215,%f85216,%f85217,%f85218}, {%r1,%r2}, {%r3}, {%f85215,%f85216,%f85217,%f85218};

	// end inline asm
	// begin inline asm
	mma.sync.aligned.m16n8k8.row.col.f32.f16.f16.f32 {%f85215,%f85216,%f85217,%f85218}, {%r1,%r2}, {%r3}, {%f85215,%f85216,%f85217,%f85218};

	// end inline asm
	// begin inline asm
	mma.sync.aligned.m16n8k8.row.col.f32.f16.f16.f32 {%f85215,%f85216,%f85217,%f85218}, {%r1,%r2}, {%r3}, {%f85215,%f85216,%f85217,%f85218};

	// end inline asm
	// begin inline asm
	mma.sync.aligned.m16n8k8.row.col.f32.f16.f16.f32 {%f85215,%f85216,%f85217,%f85218}, {%r1,%r2}, {%r3}, {%f85215,%f85216,%f85217,%f85218};

	// end inline asm
	// begin inline asm
	mma.sync.aligned.m16n8k8.row.col.f32.f16.f16.f32 {%f85215,%f85216,%f85217,%f85218}, {%r1,%r2}, {%r3}, {%f85215,%f85216,%f85217,%f85218};

	// end inline asm
	// begin inline asm
	mma.sync.aligned.m16n8k8.row.col.f32.f16.f16.f32 {%f85215,%f85216,%f85217,%f85218}, {%r1,%r2}, {%r3}, {%f85215,%f85216,%f85217,%f85218};

	// end inline asm
	// begin inline asm
	mma.sync.aligned.m16n8k8.row.col.f32.f16.f16.f32 {%f85215,%f85216,%f85217,%f85218}, {%r1,%r2}, {%r3}, {%f85215,%f85216,%f85217,%f85218};

	// end inline asm
	// begin inline asm
	mma.sync.aligned.m16n8k8.row.col.f32.f16.f16.f32 {%f85215,%f85216,%f85217,%f85218}, {%r1,%r2}, {%r3}, {%f85215,%f85216,%f85217,%f85218};

	// end inline asm
	// begin inline asm
	mma.sync.aligned.m16n8k8.row.col.f32.f16.f16.f32 {%f85215,%f85216,%f85217,%f85218}, {%r1,%r2}, {%r3}, {%f85215,%f85216,%f85217,%f85218};

	// end inline asm
	// begin inline asm
	mma.sync.aligned.m16n8k8.row.col.f32.f16.f16.f32 {%f85215,%f85216,%f85217,%f85218}, {%r1,%r2}, {%r3}, {%f85215,%f85216,%f85217,%f85218};

	// end inline asm
	// begin inline asm
	mma.sync.aligned.m16n8k8.row.col.f32.f16.f16.f32 {%f85215,%f85216,%f85217,%f85218}, {%r1,%r2}, {%r3}, {%f85215,%f85216,%f85217,%f85218};

	// end inline asm
	// begin inline asm
	mma.sync.aligned.m16n8k8.row.col.f32.f16.f16.f32 {%f85215,%f85216,%f85217,%f85218}, {%r1,%r2}, {%r3}, {%f85215,%f85216,%f85217,%f85218};

	// end inline asm
	// begin inline asm
	mma.sync.aligned.m16n8k8.row.col.f32.f16.f16.f32 {%f85215,%f85216,%f85217,%f85218}, {%r1,%r2}, {%r3}, {%f85215,%f85216,%f85217,%f85218};

	// end inline asm
	// begin inline asm
	mma.sync.aligned.m16n8k8.row.col.f32.f16.f16.f32 {%f85215,%f85216,%f85217,%f85218}, {%r1,%r2}, {%r3}, {%f85215,%f85216,%f85217,%f85218};

	// end inline asm
	// begin inline asm
	mma.sync.aligned.m16n8k8.row.col.f32.f16.f16.f32 {%f85215,%f85216,%f85217,%f85218}, {%r1,%r2}, {%r3}, {%f85215,%f85216,%f85217,%f85218};

	// end inline asm
	// begin inline asm
	mma.sync.aligned.m16n8k8.row.col.f32.f16.f16.f32 {%f85215,%f85216,%f85217,%f85218}, {%r1,%r2}, {%r3}, {%f85215,%f85216,%f85217,%f85218};

	// end inline asm
	// begin inline asm
	mma.sync.aligned.m16n8k8.row.col.f32.f16.f16.f32 {%f85215,%f85216,%f85217,%f85218}, {%r1,%r2}, {%r3}, {%f85215,%f85216,%f85217,%f85218};

	// end inline asm
	// begin inline asm
	mma.sync.aligned.m16n8k8.row.col.f32.f16.f16.f32 {%f85215,%f85216,%f85217,%f85218}, {%r1,%r2}, {%r3}, {%f85215,%f85216,%f85217,%f85218};

	// end inline asm
	// begin inline asm
	mma.sync.aligned.m16n8k8.row.col.f32.f16.f16.f32 {%f85215,%f85216,%f85217,%f85218}, {%r1,%r2}, {%r3}, {%f85215,%f85216,%f85217,%f85218};

	// end inline asm
	// begin inline asm
	mma.sync.aligned.m16n8k8.row.col.f32.f16.f16.f32 {%f85215,%f85216,%f85217,%f85218}, {%r1,%r2}, {%r3}, {%f85215,%f85216,%f85217,%f85218};

	// end inline asm
	// begin inline asm
	mma.sync.aligned.m16n8k8.row.col.f32.f16.f16.f32 {%f85215,%f85216,%f85217,%f85218}, {%r1,%r2}, {%r3}, {%f85215,%f85216,%f85217,%f85218};

	// end inline asm
	// begin inline asm
	mma.sync.aligned.m16n8k8.row.col.f32.f16.f16.f32 {%f85215,%f85216,%f85217,%f85218}, {%r1,%r2}, {%r3}, {%f85215,%f85216,%f85217,%f85218};

	// end inline asm
	// begin inline asm
	mma.sync.aligned.m16n8k8.row.col.f32.f16.f16.f32 {%f85215,%f85216,%f85217,%f85218}, {%r1,%r2}, {%r3}, {%f85215,%f85216,%f85217,%f85218};

	// end inline asm
	// begin inline asm
	mma.sync.aligned.m16n8k8.row.col.f32.f16.f16.f32 {%f85215,%f85216,%f85217,%f85218}, {%r1,%r2}, {%r3}, {%f85215,%f85216,%f85217,%f85218};

	// end inline asm
	// begin inline asm
	mma.sync.aligned.m16n8k8.row.col.f32.f16.f16.f32 {%f85215,%f85216,%f85217,%f85218}, {%r1,%r2}, {%r3}, {%f85215,%f85216,%f85217,%f85218};

	// end inline asm
	// begin inline asm
	mma.sync.aligned.m16n8k8.row.col.f32.f16.f16.f32 {%f85215,%f85216,%f85217,%f85218}, {%r1,%r2}, {%r3}, {%f85215,%f85216,%f85217,%f85218};

	// end inline asm
	// begin inline asm
	mma.sync.aligned.m16n8k8.row.col.f32.f16.f16.f32 {%f85215,%f85216,%f85217,%f85218}, {%r1,%r2}, {%r3}, {%f85215,%f85216,%f85217,%f85218};

	// end inline asm
	// begin inline asm
	mma.sync.aligned.m16n8k8.row.col.f32.f16.f16.f32 {%f85215,%f85216,%f85217,%f85218}, {%r1,%r2}, {%r3}, {%f85215,%f85216,%f85217,%f85218};

	// end inline asm
	// begin inline asm
	mma.sync.aligned.m16n8k8.row.col.f32.f16.f16.f32 {%f85215,%f85216,%f85217,%f85218}, {%r1,%r2}, {%r3}, {%f85215,%f85216,%f85217,%f85218};

	// end inline asm
	// begin inline asm
	mma.sync.aligned.m16n8k8.row.col.f32.f16.f16.f32 {%f85215,%f85216,%f85217,%f85218}, {%r1,%r2}, {%r3}, {%f85215,%f85216,%f85217,%f85218};

	// end inline asm
	// begin inline asm
	mma.sync.aligned.m16n8k8.row.col.f32.f16.f16.f32 {%f85215,%f85216,%f85217,%f85218}, {%r1,%r2}, {%r3}, {%f85215,%f85216,%f85217,%f85218};

	// end inline asm
	// begin inline asm
	mma.sync.aligned.m16n8k8.row.col.f32.f16.f16.f32 {%f85215,%f85216,%f85217,%f85218}, {%r1,%r2}, {%r3}, {%f85215,%f85216,%f85217,%f85218};

	// end inline asm
	// begin inline asm
	mma.sync.aligned.m16n8k8.row.col.f32.f16.f16.f32 {%f85215,%f85216,%f85217,%f85218}, {%r1,%r2}, {%r3}, {%f85215,%f85216,%f85217,%f85218};

	// end inline asm
	// begin inline asm
	mma.sync.aligned.m16n8k8.row.col.f32.f16.f16.f32 {%f85215,%f85216,%f85217,%f85218}, {%r1,%r2}, {%r3}, {%f85215,%f85216,%f85217,%f85218};

	// end inline asm
	// begin inline asm
	mma.sync.aligned.m16n8k8.row.col.f32.f16.f16.f32 {%f85215,%f85216,%f85217,%f85218}, {%r1,%r2}, {%r3}, {%f85215,%f85216,%f85217,%f85218};

	// end inline asm
	// begin inline asm
	mma.sync.aligned.m16n8k8.row.col.f32.f16.f16.f32 {%f85215,%f85216,%f85217,%f85218}, {%r1,%r2}, {%r3}, {%f85215,%f85216,%f85217,%f85218};

	// end inline asm
	// begin inline asm
	mma.sync.aligned.m16n8k8.row.col.f32.f16.f16.f32 {%f85215,%f85216,%f85217,%f85218}, {%r1,%r2}, {%r3}, {%f85215,%f85216,%f85217,%f85218};

	// end inline asm
	// begin inline asm
	mma.sync.aligned.m16n8k8.row.col.f32.f16.f16.f32 {%f85215,%f85216,%f85217,%f85218}, {%r1,%r2}, {%r3}, {%f85215,%f85216,%f85217,%f85218};

	// end inline asm
	// begin inline asm
	mma.sync.aligned.m16n8k8.row.col.f32.f16.f16.f32 {%f85215,%f85216,%f85217,%f85218}, {%r1,%r2}, {%r3}, {%f85215,%f85216,%f85217,%f85218};

	// end inline asm
	// begin inline asm
	mma.sync.aligned.m16n8k8.row.col.f32.f16.f16.f32 {%f85215,%f85216,%f85217,%f85218}, {%r1,%r2}, {%r3}, {%f85215,%f85216,%f85217,%f85218};

	// end inline asm
	// begin inline asm
	mma.sync.aligned.m16n8k8.row.col.f32.f16.f16.f32 {%f85215,%f85216,%f85217,%f85218}, {%r1,%r2}, {%r3}, {%f85215,%f85216,%f85217,%f85218};

	// end inline asm
	// begin inline asm
	mma.sync.aligned.m16n8k8.row.col.f32.f16.f16.f32 {%f85215,%f85216,%f85217,%f85218}, {%r1,%r2}, {%r3}, {%f85215,%f85216,%f85217,%f85218};

	// end inline asm
	// begin inline asm
	mma.sync.aligned.m16n8k8.row.col.f32.f16.f16.f32 {%f85215,%f85216,%f85217,%f85218}, {%r1,%r2}, {%r3}, {%f85215,%f85216,%f85217,%f85218};

	// end inline asm
	// begin inline asm
	mma.sync.aligned.m16n8k8.row.col.f32.f16.f16.f32 {%f85215,%f85216,%f85217,%f85218}, {%r1,%r2}, {%r3}, {%f85215,%f85216,%f85217,%f85218};

	// end inline asm
	// begin inline asm
	mma.sync.aligned.m16n8k8.row.col.f32.f16.f16.f32 {%f85215,%f85216,%f85217,%f85218}, {%r1,%r2}, {%r3}, {%f85215,%f85216,%f85217,%f85218};

	// end inline asm
	// begin inline asm
	mma.sync.aligned.m16n8k8.row.col.f32.f16.f16.f32 {%f85215,%f85216,%f85217,%f85218}, {%r1,%r2}, {%r3}, {%f85215,%f85216,%f85217,%f85218};

	// end inline asm
	// begin inline asm
	mma.sync.aligned.m16n8k8.row.col.f32.f16.f16.f32 {%f85215,%f85216,%f85217,%f85218}, {%r1,%r2}, {%r3}, {%f85215,%f85216,%f85217,%f85218};

	// end inline asm
	// begin inline asm
	mma.sync.aligned.m16n8k8.row.col.f32.f16.f16.f32 {%f85215,%f85216,%f85217,%f85218}, {%r1,%r2}, {%r3}, {%f85215,%f85216,%f85217,%f85218};

	// end inline asm
	// begin inline asm
	mma.sync.aligned.m16n8k8.row.col.f32.f16.f16.f32 {%f85215,%f85216,%f85217,%f85218}, {%r1,%r2}, {%r3}, {%f85215,%f85216,%f85217,%f85218};

	// end inline asm
	// begin inline asm
	mma.sync.aligned.m16n8k8.row.col.f32.f16.f16.f32 {%f85215,%f85216,%f85217,%f85218}, {%r1,%r2}, {%r3}, {%f85215,%f85216,%f85217,%f85218};

	// end inline asm
	// begin inline asm
	mma.sync.aligned.m16n8k8.row.col.f32.f16.f16.f32 {%f85215,%f85216,%f85217,%f85218}, {%r1,%r2}, {%r3}, {%f85215,%f85216,%f85217,%f85218};

	// end inline asm
	// begin inline asm
	mma.sync.aligned.m16n8k8.row.col.f32.f16.f16.f32 {%f85215,%f85216,%f85217,%f85218}, {%r1,%r2}, {%r3}, {%f85215,%f85216,%f85217,%f85218};

	// end inline asm
	// begin inline asm
	mma.sync.aligned.m16n8k8.row.col.f32.f16.f16.f32 {%f85215,%f85216,%f85217,%f85218}, {%r1,%r2}, {%r3}, {%f85215,%f85216,%f85217,%f85218};

	// end inline asm
	// begin inline asm
	mma.sync.aligned.m16n8k8.row.col.f32.f16.f16.f32 {%f85215,%f85216,%f85217,%f85218}, {%r1,%r2}, {%r3}, {%f85215,%f85216,%f85217,%f85218};

	// end inline asm
	// begin inline asm
	mma.sync.aligned.m16n8k8.row.col.f32.f16.f16.f32 {%f85215,%f85216,%f85217,%f85218}, {%r1,%r2}, {%r3}, {%f85215,%f85216,%f85217,%f85218};

	// end inline asm
	// begin inline asm
	mma.sync.aligned.m16n8k8.row.col.f32.f16.f16.f32 {%f85215,%f85216,%f85217,%f85218}, {%r1,%r2}, {%r3}, {%f85215,%f85216,%f85217,%f85218};

	// end inline asm
	// begin inline asm
	mma.sync.aligned.m16n8k8.row.col.f32.f16.f16.f32 {%f85215,%f85216,%f85217,%f85218}, {%r1,%r2}, {%r3}, {%f85215,%f85216,%f85217,%f85218};

	// end inline asm
	// begin inline asm
	mma.sync.aligned.m16n8k8.row.col.f32.f16.f16.f32 {%f85215,%f85216,%f85217,%f85218}, {%r1,%r2}, {%r3}, {%f85215,%f85216,%f85217,%f85218};

	// end inline asm
	// begin inline asm
	mma.sync.aligned.m16n8k8.row.col.f32.f16.f16.f32 {%f85215,%f85216,%f85217,%f85218}, {%r1,%r2}, {%r3}, {%f85215,%f85216,%f85217,%f85218};

	// end inline asm
	// begin inline asm
	mma.sync.aligned.m16n8k8.row.col.f32.f16.f16.f32 {%f85215,%f85216,%f85217,%f85218}, {%r1,%r2}, {%r3}, {%f85215,%f85216,%f85217,%f85218};

	// end inline asm
	// begin inline asm
	mma.sync.aligned.m16n8k8.row.col.f32.f16.f16.f32 {%f85215,%f85216,%f85217,%f85218}, {%r1,%r2}, {%r3}, {%f85215,%f85216,%f85217,%f85218};

	// end inline asm
	// begin inline asm
	mma.sync.aligned.m16n8k8.row.col.f32.f16.f16.f32 {%f85215,%f85216,%f85217,%f85218}, {%r1,%r2}, {%r3}, {%f85215,%f85216,%f85217,%f85218};

	// end inline asm
	// begin inline asm
	mma.sync.aligned.m16n8k8.row.col.f32.f16.f16.f32 {%f85215,%f85216,%f85217,%f85218}, {%r1,%r2}, {%r3}, {%f85215,%f85216,%f85217,%f85218};

	// end inline asm
	// begin inline asm
	mma.sync.aligned.m16n8k8.row.col.f32.f16.f16.f32 {%f85215,%f85216,%f85217,%f85218}, {%r1,%r2}, {%r3}, {%f85215,%f85216,%f85217,%f85218};

	// end inline asm
	// begin inline asm
	mma.sync.aligned.m16n8k8.row.col.f32.f16.f16.f32 {%f85215,%f85216,%f85217,%f85218}, {%r1,%r2}, {%r3}, {%f85215,%f85216,%f85217,%f85218};

	// end inline asm
	// begin inline asm
	mma.sync.aligned.m16n8k8.row.col.f32.f16.f16.f32 {%f85215,%f85216,%f85217,%f85218}, {%r1,%r2}, {%r3}, {%f85215,%f85216,%f85217,%f85218};

	// end inline asm
	// begin inline asm
	mma.sync.aligned.m16n8k8.row.col.f32.f16.f16.f32 {%f85215,%f85216,%f85217,%f85218}, {%r1,%r2}, {%r3}, {%f85215,%f85216,%f85217,%f85218};

	// end inline asm
	// begin inline asm
	mma.sync.aligned.m16n8k8.row.col.f32.f16.f16.f32 {%f85215,%f85216,%f85217,%f85218}, {%r1,%r2}, {%r3}, {%f85215,%f85216,%f85217,%f85218};

	// end inline asm
	// begin inline asm
	mma.sync.aligned.m16n8k8.row.col.f32.f16.f16.f32 {%f85215,%f85216,%f85217,%f85218}, {%r1,%r2}, {%r3}, {%f85215,%f85216,%f85217,%f85218};

	// end inline asm
	// begin inline asm
	mma.sync.aligned.m16n8k8.row.col.f32.f16.f16.f32 {%f85215,%f85216,%f85217,%f85218}, {%r1,%r2}, {%r3}, {%f85215,%f85216,%f85217,%f85218};

	// end inline asm
	// begin inline asm
	mma.sync.aligned.m16n8k8.row.col.f32.f16.f16.f32 {%f85215,%f85216,%f85217,%f85218}, {%r1,%r2}, {%r3}, {%f85215,%f85216,%f85217,%f85218};

	// end inline asm
	// begin inline asm
	mma.sync.aligned.m16n8k8.row.col.f32.f16.f16.f32 {%f85215,%f85216,%f85217,%f85218}, {%r1,%r2}, {%r3}, {%f85215,%f85216,%f85217,%f85218};

	// end inline asm
	// begin inline asm
	mma.sync.aligned.m16n8k8.row.col.f32.f16.f16.f32 {%f85215,%f85216,%f85217,%f85218}, {%r1,%r2}, {%r3}, {%f85215,%f85216,%f85217,%f85218};

	// end inline asm
	// begin inline asm
	mma.sync.aligned.m16n8k8.row.col.f32.f16.f16.f32 {%f85215,%f85216,%f85217,%f85218}, {%r1,%r2}, {%r3}, {%f85215,%f85216,%f85217,%f85218};

	// end inline asm
	// begin inline asm
	mma.sync.aligned.m16n8k8.row.col.f32.f16.f16.f32 {%f85215,%f85216,%f85217,%f85218}, {%r1,%r2}, {%r3}, {%f85215,%f85216,%f85217,%f85218};

	// end inline asm
	// begin inline asm
	mma.sync.aligned.m16n8k8.row.col.f32.f16.f16.f32 {%f85215,%f85216,%f85217,%f85218}, {%r1,%r2}, {%r3}, {%f85215,%f85216,%f85217,%f85218};

	// end inline asm
	// begin inline asm
	mma.sync.aligned.m16n8k8.row.col.f32.f16.f16.f32 {%f85215,%f85216,%f85217,%f85218}, {%r1,%r2}, {%r3}, {%f85215,%f85216,%f85217,%f85218};

	// end inline asm
	// begin inline asm
	mma.sync.aligned.m16n8k8.row.col.f32.f16.f16.f32 {%f85215,%f85216,%f85217,%f85218}, {%r1,%r2}, {%r3}, {%f85215,%f85216,%f85217,%f85218};

	// end inline asm
	// begin inline asm
	mma.sync.aligned.m16n8k8.row.col.f32.f16.f16.f32 {%f85215,%f85216,%f85217,%f85218}, {%r1,%r2}, {%r3}, {%f85215,%f85216,%f85217,%f85218};

	// end inline asm
	// begin inline asm
	mma.sync.aligned.m16n8k8.row.col.f32.f16.f16.f32 {%f85215,%f85216,%f85217,%f85218}, {%r1,%r2}, {%r3}, {%f85215,%f85216,%f85217,%f85218};

	// end inline asm
	// begin inline asm
	mma.sync.aligned.m16n8k8.row.col.f32.f16.f16.f32 {%f85215,%f85216,%f85217,%f85218}, {%r1,%r2}, {%r3}, {%f85215,%f85216,%f85217,%f85218};

	// end inline asm
	// begin inline asm
	mma.sync.aligned.m16n8k8.row.col.f32.f16.f16.f32 {%f85215,%f85216,%f85217,%f85218}, {%r1,%r2}, {%r3}, {%f85215,%f85216,%f85217,%f85218};

	// end inline asm
	// begin inline asm
	mma.sync.aligned.m16n8k8.row.col.f32.f16.f16.f32 {%f85215,%f85216,%f85217,%f85218}, {%r1,%r2}, {%r3}, {%f85215,%f85216,%f85217,%f85218};

	// end inline asm
	// begin inline asm
	mma.sync.aligned.m16n8k8.row.col.f32.f16.f16.f32 {%f85215,%f85216,%f85217,%f85218}, {%r1,%r2}, {%r3}, {%f85215,%f85216,%f85217,%f85218};

	// end inline asm
	// begin inline asm
	mma.sync.aligned.m16n8k8.row.col.f32.f16.f16.f32 {%f85215,%f85216,%f85217,%f85218}, {%r1,%r2}, {%r3}, {%f85215,%f85216,%f85217,%f85218};

	// end inline asm
	// begin inline asm
	mma.sync.aligned.m16n8k8.row.col.f32.f16.f16.f32 {%f85215,%f85216,%f85217,%f85218}, {%r1,%r2}, {%r3}, {%f85215,%f85216,%f85217,%f85218};

	// end inline asm
	// begin inline asm
	mma.sync.aligned.m16n8k8.row.col.f32.f16.f16.f32 {%f85215,%f85216,%f85217,%f85218}, {%r1,%r2}, {%r3}, {%f85215,%f85216,%f85217,%f85218};

	// end inline asm
	// begin inline asm
	mma.sync.aligned.m16n8k8.row.col.f32.f16.f16.f32 {%f85215,%f85216,%f85217,%f85218}, {%r1,%r2}, {%r3}, {%f85215,%f85216,%f85217,%f85218};

	// end inline asm
	// begin inline asm
	mma.sync.aligned.m16n8k8.row.col.f32.f16.f16.f32 {%f85215,%f85216,%f85217,%f85218}, {%r1,%r2}, {%r3}, {%f85215,%f85216,%f85217,%f85218};

	// end inline asm
	// begin inline asm
	mma.sync.aligned.m16n8k8.row.col.f32.f16.f16.f32 {%f85215,%f85216,%f85217,%f85218}, {%r1,%r2}, {%r3}, {%f85215,%f85216,%f85217,%f85218};

	// end inline asm
	// begin inline asm
	mma.sync.aligned.m16n8k8.row.col.f32.f16.f16.f32 {%f85215,%f85216,%f85217,%f85218}, {%r1,%r2}, {%r3}, {%f85215,%f85216,%f85217,%f85218};

	// end inline asm
	// begin inline asm
	mma.sync.aligned.m16n8k8.row.col.f32.f16.f16.f32 {%f85215,%f85216,%f85217,%f85218}, {%r1,%r2}, {%r3}, {%f85215,%f85216,%f85217,%f85218};

	// end inline asm
	// begin inline asm
	mma.sync.aligned.m16n8k8.row.col.f32.f16.f16.f32 {%f85215,%f85216,%f85217,%f85218}, {%r1,%r2}, {%r3}, {%f85215,%f85216,%f85217,%f85218};

	// end inline asm
	// begin inline asm
	mma.sync.aligned.m16n8k8.row.col.f32.f16.f16.f32 {%f85215,%f85216,%f85217,%f85218}, {%r1,%r2}, {%r3}, {%f85215,%f85216,%f85217,%f85218};

	// end inline asm
	// begin inline asm
	mma.sync.aligned.m16n8k8.row.col.f32.f16.f16.f32 {%f85215,%f85216,%f85217,%f85218}, {%r1,%r2}, {%r3}, {%f85215,%f85216,%f85217,%f85218};

	// end inline asm
	// begin inline asm
	mma.sync.aligned.m16n8k8.row.col.f32.f16.f16.f32 {%f85215,%f85216,%f85217,%f85218}, {%r1,%r2}, {%r3}, {%f85215,%f85216,%f85217,%f85218};

	// end inline asm
	// begin inline asm
	mma.sync.aligned.m16n8k8.row.col.f32.f16.f16.f32 {%f85215,%f85216,%f85217,%f85218}, {%r1,%r2}, {%r3}, {%f85215,%f85216,%f85217,%f85218};

	// end inline asm
	// begin inline asm
	mma.sync.aligned.m16n8k8.row.col.f32.f16.f16.f32 {%f85215,%f85216,%f85217,%f85218}, {%r1,%r2}, {%r3}, {%f85215,%f85216,%f85217,%f85218};

	// end inline asm
	// begin inline asm
	mma.sync.aligned.m16n8k8.row.col.f32.f16.f16.f32 {%f85215,%f85216,%f85217,%f85218}, {%r1,%r2}, {%r3}, {%f85215,%f85216,%f85217,%f85218};

	// end inline asm
	// begin inline asm
	mma.sync.aligned.m16n8k8.row.col.f32.f16.f16.f32 {%f85215,%f85216,%f85217,%f85218}, {%r1,%r2}, {%r3}, {%f85215,%f85216,%f85217,%f85218};

	// end inline asm
	// begin inline asm
	mma.sync.aligned.m16n8k8.row.col.f32.f16.f16.f32 {%f85215,%f85216,%f85217,%f85218}, {%r1,%r2}, {%r3}, {%f85215,%f85216,%f85217,%f85218};

	// end inline asm
	// begin inline asm
	mma.sync.aligned.m16n8k8.row.col.f32.f16.f16.f32 {%f85215,%f85216,%f85217,%f85218}, {%r1,%r2}, {%r3}, {%f85215,%f85216,%f85217,%f85218};

	// end inline asm
	// begin inline asm
	mma.sync.aligned.m16n8k8.row.col.f32.f16.f16.f32 {%f85215,%f85216,%f85217,%f85218}, {%r1,%r2}, {%r3}, {%f85215,%f85216,%f85217,%f85218};

	// end inline asm
	// begin inline asm
	mma.sync.aligned.m16n8k8.row.col.f32.f16.f16.f32 {%f85215,%f85216,%f85217,%f85218}, {%r1,%r2}, {%r3}, {%f85215,%f85216,%f85217,%f85218};

	// end inline asm
	// begin inline asm
	mma.sync.aligned.m16n8k8.row.col.f32.f16.f16.f32 {%f85215,%f85216,%f85217,%f85218}, {%r1,%r2}, {%r3}, {%f85215,%f85216,%f85217,%f85218};

	// end inline asm
	// begin inline asm
	mma.sync.aligned.m16n8k8.row.col.f32.f16.f16.f32 {%f85215,%f85216,%f85217,%f85218}, {%r1,%r2}, {%r3}, {%f85215,%f85216,%f85217,%f85218};

	// end inline asm
	// begin inline asm
	mma.sync.aligned.m16n8k8.row.col.f32.f16.f16.f32 {%f85215,%f85216,%f85217,%f85218}, {%r1,%r2}, {%r3}, {%f85215,%f85216,%f85217,%f85218};

	// end inline asm
	// begin inline asm
	mma.sync.aligned.m16n8k8.row.col.f32.f16.f16.f32 {%f85215,%f85216,%f85217,%f85218}, {%r1,%r2}, {%r3}, {%f85215,%f85216,%f85217,%f85218};

	// end inline asm
	// begin inline asm
	mma.sync.aligned.m16n8k8.row.col.f32.f16.f16.f32 {%f85215,%f85216,%f85217,%f85218}, {%r1,%r2}, {%r3}, {%f85215,%f85216,%f85217,%f85218};

	// end inline asm
	// begin inline asm
	mma.sync.aligned.m16n8k8.row.col.f32.f16.f16.f32 {%f85215,%f85216,%f85217,%f85218}, {%r1,%r2}, {%r3}, {%f85215,%f85216,%f85217,%f85218};

	// end inline asm
	// begin inline asm
	mma.sync.aligned.m16n8k8.row.col.f32.f16.f16.f32 {%f85215,%f85216,%f85217,%f85218}, {%r1,%r2}, {%r3}, {%f85215,%f85216,%f85217,%f85218};

	// end inline asm
	// begin inline asm
	mma.sync.aligned.m16n8k8.row.col.f32.f16.f16.f32 {%f85215,%f85216,%f85217,%f85218}, {%r1,%r2}, {%r3}, {%f85215,%f85216,%f85217,%f85218};

	// end inline asm
	// begin inline asm
	mma.sync.aligned.m16n8k8.row.col.f32.f16.f16.f32 {%f85215,%f85216,%f85217,%f85218}, {%r1,%r2}, {%r3}, {%f85215,%f85216,%f85217,%f85218};

	// end inline asm
	// begin inline asm
	mma.sync.aligned.m16n8k8.row.col.f32.f16.f16.f32 {%f85215,%f85216,%f85217,%f85218}, {%r1,%r2}, {%r3}, {%f85215,%f85216,%f85217,%f85218};

	// end inline asm
	// begin inline asm
	mma.sync.aligned.m16n8k8.row.col.f32.f16.f16.f32 {%f85215,%f85216,%f85217,%f85218}, {%r1,%r2}, {%r3}, {%f85215,%f85216,%f85217,%f85218};

	// end inline asm
	// begin inline asm
	mma.sync.aligned.m16n8k8.row.col.f32.f16.f16.f32 {%f85215,%f85216,%f85217,%f85218}, {%r1,%r2}, {%r3}, {%f85215,%f85216,%f85217,%f85218};

	// end inline asm
	// begin inline asm
	mma.sync.aligned.m16n8k8.row.col.f32.f16.f16.f32 {%f85215,%f85216,%f85217,%f85218}, {%r1,%r2}, {%r3}, {%f85215,%f85216,%f85217,%f85218};

	// end inline asm
	// begin inline asm
	mma.sync.aligned.m16n8k8.row.col.f32.f16.f16.f32 {%f85215,%f85216,%f85217,%f85218}, {%r1,%r2}, {%r3}, {%f85215,%f85216,%f85217,%f85218};

	// end inline asm
	// begin inline asm
	mma.sync.aligned.m16n8k8.row.col.f32.f16.f16.f32 {%f85215,%f85216,%f85217,%f85218}, {%r1,%r2}, {%r3}, {%f85215,%f85216,%f85217,%f85218};

	// end inline asm
	// begin inline asm
	mma.sync.aligned.m16n8k8.row.col.f32.f16.f16.f32 {%f85215,%f85216,%f85217,%f85218}, {%r1,%r2}, {%r3}, {%f85215,%f85216,%f85217,%f85218};

	// end inline asm
	// begin inline asm
	mma.sync.aligned.m16n8k8.row.col.f32.f16.f16.f32 {%f85215,%f85216,%f85217,%f85218}, {%r1,%r2}, {%r3}, {%f85215,%f85216,%f85217,%f85218};

	// end inline asm
	// begin inline asm
	mma.sync.aligned.m16n8k8.row.col.f32.f16.f16.f32 {%f85215,%f85216,%f85217,%f85218}, {%r1,%r2}, {%r3}, {%f85215,%f85216,%f85217,%f85218};

	// end inline asm
	// begin inline asm
	mma.sync.aligned.m16n8k8.row.col.f32.f16.f16.f32 {%f85215,%f85216,%f85217,%f85218}, {%r1,%r2}, {%r3}, {%f85215,%f85216,%f85217,%f85218};

	// end inline asm
	// begin inline asm
	mma.sync.aligned.m16n8k8.row.col.f32.f16.f16.f32 {%f85215,%f85216,%f85217,%f85218}, {%r1,%r2}, {%r3}, {%f85215,%f85216,%f85217,%f85218};

	// end inline asm
	// begin inline asm
	mma.sync.aligned.m16n8k8.row.col.f32.f16.f16.f32 {%f85215,%f85216,%f85217,%f85218}, {%r1,%r2}, {%r3}, {%f85215,%f85216,%f85217,%f85218};

	// end inline asm
	// begin inline asm
	mma.sync.aligned.m16n8k8.row.col.f32.f16.f16.f32 {%f85215,%f85216,%f85217,%f85218}, {%r1,%r2}, {%r3}, {%f85215,%f85216,%f85217,%f85218};

	// end inline asm
	// begin inline asm
	mma.sync.aligned.m16n8k8.row.col.f32.f16.f16.f32 {%f85215,%f85216,%f85217,%f85218}, {%r1,%r2}, {%r3}, {%f85215,%f85216,%f85217,%f85218};

	// end inline asm
	// begin inline asm
	mma.sync.aligned.m16n8k8.row.col.f32.f16.f16.f32 {%f85215,%f85216,%f85217,%f85218}, {%r1,%r2}, {%r3}, {%f85215,%f85216,%f85217,%f85218};

	// end inline asm
	// begin inline asm
	mma.sync.aligned.m16n8k8.row.col.f32.f16.f16.f32 {%f85215,%f85216,%f85217,%f85218}, {%r1,%r2}, {%r3}, {%f85215,%f85216,%f85217,%f85218};

	// end inline asm
	// begin inline asm
	mma.sync.aligned.m16n8k8.row.col.f32.f16.f16.f32 {%f85215,%f85216,%f85217,%f85218}, {%r1,%r2}, {%r3}, {%f85215,%f85216,%f85217,%f85218};

	// end inline asm
	// begin inline asm
	mma.sync.aligned.m16n8k8.row.col.f32.f16.f16.f32 {%f85215,%f85216,%f85217,%f85218}, {%r1,%r2}, {%r3}, {%f85215,%f85216,%f85217,%f85218};

	// end inline asm
	// begin inline asm
	mma.sync.aligned.m16n8k8.row.col.f32.f16.f16.f32 {%f85215,%f85216,%f85217,%f85218}, {%r1,%r2}, {%r3}, {%f85215,%f85216,%f85217,%f85218};

	// end inline asm
	// begin inline asm
	mma.sync.aligned.m16n8k8.row.col.f32.f16.f16.f32 {%f85215,%f85216,%f85217,%f85218}, {%r1,%r2}, {%r3}, {%f85215,%f85216,%f85217,%f85218};

	// end inline asm
	// begin inline asm
	mma.sync.aligned.m16n8k8.row.col.f32.f16.f16.f32 {%f85215,%f85216,%f85217,%f85218}, {%r1,%r2}, {%r3}, {%f85215,%f85216,%f85217,%f85218};

	// end inline asm
	// begin inline asm
	mma.sync.aligned.m16n8k8.row.col.f32.f16.f16.f32 {%f85215,%f85216,%f85217,%f85218}, {%r1,%r2}, {%r3}, {%f85215,%f85216,%f85217,%f85218};

	// end inline asm
	// begin inline asm
	mma.sync.aligned.m16n8k8.row.col.f32.f16.f16.f32 {%f85215,%f85216,%f85217,%f85218}, {%r1,%r2}, {%r3}, {%f85215,%f85216,%f85217,%f85218};

	// end inline asm
	// begin inline asm
	mma.sync.aligned.m16n8k8.row.col.f32.f16.f16.f32 {%f85215,%f85216,%f85217,%f85218}, {%r1,%r2}, {%r3}, {%f85215,%f85216,%f85217,%f85218};

	// end inline asm
	// begin inline asm
	mma.sync.aligned.m16n8k8.row.col.f32.f16.f16.f32 {%f85215,%f85216,%f85217,%f85218}, {%r1,%r2}, {%r3}, {%f85215,%f85216,%f85217,%f85218};

	// end inline asm
	// begin inline asm
	mma.sync.aligned.m16n8k8.row.col.f32.f16.f16.f32 {%f85215,%f85216,%f85217,%f85218}, {%r1,%r2}, {%r3}, {%f85215,%f85216,%f85217,%f85218};

	// end inline asm
	// begin inline asm
	mma.sync.aligned.m16n8k8.row.col.f32.f16.f16.f32 {%f85215,%f85216,%f85217,%f85218}, {%r1,%r2}, {%r3}, {%f85215,%f85216,%f85217,%f85218};

	// end inline asm
	// begin inline asm
	mma.sync.aligned.m16n8k8.row.col.f32.f16.f16.f32 {%f85215,%f85216,%f85217,%f85218}, {%r1,%r2}, {%r3}, {%f85215,%f85216,%f85217,%f85218};

	// end inline asm
	// begin inline asm
	mma.sync.aligned.m16n8k8.row.col.f32.f16.f16.f32 {%f85215,%f85216,%f85217,%f85218}, {%r1,%r2}, {%r3}, {%f85215,%f85216,%f85217,%f85218};

	// end inline asm
	// begin inline asm
	mma.sync.aligned.m16n8k8.row.col.f32.f16.f16.f32 {%f85215,%f85216,%f85217,%f85218}, {%r1,%r2}, {%r3}, {%f85215,%f85216,%f85217,%f85218};

	// end inline asm
	// begin inline asm
	mma.sync.aligned.m16n8k8.row.col.f32.f16.f16.f32 {%f85215,%f85216,%f85217,%f85218}, {%r1,%r2}, {%r3}, {%f85215,%f85216,%f85217,%f85218};

	// end inline asm
	// begin inline asm
	mma.sync.aligned.m16n8k8.row.col.f32.f16.f16.f32 {%f85215,%f85216,%f85217,%f85218}, {%r1,%r2}, {%r3}, {%f85215,%f85216,%f85217,%f85218};

	// end inline asm
	// begin inline asm
	mma.sync.aligned.m16n8k8.row.col.f32.f16.f16.f32 {%f85215,%f85216,%f85217,%f85218}, {%r1,%r2}, {%r3}, {%f85215,%f85216,%f85217,%f85218};

	// end inline asm
	// begin inline asm
	mma.sync.aligned.m16n8k8.row.col.f32.f16.f16.f32 {%f85215,%f85216,%f85217,%f85218}, {%r1,%r2}, {%r3}, {%f85215,%f85216,%f85217,%f85218};

	// end inline asm
	// begin inline asm
	mma.sync.aligned.m16n8k8.row.col.f32.f16.f16.f32 {%f85215,%f85216,%f85217,%f85218}, {%r1,%r2}, {%r3}, {%f85215,%f85216,%f85217,%f85218};

	// end inline asm
	// begin inline asm
	mma.sync.aligned.m16n8k8.row.col.f32.f16.f16.f32 {%f85215,%f85216,%f85217,%f85218}, {%r1,%r2}, {%r3}, {%f85215,%f85216,%f85217,%f85218};

	// end inline asm
	// begin inline asm
	mma.sync.aligned.m16n8k8.row.col.f32.f16.f16.f32 {%f85215,%f85216,%f85217,%f85218}, {%r1,%r2}, {%r3}, {%f85215,%f85216,%f85217,%f85218};

	// end inline asm
	// begin inline asm
	mma.sync.aligned.m16n8k8.row.col.f32.f16.f16.f32 {%f85215,%f85216,%f85217,%f85218}, {%r1,%r2}, {%r3}, {%f85215,%f85216,%f85217,%f85218};

	// end inline asm
	// begin inline asm
	mma.sync.aligned.m16n8k8.row.col.f32.f16.f16.f32 {%f85215,%f85216,%f85217,%f85218}, {%r1,%r2}, {%r3}, {%f85215,%f85216,%f85217,%f85218};

	// end inline asm
	// begin inline asm
	mma.sync.aligned.m16n8k8.row.col.f32.f16.f16.f32 {%f85215,%f85216,%f85217,%f85218}, {%r1,%r2}, {%r3}, {%f85215,%f85216,%f85217,%f85218};

	// end inline asm
	// begin inline asm
	mma.sync.aligned.m16n8k8.row.col.f32.f16.f16.f32 {%f85215,%f85216,%f85217,%f85218}, {%r1,%r2}, {%r3}, {%f85215,%f85216,%f85217,%f85218};

	// end inline asm
	// begin inline asm
	mma.sync.aligned.m16n8k8.row.col.f32.f16.f16.f32 {%f85215,%f85216,%f85217,%f85218}, {%r1,%r2}, {%r3}, {%f85215,%f85216,%f85217,%f85218};

	// end inline asm
	// begin inline asm
	mma.sync.aligned.m16n8k8.row.col.f32.f16.f16.f32 {%f85215,%f85216,%f85217,%f85218}, {%r1,%r2}, {%r3}, {%f85215,%f85216,%f85217,%f85218};

	// end inline asm
	// begin inline asm
	mma.sync.aligned.m16n8k8.row.col.f32.f16.f16.f32 {%f85215,%f85216,%f85217,%f85218}, {%r1,%r2}, {%r3}, {%f85215,%f85216,%f85217,%f85218};

	// end inline asm
	// begin inline asm
	mma.sync.aligned.m16n8k8.row.col.f32.f16.f16.f32 {%f85215,%f85216,%f85217,%f85218}, {%r1,%r2}, {%r3}, {%f85215,%f85216,%f85217,%f85218};

	// end inline asm
	// begin inline asm
	mma.sync.aligned.m16n8k8.row.col.f32.f16.f16.f32 {%f85215,%f85216,%f85217,%f85218}, {%r1,%r2}, {%r3}, {%f85215,%f85216,%f85217,%f85218};

	// end inline asm
	// begin inline asm
	mma.sync.aligned.m16n8k8.row.col.f32.f16.f16.f32 {%f85215,%f85216,%f85217,%f85218}, {%r1,%r2}, {%r3}, {%f85215,%f85216,%f85217,%f85218};

	// end inline asm
	// begin inline asm
	mma.sync.aligned.m16n8k8.row.col.f32.f16.f16.f32 {%f85215,%f85216,%f85217,%f85218}, {%r1,%r2}, {%r3}, {%f85215,%f85216,%f85217,%f85218};

	// end inline asm
	// begin inline asm
	mma.sync.aligned.m16n8k8.row.col.f32.f16.f16.f32 {%f85215,%f85216,%f85217,%f85218}, {%r1,%r2}, {%r3}, {%f85215,%f85216,%f85217,%f85218};

	// end inline asm
	// begin inline asm
	mma.sync.aligned.m16n8k8.row.col.f32.f16.f16.f32 {%f85215,%f85216,%f85217,%f85218}, {%r1,%r2}, {%r3}, {%f85215,%f85216,%f85217,%f85218};

	// end inline asm
	// begin inline asm
	mma.sync.aligned.m16n8k8.row.col.f32.f16.f16.f32 {%f85215,%f85216,%f85217,%f85218}, {%r1,%r2}, {%r3}, {%f85215,%f85216,%f85217,%f85218};

	// end inline asm
	// begin inline asm
	mma.sync.aligned.m16n8k8.row.col.f32.f16.f16.f32 {%f85215,%f85216,%f85217,%f85218}, {%r1,%r2}, {%r3}, {%f85215,%f85216,%f85217,%f85218};

	// end inline asm
	// begin inline asm
	mma.sync.aligned.m16n8k8.row.col.f32.f16.f16.f32 {%f85215,%f85216,%f85217,%f85218}, {%r1,%r2}, {%r3}, {%f85215,%f85216,%f85217,%f85218};

	// end inline asm
	// begin inline asm
	mma.sync.aligned.m16n8k8.row.col.f32.f16.f16.f32 {%f85215,%f85216,%f85217,%f85218}, {%r1,%r2}, {%r3}, {%f85215,%f85216,%f85217,%f85218};

	// end inline asm
	// begin inline asm
	mma.sync.aligned.m16n8k8.row.col.f32.f16.f16.f32 {%f85215,%f85216,%f85217,%f85218}, {%r1,%r2}, {%r3}, {%f85215,%f85216,%f85217,%f85218};

	// end inline asm
	// begin inline asm
	mma.sync.aligned.m16n8k8.row.col.f32.f16.f16.f32 {%f85215,%f85216,%f85217,%f85218}, {%r1,%r2}, {%r3}, {%f85215,%f85216,%f85217,%f85218};

	// end inline asm
	// begin inline asm
	mma.sync.aligned.m16n8k8.row.col.f32.f16.f16.f32 {%f85215,%f85216,%f85217,%f85218}, {%r1,%r2}, {%r3}, {%f85215,%f85216,%f85217,%f85218};

	// end inline asm
	// begin inline asm
	mma.sync.aligned.m16n8k8.row.col.f32.f16.f16.f32 {%f85215,%f85216,%f85217,%f85218}, {%r1,%r2}, {%r3}, {%f85215,%f85216,%f85217,%f85218};

	// end inline asm
	// begin inline asm
	mma.sync.aligned.m16n8k8.row.col.f32.f16.f16.f32 {%f85215,%f85216,%f85217,%f85218}, {%r1,%r2}, {%r3}, {%f85215,%f85216,%f85217,%f85218};

	// end inline asm
	// begin inline asm
	mma.sync.aligned.m16n8k8.row.col.f32.f16.f16.f32 {%f85215,%f85216,%f85217,%f85218}, {%r1,%r2}, {%r3}, {%f85215,%f85216,%f85217,%f85218};

	// end inline asm
	// begin inline asm
	mma.sync.aligned.m16n8k8.row.col.f32.f16.f16.f32 {%f85215,%f85216,%f85217,%f85218}, {%r1,%r2}, {%r3}, {%f85215,%f85216,%f85217,%f85218};

	// end inline asm
	// begin inline asm
	mma.sync.aligned.m16n8k8.row.col.f32.f16.f16.f32 {%f85215,%f85216,%f85217,%f85218}, {%r1,%r2}, {%r3}, {%f85215,%f85216,%f85217,%f85218};

	// end inline asm
	// begin inline asm
	mma.sync.aligned.m16n8k8.row.col.f32.f16.f16.f32 {%f85215,%f85216,%f85217,%f85218}, {%r1,%r2}, {%r3}, {%f85215,%f85216,%f85217,%f85218};

	// end inline asm
	// begin inline asm
	mma.sync.aligned.m16n8k8.row.col.f32.f16.f16.f32 {%f85215,%f85216,%f85217,%f85218}, {%r1,%r2}, {%r3}, {%f85215,%f85216,%f85217,%f85218};

	// end inline asm
	// begin inline asm
	mma.sync.aligned.m16n8k8.row.col.f32.f16.f16.f32 {%f85215,%f85216,%f85217,%f85218}, {%r1,%r2}, {%r3}, {%f85215,%f85216,%f85217,%f85218};

	// end inline asm
	// begin inline asm
	mma.sync.aligned.m16n8k8.row.col.f32.f16.f16.f32 {%f85215,%f85216,%f85217,%f85218}, {%r1,%r2}, {%r3}, {%f85215,%f85216,%f85217,%f85218};

	// end inline asm
	// begin inline asm
	mma.sync.aligned.m16n8k8.row.col.f32.f16.f16.f32 {%f85215,%f85216,%f85217,%f85218}, {%r1,%r2}, {%r3}, {%f85215,%f85216,%f85217,%f85218};

	// end inline asm
	// begin inline asm
	mma.sync.aligned.m16n8k8.row.col.f32.f16.f16.f32 {%f85215,%f85216,%f85217,%f85218}, {%r1,%r2}, {%r3}, {%f85215,%f85216,%f85217,%f85218};

	// end inline asm
	// begin inline asm
	mma.sync.aligned.m16n8k8.row.col.f32.f16.f16.f32 {%f85215,%f85216,%f85217,%f85218}, {%r1,%r2}, {%r3}, {%f85215,%f85216,%f85217,%f85218};

	// end inline asm
	// begin inline asm
	mma.sync.aligned.m16n8k8.row.col.f32.f16.f16.f32 {%f85215,%f85216,%f85217,%f85218}, {%r1,%r2}, {%r3}, {%f85215,%f85216,%f85217,%f85218};

	// end inline asm
	// begin inline asm
	mma.sync.aligned.m16n8k8.row.col.f32.f16.f16.f32 {%f85215,%f85216,%f85217,%f85218}, {%r1,%r2}, {%r3}, {%f85215,%f85216,%f85217,%f85218};

	// end inline asm
	// begin inline asm
	mma.sync.aligned.m16n8k8.row.col.f32.f16.f16.f32 {%f85215,%f85216,%f85217,%f85218}, {%r1,%r2}, {%r3}, {%f85215,%f85216,%f85217,%f85218};

	// end inline asm
	// begin inline asm
	mma.sync.aligned.m16n8k8.row.col.f32.f16.f16.f32 {%f85215,%f85216,%f85217,%f85218}, {%r1,%r2}, {%r3}, {%f85215,%f85216,%f85217,%f85218};

	// end inline asm
	// begin inline asm
	mma.sync.aligned.m16n8k8.row.col.f32.f16.f16.f32 {%f85215,%f85216,%f85217,%f85218}, {%r1,%r2}, {%r3}, {%f85215,%f85216,%f85217,%f85218};

	// end inline asm
	// begin inline asm
	mma.sync.aligned.m16n8k8.row.col.f32.f16.f16.f32 {%f85215,%f85216,%f85217,%f85218}, {%r1,%r2}, {%r3}, {%f85215,%f85216,%f85217,%f85218};

	// end inline asm
	// begin inline asm
	mma.sync.aligned.m16n8k8.row.col.f32.f16.f16.f32 {%f85215,%f85216,%f85217,%f85218}, {%r1,%r2}, {%r3}, {%f85215,%f85216,%f85217,%f85218};

	// end inline asm
	// begin inline asm
	mma.sync.aligned.m16n8k8.row.col.f32.f16.f16.f32 {%f85215,%f85216,%f85217,%f85218}, {%r1,%r2}, {%r3}, {%f85215,%f85216,%f85217,%f85218};

	// end inline asm
	// begin inline asm
	mma.sync.aligned.m16n8k8.row.col.f32.f16.f16.f32 {%f85215,%f85216,%f85217,%f85218}, {%r1,%r2}, {%r3}, {%f85215,%f85216,%f85217,%f85218};

	// end inline asm
	// begin inline asm
	mma.sync.aligned.m16n8k8.row.col.f32.f16.f16.f32 {%f85215,%f85216,%f85217,%f85218}, {%r1,%r2}, {%r3}, {%f85215,%f85216,%f85217,%f85218};

	// end inline asm
	// begin inline asm
	mma.sync.aligned.m16n8k8.row.col.f32.f16.f16.f32 {%f85215,%f85216,%f85217,%f85218}, {%r1,%r2}, {%r3}, {%f85215,%f85216,%f85217,%f85218};

	// end inline asm
	// begin inline asm
	mma.sync.aligned.m16n8k8.row.col.f32.f16.f16.f32 {%f85215,%f85216,%f85217,%f85218}, {%r1,%r2}, {%r3}, {%f85215,%f85216,%f85217,%f85218};

	// end inline asm
	// begin inline asm
	mma.sync.aligned.m16n8k8.row.col.f32.f16.f16.f32 {%f85215,%f85216,%f85217,%f85218}, {%r1,%r2}, {%r3}, {%f85215,%f85216,%f85217,%f85218};

	// end inline asm
	// begin inline asm
	mma.sync.aligned.m16n8k8.row.col.f32.f16.f16.f32 {%f85215,%f85216,%f85217,%f85218}, {%r1,%r2}, {%r3}, {%f85215,%f85216,%f85217,%f85218};

	// end inline asm
	// begin inline asm
	mma.sync.aligned.m16n8k8.row.col.f32.f16.f16.f32 {%f85215,%f85216,%f85217,%f85218}, {%r1,%r2}, {%r3}, {%f85215,%f85216,%f85217,%f85218};

	// end inline asm
	// begin inline asm
	mma.sync.aligned.m16n8k8.row.col.f32.f16.f16.f32 {%f85215,%f85216,%f85217,%f85218}, {%r1,%r2}, {%r3}, {%f85215,%f85216,%f85217,%f85218};

	// end inline asm
	// begin inline asm
	mma.sync.aligned.m16n8k8.row.col.f32.f16.f16.f32 {%f85215,%f85216,%f85217,%f85218}, {%r1,%r2}, {%r3}, {%f85215,%f85216,%f85217,%f85218};

	// end inline asm
	// begin inline asm
	mma.sync.aligned.m16n8k8.row.col.f32.f16.f16.f32 {%f85215,%f85216,%f85217,%f85218}, {%r1,%r2}, {%r3}, {%f85215,%f85216,%f85217,%f85218};

	// end inline asm
	// begin inline asm
	mma.sync.aligned.m16n8k8.row.col.f32.f16.f16.f32 {%f85215,%f85216,%f85217,%f85218}, {%r1,%r2}, {%r3}, {%f85215,%f85216,%f85217,%f85218};

	// end inline asm
	// begin inline asm
	mma.sync.aligned.m16n8k8.row.col.f32.f16.f16.f32 {%f85215,%f85216,%f85217,%f85218}, {%r1,%r2}, {%r3}, {%f85215,%f85216,%f85217,%f85218};

	// end inline asm
	// begin inline asm
	mma.sync.aligned.m16n8k8.row.col.f32.f16.f16.f32 {%f85215,%f85216,%f85217,%f85218}, {%r1,%r2}, {%r3}, {%f85215,%f85216,%f85217,%f85218};

	// end inline asm
	// begin inline asm
	mma.sync.aligned.m16n8k8.row.col.f32.f16.f16.f32 {%f85215,%f85216,%f85217,%f85218}, {%r1,%r2}, {%r3}, {%f85215,%f85216,%f85217,%f85218};

	// end inline asm
	// begin inline asm
	mma.sync.aligned.m16n8k8.row.col.f32.f16.f16.f32 {%f85215,%f85216,%f85217,%f85218}, {%r1,%r2}, {%r3}, {%f85215,%f85216,%f85217,%f85218};

	// end inline asm
	// begin inline asm
	mma.sync.aligned.m16n8k8.row.col.f32.f16.f16.f32 {%f85215,%f85216,%f85217,%f85218}, {%r1,%r2}, {%r3}, {%f85215,%f85216,%f85217,%f85218};

	// end inline asm
	// begin inline asm
	mma.sync.aligned.m16n8k8.row.col.f32.f16.f16.f32 {%f85215,%f85216,%f85217,%f85218}, {%r1,%r2}, {%r3}, {%f85215,%f85216,%f85217,%f85218};

	// end inline asm
	// begin inline asm
	mma.sync.aligned.m16n8k8.row.col.f32.f16.f16.f32 {%f85215,%f85216,%f85217,%f85218}, {%r1,%r2}, {%r3}, {%f85215,%f85216,%f85217,%f85218};

	// end inline asm
	// begin inline asm
	mma.sync.aligned.m16n8k8.row.col.f32.f16.f16.f32 {%f85215,%f85216,%f85217,%f85218}, {%r1,%r2}, {%r3}, {%f85215,%f85216,%f85217,%f85218};

	// end inline asm
	// begin inline asm
	mma.sync.aligned.m16n8k8.row.col.f32.f16.f16.f32 {%f85215,%f85216,%f85217,%f85218}, {%r1,%r2}, {%r3}, {%f85215,%f85216,%f85217,%f85218};

	// end inline asm
	// begin inline asm
	mma.sync.aligned.m16n8k8.row.col.f32.f16.f16.f32 {%f85215,%f85216,%f85217,%f85218}, {%r1,%r2}, {%r3}, {%f85215,%f85216,%f85217,%f85218};

	// end inline asm
	// begin inline asm
	mma.sync.aligned.m16n8k8.row.col.f32.f16.f16.f32 {%f85215,%f85216,%f85217,%f85218}, {%r1,%r2}, {%r3}, {%f85215,%f85216,%f85217,%f85218};

	// end inline asm
	// begin inline asm
	mma.sync.aligned.m16n8k8.row.col.f32.f16.f16.f32 {%f85215,%f85216,%f85217,%f85218}, {%r1,%r2}, {%r3}, {%f85215,%f85216,%f85217,%f85218};

	// end inline asm
	// begin inline asm
	mma.sync.aligned.m16n8k8.row.col.f32.f16.f16.f32 {%f85215,%f85216,%f85217,%f85218}, {%r1,%r2}, {%r3}, {%f85215,%f85216,%f85217,%f85218};

	// end inline asm
	// begin inline asm
	mma.sync.aligned.m16n8k8.row.col.f32.f16.f16.f32 {%f85215,%f85216,%f85217,%f85218}, {%r1,%r2}, {%r3}, {%f85215,%f85216,%f85217,%f85218};

	// end inline asm
	// begin inline asm
	mma.sync.aligned.m16n8k8.row.col.f32.f16.f16.f32 {%f85215,%f85216,%f85217,%f85218}, {%r1,%r2}, {%r3}, {%f85215,%f85216,%f85217,%f85218};

	// end inline asm
	// begin inline asm
	mma.sync.aligned.m16n8k8.row.col.f32.f16.f16.f32 {%f85215,%f85216,%f85217,%f85218}, {%r1,%r2}, {%r3}, {%f85215,%f85216,%f85217,%f85218};

	// end inline asm
	// begin inline asm
	mma.sync.aligned.m16n8k8.row.col.f32.f16.f16.f32 {%f85215,%f85216,%f85217,%f85218}, {%r1,%r2}, {%r3}, {%f85215,%f85216,%f85217,%f85218};

	// end inline asm
	// begin inline asm
	mma.sync.aligned.m16n8k8.row.col.f32.f16.f16.f32 {%f85215,%f85216,%f85217,%f85218}, {%r1,%r2}, {%r3}, {%f85215,%f85216,%f85217,%f85218};

	// end inline asm
	// begin inline asm
	mma.sync.aligned.m16n8k8.row.col.f32.f16.f16.f32 {%f85215,%f85216,%f85217,%f85218}, {%r1,%r2}, {%r3}, {%f85215,%f85216,%f85217,%f85218};

	// end inline asm
	// begin inline asm
	mma.sync.aligned.m16n8k8.row.col.f32.f16.f16.f32 {%f85215,%f85216,%f85217,%f85218}, {%r1,%r2}, {%r3}, {%f85215,%f85216,%f85217,%f85218};

	// end inline asm
	// begin inline asm
	mma.sync.aligned.m16n8k8.row.col.f32.f16.f16.f32 {%f85215,%f85216,%f85217,%f85218}, {%r1,%r2}, {%r3}, {%f85215,%f85216,%f85217,%f85218};

	// end inline asm
	// begin inline asm
	mma.sync.aligned.m16n8k8.row.col.f32.f16.f16.f32 {%f85215,%f85216,%f85217,%f85218}, {%r1,%r2}, {%r3}, {%f85215,%f85216,%f85217,%f85218};

	// end inline asm
	// begin inline asm
	mma.sync.aligned.m16n8k8.row.col.f32.f16.f16.f32 {%f85215,%f85216,%f85217,%f85218}, {%r1,%r2}, {%r3}, {%f85215,%f85216,%f85217,%f85218};

	// end inline asm
	// begin inline asm
	mma.sync.aligned.m16n8k8.row.col.f32.f16.f16.f32 {%f85215,%f85216,%f85217,%f85218}, {%r1,%r2}, {%r3}, {%f85215,%f85216,%f85217,%f85218};

	// end inline asm
	// begin inline asm
	mma.sync.aligned.m16n8k8.row.col.f32.f16.f16.f32 {%f85215,%f85216,%f85217,%f85218}, {%r1,%r2}, {%r3}, {%f85215,%f85216,%f85217,%f85218};

	// end inline asm
	// begin inline asm
	mma.sync.aligned.m16n8k8.row.col.f32.f16.f16.f32 {%f85215,%f85216,%f85217,%f85218}, {%r1,%r2}, {%r3}, {%f85215,%f85216,%f85217,%f85218};

	// end inline asm
	// begin inline asm
	mma.sync.aligned.m16n8k8.row.col.f32.f16.f16.f32 {%f85215,%f85216,%f85217,%f85218}, {%r1,%r2}, {%r3}, {%f85215,%f85216,%f85217,%f85218};

	// end inline asm
	// begin inline asm
	mma.sync.aligned.m16n8k8.row.col.f32.f16.f16.f32 {%f85215,%f85216,%f85217,%f85218}, {%r1,%r2}, {%r3}, {%f85215,%f85216,%f85217,%f85218};

	// end inline asm
	// begin inline asm
	mma.sync.aligned.m16n8k8.row.col.f32.f16.f16.f32 {%f85215,%f85216,%f85217,%f85218}, {%r1,%r2}, {%r3}, {%f85215,%f85216,%f85217,%f85218};

	// end inline asm
	// begin inline asm
	mma.sync.aligned.m16n8k8.row.col.f32.f16.f16.f32 {%f85215,%f85216,%f85217,%f85218}, {%r1,%r2}, {%r3}, {%f85215,%f85216,%f85217,%f85218};

	// end inline asm
	// begin inline asm
	mma.sync.aligned.m16n8k8.row.col.f32.f16.f16.f32 {%f85215,%f85216,%f85217,%f85218}, {%r1,%r2}, {%r3}, {%f85215,%f85216,%f85217,%f85218};

	// end inline asm
	// begin inline asm
	mma.sync.aligned.m16n8k8.row.col.f32.f16.f16.f32 {%f85215,%f85216,%f85217,%f85218}, {%r1,%r2}, {%r3}, {%f85215,%f85216,%f85217,%f85218};

	// end inline asm
	// begin inline asm
	mma.sync.aligned.m16n8k8.row.col.f32.f16.f16.f32 {%f85215,%f85216,%f85217,%f85218}, {%r1,%r2}, {%r3}, {%f85215,%f85216,%f85217,%f85218};

	// end inline asm
	// begin inline asm
	mma.sync.aligned.m16n8k8.row.col.f32.f16.f16.f32 {%f85215,%f85216,%f85217,%f85218}, {%r1,%r2}, {%r3}, {%f85215,%f85216,%f85217,%f85218};

	// end inline asm
	// begin inline asm
	mma.sync.aligned.m16n8k8.row.col.f32.f16.f16.f32 {%f85215,%f85216,%f85217,%f85218}, {%r1,%r2}, {%r3}, {%f85215,%f85216,%f85217,%f85218};

	// end inline asm
	// begin inline asm
	mma.sync.aligned.m16n8k8.row.col.f32.f16.f16.f32 {%f85215,%f85216,%f85217,%f85218}, {%r1,%r2}, {%r3}, {%f85215,%f85216,%f85217,%f85218};

	// end inline asm
	// begin inline asm
	mma.sync.aligned.m16n8k8.row.col.f32.f16.f16.f32 {%f85215,%f85216,%f85217,%f85218}, {%r1,%r2}, {%r3}, {%f85215,%f85216,%f85217,%f85218};

	// end inline asm
	// begin inline asm
	mma.sync.aligned.m16n8k8.row.col.f32.f16.f16.f32 {%f85215,%f85216,%f85217,%f85218}, {%r1,%r2}, {%r3}, {%f85215,%f85216,%f85217,%f85218};

	// end inline asm
	// begin inline asm
	mma.sync.aligned.m16n8k8.row.col.f32.f16.f16.f32 {%f85215,%f85216,%f85217,%f85218}, {%r1,%r2}, {%r3}, {%f85215,%f85216,%f85217,%f85218};

	// end inline asm
	// begin inline asm
	mma.sync.aligned.m16n8k8.row.col.f32.f16.f16.f32 {%f85215,%f85216,%f85217,%f85218}, {%r1,%r2}, {%r3}, {%f85215,%f85216,%f85217,%f85218};

	// end inline asm
	// begin inline asm
	mma.sync.aligned.m16n8k8.row.col.f32.f16.f16.f32 {%f85215,%f85216,%f85217,%f85218}, {%r1,%r2}, {%r3}, {%f85215,%f85216,%f85217,%f85218};

	// end inline asm
	// begin inline asm
	mma.sync.aligned.m16n8k8.row.col.f32.f16.f16.f32 {%f85215,%f85216,%f85217,%f85218}, {%r1,%r2}, {%r3}, {%f85215,%f85216,%f85217,%f85218};

	// end inline asm
	// begin inline asm
	mma.sync.aligned.m16n8k8.row.col.f32.f16.f16.f32 {%f85215,%f85216,%f85217,%f85218}, {%r1,%r2}, {%r3}, {%f85215,%f85216,%f85217,%f85218};

	// end inline asm
	// begin inline asm
	mma.sync.aligned.m16n8k8.row.col.f32.f16.f16.f32 {%f85215,%f85216,%f85217,%f85218}, {%r1,%r2}, {%r3}, {%f85215,%f85216,%f85217,%f85218};

	// end inline asm
	// begin inline asm
	mma.sync.aligned.m16n8k8.row.col.f32.f16.f16.f32 {%f85215,%f85216,%f85217,%f85218}, {%r1,%r2}, {%r3}, {%f85215,%f85216,%f85217,%f85218};

	// end inline asm
	// begin inline asm
	mma.sync.aligned.m16n8k8.row.col.f32.f16.f16.f32 {%f85215,%f85216,%f85217,%f85218}, {%r1,%r2}, {%r3}, {%f85215,%f85216,%f85217,%f85218};

	// end inline asm
	// begin inline asm
	mma.sync.aligned.m16n8k8.row.col.f32.f16.f16.f32 {%f85215,%f85216,%f85217,%f85218}, {%r1,%r2}, {%r3}, {%f85215,%f85216,%f85217,%f85218};

	// end inline asm
	// begin inline asm
	mma.sync.aligned.m16n8k8.row.col.f32.f16.f16.f32 {%f85215,%f85216,%f85217,%f85218}, {%r1,%r2}, {%r3}, {%f85215,%f85216,%f85217,%f85218};

	// end inline asm
	mov.f32 	%f88055, %f85215;
	mov.f32 	%f88057, %f85217;
	mov.f32 	%f88056, %f85216;
	mov.f32 	%f88058, %f85218;
	// begin inline asm
	mma.sync.aligned.m16n8k8.row.col.f32.f16.f16.f32 {%f88055,%f88056,%f88057,%f88058}, {%r1,%r2}, {%r3}, {%f88055,%f88056,%f88057,%f88058};

	// end inline asm
	// begin inline asm
	mma.sync.aligned.m16n8k8.row.col.f32.f16.f16.f32 {%f88055,%f88056,%f88057,%f88058}, {%r1,%r2}, {%r3}, {%f88055,%f88056,%f88057,%f88058};

	// end inline asm
	// begin inline asm
	mma.sync.aligned.m16n8k8.row.col.f32.f16.f16.f32 {%f88055,%f88056,%f88057,%f88058}, {%r1,%r2}, {%r3}, {%f88055,%f88056,%f88057,%f88058};

	// end inline asm
	// begin inline asm
	mma.sync.aligned.m16n8k8.row.col.f32.f16.f16.f32 {%f88055,%f88056,%f88057,%f88058}, {%r1,%r2}, {%r3}, {%f88055,%f88056,%f88057,%f88058};

	// end inline asm
	// begin inline asm
	mma.sync.aligned.m16n8k8.row.col.f32.f16.f16.f32 {%f88055,%f88056,%f88057,%f88058}, {%r1,%r2}, {%r3}, {%f88055,%f88056,%f88057,%f88058};

	// end inline asm
	// begin inline asm
	mma.sync.aligned.m16n8k8.row.col.f32.f16.f16.f32 {%f88055,%f88056,%f88057,%f88058}, {%r1,%r2}, {%r3}, {%f88055,%f88056,%f88057,%f88058};

	// end inline asm
	// begin inline asm
	mma.sync.aligned.m16n8k8.row.col.f32.f16.f16.f32 {%f88055,%f88056,%f88057,%f88058}, {%r1,%r2}, {%r3}, {%f88055,%f88056,%f88057,%f88058};

	// end inline asm
	// begin inline asm
	mma.sync.aligned.m16n8k8.row.col.f32.f16.f16.f32 {%f88055,%f88056,%f88057,%f88058}, {%r1,%r2}, {%r3}, {%f88055,%f88056,%f88057,%f88058};

	// end inline asm
	// begin inline asm
	mma.sync.aligned.m16n8k8.row.col.f32.f16.f16.f32 {%f88055,%f88056,%f88057,%f88058}, {%r1,%r2}, {%r3}, {%f88055,%f88056,%f88057,%f88058};

	// end inline asm
	// begin inline asm
	mma.sync.aligned.m16n8k8.row.col.f32.f16.f16.f32 {%f88055,%f88056,%f88057,%f88058}, {%r1,%r2}, {%r3}, {%f88055,%f88056,%f88057,%f88058};

	// end inline asm
	// begin inline asm
	mma.sync.aligned.m16n8k8.row.col.f32.f16.f16.f32 {%f88055,%f88056,%f88057,%f88058}, {%r1,%r2}, {%r3}, {%f88055,%f88056,%f88057,%f88058};

	// end inline asm
	// begin inline asm
	mma.sync.aligned.m16n8k8.row.col.f32.f16.f16.f32 {%f88055,%f88056,%f88057,%f88058}, {%r1,%r2}, {%r3}, {%f88055,%f88056,%f88057,%f88058};

	// end inline asm
	// begin inline asm
	mma.sync.aligned.m16n8k8.row.col.f32.f16.f16.f32 {%f88055,%f88056,%f88057,%f88058}, {%r1,%r2}, {%r3}, {%f88055,%f88056,%f88057,%f88058};

	// end inline asm
	// begin inline asm
	mma.sync.aligned.m16n8k8.row.col.f32.f16.f16.f32 {%f88055,%f88056,%f88057,%f88058}, {%r1,%r2}, {%r3}, {%f88055,%f88056,%f88057,%f88058};

	// end inline asm
	// begin inline asm
	mma.sync.aligned.m16n8k8.row.col.f32.f16.f16.f32 {%f88055,%f88056,%f88057,%f88058}, {%r1,%r2}, {%r3}, {%f88055,%f88056,%f88057,%f88058};

	// end inline asm
	// begin inline asm
	mma.sync.aligned.m16n8k8.row.col.f32.f16.f16.f32 {%f88055,%f88056,%f88057,%f88058}, {%r1,%r2}, {%r3}, {%f88055,%f88056,%f88057,%f88058};

	// end inline asm
	// begin inline asm
	mma.sync.aligned.m16n8k8.row.col.f32.f16.f16.f32 {%f88055,%f88056,%f88057,%f88058}, {%r1,%r2}, {%r3}, {%f88055,%f88056,%f88057,%f88058};

	// end inline asm
	// begin inline asm
	mma.sync.aligned.m16n8k8.row.col.f32.f16.f16.f32 {%f88055,%f88056,%f88057,%f88058}, {%r1,%r2}, {%r3}, {%f88055,%f88056,%f88057,%f88058};

	// end inline asm
	// begin inline asm
	mma.sync.aligned.m16n8k8.row.col.f32.f16.f16.f32 {%f88055,%f88056,%f88057,%f88058}, {%r1,%r2}, {%r3}, {%f88055,%f88056,%f88057,%f88058};

	// end inline asm
	// begin inline asm
	mma.sync.aligned.m16n8k8.row.col.f32.f16.f16.f32 {%f88055,%f88056,%f88057,%f88058}, {%r1,%r2}, {%r3}, {%f88055,%f88056,%f88057,%f88058};

	// end inline asm
	// begin inline asm
	mma.sync.aligned.m16n8k8.row.col.f32.f16.f16.f32 {%f88055,%f88056,%f88057,%f88058}, {%r1,%r2}, {%r3}, {%f88055,%f88056,%f88057,%f88058};

	// end inline asm
	// begin inline asm
	mma.sync.aligned.m16n8k8.row.col.f32.f16.f16.f32 {%f88055,%f88056,%f88057,%f88058}, {%r1,%r2}, {%r3}, {%f88055,%f88056,%f88057,%f88058};

	// end inline asm
	// begin inline asm
	mma.sync.aligned.m16n8k8.row.col.f32.f16.f16.f32 {%f88055,%f88056,%f88057,%f88058}, {%r1,%r2}, {%r3}, {%f88055,%f88056,%f88057,%f88058};

	// end inline asm
	// begin inline asm
	mma.sync.aligned.m16n8k8.row.col.f32.f16.f16.f32 {%f88055,%f88056,%f88057,%f88058}, {%r1,%r2}, {%r3}, {%f88055,%f88056,%f88057,%f88058};

	// end inline asm
	// begin inline asm
	mma.sync.aligned.m16n8k8.row.col.f32.f16.f16.f32 {%f88055,%f88056,%f88057,%f88058}, {%r1,%r2}, {%r3}, {%f88055,%f88056,%f88057,%f88058};

	// end inline asm
	// begin inline asm
	mma.sync.aligned.m16n8k8.row.col.f32.f16.f16.f32 {%f88055,%f88056,%f88057,%f88058}, {%r1,%r2}, {%r3}, {%f88055,%f88056,%f88057,%f88058};

	// end inline asm
	// begin inline asm
	mma.sync.aligned.m16n8k8.row.col.f32.f16.f16.f32 {%f88055,%f88056,%f88057,%f88058}, {%r1,%r2}, {%r3}, {%f88055,%f88056,%f88057,%f88058};

	// end inline asm
	// begin inline asm
	mma.sync.aligned.m16n8k8.row.col.f32.f16.f16.f32 {%f88055,%f88056,%f88057,%f88058}, {%r1,%r2}, {%r3}, {%f88055,%f88056,%f88057,%f88058};

	// end inline asm
	// begin inline asm
	mma.sync.aligned.m16n8k8.row.col.f32.f16.f16.f32 {%f88055,%f88056,%f88057,%f88058}, {%r1,%r2}, {%r3}, {%f88055,%f88056,%f88057,%f88058};

	// end inline asm
	// begin inline asm
	mma.sync.aligned.m16n8k8.row.col.f32.f16.f16.f32 {%f88055,%f88056,%f88057,%f88058}, {%r1,%r2}, {%r3}, {%f88055,%f88056,%f88057,%f88058};

	// end inline asm
	// begin inline asm
	mma.sync.aligned.m16n8k8.row.col.f32.f16.f16.f32 {%f88055,%f88056,%f88057,%f88058}, {%r1,%r2}, {%r3}, {%f88055,%f88056,%f88057,%f88058};

	// end inline asm
	// begin inline asm
	mma.sync.aligned.m16n8k8.row.col.f32.f16.f16.f32 {%f88055,%f88056,%f88057,%f88058}, {%r1,%r2}, {%r3}, {%f88055,%f88056,%f88057,%f88058};

	// end inline asm
	// begin inline asm
	mma.sync.aligned.m16n8k8.row.col.f32.f16.f16.f32 {%f88055,%f88056,%f88057,%f88058}, {%r1,%r2}, {%r3}, {%f88055,%f88056,%f88057,%f88058};

	// end inline asm
	// begin inline asm
	mma.sync.aligned.m16n8k8.row.col.f32.f16.f16.f32 {%f88055,%f88056,%f88057,%f88058}, {%r1,%r2}, {%r3}, {%f88055,%f88056,%f88057,%f88058};

	// end inline asm
	// begin inline asm
	mma.sync.aligned.m16n8k8.row.col.f32.f16.f16.f32 {%f88055,%f88056,%f88057,%f88058}, {%r1,%r2}, {%r3}, {%f88055,%f88056,%f88057,%f88058};

	// end inline asm
	// begin inline asm
	mma.sync.aligned.m16n8k8.row.col.f32.f16.f16.f32 {%f88055,%f88056,%f88057,%f88058}, {%r1,%r2}, {%r3}, {%f88055,%f88056,%f88057,%f88058};

	// end inline asm
	// begin inline asm
	mma.sync.aligned.m16n8k8.row.col.f32.f16.f16.f32 {%f88055,%f88056,%f88057,%f88058}, {%r1,%r2}, {%r3}, {%f88055,%f88056,%f88057,%f88058};

	// end inline asm
	// begin inline asm
	mma.sync.aligned.m16n8k8.row.col.f32.f16.f16.f32 {%f88055,%f88056,%f88057,%f88058}, {%r1,%r2}, {%r3}, {%f88055,%f88056,%f88057,%f88058};

	// end inline asm
	// begin inline asm
	mma.sync.aligned.m16n8k8.row.col.f32.f16.f16.f32 {%f88055,%f88056,%f88057,%f88058}, {%r1,%r2}, {%r3}, {%f88055,%f88056,%f88057,%f88058};

	// end inline asm
	// begin inline asm
	mma.sync.aligned.m16n8k8.row.col.f32.f16.f16.f32 {%f88055,%f88056,%f88057,%f88058}, {%r1,%r2}, {%r3}, {%f88055,%f88056,%f88057,%f88058};

	// end inline asm
	// begin inline asm
	mma.sync.aligned.m16n8k8.row.col.f32.f16.f16.f32 {%f88055,%f88056,%f88057,%f88058}, {%r1,%r2}, {%r3}, {%f88055,%f88056,%f88057,%f88058};

	// end inline asm
	// begin inline asm
	mma.sync.aligned.m16n8k8.row.col.f32.f16.f16.f32 {%f88055,%f88056,%f88057,%f88058}, {%r1,%r2}, {%r3}, {%f88055,%f88056,%f88057,%f88058};

	// end inline asm
	// begin inline asm
	mma.sync.aligned.m16n8k8.row.col.f32.f16.f16.f32 {%f88055,%f88056,%f88057,%f88058}, {%r1,%r2}, {%r3}, {%f88055,%f88056,%f88057,%f88058};

	// end inline asm
	// begin inline asm
	mma.sync.aligned.m16n8k8.row.col.f32.f16.f16.f32 {%f88055,%f88056,%f88057,%f88058}, {%r1,%r2}, {%r3}, {%f88055,%f88056,%f88057,%f88058};

	// end inline asm
	// begin inline asm
	mma.sync.aligned.m16n8k8.row.col.f32.f16.f16.f32 {%f88055,%f88056,%f88057,%f88058}, {%r1,%r2}, {%r3}, {%f88055,%f88056,%f88057,%f88058};

	// end inline asm
	// begin inline asm
	mma.sync.aligned.m16n8k8.row.col.f32.f16.f16.f32 {%f88055,%f88056,%f88057,%f88058}, {%r1,%r2}, {%r3}, {%f88055,%f88056,%f88057,%f88058};

	// end inline asm
	// begin inline asm
	mma.sync.aligned.m16n8k8.row.col.f32.f16.f16.f32 {%f88055,%f88056,%f88057,%f88058}, {%r1,%r2}, {%r3}, {%f88055,%f88056,%f88057,%f88058};

	// end inline asm
	// begin inline asm
	mma.sync.aligned.m16n8k8.row.col.f32.f16.f16.f32 {%f88055,%f88056,%f88057,%f88058}, {%r1,%r2}, {%r3}, {%f88055,%f88056,%f88057,%f88058};

	// end inline asm
	// begin inline asm
	mma.sync.aligned.m16n8k8.row.col.f32.f16.f16.f32 {%f88055,%f88056,%f88057,%f88058}, {%r1,%r2}, {%r3}, {%f88055,%f88056,%f88057,%f88058};

	// end inline asm
	// begin inline asm
	mma.sync.aligned.m16n8k8.row.col.f32.f16.f16.f32 {%f88055,%f88056,%f88057,%f88058}, {%r1,%r2}, {%r3}, {%f88055,%f88056,%f88057,%f88058};

	// end inline asm
	// begin inline asm
	mma.sync.aligned.m16n8k8.row.col.f32.f16.f16.f32 {%f88055,%f88056,%f88057,%f88058}, {%r1,%r2}, {%r3}, {%f88055,%f88056,%f88057,%f88058};

	// end inline asm
	// begin inline asm
	mma.sync.aligned.m16n8k8.row.col.f32.f16.f16.f32 {%f88055,%f88056,%f88057,%f88058}, {%r1,%r2}, {%r3}, {%f88055,%f88056,%f88057,%f88058};

	// end inline asm
	// begin inline asm
	mma.sync.aligned.m16n8k8.row.col.f32.f16.f16.f32 {%f88055,%f88056,%f88057,%f88058}, {%r1,%r2}, {%r3}, {%f88055,%f88056,%f88057,%f88058};

	// end inline asm
	// begin inline asm
	mma.sync.aligned.m16n8k8.row.col.f32.f16.f16.f32 {%f88055,%f88056,%f88057,%f88058}, {%r1,%r2}, {%r3}, {%f88055,%f88056,%f88057,%f88058};

	// end inline asm
	// begin inline asm
	mma.sync.aligned.m16n8k8.row.col.f32.f16.f16.f32 {%f88055,%f88056,%f88057,%f88058}, {%r1,%r2}, {%r3}, {%f88055,%f88056,%f88057,%f88058};

	// end inline asm
	// begin inline asm
	mma.sync.aligned.m16n8k8.row.col.f32.f16.f16.f32 {%f88055,%f88056,%f88057,%f88058}, {%r1,%r2}, {%r3}, {%f88055,%f88056,%f88057,%f88058};

	// end inline asm
	// begin inline asm
	mma.sync.aligned.m16n8k8.row.col.f32.f16.f16.f32 {%f88055,%f88056,%f88057,%f88058}, {%r1,%r2}, {%r3}, {%f88055,%f88056,%f88057,%f88058};

	// end inline asm
	// begin inline asm
	mma.sync.aligned.m16n8k8.row.col.f32.f16.f16.f32 {%f88055,%f88056,%f88057,%f88058}, {%r1,%r2}, {%r3}, {%f88055,%f88056,%f88057,%f88058};

	// end inline asm
	// begin inline asm
	mma.sync.aligned.m16n8k8.row.col.f32.f16.f16.f32 {%f88055,%f88056,%f88057,%f88058}, {%r1,%r2}, {%r3}, {%f88055,%f88056,%f88057,%f88058};

	// end inline asm
	// begin inline asm
	mma.sync.aligned.m16n8k8.row.col.f32.f16.f16.f32 {%f88055,%f88056,%f88057,%f88058}, {%r1,%r2}, {%r3}, {%f88055,%f88056,%f88057,%f88058};

	// end inline asm
	// begin inline asm
	mma.sync.aligned.m16n8k8.row.col.f32.f16.f16.f32 {%f88055,%f88056,%f88057,%f88058}, {%r1,%r2}, {%r3}, {%f88055,%f88056,%f88057,%f88058};

	// end inline asm
	// begin inline asm
	mma.sync.aligned.m16n8k8.row.col.f32.f16.f16.f32 {%f88055,%f88056,%f88057,%f88058}, {%r1,%r2}, {%r3}, {%f88055,%f88056,%f88057,%f88058};

	// end inline asm
	// begin inline asm
	mma.sync.aligned.m16n8k8.row.col.f32.f16.f16.f32 {%f88055,%f88056,%f88057,%f88058}, {%r1,%r2}, {%r3}, {%f88055,%f88056,%f88057,%f88058};

	// end inline asm
	// begin inline asm
	mma.sync.aligned.m16n8k8.row.col.f32.f16.f16.f32 {%f88055,%f88056,%f88057,%f88058}, {%r1,%r2}, {%r3}, {%f88055,%f88056,%f88057,%f88058};

	// end inline asm
	// begin inline asm
	mma.sync.aligned.m16n8k8.row.col.f32.f16.f16.f32 {%f88055,%f88056,%f88057,%f88058}, {%r1,%r2}, {%r3}, {%f88055,%f88056,%f88057,%f88058};

	// end inline asm
	// begin inline asm
	mma.sync.aligned.m16n8k8.row.col.f32.f16.f16.f32 {%f88055,%f88056,%f88057,%f88058}, {%r1,%r2}, {%r3}, {%f88055,%f88056,%f88057,%f88058};

	// end inline asm
	// begin inline asm
	mma.sync.aligned.m16n8k8.row.col.f32.f16.f16.f32 {%f88055,%f88056,%f88057,%f88058}, {%r1,%r2}, {%r3}, {%f88055,%f88056,%f88057,%f88058};

	// end inline asm
	// begin inline asm
	mma.sync.aligned.m16n8k8.row.col.f32.f16.f16.f32 {%f88055,%f88056,%f88057,%f88058}, {%r1,%r2}, {%r3}, {%f88055,%f88056,%f88057,%f88058};

	// end inline asm
	// begin inline asm
	mma.sync.aligned.m16n8k8.row.col.f32.f16.f16.f32 {%f88055,%f88056,%f88057,%f88058}, {%r1,%r2}, {%r3}, {%f88055,%f88056,%f88057,%f88058};

	// end inline asm
	// begin inline asm
	mma.sync.aligned.m16n8k8.row.col.f32.f16.f16.f32 {%f88055,%f88056,%f88057,%f88058}, {%r1,%r2}, {%r3}, {%f88055,%f88056,%f88057,%f88058};

	// end inline asm
	// begin inline asm
	mma.sync.aligned.m16n8k8.row.col.f32.f16.f16.f32 {%f88055,%f88056,%f88057,%f88058}, {%r1,%r2}, {%r3}, {%f88055,%f88056,%f88057,%f88058};

	// end inline asm
	// begin inline asm
	mma.sync.aligned.m16n8k8.row.col.f32.f16.f16.f32 {%f88055,%f88056,%f88057,%f88058}, {%r1,%r2}, {%r3}, {%f88055,%f88056,%f88057,%f88058};

	// end inline asm
	// begin inline asm
	mma.sync.aligned.m16n8k8.row.col.f32.f16.f16.f32 {%f88055,%f88056,%f88057,%f88058}, {%r1,%r2}, {%r3}, {%f88055,%f88056,%f88057,%f88058};

	// end inline asm
	// begin inline asm
	mma.sync.aligned.m16n8k8.row.col.f32.f16.f16.f32 {%f88055,%f88056,%f88057,%f88058}, {%r1,%r2}, {%r3}, {%f88055,%f88056,%f88057,%f88058};

	// end inline asm
	// begin inline asm
	mma.sync.aligned.m16n8k8.row.col.f32.f16.f16.f32 {%f88055,%f88056,%f88057,%f88058}, {%r1,%r2}, {%r3}, {%f88055,%f88056,%f88057,%f88058};

	// end inline asm
	// begin inline asm
	mma.sync.aligned.m16n8k8.row.col.f32.f16.f16.f32 {%f88055,%f88056,%f88057,%f88058}, {%r1,%r2}, {%r3}, {%f88055,%f88056,%f88057,%f88058};

	// end inline asm
	// begin inline asm
	mma.sync.aligned.m16n8k8.row.col.f32.f16.f16.f32 {%f88055,%f88056,%f88057,%f88058}, {%r1,%r2}, {%r3}, {%f88055,%f88056,%f88057,%f88058};

	// end inline asm
	// begin inline asm
	mma.sync.aligned.m16n8k8.row.col.f32.f16.f16.f32 {%f88055,%f88056,%f88057,%f88058}, {%r1,%r2}, {%r3}, {%f88055,%f88056,%f88057,%f88058};

	// end inline asm
	// begin inline asm
	mma.sync.aligned.m16n8k8.row.col.f32.f16.f16.f32 {%f88055,%f88056,%f88057,%f88058}, {%r1,%r2}, {%r3}, {%f88055,%f88056,%f88057,%f88058};

	// end inline asm
	// begin inline asm
	mma.sync.aligned.m16n8k8.row.col.f32.f16.f16.f32 {%f88055,%f88056,%f88057,%f88058}, {%r1,%r2}, {%r3}, {%f88055,%f88056,%f88057,%f88058};

	// end inline asm
	// begin inline asm
	mma.sync.aligned.m16n8k8.row.col.f32.f16.f16.f32 {%f88055,%f88056,%f88057,%f88058}, {%r1,%r2}, {%r3}, {%f88055,%f88056,%f88057,%f88058};

	// end inline asm
	// begin inline asm
	mma.sync.aligned.m16n8k8.row.col.f32.f16.f16.f32 {%f88055,%f88056,%f88057,%f88058}, {%r1,%r2}, {%r3}, {%f88055,%f88056,%f88057,%f88058};

	// end inline asm
	// begin inline asm
	mma.sync.aligned.m16n8k8.row.col.f32.f16.f16.f32 {%f88055,%f88056,%f88057,%f88058}, {%r1,%r2}, {%r3}, {%f88055,%f88056,%f88057,%f88058};

	// end inline asm
	// begin inline asm
	mma.sync.aligned.m16n8k8.row.col.f32.f16.f16.f32 {%f88055,%f88056,%f88057,%f88058}, {%r1,%r2}, {%r3}, {%f88055,%f88056,%f88057,%f88058};

	// end inline asm
	// begin inline asm
	mma.sync.aligned.m16n8k8.row.col.f32.f16.f16.f32 {%f88055,%f88056,%f88057,%f88058}, {%r1,%r2}, {%r3}, {%f88055,%f88056,%f88057,%f88058};

	// end inline asm
	// begin inline asm
	mma.sync.aligned.m16n8k8.row.col.f32.f16.f16.f32 {%f88055,%f88056,%f88057,%f88058}, {%r1,%r2}, {%r3}, {%f88055,%f88056,%f88057,%f88058};

	// end inline asm
	// begin inline asm
	mma.sync.aligned.m16n8k8.row.col.f32.f16.f16.f32 {%f88055,%f88056,%f88057,%f88058}, {%r1,%r2}, {%r3}, {%f88055,%f88056,%f88057,%f88058};

	// end inline asm
	// begin inline asm
	mma.sync.aligned.m16n8k8.row.col.f32.f16.f16.f32 {%f88055,%f88056,%f88057,%f88058}, {%r1,%r2}, {%r3}, {%f88055,%f88056,%f88057,%f88058};

	// end inline asm
	// begin inline asm
	mma.sync.aligned.m16n8k8.row.col.f32.f16.f16.f32 {%f88055,%f88056,%f88057,%f88058}, {%r1,%r2}, {%r3}, {%f88055,%f88056,%f88057,%f88058};

	// end inline asm
	// begin inline asm
	mma.sync.aligned.m16n8k8.row.col.f32.f16.f16.f32 {%f88055,%f88056,%f88057,%f88058}, {%r1,%r2}, {%r3}, {%f88055,%f88056,%f88057,%f88058};

	// end inline asm
	// begin inline asm
	mma.sync.aligned.m16n8k8.row.col.f32.f16.f16.f32 {%f88055,%f88056,%f88057,%f88058}, {%r1,%r2}, {%r3}, {%f88055,%f88056,%f88057,%f88058};

	// end inline asm
	// begin inline asm
	mma.sync.aligned.m16n8k8.row.col.f32.f16.f16.f32 {%f88055,%f88056,%f88057,%f88058}, {%r1,%r2}, {%r3}, {%f88055,%f88056,%f88057,%f88058};

	// end inline asm
	// begin inline asm
	mma.sync.aligned.m16n8k8.row.col.f32.f16.f16.f32 {%f88055,%f88056,%f88057,%f88058}, {%r1,%r2}, {%r3}, {%f88055,%f88056,%f88057,%f88058};

	// end inline asm
	// begin inline asm
	mma.sync.aligned.m16n8k8.row.col.f32.f16.f16.f32 {%f88055,%f88056,%f88057,%f88058}, {%r1,%r2}, {%r3}, {%f88055,%f88056,%f88057,%f88058};

	// end inline asm
	// begin inline asm
	mma.sync.aligned.m16n8k8.row.col.f32.f16.f16.f32 {%f88055,%f88056,%f88057,%f88058}, {%r1,%r2}, {%r3}, {%f88055,%f88056,%f88057,%f88058};

	// end inline asm
	// begin inline asm
	mma.sync.aligned.m16n8k8.row.col.f32.f16.f16.f32 {%f88055,%f88056,%f88057,%f88058}, {%r1,%r2}, {%r3}, {%f88055,%f88056,%f88057,%f88058};

	// end inline asm
	// begin inline asm
	mma.sync.aligned.m16n8k8.row.col.f32.f16.f16.f32 {%f88055,%f88056,%f88057,%f88058}, {%r1,%r2}, {%r3}, {%f88055,%f88056,%f88057,%f88058};

	// end inline asm
	// begin inline asm
	mma.sync.aligned.m16n8k8.row.col.f32.f16.f16.f32 {%f88055,%f88056,%f88057,%f88058}, {%r1,%r2}, {%r3}, {%f88055,%f88056,%f88057,%f88058};

	// end inline asm
	// begin inline asm
	mma.sync.aligned.m16n8k8.row.col.f32.f16.f16.f32 {%f88055,%f88056,%f88057,%f88058}, {%r1,%r2}, {%r3}, {%f88055,%f88056,%f88057,%f88058};

	// end inline asm
	// begin inline asm
	mma.sync.aligned.m16n8k8.row.col.f32.f16.f16.f32 {%f88055,%f88056,%f88057,%f88058}, {%r1,%r2}, {%r3}, {%f88055,%f88056,%f88057,%f88058};

	// end inline asm
	// begin inline asm
	mma.sync.aligned.m16n8k8.row.col.f32.f16.f16.f32 {%f88055,%f88056,%f88057,%f88058}, {%r1,%r2}, {%r3}, {%f88055,%f88056,%f88057,%f88058};

	// end inline asm
	// begin inline asm
	mma.sync.aligned.m16n8k8.row.col.f32.f16.f16.f32 {%f88055,%f88056,%f88057,%f88058}, {%r1,%r2}, {%r3}, {%f88055,%f88056,%f88057,%f88058};

	// end inline asm
	// begin inline asm
	mma.sync.aligned.m16n8k8.row.col.f32.f16.f16.f32 {%f88055,%f88056,%f88057,%f88058}, {%r1,%r2}, {%r3}, {%f88055,%f88056,%f88057,%f88058};

	// end inline asm
	// begin inline asm
	mma.sync.aligned.m16n8k8.row.col.f32.f16.f16.f32 {%f88055,%f88056,%f88057,%f88058}, {%r1,%r2}, {%r3}, {%f88055,%f88056,%f88057,%f88058};

	// end inline asm
	// begin inline asm
	mma.sync.aligned.m16n8k8.row.col.f32.f16.f16.f32 {%f88055,%f88056,%f88057,%f88058}, {%r1,%r2}, {%r3}, {%f88055,%f88056,%f88057,%f88058};

	// end inline asm
	// begin inline asm
	mma.sync.aligned.m16n8k8.row.col.f32.f16.f16.f32 {%f88055,%f88056,%f88057,%f88058}, {%r1,%r2}, {%r3}, {%f88055,%f88056,%f88057,%f88058};

	// end inline asm
	// begin inline asm
	mma.sync.aligned.m16n8k8.row.col.f32.f16.f16.f32 {%f88055,%f88056,%f88057,%f88058}, {%r1,%r2}, {%r3}, {%f88055,%f88056,%f88057,%f88058};

	// end inline asm
	// begin inline asm
	mma.sync.aligned.m16n8k8.row.col.f32.f16.f16.f32 {%f88055,%f88056,%f88057,%f88058}, {%r1,%r2}, {%r3}, {%f88055,%f88056,%f88057,%f88058};

	// end inline asm
	// begin inline asm
	mma.sync.aligned.m16n8k8.row.col.f32.f16.f16.f32 {%f88055,%f88056,%f88057,%f88058}, {%r1,%r2}, {%r3}, {%f88055,%f88056,%f88057,%f88058};

	// end inline asm
	// begin inline asm
	mma.sync.aligned.m16n8k8.row.col.f32.f16.f16.f32 {%f88055,%f88056,%f88057,%f88058}, {%r1,%r2}, {%r3}, {%f88055,%f88056,%f88057,%f88058};

	// end inline asm
	// begin inline asm
	mma.sync.aligned.m16n8k8.row.col.f32.f16.f16.f32 {%f88055,%f88056,%f88057,%f88058}, {%r1,%r2}, {%r3}, {%f88055,%f88056,%f88057,%f88058};

	// end inline asm
	// begin inline asm
	mma.sync.aligned.m16n8k8.row.col.f32.f16.f16.f32 {%f88055,%f88056,%f88057,%f88058}, {%r1,%r2}, {%r3}, {%f88055,%f88056,%f88057,%f88058};

	// end inline asm
	// begin inline asm
	mma.sync.aligned.m16n8k8.row.col.f32.f16.f16.f32 {%f88055,%f88056,%f88057,%f88058}, {%r1,%r2}, {%r3}, {%f88055,%f88056,%f88057,%f88058};

	// end inline asm
	// begin inline asm
	mma.sync.aligned.m16n8k8.row.col.f32.f16.f16.f32 {%f88055,%f88056,%f88057,%f88058}, {%r1,%r2}, {%r3}, {%f88055,%f88056,%f88057,%f88058};

	// end inline asm
	// begin inline asm
	mma.sync.aligned.m16n8k8.row.col.f32.f16.f16.f32 {%f88055,%f88056,%f88057,%f88058}, {%r1,%r2}, {%r3}, {%f88055,%f88056,%f88057,%f88058};

	// end inline asm
	// begin inline asm
	mma.sync.aligned.m16n8k8.row.col.f32.f16.f16.f32 {%f88055,%f88056,%f88057,%f88058}, {%r1,%r2}, {%r3}, {%f88055,%f88056,%f88057,%f88058};

	// end inline asm
	// begin inline asm
	mma.sync.aligned.m16n8k8.row.col.f32.f16.f16.f32 {%f88055,%f88056,%f88057,%f88058}, {%r1,%r2}, {%r3}, {%f88055,%f88056,%f88057,%f88058};

	// end inline asm
	// begin inline asm
	mma.sync.aligned.m16n8k8.row.col.f32.f16.f16.f32 {%f88055,%f88056,%f88057,%f88058}, {%r1,%r2}, {%r3}, {%f88055,%f88056,%f88057,%f88058};

	// end inline asm
	// begin inline asm
	mma.sync.aligned.m16n8k8.row.col.f32.f16.f16.f32 {%f88055,%f88056,%f88057,%f88058}, {%r1,%r2}, {%r3}, {%f88055,%f88056,%f88057,%f88058};

	// end inline asm
	// begin inline asm
	mma.sync.aligned.m16n8k8.row.col.f32.f16.f16.f32 {%f88055,%f88056,%f88057,%f88058}, {%r1,%r2}, {%r3}, {%f88055,%f88056,%f88057,%f88058};

	// end inline asm
	// begin inline asm
	mma.sync.aligned.m16n8k8.row.col.f32.f16.f16.f32 {%f88055,%f88056,%f88057,%f88058}, {%r1,%r2}, {%r3}, {%f88055,%f88056,%f88057,%f88058};

	// end inline asm
	// begin inline asm
	mma.sync.aligned.m16n8k8.row.col.f32.f16.f16.f32 {%f88055,%f88056,%f88057,%f88058}, {%r1,%r2}, {%r3}, {%f88055,%f88056,%f88057,%f88058};

	// end inline asm
	// begin inline asm
	mma.sync.aligned.m16n8k8.row.col.f32.f16.f16.f32 {%f88055,%f88056,%f88057,%f88058}, {%r1,%r2}, {%r3}, {%f88055,%f88056,%f88057,%f88058};

	// end inline asm
	// begin inline asm
	mma.sync.aligned.m16n8k8.row.col.f32.f16.f16.f32 {%f88055,%f88056,%f88057,%f88058}, {%r1,%r2}, {%r3}, {%f88055,%f88056,%f88057,%f88058};

	// end inline asm
	// begin inline asm
	mma.sync.aligned.m16n8k8.row.col.f32.f16.f16.f32 {%f88055,%f88056,%f88057,%f88058}, {%r1,%r2}, {%r3}, {%f88055,%f88056,%f88057,%f88058};

	// end inline asm
	// begin inline asm
	mma.sync.aligned.m16n8k8.row.col.f32.f16.f16.f32 {%f88055,%f88056,%f88057,%f88058}, {%r1,%r2}, {%r3}, {%f88055,%f88056,%f88057,%f88058};

	// end inline asm
	// begin inline asm
	mma.sync.aligned.m16n8k8.row.col.f32.f16.f16.f32 {%f88055,%f88056,%f88057,%f88058}, {%r1,%r2}, {%r3}, {%f88055,%f88056,%f88057,%f88058};

	// end inline asm
	// begin inline asm
	mma.sync.aligned.m16n8k8.row.col.f32.f16.f16.f32 {%f88055,%f88056,%f88057,%f88058}, {%r1,%r2}, {%r3}, {%f88055,%f88056,%f88057,%f88058};

	// end inline asm
	// begin inline asm
	mma.sync.aligned.m16n8k8.row.col.f32.f16.f16.f32 {%f88055,%f88056,%f88057,%f88058}, {%r1,%r2}, {%r3}, {%f88055,%f88056,%f88057,%f88058};

	// end inline asm
	// begin inline asm
	mma.sync.aligned.m16n8k8.row.col.f32.f16.f16.f32 {%f88055,%f88056,%f88057,%f88058}, {%r1,%r2}, {%r3}, {%f88055,%f88056,%f88057,%f88058};

	// end inline asm
	// begin inline asm
	mma.sync.aligned.m16n8k8.row.col.f32.f16.f16.f32 {%f88055,%f88056,%f88057,%f88058}, {%r1,%r2}, {%r3}, {%f88055,%f88056,%f88057,%f88058};

	// end inline asm
	// begin inline asm
	mma.sync.aligned.m16n8k8.row.col.f32.f16.f16.f32 {%f88055,%f88056,%f88057,%f88058}, {%r1,%r2}, {%r3}, {%f88055,%f88056,%f88057,%f88058};

	// end inline asm
	// begin inline asm
	mma.sync.aligned.m16n8k8.row.col.f32.f16.f16.f32 {%f88055,%f88056,%f88057,%f88058}, {%r1,%r2}, {%r3}, {%f88055,%f88056,%f88057,%f88058};

	// end inline asm
	// begin inline asm
	mma.sync.aligned.m16n8k8.row.col.f32.f16.f16.f32 {%f88055,%f88056,%f88057,%f88058}, {%r1,%r2}, {%r3}, {%f88055,%f88056,%f88057,%f88058};

	// end inline asm
	// begin inline asm
	mma.sync.aligned.m16n8k8.row.col.f32.f16.f16.f32 {%f88055,%f88056,%f88057,%f88058}, {%r1,%r2}, {%r3}, {%f88055,%f88056,%f88057,%f88058};

	// end inline asm
	// begin inline asm
	mma.sync.aligned.m16n8k8.row.col.f32.f16.f16.f32 {%f88055,%f88056,%f88057,%f88058}, {%r1,%r2}, {%r3}, {%f88055,%f88056,%f88057,%f88058};

	// end inline asm
	// begin inline asm
	mma.sync.aligned.m16n8k8.row.col.f32.f16.f16.f32 {%f88055,%f88056,%f88057,%f88058}, {%r1,%r2}, {%r3}, {%f88055,%f88056,%f88057,%f88058};

	// end inline asm
	// begin inline asm
	mma.sync.aligned.m16n8k8.row.col.f32.f16.f16.f32 {%f88055,%f88056,%f88057,%f88058}, {%r1,%r2}, {%r3}, {%f88055,%f88056,%f88057,%f88058};

	// end inline asm
	// begin inline asm
	mma.sync.aligned.m16n8k8.row.col.f32.f16.f16.f32 {%f88055,%f88056,%f88057,%f88058}, {%r1,%r2}, {%r3}, {%f88055,%f88056,%f88057,%f88058};

	// end inline asm
	// begin inline asm
	mma.sync.aligned.m16n8k8.row.col.f32.f16.f16.f32 {%f88055,%f88056,%f88057,%f88058}, {%r1,%r2}, {%r3}, {%f88055,%f88056,%f88057,%f88058};

	// end inline asm
	// begin inline asm
	mma.sync.aligned.m16n8k8.row.col.f32.f16.f16.f32 {%f88055,%f88056,%f88057,%f88058}, {%r1,%r2}, {%r3}, {%f88055,%f88056,%f88057,%f88058};

	// end inline asm
	// begin inline asm
	mma.sync.aligned.m16n8k8.row.col.f32.f16.f16.f32 {%f88055,%f88056,%f88057,%f88058}, {%r1,%r2}, {%r3}, {%f88055,%f88056,%f88057,%f88058};

	// end inline asm
	// begin inline asm
	mma.sync.aligned.m16n8k8.row.col.f32.f16.f16.f32 {%f88055,%f88056,%f88057,%f88058}, {%r1,%r2}, {%r3}, {%f88055,%f88056,%f88057,%f88058};

	// end inline asm
	// begin inline asm
	mma.sync.aligned.m16n8k8.row.col.f32.f16.f16.f32 {%f88055,%f88056,%f88057,%f88058}, {%r1,%r2}, {%r3}, {%f88055,%f88056,%f88057,%f88058};

	// end inline asm
	// begin inline asm
	mma.sync.aligned.m16n8k8.row.col.f32.f16.f16.f32 {%f88055,%f88056,%f88057,%f88058}, {%r1,%r2}, {%r3}, {%f88055,%f88056,%f88057,%f88058};

	// end inline asm
	// begin inline asm
	mma.sync.aligned.m16n8k8.row.col.f32.f16.f16.f32 {%f88055,%f88056,%f88057,%f88058}, {%r1,%r2}, {%r3}, {%f88055,%f88056,%f88057,%f88058};

	// end inline asm
	// begin inline asm
	mma.sync.aligned.m16n8k8.row.col.f32.f16.f16.f32 {%f88055,%f88056,%f88057,%f88058}, {%r1,%r2}, {%r3}, {%f88055,%f88056,%f88057,%f88058};

	// end inline asm
	// begin inline asm
	mma.sync.aligned.m16n8k8.row.col.f32.f16.f16.f32 {%f88055,%f88056,%f88057,%f88058}, {%r1,%r2}, {%r3}, {%f88055,%f88056,%f88057,%f88058};

	// end inline asm
	// begin inline asm
	mma.sync.aligned.m16n8k8.row.col.f32.f16.f16.f32 {%f88055,%f88056,%f88057,%f88058}, {%r1,%r2}, {%r3}, {%f88055,%f88056,%f88057,%f88058};

	// end inline asm
	// begin inline asm
	mma.sync.aligned.m16n8k8.row.col.f32.f16.f16.f32 {%f88055,%f88056,%f88057,%f88058}, {%r1,%r2}, {%r3}, {%f88055,%f88056,%f88057,%f88058};

	// end inline asm
	// begin inline asm
	mma.sync.aligned.m16n8k8.row.col.f32.f16.f16.f32 {%f88055,%f88056,%f88057,%f88058}, {%r1,%r2}, {%r3}, {%f88055,%f88056,%f88057,%f88058};

	// end inline asm
	// begin inline asm
	mma.sync.aligned.m16n8k8.row.col.f32.f16.f16.f32 {%f88055,%f88056,%f88057,%f88058}, {%r1,%r2}, {%r3}, {%f88055,%f88056,%f88057,%f88058};

	// end inline asm
	// begin inline asm
	mma.sync.aligned.m16n8k8.row.col.f32.f16.f16.f32 {%f88055,%f88056,%f88057,%f88058}, {%r1,%r2}, {%r3}, {%f88055,%f88056,%f88057,%f88058};

	// end inline asm
	// begin inline asm
	mma.sync.aligned.m16n8k8.row.col.f32.f16.f16.f32 {%f88055,%f88056,%f88057,%f88058}, {%r1,%r2}, {%r3}, {%f88055,%f88056,%f88057,%f88058};

	// end inline asm
	// begin inline asm
	mma.sync.aligned.m16n8k8.row.col.f32.f16.f16.f32 {%f88055,%f88056,%f88057,%f88058}, {%r1,%r2}, {%r3}, {%f88055,%f88056,%f88057,%f88058};

	// end inline asm
	// begin inline asm
	mma.sync.aligned.m16n8k8.row.col.f32.f16.f16.f32 {%f88055,%f88056,%f88057,%f88058}, {%r1,%r2}, {%r3}, {%f88055,%f88056,%f88057,%f88058};

	// end inline asm
	// begin inline asm
	mma.sync.aligned.m16n8k8.row.col.f32.f16.f16.f32 {%f88055,%f88056,%f88057,%f88058}, {%r1,%r2}, {%r3}, {%f88055,%f88056,%f88057,%f88058};

	// end inline asm
	// begin inline asm
	mma.sync.aligned.m16n8k8.row.col.f32.f16.f16.f32 {%f88055,%f88056,%f88057,%f88058}, {%r1,%r2}, {%r3}, {%f88055,%f88056,%f88057,%f88058};

	// end inline asm
	// begin inline asm
	mma.sync.aligned.m16n8k8.row.col.f32.f16.f16.f32 {%f88055,%f88056,%f88057,%f88058}, {%r1,%r2}, {%r3}, {%f88055,%f88056,%f88057,%f88058};

	// end inline asm
	// begin inline asm
	mma.sync.aligned.m16n8k8.row.col.f32.f16.f16.f32 {%f88055,%f88056,%f88057,%f88058}, {%r1,%r2}, {%r3}, {%f88055,%f88056,%f88057,%f88058};

	// end inline asm
	// begin inline asm
	mma.sync.aligned.m16n8k8.row.col.f32.f16.f16.f32 {%f88055,%f88056,%f88057,%f88058}, {%r1,%r2}, {%r3}, {%f88055,%f88056,%f88057,%f88058};

	// end inline asm
	// begin inline asm
	mma.sync.aligned.m16n8k8.row.col.f32.f16.f16.f32 {%f88055,%f88056,%f88057,%f88058}, {%r1,%r2}, {%r3}, {%f88055,%f88056,%f88057,%f88058};

	// end inline asm
	// begin inline asm
	mma.sync.aligned.m16n8k8.row.col.f32.f16.f16.f32 {%f88055,%f88056,%f88057,%f88058}, {%r1,%r2}, {%r3}, {%f88055,%f88056,%f88057,%f88058};

	// end inline asm
	// begin inline asm
	mma.sync.aligned.m16n8k8.row.col.f32.f16.f16.f32 {%f88055,%f88056,%f88057,%f88058}, {%r1,%r2}, {%r3}, {%f88055,%f88056,%f88057,%f88058};

	// end inline asm
	// begin inline asm
	mma.sync.aligned.m16n8k8.row.col.f32.f16.f16.f32 {%f88055,%f88056,%f88057,%f88058}, {%r1,%r2}, {%r3}, {%f88055,%f88056,%f88057,%f88058};

	// end inline asm
	// begin inline asm
	mma.sync.aligned.m16n8k8.row.col.f32.f16.f16.f32 {%f88055,%f88056,%f88057,%f88058}, {%r1,%r2}, {%r3}, {%f88055,%f88056,%f88057,%f88058};

	// end inline asm
	// begin inline asm
	mma.sync.aligned.m16n8k8.row.col.f32.f16.f16.f32 {%f88055,%f88056,%f88057,%f88058}, {%r1,%r2}, {%r3}, {%f88055,%f88056,%f88057,%f88058};

	// end inline asm
	// begin inline asm
	mma.sync.aligned.m16n8k8.row.col.f32.f16.f16.f32 {%f88055,%f88056,%f88057,%f88058}, {%r1,%r2}, {%r3}, {%f88055,%f88056,%f88057,%f88058};

	// end inline asm
	// begin inline asm
	mma.sync.aligned.m16n8k8.row.col.f32.f16.f16.f32 {%f88055,%f88056,%f88057,%f88058}, {%r1,%r2}, {%r3}, {%f88055,%f88056,%f88057,%f88058};

	// end inline asm
	// begin inline asm
	mma.sync.aligned.m16n8k8.row.col.f32.f16.f16.f32 {%f88055,%f88056,%f88057,%f88058}, {%r1,%r2}, {%r3}, {%f88055,%f88056,%f88057,%f88058};

	// end inline asm
	// begin inline asm
	mma.sync.aligned.m16n8k8.row.col.f32.f16.f16.f32 {%f88055,%f88056,%f88057,%f88058}, {%r1,%r2}, {%r3}, {%f88055,%f88056,%f88057,%f88058};

	// end inline asm
	// begin inline asm
	mma.sync.aligned.m16n8k8.row.col.f32.f16.f16.f32 {%f88055,%f88056,%f88057,%f88058}, {%r1,%r2}, {%r3}, {%f88055,%f88056,%f88057,%f88058};

	// end inline asm
	// begin inline asm
	mma.sync.aligned.m16n8k8.row.col.f32.f16.f16.f32 {%f88055,%f88056,%f88057,%f88058}, {%r1,%r2}, {%r3}, {%f88055,%f88056,%f88057,%f88058};

	// end inline asm
	// begin inline asm
	mma.sync.aligned.m16n8k8.row.col.f32.f16.f16.f32 {%f88055,%f88056,%f88057,%f88058}, {%r1,%r2}, {%r3}, {%f88055,%f88056,%f88057,%f88058};

	// end inline asm
	// begin inline asm
	mma.sync.aligned.m16n8k8.row.col.f32.f16.f16.f32 {%f88055,%f88056,%f88057,%f88058}, {%r1,%r2}, {%r3}, {%f88055,%f88056,%f88057,%f88058};

	// end inline asm
	// begin inline asm
	mma.sync.aligned.m16n8k8.row.col.f32.f16.f16.f32 {%f88055,%f88056,%f88057,%f88058}, {%r1,%r2}, {%r3}, {%f88055,%f88056,%f88057,%f88058};

	// end inline asm
	// begin inline asm
	mma.sync.aligned.m16n8k8.row.col.f32.f16.f16.f32 {%f88055,%f88056,%f88057,%f88058}, {%r1,%r2}, {%r3}, {%f88055,%f88056,%f88057,%f88058};

	// end inline asm
	// begin inline asm
	mma.sync.aligned.m16n8k8.row.col.f32.f16.f16.f32 {%f88055,%f88056,%f88057,%f88058}, {%r1,%r2}, {%r3}, {%f88055,%f88056,%f88057,%f88058};

	// end inline asm
	// begin inline asm
	mma.sync.aligned.m16n8k8.row.col.f32.f16.f16.f32 {%f88055,%f88056,%f88057,%f88058}, {%r1,%r2}, {%r3}, {%f88055,%f88056,%f88057,%f88058};

	// end inline asm
	// begin inline asm
	mma.sync.aligned.m16n8k8.row.col.f32.f16.f16.f32 {%f88055,%f88056,%f88057,%f88058}, {%r1,%r2}, {%r3}, {%f88055,%f88056,%f88057,%f88058};

	// end inline asm
	// begin inline asm
	mma.sync.aligned.m16n8k8.row.col.f32.f16.f16.f32 {%f88055,%f88056,%f88057,%f88058}, {%r1,%r2}, {%r3}, {%f88055,%f88056,%f88057,%f88058};

	// end inline asm
	// begin inline asm
	mma.sync.aligned.m16n8k8.row.col.f32.f16.f16.f32 {%f88055,%f88056,%f88057,%f88058}, {%r1,%r2}, {%r3}, {%f88055,%f88056,%f88057,%f88058};

	// end inline asm
	// begin inline asm
	mma.sync.aligned.m16n8k8.row.col.f32.f16.f16.f32 {%f88055,%f88056,%f88057,%f88058}, {%r1,%r2}, {%r3}, {%f88055,%f88056,%f88057,%f88058};

	// end inline asm
	// begin inline asm
	mma.sync.aligned.m16n8k8.row.col.f32.f16.f16.f32 {%f88055,%f88056,%f88057,%f88058}, {%r1,%r2}, {%r3}, {%f88055,%f88056,%f88057,%f88058};

	// end inline asm
	// begin inline asm
	mma.sync.aligned.m16n8k8.row.col.f32.f16.f16.f32 {%f88055,%f88056,%f88057,%f88058}, {%r1,%r2}, {%r3}, {%f88055,%f88056,%f88057,%f88058};

	// end inline asm
	// begin inline asm
	mma.sync.aligned.m16n8k8.row.col.f32.f16.f16.f32 {%f88055,%f88056,%f88057,%f88058}, {%r1,%r2}, {%r3}, {%f88055,%f88056,%f88057,%f88058};

	// end inline asm
	// begin inline asm
	mma.sync.aligned.m16n8k8.row.col.f32.f16.f16.f32 {%f88055,%f88056,%f88057,%f88058}, {%r1,%r2}, {%r3}, {%f88055,%f88056,%f88057,%f88058};

	// end inline asm
	// begin inline asm
	mma.sync.aligned.m16n8k8.row.col.f32.f16.f16.f32 {%f88055,%f88056,%f88057,%f88058}, {%r1,%r2}, {%r3}, {%f88055,%f88056,%f88057,%f88058};

	// end inline asm
	// begin inline asm
	mma.sync.aligned.m16n8k8.row.col.f32.f16.f16.f32 {%f88055,%f88056,%f88057,%f88058}, {%r1,%r2}, {%r3}, {%f88055,%f88056,%f88057,%f88058};

	// end inline asm
	// begin inline asm
	mma.sync.aligned.m16n8k8.row.col.f32.f16.f16.f32 {%f88055,%f88056,%f88057,%f88058}, {%r1,%r2}, {%r3}, {%f88055,%f88056,%f88057,%f88058};

	// end inline asm
	// begin inline asm
	mma.sync.aligned.m16n8k8.row.col.f32.f16.f16.f32 {%f88055,%f88056,%f88057,%f88058}, {%r1,%r2}, {%r3}, {%f88055,%f88056,%f88057,%f88058};

	// end inline asm
	// begin inline asm
	mma.sync.aligned.m16n8k8.row.col.f32.f16.f16.f32 {%f88055,%f88056,%f88057,%f88058}, {%r1,%r2}, {%r3}, {%f88055,%f88056,%f88057,%f88058};

	// end inline asm
	// begin inline asm
	mma.sync.aligned.m16n8k8.row.col.f32.f16.f16.f32 {%f88055,%f88056,%f88057,%f88058}, {%r1,%r2}, {%r3}, {%f88055,%f88056,%f88057,%f88058};

	// end inline asm
	// begin inline asm
	mma.sync.aligned.m16n8k8.row.col.f32.f16.f16.f32 {%f88055,%f88056,%f88057,%f88058}, {%r1,%r2}, {%r3}, {%f88055,%f88056,%f88057,%f88058};

	// end inline asm
	// begin inline asm
	mma.sync.aligned.m16n8k8.row.col.f32.f16.f16.f32 {%f88055,%f88056,%f88057,%f88058}, {%r1,%r2}, {%r3}, {%f88055,%f88056,%f88057,%f88058};

	// end inline asm
	// begin inline asm
	mma.sync.aligned.m16n8k8.row.col.f32.f16.f16.f32 {%f88055,%f88056,%f88057,%f88058}, {%r1,%r2}, {%r3}, {%f88055,%f88056,%f88057,%f88058};

	// end inline asm
	// begin inline asm
	mma.sync.aligned.m16n8k8.row.col.f32.f16.f16.f32 {%f88055,%f88056,%f88057,%f88058}, {%r1,%r2}, {%r3}, {%f88055,%f88056,%f88057,%f88058};

	// end inline asm
	// begin inline asm
	mma.sync.aligned.m16n8k8.row.col.f32.f16.f16.f32 {%f88055,%f88056,%f88057,%f88058}, {%r1,%r2}, {%r3}, {%f88055,%f88056,%f88057,%f88058};

	// end inline asm
	// begin inline asm
	mma.sync.aligned.m16n8k8.row.col.f32.f16.f16.f32 {%f88055,%f88056,%f88057,%f88058}, {%r1,%r2}, {%r3}, {%f88055,%f88056,%f88057,%f88058};

	// end inline asm
	// begin inline asm
	mma.sync.aligned.m16n8k8.row.col.f32.f16.f16.f32 {%f88055,%f88056,%f88057,%f88058}, {%r1,%r2}, {%r3}, {%f88055,%f88056,%f88057,%f88058};

	// end inline asm
	// begin inline asm
	mma.sync.aligned.m16n8k8.row.col.f32.f16.f16.f32 {%f88055,%f88056,%f88057,%f88058}, {%r1,%r2}, {%r3}, {%f88055,%f88056,%f88057,%f88058};

	// end inline asm
	// begin inline asm
	mma.sync.aligned.m16n8k8.row.col.f32.f16.f16.f32 {%f88055,%f88056,%f88057,%f88058}, {%r1,%r2}, {%r3}, {%f88055,%f88056,%f88057,%f88058};

	// end inline asm
	// begin inline asm
	mma.sync.aligned.m16n8k8.row.col.f32.f16.f16.f32 {%f88055,%f88056,%f88057,%f88058}, {%r1,%r2}, {%r3}, {%f88055,%f88056,%f88057,%f88058};

	// end inline asm
	// begin inline asm
	mma.sync.aligned.m16n8k8.row.col.f32.f16.f16.f32 {%f88055,%f88056,%f88057,%f88058}, {%r1,%r2}, {%r3}, {%f88055,%f88056,%f88057,%f88058};

	// end inline asm
	// begin inline asm
	mma.sync.aligned.m16n8k8.row.col.f32.f16.f16.f32 {%f88055,%f88056,%f88057,%f88058}, {%r1,%r2}, {%r3}, {%f88055,%f88056,%f88057,%f88058};

	// end inline asm
	// begin inline asm
	mma.sync.aligned.m16n8k8.row.col.f32.f16.f16.f32 {%f88055,%f88056,%f88057,%f88058}, {%r1,%r2}, {%r3}, {%f88055,%f88056,%f88057,%f88058};

	// end inline asm
	// begin inline asm
	mma.sync.aligned.m16n8k8.row.col.f32.f16.f16.f32 {%f88055,%f88056,%f88057,%f88058}, {%r1,%r2}, {%r3}, {%f88055,%f88056,%f88057,%f88058};

	// end inline asm
	// begin inline asm
	mma.sync.aligned.m16n8k8.row.col.f32.f16.f16.f32 {%f88055,%f88056,%f88057,%f88058}, {%r1,%r2}, {%r3}, {%f88055,%f88056,%f88057,%f88058};

	// end inline asm
	// begin inline asm
	mma.sync.aligned.m16n8k8.row.col.f32.f16.f16.f32 {%f88055,%f88056,%f88057,%f88058}, {%r1,%r2}, {%r3}, {%f88055,%f88056,%f88057,%f88058};

	// end inline asm
	// begin inline asm
	mma.sync.aligned.m16n8k8.row.col.f32.f16.f16.f32 {%f88055,%f88056,%f88057,%f88058}, {%r1,%r2}, {%r3}, {%f88055,%f88056,%f88057,%f88058};

	// end inline asm
	// begin inline asm
	mma.sync.aligned.m16n8k8.row.col.f32.f16.f16.f32 {%f88055,%f88056,%f88057,%f88058}, {%r1,%r2}, {%r3}, {%f88055,%f88056,%f88057,%f88058};

	// end inline asm
	// begin inline asm
	mma.sync.aligned.m16n8k8.row.col.f32.f16.f16.f32 {%f88055,%f88056,%f88057,%f88058}, {%r1,%r2}, {%r3}, {%f88055,%f88056,%f88057,%f88058};

	// end inline asm
	// begin inline asm
	mma.sync.aligned.m16n8k8.row.col.f32.f16.f16.f32 {%f88055,%f88056,%f88057,%f88058}, {%r1,%r2}, {%r3}, {%f88055,%f88056,%f88057,%f88058};

	// end inline asm
	// begin inline asm
	mma.sync.aligned.m16n8k8.row.col.f32.f16.f16.f32 {%f88055,%f88056,%f88057,%f88058}, {%r1,%r2}, {%r3}, {%f88055,%f88056,%f88057,%f88058};

	// end inline asm
	// begin inline asm
	mma.sync.aligned.m16n8k8.row.col.f32.f16.f16.f32 {%f88055,%f88056,%f88057,%f88058}, {%r1,%r2}, {%r3}, {%f88055,%f88056,%f88057,%f88058};

	// end inline asm
	// begin inline asm
	mma.sync.aligned.m16n8k8.row.col.f32.f16.f16.f32 {%f88055,%f88056,%f88057,%f88058}, {%r1,%r2}, {%r3}, {%f88055,%f88056,%f88057,%f88058};

	// end inline asm
	// begin inline asm
	mma.sync.aligned.m16n8k8.row.col.f32.f16.f16.f32 {%f88055,%f88056,%f88057,%f88058}, {%r1,%r2}, {%r3}, {%f88055,%f88056,%f88057,%f88058};

	// end inline asm
	// begin inline asm
	mma.sync.aligned.m16n8k8.row.col.f32.f16.f16.f32 {%f88055,%f88056,%f88057,%f88058}, {%r1,%r2}, {%r3}, {%f88055,%f88056,%f88057,%f88058};

	// end inline asm
	// begin inline asm
	mma.sync.aligned.m16n8k8.row.col.f32.f16.f16.f32 {%f88055,%f88056,%f88057,%f88058}, {%r1,%r2}, {%r3}, {%f88055,%f88056,%f88057,%f88058};

	// end inline asm
	// begin inline asm
	mma.sync.aligned.m16n8k8.row.col.f32.f16.f16.f32 {%f88055,%f88056,%f88057,%f88058}, {%r1,%r2}, {%r3}, {%f88055,%f88056,%f88057,%f88058};

	// end inline asm
	// begin inline asm
	mma.sync.aligned.m16n8k8.row.col.f32.f16.f16.f32 {%f88055,%f88056,%f88057,%f88058}, {%r1,%r2}, {%r3}, {%f88055,%f88056,%f88057,%f88058};

	// end inline asm
	// begin inline asm
	mma.sync.aligned.m16n8k8.row.col.f32.f16.f16.f32 {%f88055,%f88056,%f88057,%f88058}, {%r1,%r2}, {%r3}, {%f88055,%f88056,%f88057,%f88058};

	// end inline asm
	// begin inline asm
	mma.sync.aligned.m16n8k8.row.col.f32.f16.f16.f32 {%f88055,%f88056,%f88057,%f88058}, {%r1,%r2}, {%r3}, {%f88055,%f88056,%f88057,%f88058};

	// end inline asm
	// begin inline asm
	mma.sync.aligned.m16n8k8.row.col.f32.f16.f16.f32 {%f88055,%f88056,%f88057,%f88058}, {%r1,%r2}, {%r3}, {%f88055,%f88056,%f88057,%f88058};

	// end inline asm
	// begin inline asm
	mma.sync.aligned.m16n8k8.row.col.f32.f16.f16.f32 {%f88055,%f88056,%f88057,%f88058}, {%r1,%r2}, {%r3}, {%f88055,%f88056,%f88057,%f88058};

	// end inline asm
	// begin inline asm
	mma.sync.aligned.m16n8k8.row.col.f32.f16.f16.f32 {%f88055,%f88056,%f88057,%f88058}, {%r1,%r2}, {%r3}, {%f88055,%f88056,%f88057,%f88058};

	// end inline asm
	// begin inline asm
	mma.sync.aligned.m16n8k8.row.col.f32.f16.f16.f32 {%f88055,%f88056,%f88057,%f88058}, {%r1,%r2}, {%r3}, {%f88055,%f88056,%f88057,%f88058};

	// end inline asm
	// begin inline asm
	mma.sync.aligned.m16n8k8.row.col.f32.f16.f16.f32 {%f88055,%f88056,%f88057,%f88058}, {%r1,%r2}, {%r3}, {%f88055,%f88056,%f88057,%f88058};

	// end inline asm
	// begin inline asm
	mma.sync.aligned.m16n8k8.row.col.f32.f16.f16.f32 {%f88055,%f88056,%f88057,%f88058}, {%r1,%r2}, {%r3}, {%f88055,%f88056,%f88057,%f88058};

	// end inline asm
	// begin inline asm
	mma.sync.aligned.m16n8k8.row.col.f32.f16.f16.f32 {%f88055,%f88056,%f88057,%f88058}, {%r1,%r2}, {%r3}, {%f88055,%f88056,%f88057,%f88058};

	// end inline asm
	// begin inline asm
	mma.sync.aligned.m16n8k8.row.col.f32.f16.f16.f32 {%f88055,%f88056,%f88057,%f88058}, {%r1,%r2}, {%r3}, {%f88055,%f88056,%f88057,%f88058};

	// end inline asm
	// begin inline asm
	mma.sync.aligned.m16n8k8.row.col.f32.f16.f16.f32 {%f88055,%f88056,%f88057,%f88058}, {%r1,%r2}, {%r3}, {%f88055,%f88056,%f88057,%f88058};

	// end inline asm
	// begin inline asm
	mma.sync.aligned.m16n8k8.row.col.f32.f16.f16.f32 {%f88055,%f88056,%f88057,%f88058}, {%r1,%r2}, {%r3}, {%f88055,%f88056,%f88057,%f88058};

	// end inline asm
	// begin inline asm
	mma.sync.aligned.m16n8k8.row.col.f32.f16.f16.f32 {%f88055,%f88056,%f88057,%f88058}, {%r1,%r2}, {%r3}, {%f88055,%f88056,%f88057,%f88058};

	// end inline asm
	// begin inline asm
	mma.sync.aligned.m16n8k8.row.col.f32.f16.f16.f32 {%f88055,%f88056,%f88057,%f88058}, {%r1,%r2}, {%r3}, {%f88055,%f88056,%f88057,%f88058};

	// end inline asm
	// begin inline asm
	mma.sync.aligned.m16n8k8.row.col.f32.f16.f16.f32 {%f88055,%f88056,%f88057,%f88058}, {%r1,%r2}, {%r3}, {%f88055,%f88056,%f88057,%f88058};

	// end inline asm
	// begin inline asm
	mma.sync.aligned.m16n8k8.row.col.f32.f16.f16.f32 {%f88055,%f88056,%f88057,%f88058}, {%r1,%r2}, {%r3}, {%f88055,%f88056,%f88057,%f88058};

	// end inline asm
	// begin inline asm
	mma.sync.aligned.m16n8k8.row.col.f32.f16.f16.f32 {%f88055,%f88056,%f88057,%f88058}, {%r1,%r2}, {%r3}, {%f88055,%f88056,%f88057,%f88058};

	// end inline asm
	// begin inline asm
	mma.sync.aligned.m16n8k8.row.col.f32.f16.f16.f32 {%f88055,%f88056,%f88057,%f88058}, {%r1,%r2}, {%r3}, {%f88055,%f88056,%f88057,%f88058};

	// end inline asm
	// begin inline asm
	mma.sync.aligned.m16n8k8.row.col.f32.f16.f16.f32 {%f88055,%f88056,%f88057,%f88058}, {%r1,%r2}, {%r3}, {%f88055,%f88056,%f88057,%f88058};

	// end inline asm
	// begin inline asm
	mma.sync.aligned.m16n8k8.row.col.f32.f16.f16.f32 {%f88055,%f88056,%f88057,%f88058}, {%r1,%r2}, {%r3}, {%f88055,%f88056,%f88057,%f88058};

	// end inline asm
	// begin inline asm
	mma.sync.aligned.m16n8k8.row.col.f32.f16.f16.f32 {%f88055,%f88056,%f88057,%f88058}, {%r1,%r2}, {%r3}, {%f88055,%f88056,%f88057,%f88058};

	// end inline asm
	// begin inline asm
	mma.sync.aligned.m16n8k8.row.col.f32.f16.f16.f32 {%f88055,%f88056,%f88057,%f88058}, {%r1,%r2}, {%r3}, {%f88055,%f88056,%f88057,%f88058};

	// end inline asm
	// begin inline asm
	mma.sync.aligned.m16n8k8.row.col.f32.f16.f16.f32 {%f88055,%f88056,%f88057,%f88058}, {%r1,%r2}, {%r3}, {%f88055,%f88056,%f88057,%f88058};

	// end inline asm
	// begin inline asm
	mma.sync.aligned.m16n8k8.row.col.f32.f16.f16.f32 {%f88055,%f88056,%f88057,%f88058}, {%r1,%r2}, {%r3}, {%f88055,%f88056,%f88057,%f88058};

	// end inline asm
	// begin inline asm
	mma.sync.aligned.m16n8k8.row.col.f32.f16.f16.f32 {%f88055,%f88056,%f88057,%f88058}, {%r1,%r2}, {%r3}, {%f88055,%f88056,%f88057,%f88058};

	// end inline asm
	// begin inline asm
	mma.sync.aligned.m16n8k8.row.col.f32.f16.f16.f32 {%f88055,%f88056,%f88057,%f88058}, {%r1,%r2}, {%r3}, {%f88055,%f88056,%f88057,%f88058};

	// end inline asm
	// begin inline asm
	mma.sync.aligned.m16n8k8.row.col.f32.f16.f16.f32 {%f88055,%f88056,%f88057,%f88058}, {%r1,%r2}, {%r3}, {%f88055,%f88056,%f88057,%f88058};

	// end inline asm
	// begin inline asm
	mma.sync.aligned.m16n8k8.row.col.f32.f16.f16.f32 {%f88055,%f88056,%f88057,%f88058}, {%r1,%r2}, {%r3}, {%f88055,%f88056,%f88057,%f88058};

	// end inline asm
	// begin inline asm
	mma.sync.aligned.m16n8k8.row.col.f32.f16.f16.f32 {%f88055,%f88056,%f88057,%f88058}, {%r1,%r2}, {%r3}, {%f88055,%f88056,%f88057,%f88058};

	// end inline asm
	// begin inline asm
	mma.sync.aligned.m16n8k8.row.col.f32.f16.f16.f32 {%f88055,%f88056,%f88057,%f88058}, {%r1,%r2}, {%r3}, {%f88055,%f88056,%f88057,%f88058};

	// end inline asm
	// begin inline asm
	mma.sync.aligned.m16n8k8.row.col.f32.f16.f16.f32 {%f88055,%f88056,%f88057,%f88058}, {%r1,%r2}, {%r3}, {%f88055,%f88056,%f88057,%f88058};

	// end inline asm
	// begin inline asm
	mma.sync.aligned.m16n8k8.row.col.f32.f16.f16.f32 {%f88055,%f88056,%f88057,%f88058}, {%r1,%r2}, {%r3}, {%f88055,%f88056,%f88057,%f88058};

	// end inline asm
	// begin inline asm
	mma.sync.aligned.m16n8k8.row.col.f32.f16.f16.f32 {%f88055,%f88056,%f88057,%f88058}, {%r1,%r2}, {%r3}, {%f88055,%f88056,%f88057,%f88058};

	// end inline asm
	// begin inline asm
	mma.sync.aligned.m16n8k8.row.col.f32.f16.f16.f32 {%f88055,%f88056,%f88057,%f88058}, {%r1,%r2}, {%r3}, {%f88055,%f88056,%f88057,%f88058};

	// end inline asm
	// begin inline asm
	mma.sync.aligned.m16n8k8.row.col.f32.f16.f16.f32 {%f88055,%f88056,%f88057,%f88058}, {%r1,%r2}, {%r3}, {%f88055,%f88056,%f88057,%f88058};

	// end inline asm
	// begin inline asm
	mma.sync.aligned.m16n8k8.row.col.f32.f16.f16.f32 {%f88055,%f88056,%f88057,%f88058}, {%r1,%r2}, {%r3}, {%f88055,%f88056,%f88057,%f88058};

	// end inline asm
	// begin inline asm
	mma.sync.aligned.m16n8k8.row.col.f32.f16.f16.f32 {%f88055,%f88056,%f88057,%f88058}, {%r1,%r2}, {%r3}, {%f88055,%f88056,%f88057,%f88058};

	// end inline asm
	// begin inline asm
	mma.sync.aligned.m16n8k8.row.col.f32.f16.f16.f32 {%f88055,%f88056,%f88057,%f88058}, {%r1,%r2}, {%r3}, {%f88055,%f88056,%f88057,%f88058};

	// end inline asm
	// begin inline asm
	mma.sync.aligned.m16n8k8.row.col.f32.f16.f16.f32 {%f88055,%f88056,%f88057,%f88058}, {%r1,%r2}, {%r3}, {%f88055,%f88056,%f88057,%f88058};

	// end inline asm
	// begin inline asm
	mma.sync.aligned.m16n8k8.row.col.f32.f16.f16.f32 {%f88055,%f88056,%f88057,%f88058}, {%r1,%r2}, {%r3}, {%f88055,%f88056,%f88057,%f88058};

	// end inline asm
	// begin inline asm
	mma.sync.aligned.m16n8k8.row.col.f32.f16.f16.f32 {%f88055,%f88056,%f88057,%f88058}, {%r1,%r2}, {%r3}, {%f88055,%f88056,%f88057,%f88058};

	// end inline asm
	// begin inline asm
	mma.sync.aligned.m16n8k8.row.col.f32.f16.f16.f32 {%f88055,%f88056,%f88057,%f88058}, {%r1,%r2}, {%r3}, {%f88055,%f88056,%f88057,%f88058};

	// end inline asm
	// begin inline asm
	mma.sync.aligned.m16n8k8.row.col.f32.f16.f16.f32 {%f88055,%f88056,%f88057,%f88058}, {%r1,%r2}, {%r3}, {%f88055,%f88056,%f88057,%f88058};

	// end inline asm
	// begin inline asm
	mma.sync.aligned.m16n8k8.row.col.f32.f16.f16.f32 {%f88055,%f88056,%f88057,%f88058}, {%r1,%r2}, {%r3}, {%f88055,%f88056,%f88057,%f88058};

	// end inline asm
	// begin inline asm
	mma.sync.aligned.m16n8k8.row.col.f32.f16.f16.f32 {%f88055,%f88056,%f88057,%f88058}, {%r1,%r2}, {%r3}, {%f88055,%f88056,%f88057,%f88058};

	// end inline asm
	// begin inline asm
	mma.sync.aligned.m16n8k8.row.col.f32.f16.f16.f32 {%f88055,%f88056,%f88057,%f88058}, {%r1,%r2}, {%r3}, {%f88055,%f88056,%f88057,%f88058};

	// end inline asm
	// begin inline asm
	mma.sync.aligned.m16n8k8.row.col.f32.f16.f16.f32 {%f88055,%f88056,%f88057,%f88058}, {%r1,%r2}, {%r3}, {%f88055,%f88056,%f88057,%f88058};

	// end inline asm
	// begin inline asm
	mma.sync.aligned.m16n8k8.row.col.f32.f16.f16.f32 {%f88055,%f88056,%f88057,%f88058}, {%r1,%r2}, {%r3}, {%f88055,%f88056,%f88057,%f88058};

	// end inline asm
	// begin inline asm
	mma.sync.aligned.m16n8k8.row.col.f32.f16.f16.f32 {%f88055,%f88056,%f88057,%f88058}, {%r1,%r2}, {%r3}, {%f88055,%f88056,%f88057,%f88058};

	// end inline asm
	// begin inline asm
	mma.sync.aligned.m16n8k8.row.col.f32.f16.f16.f32 {%f88055,%f88056,%f88057,%f88058}, {%r1,%r2}, {%r3}, {%f88055,%f88056,%f88057,%f88058};

	// end inline asm
	// begin inline asm
	mma.sync.aligned.m16n8k8.row.col.f32.f16.f16.f32 {%f88055,%f88056,%f88057,%f88058}, {%r1,%r2}, {%r3}, {%f88055,%f88056,%f88057,%f88058};

	// end inline asm
	// begin inline asm
	mma.sync.aligned.m16n8k8.row.col.f32.f16.f16.f32 {%f88055,%f88056,%f88057,%f88058}, {%r1,%r2}, {%r3}, {%f88055,%f88056,%f88057,%f88058};

	// end inline asm
	// begin inline asm
	mma.sync.aligned.m16n8k8.row.col.f32.f16.f16.f32 {%f88055,%f88056,%f88057,%f88058}, {%r1,%r2}, {%r3}, {%f88055,%f88056,%f88057,%f88058};

	// end inline asm
	// begin inline asm
	mma.sync.aligned.m16n8k8.row.col.f32.f16.f16.f32 {%f88055,%f88056,%f88057,%f88058}, {%r1,%r2}, {%r3}, {%f88055,%f88056,%f88057,%f88058};

	// end inline asm
	// begin inline asm
	mma.sync.aligned.m16n8k8.row.col.f32.f16.f16.f32 {%f88055,%f88056,%f88057,%f88058}, {%r1,%r2}, {%r3}, {%f88055,%f88056,%f88057,%f88058};

	// end inline asm
	// begin inline asm
	mma.sync.aligned.m16n8k8.row.col.f32.f16.f16.f32 {%f88055,%f88056,%f88057,%f88058}, {%r1,%r2}, {%r3}, {%f88055,%f88056,%f88057,%f88058};

	// end inline asm
	// begin inline asm
	mma.sync.aligned.m16n8k8.row.col.f32.f16.f16.f32 {%f88055,%f88056,%f88057,%f88058}, {%r1,%r2}, {%r3}, {%f88055,%f88056,%f88057,%f88058};

	// end inline asm
	// begin inline asm
	mma.sync.aligned.m16n8k8.row.col.f32.f16.f16.f32 {%f88055,%f88056,%f88057,%f88058}, {%r1,%r2}, {%r3}, {%f88055,%f88056,%f88057,%f88058};

	// end inline asm
	// begin inline asm
	mma.sync.aligned.m16n8k8.row.col.f32.f16.f16.f32 {%f88055,%f88056,%f88057,%f88058}, {%r1,%r2}, {%r3}, {%f88055,%f88056,%f88057,%f88058};

	// end inline asm
	// begin inline asm
	mma.sync.aligned.m16n8k8.row.col.f32.f16.f16.f32 {%f88055,%f88056,%f88057,%f88058}, {%r1,%r2}, {%r3}, {%f88055,%f88056,%f88057,%f88058};

	// end inline asm
	// begin inline asm
	mma.sync.aligned.m16n8k8.row.col.f32.f16.f16.f32 {%f88055,%f88056,%f88057,%f88058}, {%r1,%r2}, {%r3}, {%f88055,%f88056,%f88057,%f88058};

	// end inline asm
	// begin inline asm
	mma.sync.aligned.m16n8k8.row.col.f32.f16.f16.f32 {%f88055,%f88056,%f88057,%f88058}, {%r1,%r2}, {%r3}, {%f88055,%f88056,%f88057,%f88058};

	// end inline asm
	// begin inline asm
	mma.sync.aligned.m16n8k8.row.col.f32.f16.f16.f32 {%f88055,%f88056,%f88057,%f88058}, {%r1,%r2}, {%r3}, {%f88055,%f88056,%f88057,%f88058};

	// end inline asm
	// begin inline asm
	mma.sync.aligned.m16n8k8.row.col.f32.f16.f16.f32 {%f88055,%f88056,%f88057,%f88058}, {%r1,%r2}, {%r3}, {%f88055,%f88056,%f88057,%f88058};

	// end inline asm
	// begin inline asm
	mma.sync.aligned.m16n8k8.row.col.f32.f16.f16.f32 {%f88055,%f88056,%f88057,%f88058}, {%r1,%r2}, {%r3}, {%f88055,%f88056,%f88057,%f88058};

	// end inline asm
	// begin inline asm
	mma.sync.aligned.m16n8k8.row.col.f32.f16.f16.f32 {%f88055,%f88056,%f88057,%f88058}, {%r1,%r2}, {%r3}, {%f88055,%f88056,%f88057,%f88058};

	// end inline asm
	// begin inline asm
	mma.sync.aligned.m16n8k8.row.col.f32.f16.f16.f32 {%f88055,%f88056,%f88057,%f88058}, {%r1,%r2}, {%r3}, {%f88055,%f88056,%f88057,%f88058};

	// end inline asm
	// begin inline asm
	mma.sync.aligned.m16n8k8.row.col.f32.f16.f16.f32 {%f88055,%f88056,%f88057,%f88058}, {%r1,%r2}, {%r3}, {%f88055,%f88056,%f88057,%f88058};

	// end inline asm
	// begin inline asm
	mma.sync.aligned.m16n8k8.row.col.f32.f16.f16.f32 {%f88055,%f88056,%f88057,%f88058}, {%r1,%r2}, {%r3}, {%f88055,%f88056,%f88057,%f88058};

	// end inline asm
	// begin inline asm
	mma.sync.aligned.m16n8k8.row.col.f32.f16.f16.f32 {%f88055,%f88056,%f88057,%f88058}, {%r1,%r2}, {%r3}, {%f88055,%f88056,%f88057,%f88058};

	// end inline asm
	// begin inline asm
	mma.sync.aligned.m16n8k8.row.col.f32.f16.f16.f32 {%f88055,%f88056,%f88057,%f88058}, {%r1,%r2}, {%r3}, {%f88055,%f88056,%f88057,%f88058};

	// end inline asm
	// begin inline asm
	mma.sync.aligned.m16n8k8.row.col.f32.f16.f16.f32 {%f88055,%f88056,%f88057,%f88058}, {%r1,%r2}, {%r3}, {%f88055,%f88056,%f88057,%f88058};

	// end inline asm
	// begin inline asm
	mma.sync.aligned.m16n8k8.row.col.f32.f16.f16.f32 {%f88055,%f88056,%f88057,%f88058}, {%r1,%r2}, {%r3}, {%f88055,%f88056,%f88057,%f88058};

	// end inline asm
	// begin inline asm
	mma.sync.aligned.m16n8k8.row.col.f32.f16.f16.f32 {%f88055,%f88056,%f88057,%f88058}, {%r1,%r2}, {%r3}, {%f88055,%f88056,%f88057,%f88058};

	// end inline asm
	// begin inline asm
	mma.sync.aligned.m16n8k8.row.col.f32.f16.f16.f32 {%f88055,%f88056,%f88057,%f88058}, {%r1,%r2}, {%r3}, {%f88055,%f88056,%f88057,%f88058};

	// end inline asm
	// begin inline asm
	mma.sync.aligned.m16n8k8.row.col.f32.f16.f16.f32 {%f88055,%f88056,%f88057,%f88058}, {%r1,%r2}, {%r3}, {%f88055,%f88056,%f88057,%f88058};

	// end inline asm
	// begin inline asm
	mma.sync.aligned.m16n8k8.row.col.f32.f16.f16.f32 {%f88055,%f88056,%f88057,%f88058}, {%r1,%r2}, {%r3}, {%f88055,%f88056,%f88057,%f88058};

	// end inline asm
	// begin inline asm
	mma.sync.aligned.m16n8k8.row.col.f32.f16.f16.f32 {%f88055,%f88056,%f88057,%f88058}, {%r1,%r2}, {%r3}, {%f88055,%f88056,%f88057,%f88058};

	// end inline asm
	// begin inline asm
	mma.sync.aligned.m16n8k8.row.col.f32.f16.f16.f32 {%f88055,%f88056,%f88057,%f88058}, {%r1,%r2}, {%r3}, {%f88055,%f88056,%f88057,%f88058};

	// end inline asm
	// begin inline asm
	mma.sync.aligned.m16n8k8.row.col.f32.f16.f16.f32 {%f88055,%f88056,%f88057,%f88058}, {%r1,%r2}, {%r3}, {%f88055,%f88056,%f88057,%f88058};

	// end inline asm
	// begin inline asm
	mma.sync.aligned.m16n8k8.row.col.f32.f16.f16.f32 {%f88055,%f88056,%f88057,%f88058}, {%r1,%r2}, {%r3}, {%f88055,%f88056,%f88057,%f88058};

	// end inline asm
	// begin inline asm
	mma.sync.aligned.m16n8k8.row.col.f32.f16.f16.f32 {%f88055,%f88056,%f88057,%f88058}, {%r1,%r2}, {%r3}, {%f88055,%f88056,%f88057,%f88058};

	// end inline asm
	// begin inline asm
	mma.sync.aligned.m16n8k8.row.col.f32.f16.f16.f32 {%f88055,%f88056,%f88057,%f88058}, {%r1,%r2}, {%r3}, {%f88055,%f88056,%f88057,%f88058};

	// end inline asm
	// begin inline asm
	mma.sync.aligned.m16n8k8.row.col.f32.f16.f16.f32 {%f88055,%f88056,%f88057,%f88058}, {%r1,%r2}, {%r3}, {%f88055,%f88056,%f88057,%f88058};

	// end inline asm
	// begin inline asm
	mma.sync.aligned.m16n8k8.row.col.f32.f16.f16.f32 {%f88055,%f88056,%f88057,%f88058}, {%r1,%r2}, {%r3}, {%f88055,%f88056,%f88057,%f88058};

	// end inline asm
	// begin inline asm
	mma.sync.aligned.m16n8k8.row.col.f32.f16.f16.f32 {%f88055,%f88056,%f88057,%f88058}, {%r1,%r2}, {%r3}, {%f88055,%f88056,%f88057,%f88058};

	// end inline asm
	// begin inline asm
	mma.sync.aligned.m16n8k8.row.col.f32.f16.f16.f32 {%f88055,%f88056,%f88057,%f88058}, {%r1,%r2}, {%r3}, {%f88055,%f88056,%f88057,%f88058};

	// end inline asm
	// begin inline asm
	mma.sync.aligned.m16n8k8.row.col.f32.f16.f16.f32 {%f88055,%f88056,%f88057,%f88058}, {%r1,%r2}, {%r3}, {%f88055,%f88056,%f88057,%f88058};

	// end inline asm
	// begin inline asm
	mma.sync.aligned.m16n8k8.row.col.f32.f16.f16.f32 {%f88055,%f88056,%f88057,%f88058}, {%r1,%r2}, {%r3}, {%f88055,%f88056,%f88057,%f88058};

	// end inline asm
	// begin inline asm
	mma.sync.aligned.m16n8k8.row.col.f32.f16.f16.f32 {%f88055,%f88056,%f88057,%f88058}, {%r1,%r2}, {%r3}, {%f88055,%f88056,%f88057,%f88058};

	// end inline asm
	// begin inline asm
	mma.sync.aligned.m16n8k8.row.col.f32.f16.f16.f32 {%f88055,%f88056,%f88057,%f88058}, {%r1,%r2}, {%r3}, {%f88055,%f88056,%f88057,%f88058};

	// end inline asm
	// begin inline asm
	mma.sync.aligned.m16n8k8.row.col.f32.f16.f16.f32 {%f88055,%f88056,%f88057,%f88058}, {%r1,%r2}, {%r3}, {%f88055,%f88056,%f88057,%f88058};

	// end inline asm
	// begin inline asm
	mma.sync.aligned.m16n8k8.row.col.f32.f16.f16.f32 {%f88055,%f88056,%f88057,%f88058}, {%r1,%r2}, {%r3}, {%f88055,%f88056,%f88057,%f88058};

	// end inline asm
	// begin inline asm
	mma.sync.aligned.m16n8k8.row.col.f32.f16.f16.f32 {%f88055,%f88056,%f88057,%f88058}, {%r1,%r2}, {%r3}, {%f88055,%f88056,%f88057,%f88058};

	// end inline asm
	// begin inline asm
	mma.sync.aligned.m16n8k8.row.col.f32.f16.f16.f32 {%f88055,%f88056,%f88057,%f88058}, {%r1,%r2}, {%r3}, {%f88055,%f88056,%f88057,%f88058};

	// end inline asm
	// begin inline asm
	mma.sync.aligned.m16n8k8.row.col.f32.f16.f16.f32 {%f88055,%f88056,%f88057,%f88058}, {%r1,%r2}, {%r3}, {%f88055,%f88056,%f88057,%f88058};

	// end inline asm
	// begin inline asm
	mma.sync.aligned.m16n8k8.row.col.f32.f16.f16.f32 {%f88055,%f88056,%f88057,%f88058}, {%r1,%r2}, {%r3}, {%f88055,%f88056,%f88057,%f88058};

	// end inline asm
	// begin inline asm
	mma.sync.aligned.m16n8k8.row.col.f32.f16.f16.f32 {%f88055,%f88056,%f88057,%f88058}, {%r1,%r2}, {%r3}, {%f88055,%f88056,%f88057,%f88058};

	// end inline asm
	// begin inline asm
	mma.sync.aligned.m16n8k8.row.col.f32.f16.f16.f32 {%f88055,%f88056,%f88057,%f88058}, {%r1,%r2}, {%r3}, {%f88055,%f88056,%f88057,%f88058};

	// end inline asm
	// begin inline asm
	mma.sync.aligned.m16n8k8.row.col.f32.f16.f16.f32 {%f88055,%f88056,%f88057,%f88058}, {%r1,%r2}, {%r3}, {%f88055,%f88056,%f88057,%f88058};

	// end inline asm
	// begin inline asm
	mma.sync.aligned.m16n8k8.row.col.f32.f16.f16.f32 {%f88055,%f88056,%f88057,%f88058}, {%r1,%r2}, {%r3}, {%f88055,%f88056,%f88057,%f88058};

	// end inline asm
	// begin inline asm
	mma.sync.aligned.m16n8k8.row.col.f32.f16.f16.f32 {%f88055,%f88056,%f88057,%f88058}, {%r1,%r2}, {%r3}, {%f88055,%f88056,%f88057,%f88058};

	// end inline asm
	// begin inline asm
	mma.sync.aligned.m16n8k8.row.col.f32.f16.f16.f32 {%f88055,%f88056,%f88057,%f88058}, {%r1,%r2}, {%r3}, {%f88055,%f88056,%f88057,%f88058};

	// end inline asm
	// begin inline asm
	mma.sync.aligned.m16n8k8.row.col.f32.f16.f16.f32 {%f88055,%f88056,%f88057,%f88058}, {%r1,%r2}, {%r3}, {%f88055,%f88056,%f88057,%f88058};

	// end inline asm
	// begin inline asm
	mma.sync.aligned.m16n8k8.row.col.f32.f16.f16.f32 {%f88055,%f88056,%f88057,%f88058}, {%r1,%r2}, {%r3}, {%f88055,%f88056,%f88057,%f88058};

	// end inline asm
	// begin inline asm
	mma.sync.aligned.m16n8k8.row.col.f32.f16.f16.f32 {%f88055,%f88056,%f88057,%f88058}, {%r1,%r2}, {%r3}, {%f88055,%f88056,%f88057,%f88058};

	// end inline asm
	// begin inline asm
	mma.sync.aligned.m16n8k8.row.col.f32.f16.f16.f32 {%f88055,%f88056,%f88057,%f88058}, {%r1,%r2}, {%r3}, {%f88055,%f88056,%f88057,%f88058};

	// end inline asm
	// begin inline asm
	mma.sync.aligned.m16n8k8.row.col.f32.f16.f16.f32 {%f88055,%f88056,%f88057,%f88058}, {%r1,%r2}, {%r3}, {%f88055,%f88056,%f88057,%f88058};

	// end inline asm
	// begin inline asm
	mma.sync.aligned.m16n8k8.row.col.f32.f16.f16.f32 {%f88055,%f88056,%f88057,%f88058}, {%r1,%r2}, {%r3}, {%f88055,%f88056,%f88057,%f88058};

	// end inline asm
	// begin inline asm
	mma.sync.aligned.m16n8k8.row.col.f32.f16.f16.f32 {%f88055,%f88056,%f88057,%f88058}, {%r1,%r2}, {%r3}, {%f88055,%f88056,%f88057,%f88058};

	// end inline asm
	// begin inline asm
	mma.sync.aligned.m16n8k8.row.col.f32.f16.f16.f32 {%f88055,%f88056,%f88057,%f88058}, {%r1,%r2}, {%r3}, {%f88055,%f88056,%f88057,%f88058};

	// end inline asm
	// begin inline asm
	mma.sync.aligned.m16n8k8.row.col.f32.f16.f16.f32 {%f88055,%f88056,%f88057,%f88058}, {%r1,%r2}, {%r3}, {%f88055,%f88056,%f88057,%f88058};

	// end inline asm
	// begin inline asm
	mma.sync.aligned.m16n8k8.row.col.f32.f16.f16.f32 {%f88055,%f88056,%f88057,%f88058}, {%r1,%r2}, {%r3}, {%f88055,%f88056,%f88057,%f88058};

	// end inline asm
	// begin inline asm
	mma.sync.aligned.m16n8k8.row.col.f32.f16.f16.f32 {%f88055,%f88056,%f88057,%f88058}, {%r1,%r2}, {%r3}, {%f88055,%f88056,%f88057,%f88058};

	// end inline asm
	// begin inline asm
	mma.sync.aligned.m16n8k8.row.col.f32.f16.f16.f32 {%f88055,%f88056,%f88057,%f88058}, {%r1,%r2}, {%r3}, {%f88055,%f88056,%f88057,%f88058};

	// end inline asm
	// begin inline asm
	mma.sync.aligned.m16n8k8.row.col.f32.f16.f16.f32 {%f88055,%f88056,%f88057,%f88058}, {%r1,%r2}, {%r3}, {%f88055,%f88056,%f88057,%f88058};

	// end inline asm
	// begin inline asm
	mma.sync.aligned.m16n8k8.row.col.f32.f16.f16.f32 {%f88055,%f88056,%f88057,%f88058}, {%r1,%r2}, {%r3}, {%f88055,%f88056,%f88057,%f88058};

	// end inline asm
	// begin inline asm
	mma.sync.aligned.m16n8k8.row.col.f32.f16.f16.f32 {%f88055,%f88056,%f88057,%f88058}, {%r1,%r2}, {%r3}, {%f88055,%f88056,%f88057,%f88058};

	// end inline asm
	// begin inline asm
	mma.sync.aligned.m16n8k8.row.col.f32.f16.f16.f32 {%f88055,%f88056,%f88057,%f88058}, {%r1,%r2}, {%r3}, {%f88055,%f88056,%f88057,%f88058};

	// end inline asm
	// begin inline asm
	mma.sync.aligned.m16n8k8.row.col.f32.f16.f16.f32 {%f88055,%f88056,%f88057,%f88058}, {%r1,%r2}, {%r3}, {%f88055,%f88056,%f88057,%f88058};

	// end inline asm
	// begin inline asm
	mma.sync.aligned.m16n8k8.row.col.f32.f16.f16.f32 {%f88055,%f88056,%f88057,%f88058}, {%r1,%r2}, {%r3}, {%f88055,%f88056,%f88057,%f88058};

	// end inline asm
	// begin inline asm
	mma.sync.aligned.m16n8k8.row.col.f32.f16.f16.f32 {%f88055,%f88056,%f88057,%f88058}, {%r1,%r2}, {%r3}, {%f88055,%f88056,%f88057,%f88058};

	// end inline asm
	// begin inline asm
	mma.sync.aligned.m16n8k8.row.col.f32.f16.f16.f32 {%f88055,%f88056,%f88057,%f88058}, {%r1,%r2}, {%r3}, {%f88055,%f88056,%f88057,%f88058};

	// end inline asm
	// begin inline asm
	mma.sync.aligned.m16n8k8.row.col.f32.f16.f16.f32 {%f88055,%f88056,%f88057,%f88058}, {%r1,%r2}, {%r3}, {%f88055,%f88056,%f88057,%f88058};

	// end inline asm
	// begin inline asm
	mma.sync.aligned.m16n8k8.row.col.f32.f16.f16.f32 {%f88055,%f88056,%f88057,%f88058}, {%r1,%r2}, {%r3}, {%f88055,%f88056,%f88057,%f88058};

	// end inline asm
	// begin inline asm
	mma.sync.aligned.m16n8k8.row.col.f32.f16.f16.f32 {%f88055,%f88056,%f88057,%f88058}, {%r1,%r2}, {%r3}, {%f88055,%f88056,%f88057,%f88058};

	// end inline asm
	// begin inline asm
	mma.sync.aligned.m16n8k8.row.col.f32.f16.f16.f32 {%f88055,%f88056,%f88057,%f88058}, {%r1,%r2}, {%r3}, {%f88055,%f88056,%f88057,%f88058};

	// end inline asm
	// begin inline asm
	mma.sync.aligned.m16n8k8.row.col.f32.f16.f16.f32 {%f88055,%f88056,%f88057,%f88058}, {%r1,%r2}, {%r3}, {%f88055,%f88056,%f88057,%f88058};

	// end inline asm
	// begin inline asm
	mma.sync.aligned.m16n8k8.row.col.f32.f16.f16.f32 {%f88055,%f88056,%f88057,%f88058}, {%r1,%r2}, {%r3}, {%f88055,%f88056,%f88057,%f88058};

	// end inline asm
	// begin inline asm
	mma.sync.aligned.m16n8k8.row.col.f32.f16.f16.f32 {%f88055,%f88056,%f88057,%f88058}, {%r1,%r2}, {%r3}, {%f88055,%f88056,%f88057,%f88058};

	// end inline asm
	// begin inline asm
	mma.sync.aligned.m16n8k8.row.col.f32.f16.f16.f32 {%f88055,%f88056,%f88057,%f88058}, {%r1,%r2}, {%r3}, {%f88055,%f88056,%f88057,%f88058};

	// end inline asm
	// begin inline asm
	mma.sync.aligned.m16n8k8.row.col.f32.f16.f16.f32 {%f88055,%f88056,%f88057,%f88058}, {%r1,%r2}, {%r3}, {%f88055,%f88056,%f88057,%f88058};

	// end inline asm
	// begin inline asm
	mma.sync.aligned.m16n8k8.row.col.f32.f16.f16.f32 {%f88055,%f88056,%f88057,%f88058}, {%r1,%r2}, {%r3}, {%f88055,%f88056,%f88057,%f88058};

	// end inline asm
	// begin inline asm
	mma.sync.aligned.m16n8k8.row.col.f32.f16.f16.f32 {%f88055,%f88056,%f88057,%f88058}, {%r1,%r2}, {%r3}, {%f88055,%f88056,%f88057,%f88058};

	// end inline asm
	mov.f32 	%f90896, %f88056;
	mov.f32 	%f90898, %f88058;
	mov.f32 	%f90895, %f88055;
	mov.f32 	%f90897, %f88057;
	// begin inline asm
	mma.sync.aligned.m16n8k8.row.col.f32.f16.f16.f32 {%f90895,%f90896,%f90897,%f90898}, {%r1,%r2}, {%r3}, {%f90895,%f90896,%f90897,%f90898};

	// end inline asm
	// begin inline asm
	mma.sync.aligned.m16n8k8.row.col.f32.f16.f16.f32 {%f90895,%f90896,%f90897,%f90898}, {%r1,%r2}, {%r3}, {%f90895,%f90896,%f90897,%f90898};

	// end inline asm
	// begin inline asm
	mma.sync.aligned.m16n8k8.row.col.f32.f16.f16.f32 {%f90895,%f90896,%f90897,%f90898}, {%r1,%r2}, {%r3}, {%f90895,%f90896,%f90897,%f90898};

	// end inline asm
	// begin inline asm
	mma.sync.aligned.m16n8k8.row.col.f32.f16.f16.f32 {%f90895,%f90896,%f90897,%f90898}, {%r1,%r2}, {%r3}, {%f90895,%f90896,%f90897,%f90898};

	// end inline asm
	// begin inline asm
	mma.sync.aligned.m16n8k8.row.col.f32.f16.f16.f32 {%f90895,%f90896,%f90897,%f90898}, {%r1,%r2}, {%r3}, {%f90895,%f90896,%f90897,%f90898};

	// end inline asm
	// begin inline asm
	mma.sync.aligned.m16n8k8.row.col.f32.f16.f16.f32 {%f90895,%f90896,%f90897,%f90898}, {%r1,%r2}, {%r3}, {%f90895,%f90896,%f90897,%f90898};

	// end inline asm
	// begin inline asm
	mma.sync.aligned.m16n8k8.row.col.f32.f16.f16.f32 {%f90895,%f90896,%f90897,%f90898}, {%r1,%r2}, {%r3}, {%f90895,%f90896,%f90897,%f90898};

	// end inline asm
	// begin inline asm
	mma.sync.aligned.m16n8k8.row.col.f32.f16.f16.f32 {%f90895,%f90896,%f90897,%f90898}, {%r1,%r2}, {%r3}, {%f90895,%f90896,%f90897,%f90898};

	// end inline asm
	// begin inline asm
	mma.sync.aligned.m16n8k8.row.col.f32.f16.f16.f32 {%f90895,%f90896,%f90897,%f90898}, {%r1,%r2}, {%r3}, {%f90895,%f90896,%f90897,%f90898};

	// end inline asm
	// begin inline asm
	mma.sync.aligned.m16n8k8.row.col.f32.f16.f16.f32 {%f90895,%f90896,%f90897,%f90898}, {%r1,%r2}, {%r3}, {%f90895,%f90896,%f90897,%f90898};

	// end inline asm
	// begin inline asm
	mma.sync.aligned.m16n8k8.row.col.f32.f16.f16.f32 {%f90895,%f90896,%f90897,%f90898}, {%r1,%r2}, {%r3}, {%f90895,%f90896,%f90897,%f90898};

	// end inline asm
	// begin inline asm
	mma.sync.aligned.m16n8k8.row.col.f32.f16.f16.f32 {%f90895,%f90896,%f90897,%f90898}, {%r1,%r2}, {%r3}, {%f90895,%f90896,%f90897,%f90898};

	// end inline asm
	// begin inline asm
	mma.sync.aligned.m16n8k8.row.col.f32.f16.f16.f32 {%f90895,%f90896,%f90897,%f90898}, {%r1,%r2}, {%r3}, {%f90895,%f90896,%f90897,%f90898};

	// end inline asm
	// begin inline asm
	mma.sync.aligned.m16n8k8.row.col.f32.f16.f16.f32 {%f90895,%f90896,%f90897,%f90898}, {%r1,%r2}, {%r3}, {%f90895,%f90896,%f90897,%f90898};

	// end inline asm
	// begin inline asm
	mma.sync.aligned.m16n8k8.row.col.f32.f16.f16.f32 {%f90895,%f90896,%f90897,%f90898}, {%r1,%r2}, {%r3}, {%f90895,%f90896,%f90897,%f90898};

	// end inline asm
	// begin inline asm
	mma.sync.aligned.m16n8k8.row.col.f32.f16.f16.f32 {%f90895,%f90896,%f90897,%f90898}, {%r1,%r2}, {%r3}, {%f90895,%f90896,%f90897,%f90898};

	// end inline asm
	// begin inline asm
	mma.sync.aligned.m16n8k8.row.col.f32.f16.f16.f32 {%f90895,%f90896,%f90897,%f90898}, {%r1,%r2}, {%r3}, {%f90895,%f90896,%f90897,%f90898};

	// end inline asm
	// begin inline asm
	mma.sync.aligned.m16n8k8.row.col.f32.f16.f16.f32 {%f90895,%f90896,%f90897,%f90898}, {%r1,%r2}, {%r3}, {%f90895,%f90896,%f90897,%f90898};

	// end inline asm
	// begin inline asm
	mma.sync.aligned.m16n8k8.row.col.f32.f16.f16.f32 {%f90895,%f90896,%f90897,%f90898}, {%r1,%r2}, {%r3}, {%f90895,%f90896,%f90897,%f90898};

	// end inline asm
	// begin inline asm
	mma.sync.aligned.m16n8k8.row.col.f32.f16.f16.f32 {%f90895,%f90896,%f90897,%f90898}, {%r1,%r2}, {%r3}, {%f90895,%f90896,%f90897,%f90898};

	// end inline asm
	// begin inline asm
	mma.sync.aligned.m16n8k8.row.col.f32.f16.f16.f32 {%f90895,%f90896,%f90897,%f90898}, {%r1,%r2}, {%r3}, {%f90895,%f90896,%f90897,%f90898};

	// end inline asm
	// begin inline asm
	mma.sync.aligned.m16n8k8.row.col.f32.f16.f16.f32 {%f90895,%f90896,%f90897,%f90898}, {%r1,%r2}, {%r3}, {%f90895,%f90896,%f90897,%f90898};

	// end inline asm
	// begin inline asm
	mma.sync.aligned.m16n8k8.row.col.f32.f16.f16.f32 {%f90895,%f90896,%f90897,%f90898}, {%r1,%r2}, {%r3}, {%f90895,%f90896,%f90897,%f90898};

	// end inline asm
	// begin inline asm
	mma.sync.aligned.m16n8k8.row.col.f32.f16.f16.f32 {%f90895,%f90896,%f90897,%f90898}, {%r1,%r2}, {%r3}, {%f90895,%f90896,%f90897,%f90898};

	// end inline asm
	// begin inline asm
	mma.sync.aligned.m16n8k8.row.col.f32.f16.f16.f32 {%f90895,%f90896,%f90897,%f90898}, {%r1,%r2}, {%r3}, {%f90895,%f90896,%f90897,%f90898};

	// end inline asm
	// begin inline asm
	mma.sync.aligned.m16n8k8.row.col.f32.f16.f16.f32 {%f90895,%f90896,%f90897,%f90898}, {%r1,%r2}, {%r3}, {%f90895,%f90896,%f90897,%f90898};

	// end inline asm
	// begin inline asm
	mma.sync.aligned.m16n8k8.row.col.f32.f16.f16.f32 {%f90895,%f90896,%f90897,%f90898}, {%r1,%r2}, {%r3}, {%f90895,%f90896,%f90897,%f90898};

	// end inline asm
	// begin inline asm
	mma.sync.aligned.m16n8k8.row.col.f32.f16.f16.f32 {%f90895,%f90896,%f90897,%f90898}, {%r1,%r2}, {%r3}, {%f90895,%f90896,%f90897,%f90898};

	// end inline asm
	// begin inline asm
	mma.sync.aligned.m16n8k8.row.col.f32.f16.f16.f32 {%f90895,%f90896,%f90897,%f90898}, {%r1,%r2}, {%r3}, {%f90895,%f90896,%f90897,%f90898};

	// end inline asm
	// begin inline asm
	mma.sync.aligned.m16n8k8.row.col.f32.f16.f16.f32 {%f90895,%f90896,%f90897,%f90898}, {%r1,%r2}, {%r3}, {%f90895,%f90896,%f90897,%f90898};

	// end inline asm
	// begin inline asm
	mma.sync.aligned.m16n8k8.row.col.f32.f16.f16.f32 {%f90895,%f90896,%f90897,%f90898}, {%r1,%r2}, {%r3}, {%f90895,%f90896,%f90897,%f90898};

	// end inline asm
	// begin inline asm
	mma.sync.aligned.m16n8k8.row.col.f32.f16.f16.f32 {%f90895,%f90896,%f90897,%f90898}, {%r1,%r2}, {%r3}, {%f90895,%f90896,%f90897,%f90898};

	// end inline asm
	// begin inline asm
	mma.sync.aligned.m16n8k8.row.col.f32.f16.f16.f32 {%f90895,%f90896,%f90897,%f90898}, {%r1,%r2}, {%r3}, {%f90895,%f90896,%f90897,%f90898};

	// end inline asm
	// begin inline asm
	mma.sync.aligned.m16n8k8.row.col.f32.f16.f16.f32 {%f90895,%f90896,%f90897,%f90898}, {%r1,%r2}, {%r3}, {%f90895,%f90896,%f90897,%f90898};

	// end inline asm
	// begin inline asm
	mma.sync.aligned.m16n8k8.row.col.f32.f16.f16.f32 {%f90895,%f90896,%f90897,%f90898}, {%r1,%r2}, {%r3}, {%f90895,%f90896,%f90897,%f90898};

	// end inline asm
	// begin inline asm
	mma.sync.aligned.m16n8k8.row.col.f32.f16.f16.f32 {%f90895,%f90896,%f90897,%f90898}, {%r1,%r2}, {%r3}, {%f90895,%f90896,%f90897,%f90898};

	// end inline asm
	// begin inline asm
	mma.sync.aligned.m16n8k8.row.col.f32.f16.f16.f32 {%f90895,%f90896,%f90897,%f90898}, {%r1,%r2}, {%r3}, {%f90895,%f90896,%f90897,%f90898};

	// end inline asm
	// begin inline asm
	mma.sync.aligned.m16n8k8.row.col.f32.f16.f16.f32 {%f90895,%f90896,%f90897,%f90898}, {%r1,%r2}, {%r3}, {%f90895,%f90896,%f90897,%f90898};

	// end inline asm
	// begin inline asm
	mma.sync.aligned.m16n8k8.row.col.f32.f16.f16.f32 {%f90895,%f90896,%f90897,%f90898}, {%r1,%r2}, {%r3}, {%f90895,%f90896,%f90897,%f90898};

	// end inline asm
	// begin inline asm
	mma.sync.aligned.m16n8k8.row.col.f32.f16.f16.f32 {%f90895,%f90896,%f90897,%f90898}, {%r1,%r2}, {%r3}, {%f90895,%f90896,%f90897,%f90898};

	// end inline asm
	// begin inline asm
	mma.sync.aligned.m16n8k8.row.col.f32.f16.f16.f32 {%f90895,%f90896,%f90897,%f90898}, {%r1,%r2}, {%r3}, {%f90895,%f90896,%f90897,%f90898};

	// end inline asm
	// begin inline asm
	mma.sync.aligned.m16n8k8.row.col.f32.f16.f16.f32 {%f90895,%f90896,%f90897,%f90898}, {%r1,%r2}, {%r3}, {%f90895,%f90896,%f90897,%f90898};

	// end inline asm
	// begin inline asm
	mma.sync.aligned.m16n8k8.row.col.f32.f16.f16.f32 {%f90895,%f90896,%f90897,%f90898}, {%r1,%r2}, {%r3}, {%f90895,%f90896,%f90897,%f90898};

	// end inline asm
	// begin inline asm
	mma.sync.aligned.m16n8k8.row.col.f32.f16.f16.f32 {%f90895,%f90896,%f90897,%f90898}, {%r1,%r2}, {%r3}, {%f90895,%f90896,%f90897,%f90898};

	// end inline asm
	// begin inline asm
	mma.sync.aligned.m16n8k8.row.col.f32.f16.f16.f32 {%f90895,%f90896,%f90897,%f90898}, {%r1,%r2}, {%r3}, {%f90895,%f90896,%f90897,%f90898};

	// end inline asm
	// begin inline asm
	mma.sync.aligned.m16n8k8.row.col.f32.f16.f16.f32 {%f90895,%f90896,%f90897,%f90898}, {%r1,%r2}, {%r3}, {%f90895,%f90896,%f90897,%f90898};

	// end inline asm
	// begin inline asm
	mma.sync.aligned.m16n8k8.row.col.f32.f16.f16.f32 {%f90895,%f90896,%f90897,%f90898}, {%r1,%r2}, {%r3}, {%f90895,%f90896,%f90897,%f90898};

	// end inline asm
	// begin inline asm
	mma.sync.aligned.m16n8k8.row.col.f32.f16.f16.f32 {%f90895,%f90896,%f90897,%f90898}, {%r1,%r2}, {%r3}, {%f90895,%f90896,%f90897,%f90898};

	// end inline asm
	// begin inline asm
	mma.sync.aligned.m16n8k8.row.col.f32.f16.f16.f32 {%f90895,%f90896,%f90897,%f90898}, {%r1,%r2}, {%r3}, {%f90895,%f90896,%f90897,%f90898};

	// end inline asm
	// begin inline asm
	mma.sync.aligned.m16n8k8.row.col.f32.f16.f16.f32 {%f90895,%f90896,%f90897,%f90898}, {%r1,%r2}, {%r3}, {%f90895,%f90896,%f90897,%f90898};

	// end inline asm
	// begin inline asm
	mma.sync.aligned.m16n8k8.row.col.f32.f16.f16.f32 {%f90895,%f90896,%f90897,%f90898}, {%r1,%r2}, {%r3}, {%f90895,%f90896,%f90897,%f90898};

	// end inline asm
	// begin inline asm
	mma.sync.aligned.m16n8k8.row.col.f32.f16.f16.f32 {%f90895,%f90896,%f90897,%f90898}, {%r1,%r2}, {%r3}, {%f90895,%f90896,%f90897,%f90898};

	// end inline asm
	// begin inline asm
	mma.sync.aligned.m16n8k8.row.col.f32.f16.f16.f32 {%f90895,%f90896,%f90897,%f90898}, {%r1,%r2}, {%r3}, {%f90895,%f90896,%f90897,%f90898};

	// end inline asm
	// begin inline asm
	mma.sync.aligned.m16n8k8.row.col.f32.f16.f16.f32 {%f90895,%f90896,%f90897,%f90898}, {%r1,%r2}, {%r3}, {%f90895,%f90896,%f90897,%f90898};

	// end inline asm
	// begin inline asm
	mma.sync.aligned.m16n8k8.row.col.f32.f16.f16.f32 {%f90895,%f90896,%f90897,%f90898}, {%r1,%r2}, {%r3}, {%f90895,%f90896,%f90897,%f90898};

	// end inline asm
	// begin inline asm
	mma.sync.aligned.m16n8k8.row.col.f32.f16.f16.f32 {%f90895,%f90896,%f90897,%f90898}, {%r1,%r2}, {%r3}, {%f90895,%f90896,%f90897,%f90898};

	// end inline asm
	// begin inline asm
	mma.sync.aligned.m16n8k8.row.col.f32.f16.f16.f32 {%f90895,%f90896,%f90897,%f90898}, {%r1,%r2}, {%r3}, {%f90895,%f90896,%f90897,%f90898};

	// end inline asm
	// begin inline asm
	mma.sync.aligned.m16n8k8.row.col.f32.f16.f16.f32 {%f90895,%f90896,%f90897,%f90898}, {%r1,%r2}, {%r3}, {%f90895,%f90896,%f90897,%f90898};

	// end inline asm
	// begin inline asm
	mma.sync.aligned.m16n8k8.row.col.f32.f16.f16.f32 {%f90895,%f90896,%f90897,%f90898}, {%r1,%r2}, {%r3}, {%f90895,%f90896,%f90897,%f90898};

	// end inline asm
	// begin inline asm
	mma.sync.aligned.m16n8k8.row.col.f32.f16.f16.f32 {%f90895,%f90896,%f90897,%f90898}, {%r1,%r2}, {%r3}, {%f90895,%f90896,%f90897,%f90898};

	// end inline asm
	// begin inline asm
	mma.sync.aligned.m16n8k8.row.col.f32.f16.f16.f32 {%f90895,%f90896,%f90897,%f90898}, {%r1,%r2}, {%r3}, {%f90895,%f90896,%f90897,%f90898};

	// end inline asm
	// begin inline asm
	mma.sync.aligned.m16n8k8.row.col.f32.f16.f16.f32 {%f90895,%f90896,%f90897,%f90898}, {%r1,%r2}, {%r3}, {%f90895,%f90896,%f90897,%f90898};

	// end inline asm
	// begin inline asm
	mma.sync.aligned.m16n8k8.row.col.f32.f16.f16.f32 {%f90895,%f90896,%f90897,%f90898}, {%r1,%r2}, {%r3}, {%f90895,%f90896,%f90897,%f90898};

	// end inline asm
	// begin inline asm
	mma.sync.aligned.m16n8k8.row.col.f32.f16.f16.f32 {%f90895,%f90896,%f90897,%f90898}, {%r1,%r2}, {%r3}, {%f90895,%f90896,%f90897,%f90898};

	// end inline asm
	// begin inline asm
	mma.sync.aligned.m16n8k8.row.col.f32.f16.f16.f32 {%f90895,%f90896,%f90897,%f90898}, {%r1,%r2}, {%r3}, {%f90895,%f90896,%f90897,%f90898};

	// end inline asm
	// begin inline asm
	mma.sync.aligned.m16n8k8.row.col.f32.f16.f16.f32 {%f90895,%f90896,%f90897,%f90898}, {%r1,%r2}, {%r3}, {%f90895,%f90896,%f90897,%f90898};

	// end inline asm
	// begin inline asm
	mma.sync.aligned.m16n8k8.row.col.f32.f16.f16.f32 {%f90895,%f90896,%f90897,%f90898}, {%r1,%r2}, {%r3}, {%f90895,%f90896,%f90897,%f90898};

	// end inline asm
	// begin inline asm
	mma.sync.aligned.m16n8k8.row.col.f32.f16.f16.f32 {%f90895,%f90896,%f90897,%f90898}, {%r1,%r2}, {%r3}, {%f90895,%f90896,%f90897,%f90898};

	// end inline asm
	// begin inline asm
	mma.sync.aligned.m16n8k8.row.col.f32.f16.f16.f32 {%f90895,%f90896,%f90897,%f90898}, {%r1,%r2}, {%r3}, {%f90895,%f90896,%f90897,%f90898};

	// end inline asm
	// begin inline asm
	mma.sync.aligned.m16n8k8.row.col.f32.f16.f16.f32 {%f90895,%f90896,%f90897,%f90898}, {%r1,%r2}, {%r3}, {%f90895,%f90896,%f90897,%f90898};

	// end inline asm
	// begin inline asm
	mma.sync.aligned.m16n8k8.row.col.f32.f16.f16.f32 {%f90895,%f90896,%f90897,%f90898}, {%r1,%r2}, {%r3}, {%f90895,%f90896,%f90897,%f90898};

	// end inline asm
	// begin inline asm
	mma.sync.aligned.m16n8k8.row.col.f32.f16.f16.f32 {%f90895,%f90896,%f90897,%f90898}, {%r1,%r2}, {%r3}, {%f90895,%f90896,%f90897,%f90898};

	// end inline asm
	// begin inline asm
	mma.sync.aligned.m16n8k8.row.col.f32.f16.f16.f32 {%f90895,%f90896,%f90897,%f90898}, {%r1,%r2}, {%r3}, {%f90895,%f90896,%f90897,%f90898};

	// end inline asm
	// begin inline asm
	mma.sync.aligned.m16n8k8.row.col.f32.f16.f16.f32 {%f90895,%f90896,%f90897,%f90898}, {%r1,%r2}, {%r3}, {%f90895,%f90896,%f90897,%f90898};

	// end inline asm
	// begin inline asm
	mma.sync.aligned.m16n8k8.row.col.f32.f16.f16.f32 {%f90895,%f90896,%f90897,%f90898}, {%r1,%r2}, {%r3}, {%f90895,%f90896,%f90897,%f90898};

	// end inline asm
	// begin inline asm
	mma.sync.aligned.m16n8k8.row.col.f32.f16.f16.f32 {%f90895,%f90896,%f90897,%f90898}, {%r1,%r2}, {%r3}, {%f90895,%f90896,%f90897,%f90898};

	// end inline asm
	// begin inline asm
	mma.sync.aligned.m16n8k8.row.col.f32.f16.f16.f32 {%f90895,%f90896,%f90897,%f90898}, {%r1,%r2}, {%r3}, {%f90895,%f90896,%f90897,%f90898};

	// end inline asm
	// begin inline asm
	mma.sync.aligned.m16n8k8.row.col.f32.f16.f16.f32 {%f90895,%f90896,%f90897,%f90898}, {%r1,%r2}, {%r3}, {%f90895,%f90896,%f90897,%f90898};

	// end inline asm
	// begin inline asm
	mma.sync.aligned.m16n8k8.row.col.f32.f16.f16.f32 {%f90895,%f90896,%f90897,%f90898}, {%r1,%r2}, {%r3}, {%f90895,%f90896,%f90897,%f90898};

	// end inline asm
	// begin inline asm
	mma.sync.aligned.m16n8k8.row.col.f32.f16.f16.f32 {%f90895,%f90896,%f90897,%f90898}, {%r1,%r2}, {%r3}, {%f90895,%f90896,%f90897,%f90898};

	// end inline asm
	// begin inline asm
	mma.sync.aligned.m16n8k8.row.col.f32.f16.f16.f32 {%f90895,%f90896,%f90897,%f90898}, {%r1,%r2}, {%r3}, {%f90895,%f90896,%f90897,%f90898};

	// end inline asm
	// begin inline asm
	mma.sync.aligned.m16n8k8.row.col.f32.f16.f16.f32 {%f90895,%f90896,%f90897,%f90898}, {%r1,%r2}, {%r3}, {%f90895,%f90896,%f90897,%f90898};

	// end inline asm
	// begin inline asm
	mma.sync.aligned.m16n8k8.row.col.f32.f16.f16.f32 {%f90895,%f90896,%f90897,%f90898}, {%r1,%r2}, {%r3}, {%f90895,%f90896,%f90897,%f90898};

	// end inline asm
	// begin inline asm
	mma.sync.aligned.m16n8k8.row.col.f32.f16.f16.f32 {%f90895,%f90896,%f90897,%f90898}, {%r1,%r2}, {%r3}, {%f90895,%f90896,%f90897,%f90898};

	// end inline asm
	// begin inline asm
	mma.sync.aligned.m16n8k8.row.col.f32.f16.f16.f32 {%f90895,%f90896,%f90897,%f90898}, {%r1,%r2}, {%r3}, {%f90895,%f90896,%f90897,%f90898};

	// end inline asm
	// begin inline asm
	mma.sync.aligned.m16n8k8.row.col.f32.f16.f16.f32 {%f90895,%f90896,%f90897,%f90898}, {%r1,%r2}, {%r3}, {%f90895,%f90896,%f90897,%f90898};

	// end inline asm
	// begin inline asm
	mma.sync.aligned.m16n8k8.row.col.f32.f16.f16.f32 {%f90895,%f90896,%f90897,%f90898}, {%r1,%r2}, {%r3}, {%f90895,%f90896,%f90897,%f90898};

	// end inline asm
	// begin inline asm
	mma.sync.aligned.m16n8k8.row.col.f32.f16.f16.f32 {%f90895,%f90896,%f90897,%f90898}, {%r1,%r2}, {%r3}, {%f90895,%f90896,%f90897,%f90898};

	// end inline asm
	// begin inline asm
	mma.sync.aligned.m16n8k8.row.col.f32.f16.f16.f32 {%f90895,%f90896,%f90897,%f90898}, {%r1,%r2}, {%r3}, {%f90895,%f90896,%f90897,%f90898};

	// end inline asm
	// begin inline asm
	mma.sync.aligned.m16n8k8.row.col.f32.f16.f16.f32 {%f90895,%f90896,%f90897,%f90898}, {%r1,%r2}, {%r3}, {%f90895,%f90896,%f90897,%f90898};

	// end inline asm
	// begin inline asm
	mma.sync.aligned.m16n8k8.row.col.f32.f16.f16.f32 {%f90895,%f90896,%f90897,%f90898}, {%r1,%r2}, {%r3}, {%f90895,%f90896,%f90897,%f90898};

	// end inline asm
	// begin inline asm
	mma.sync.aligned.m16n8k8.row.col.f32.f16.f16.f32 {%f90895,%f90896,%f90897,%f90898}, {%r1,%r2}, {%r3}, {%f90895,%f90896,%f90897,%f90898};

	// end inline asm
	// begin inline asm
	mma.sync.aligned.m16n8k8.row.col.f32.f16.f16.f32 {%f90895,%f90896,%f90897,%f90898}, {%r1,%r2}, {%r3}, {%f90895,%f90896,%f90897,%f90898};

	// end inline asm
	// begin inline asm
	mma.sync.aligned.m16n8k8.row.col.f32.f16.f16.f32 {%f90895,%f90896,%f90897,%f90898}, {%r1,%r2}, {%r3}, {%f90895,%f90896,%f90897,%f90898};

	// end inline asm
	// begin inline asm
	mma.sync.aligned.m16n8k8.row.col.f32.f16.f16.f32 {%f90895,%f90896,%f90897,%f90898}, {%r1,%r2}, {%r3}, {%f90895,%f90896,%f90897,%f90898};

	// end inline asm
	// begin inline asm
	mma.sync.aligned.m16n8k8.row.col.f32.f16.f16.f32 {%f90895,%f90896,%f90897,%f90898}, {%r1,%r2}, {%r3}, {%f90895,%f90896,%f90897,%f90898};

	// end inline asm
	// begin inline asm
	mma.sync.aligned.m16n8k8.row.col.f32.f16.f16.f32 {%f90895,%f90896,%f90897,%f90898}, {%r1,%r2}, {%r3}, {%f90895,%f90896,%f90897,%f90898};

	// end inline asm
	// begin inline asm
	mma.sync.aligned.m16n8k8.row.col.f32.f16.f16.f32 {%f90895,%f90896,%f90897,%f90898}, {%r1,%r2}, {%r3}, {%f90895,%f90896,%f90897,%f90898};

	// end inline asm
	// begin inline asm
	mma.sync.aligned.m16n8k8.row.col.f32.f16.f16.f32 {%f90895,%f90896,%f90897,%f90898}, {%r1,%r2}, {%r3}, {%f90895,%f90896,%f90897,%f90898};

	// end inline asm
	// begin inline asm
	mma.sync.aligned.m16n8k8.row.col.f32.f16.f16.f32 {%f90895,%f90896,%f90897,%f90898}, {%r1,%r2}, {%r3}, {%f90895,%f90896,%f90897,%f90898};

	// end inline asm
	// begin inline asm
	mma.sync.aligned.m16n8k8.row.col.f32.f16.f16.f32 {%f90895,%f90896,%f90897,%f90898}, {%r1,%r2}, {%r3}, {%f90895,%f90896,%f90897,%f90898};

	// end inline asm
	// begin inline asm
	mma.sync.aligned.m16n8k8.row.col.f32.f16.f16.f32 {%f90895,%f90896,%f90897,%f90898}, {%r1,%r2}, {%r3}, {%f90895,%f90896,%f90897,%f90898};

	// end inline asm
	// begin inline asm
	mma.sync.aligned.m16n8k8.row.col.f32.f16.f16.f32 {%f90895,%f90896,%f90897,%f90898}, {%r1,%r2}, {%r3}, {%f90895,%f90896,%f90897,%f90898};

	// end inline asm
	// begin inline asm
	mma.sync.aligned.m16n8k8.row.col.f32.f16.f16.f32 {%f90895,%f90896,%f90897,%f90898}, {%r1,%r2}, {%r3}, {%f90895,%f90896,%f90897,%f90898};

	// end inline asm
	// begin inline asm
	mma.sync.aligned.m16n8k8.row.col.f32.f16.f16.f32 {%f90895,%f90896,%f90897,%f90898}, {%r1,%r2}, {%r3}, {%f90895,%f90896,%f90897,%f90898};

	// end inline asm
	// begin inline asm
	mma.sync.aligned.m16n8k8.row.col.f32.f16.f16.f32 {%f90895,%f90896,%f90897,%f90898}, {%r1,%r2}, {%r3}, {%f90895,%f90896,%f90897,%f90898};

	// end inline asm
	// begin inline asm
	mma.sync.aligned.m16n8k8.row.col.f32.f16.f16.f32 {%f90895,%f90896,%f90897,%f90898}, {%r1,%r2}, {%r3}, {%f90895,%f90896,%f90897,%f90898};

	// end inline asm
	// begin inline asm
	mma.sync.aligned.m16n8k8.row.col.f32.f16.f16.f32 {%f90895,%f90896,%f90897,%f90898}, {%r1,%r2}, {%r3}, {%f90895,%f90896,%f90897,%f90898};

	// end inline asm
	// begin inline asm
	mma.sync.aligned.m16n8k8.row.col.f32.f16.f16.f32 {%f90895,%f90896,%f90897,%f90898}, {%r1,%r2}, {%r3}, {%f90895,%f90896,%f90897,%f90898};

	// end inline asm
	// begin inline asm
	mma.sync.aligned.m16n8k8.row.col.f32.f16.f16.f32 {%f90895,%f90896,%f90897,%f90898}, {%r1,%r2}, {%r3}, {%f90895,%f90896,%f90897,%f90898};

	// end inline asm
	// begin inline asm
	mma.sync.aligned.m16n8k8.row.col.f32.f16.f16.f32 {%f90895,%f90896,%f90897,%f90898}, {%r1,%r2}, {%r3}, {%f90895,%f90896,%f90897,%f90898};

	// end inline asm
	// begin inline asm
	mma.sync.aligned.m16n8k8.row.col.f32.f16.f16.f32 {%f90895,%f90896,%f90897,%f90898}, {%r1,%r2}, {%r3}, {%f90895,%f90896,%f90897,%f90898};

	// end inline asm
	// begin inline asm
	mma.sync.aligned.m16n8k8.row.col.f32.f16.f16.f32 {%f90895,%f90896,%f90897,%f90898}, {%r1,%r2}, {%r3}, {%f90895,%f90896,%f90897,%f90898};

	// end inline asm
	// begin inline asm
	mma.sync.aligned.m16n8k8.row.col.f32.f16.f16.f32 {%f90895,%f90896,%f90897,%f90898}, {%r1,%r2}, {%r3}, {%f90895,%f90896,%f90897,%f90898};

	// end inline asm
	// begin inline asm
	mma.sync.aligned.m16n8k8.row.col.f32.f16.f16.f32 {%f90895,%f90896,%f90897,%f90898}, {%r1,%r2}, {%r3}, {%f90895,%f90896,%f90897,%f90898};

	// end inline asm
	// begin inline asm
	mma.sync.aligned.m16n8k8.row.col.f32.f16.f16.f32 {%f90895,%f90896,%f90897,%f90898}, {%r1,%r2}, {%r3}, {%f90895,%f90896,%f90897,%f90898};

	// end inline asm
	// begin inline asm
	mma.sync.aligned.m16n8k8.row.col.f32.f16.f16.f32 {%f90895,%f90896,%f90897,%f90898}, {%r1,%r2}, {%r3}, {%f90895,%f90896,%f90897,%f90898};

	// end inline asm
	// begin inline asm
	mma.sync.aligned.m16n8k8.row.col.f32.f16.f16.f32 {%f90895,%f90896,%f90897,%f90898}, {%r1,%r2}, {%r3}, {%f90895,%f90896,%f90897,%f90898};

	// end inline asm
	// begin inline asm
	mma.sync.aligned.m16n8k8.row.col.f32.f16.f16.f32 {%f90895,%f90896,%f90897,%f90898}, {%r1,%r2}, {%r3}, {%f90895,%f90896,%f90897,%f90898};

	// end inline asm
	// begin inline asm
	mma.sync.aligned.m16n8k8.row.col.f32.f16.f16.f32 {%f90895,%f90896,%f90897,%f90898}, {%r1,%r2}, {%r3}, {%f90895,%f90896,%f90897,%f90898};

	// end inline asm
	// begin inline asm
	mma.sync.aligned.m16n8k8.row.col.f32.f16.f16.f32 {%f90895,%f90896,%f90897,%f90898}, {%r1,%r2}, {%r3}, {%f90895,%f90896,%f90897,%f90898};

	// end inline asm
	// begin inline asm
	mma.sync.aligned.m16n8k8.row.col.f32.f16.f16.f32 {%f90895,%f90896,%f90897,%f90898}, {%r1,%r2}, {%r3}, {%f90895,%f90896,%f90897,%f90898};

	// end inline asm
	// begin inline asm
	mma.sync.aligned.m16n8k8.row.col.f32.f16.f16.f32 {%f90895,%f90896,%f90897,%f90898}, {%r1,%r2}, {%r3}, {%f90895,%f90896,%f90897,%f90898};

	// end inline asm
	// begin inline asm
	mma.sync.aligned.m16n8k8.row.col.f32.f16.f16.f32 {%f90895,%f90896,%f90897,%f90898}, {%r1,%r2}, {%r3}, {%f90895,%f90896,%f90897,%f90898};

	// end inline asm
	// begin inline asm
	mma.sync.aligned.m16n8k8.row.col.f32.f16.f16.f32 {%f90895,%f90896,%f90897,%f90898}, {%r1,%r2}, {%r3}, {%f90895,%f90896,%f90897,%f90898};

	// end inline asm
	// begin inline asm
	mma.sync.aligned.m16n8k8.row.col.f32.f16.f16.f32 {%f90895,%f90896,%f90897,%f90898}, {%r1,%r2}, {%r3}, {%f90895,%f90896,%f90897,%f90898};

	// end inline asm
	// begin inline asm
	mma.sync.aligned.m16n8k8.row.col.f32.f16.f16.f32 {%f90895,%f90896,%f90897,%f90898}, {%r1,%r2}, {%r3}, {%f90895,%f90896,%f90897,%f90898};

	// end inline asm
	// begin inline asm
	mma.sync.aligned.m16n8k8.row.col.f32.f16.f16.f32 {%f90895,%f90896,%f90897,%f90898}, {%r1,%r2}, {%r3}, {%f90895,%f90896,%f90897,%f90898};

	// end inline asm
	// begin inline asm
	mma.sync.aligned.m16n8k8.row.col.f32.f16.f16.f32 {%f90895,%f90896,%f90897,%f90898}, {%r1,%r2}, {%r3}, {%f90895,%f90896,%f90897,%f90898};

	// end inline asm
	// begin inline asm
	mma.sync.aligned.m16n8k8.row.col.f32.f16.f16.f32 {%f90895,%f90896,%f90897,%f90898}, {%r1,%r2}, {%r3}, {%f90895,%f90896,%f90897,%f90898};

	// end inline asm
	// begin inline asm
	mma.sync.aligned.m16n8k8.row.col.f32.f16.f16.f32 {%f90895,%f90896,%f90897,%f90898}, {%r1,%r2}, {%r3}, {%f90895,%f90896,%f90897,%f90898};

	// end inline asm
	// begin inline asm
	mma.sync.aligned.m16n8k8.row.col.f32.f16.f16.f32 {%f90895,%f90896,%f90897,%f90898}, {%r1,%r2}, {%r3}, {%f90895,%f90896,%f90897,%f90898};

	// end inline asm
	// begin inline asm
	mma.sync.aligned.m16n8k8.row.col.f32.f16.f16.f32 {%f90895,%f90896,%f90897,%f90898}, {%r1,%r2}, {%r3}, {%f90895,%f90896,%f90897,%f90898};

	// end inline asm
	// begin inline asm
	mma.sync.aligned.m16n8k8.row.col.f32.f16.f16.f32 {%f90895,%f90896,%f90897,%f90898}, {%r1,%r2}, {%r3}, {%f90895,%f90896,%f90897,%f90898};

	// end inline asm
	// begin inline asm
	mma.sync.aligned.m16n8k8.row.col.f32.f16.f16.f32 {%f90895,%f90896,%f90897,%f90898}, {%r1,%r2}, {%r3}, {%f90895,%f90896,%f90897,%f90898};

	// end inline asm
	// begin inline asm
	mma.sync.aligned.m16n8k8.row.col.f32.f16.f16.f32 {%f90895,%f90896,%f90897,%f90898}, {%r1,%r2}, {%r3}, {%f90895,%f90896,%f90897,%f90898};

	// end inline asm
	// begin inline asm
	mma.sync.aligned.m16n8k8.row.col.f32.f16.f16.f32 {%f90895,%f90896,%f90897,%f90898}, {%r1,%r2}, {%r3}, {%f90895,%f90896,%f90897,%f90898};

	// end inline asm
	// begin inline asm
	mma.sync.aligned.m16n8k8.row.col.f32.f16.f16.f32 {%f90895,%f90896,%f90897,%f90898}, {%r1,%r2}, {%r3}, {%f90895,%f90896,%f90897,%f90898};

	// end inline asm
	// begin inline asm
	mma.sync.aligned.m16n8k8.row.col.f32.f16.f16.f32 {%f90895,%f90896,%f90897,%f90898}, {%r1,%r2}, {%r3}, {%f90895,%f90896,%f90897,%f90898};

	// end inline asm
	// begin inline asm
	mma.sync.aligned.m16n8k8.row.col.f32.f16.f16.f32 {%f90895,%f90896,%f90897,%f90898}, {%r1,%r2}, {%r3}, {%f90895,%f90896,%f90897,%f90898};

	// end inline asm
	// begin inline asm
	mma.sync.aligned.m16n8k8.row.col.f32.f16.f16.f32 {%f90895,%f90896,%f90897,%f90898}, {%r1,%r2}, {%r3}, {%f90895,%f90896,%f90897,%f90898};

	// end inline asm
	// begin inline asm
	mma.sync.aligned.m16n8k8.row.col.f32.f16.f16.f32 {%f90895,%f90896,%f90897,%f90898}, {%r1,%r2}, {%r3}, {%f90895,%f90896,%f90897,%f90898};

	// end inline asm
	// begin inline asm
	mma.sync.aligned.m16n8k8.row.col.f32.f16.f16.f32 {%f90895,%f90896,%f90897,%f90898}, {%r1,%r2}, {%r3}, {%f90895,%f90896,%f90897,%f90898};

	// end inline asm
	// begin inline asm
	mma.sync.aligned.m16n8k8.row.col.f32.f16.f16.f32 {%f90895,%f90896,%f90897,%f90898}, {%r1,%r2}, {%r3}, {%f90895,%f90896,%f90897,%f90898};

	// end inline asm
	// begin inline asm
	mma.sync.aligned.m16n8k8.row.col.f32.f16.f16.f32 {%f90895,%f90896,%f90897,%f90898}, {%r1,%r2}, {%r3}, {%f90895,%f90896,%f90897,%f90898};

	// end inline asm
	// begin inline asm
	mma.sync.aligned.m16n8k8.row.col.f32.f16.f16.f32 {%f90895,%f90896,%f90897,%f90898}, {%r1,%r2}, {%r3}, {%f90895,%f90896,%f90897,%f90898};

	// end inline asm
	// begin inline asm
	mma.sync.aligned.m16n8k8.row.col.f32.f16.f16.f32 {%f90895,%f90896,%f90897,%f90898}, {%r1,%r2}, {%r3}, {%f90895,%f90896,%f90897,%f90898};

	// end inline asm
	// begin inline asm
	mma.sync.aligned.m16n8k8.row.col.f32.f16.f16.f32 {%f90895,%f90896,%f90897,%f90898}, {%r1,%r2}, {%r3}, {%f90895,%f90896,%f90897,%f90898};

	// end inline asm
	// begin inline asm
	mma.sync.aligned.m16n8k8.row.col.f32.f16.f16.f32 {%f90895,%f90896,%f90897,%f90898}, {%r1,%r2}, {%r3}, {%f90895,%f90896,%f90897,%f90898};

	// end inline asm
	// begin inline asm
	mma.sync.aligned.m16n8k8.row.col.f32.f16.f16.f32 {%f90895,%f90896,%f90897,%f90898}, {%r1,%r2}, {%r3}, {%f90895,%f90896,%f90897,%f90898};

	// end inline asm
	// begin inline asm
	mma.sync.aligned.m16n8k8.row.col.f32.f16.f16.f32 {%f90895,%f90896,%f90897,%f90898}, {%r1,%r2}, {%r3}, {%f90895,%f90896,%f90897,%f90898};

	// end inline asm
	// begin inline asm
	mma.sync.aligned.m16n8k8.row.col.f32.f16.f16.f32 {%f90895,%f90896,%f90897,%f90898}, {%r1,%r2}, {%r3}, {%f90895,%f90896,%f90897,%f90898};

	// end inline asm
	// begin inline asm
	mma.sync.aligned.m16n8k8.row.col.f32.f16.f16.f32 {%f90895,%f90896,%f90897,%f90898}, {%r1,%r2}, {%r3}, {%f90895,%f90896,%f90897,%f90898};

	// end inline asm
	// begin inline asm
	mma.sync.aligned.m16n8k8.row.col.f32.f16.f16.f32 {%f90895,%f90896,%f90897,%f90898}, {%r1,%r2}, {%r3}, {%f90895,%f90896,%f90897,%f90898};

	// end inline asm
	// begin inline asm
	mma.sync.aligned.m16n8k8.row.col.f32.f16.f16.f32 {%f90895,%f90896,%f90897,%f90898}, {%r1,%r2}, {%r3}, {%f90895,%f90896,%f90897,%f90898};

	// end inline asm
	// begin inline asm
	mma.sync.aligned.m16n8k8.row.col.f32.f16.f16.f32 {%f90895,%f90896,%f90897,%f90898}, {%r1,%r2}, {%r3}, {%f90895,%f90896,%f90897,%f90898};

	// end inline asm
	// begin inline asm
	mma.sync.aligned.m16n8k8.row.col.f32.f16.f16.f32 {%f90895,%f90896,%f90897,%f90898}, {%r1,%r2}, {%r3}, {%f90895,%f90896,%f90897,%f90898};

	// end inline asm
	// begin inline asm
	mma.sync.aligned.m16n8k8.row.col.f32.f16.f16.f32 {%f90895,%f90896,%f90897,%f90898}, {%r1,%r2}, {%r3}, {%f90895,%f90896,%f90897,%f90898};

	// end inline asm
	// begin inline asm
	mma.sync.aligned.m16n8k8.row.col.f32.f16.f16.f32 {%f90895,%f90896,%f90897,%f90898}, {%r1,%r2}, {%r3}, {%f90895,%f90896,%f90897,%f90898};

	// end inline asm
	// begin inline asm
	mma.sync.aligned.m16n8k8.row.col.f32.f16.f16.f32 {%f90895,%f90896,%f90897,%f90898}, {%r1,%r2}, {%r3}, {%f90895,%f90896,%f90897,%f90898};

	// end inline asm
	// begin inline asm
	mma.sync.aligned.m16n8k8.row.col.f32.f16.f16.f32 {%f90895,%f90896,%f90897,%f90898}, {%r1,%r2}, {%r3}, {%f90895,%f90896,%f90897,%f90898};

	// end inline asm
	// begin inline asm
	mma.sync.aligned.m16n8k8.row.col.f32.f16.f16.f32 {%f90895,%f90896,%f90897,%f90898}, {%r1,%r2}, {%r3}, {%f90895,%f90896,%f90897,%f90898};

	// end inline asm
	// begin inline asm
	mma.sync.aligned.m16n8k8.row.col.f32.f16.f16.f32 {%f90895,%f90896,%f90897,%f90898}, {%r1,%r2}, {%r3}, {%f90895,%f90896,%f90897,%f90898};

	// end inline asm
	// begin inline asm
	mma.sync.aligned.m16n8k8.row.col.f32.f16.f16.f32 {%f90895,%f90896,%f90897,%f90898}, {%r1,%r2}, {%r3}, {%f90895,%f90896,%f90897,%f90898};

	// end inline asm
	// begin inline asm
	mma.sync.aligned.m16n8k8.row.col.f32.f16.f16.f32 {%f90895,%f90896,%f90897,%f90898}, {%r1,%r2}, {%r3}, {%f90895,%f90896,%f90897,%f90898};

	// end inline asm
	// begin inline asm
	mma.sync.aligned.m16n8k8.row.col.f32.f16.f16.f32 {%f90895,%f90896,%f90897,%f90898}, {%r1,%r2}, {%r3}, {%f90895,%f90896,%f90897,%f90898};

	// end inline asm
	// begin inline asm
	mma.sync.aligned.m16n8k8.row.col.f32.f16.f16.f32 {%f90895,%f90896,%f90897,%f90898}, {%r1,%r2}, {%r3}, {%f90895,%f90896,%f90897,%f90898};

	// end inline asm
	// begin inline asm
	mma.sync.aligned.m16n8k8.row.col.f32.f16.f16.f32 {%f90895,%f90896,%f90897,%f90898}, {%r1,%r2}, {%r3}, {%f90895,%f90896,%f90897,%f90898};

	// end inline asm
	// begin inline asm
	mma.sync.aligned.m16n8k8.row.col.f32.f16.f16.f32 {%f90895,%f90896,%f90897,%f90898}, {%r1,%r2}, {%r3}, {%f90895,%f90896,%f90897,%f90898};

	// end inline asm
	// begin inline asm
	mma.sync.aligned.m16n8k8.row.col.f32.f16.f16.f32 {%f90895,%f90896,%f90897,%f90898}, {%r1,%r2}, {%r3}, {%f90895,%f90896,%f90897,%f90898};

	// end inline asm
	// begin inline asm
	mma.sync.aligned.m16n8k8.row.col.f32.f16.f16.f32 {%f90895,%f90896,%f90897,%f90898}, {%r1,%r2}, {%r3}, {%f90895,%f90896,%f90897,%f90898};

	// end inline asm
	// begin inline asm
	mma.sync.aligned.m16n8k8.row.col.f32.f16.f16.f32 {%f90895,%f90896,%f90897,%f90898}, {%r1,%r2}, {%r3}, {%f90895,%f90896,%f90897,%f90898};

	// end inline asm
	// begin inline asm
	mma.sync.aligned.m16n8k8.row.col.f32.f16.f16.f32 {%f90895,%f90896,%f90897,%f90898}, {%r1,%r2}, {%r3}, {%f90895,%f90896,%f90897,%f90898};

	// end inline asm
	// begin inline asm
	mma.sync.aligned.m16n8k8.row.col.f32.f16.f16.f32 {%f90895,%f90896,%f90897,%f90898}, {%r1,%r2}, {%r3}, {%f90895,%f90896,%f90897,%f90898};

	// end inline asm
	// begin inline asm
	mma.sync.aligned.m16n8k8.row.col.f32.f16.f16.f32 {%f90895,%f90896,%f90897,%f90898}, {%r1,%r2}, {%r3}, {%f90895,%f90896,%f90897,%f90898};

	// end inline asm
	// begin inline asm
	mma.sync.aligned.m16n8k8.row.col.f32.f16.f16.f32 {%f90895,%f90896,%f90897,%f90898}, {%r1,%r2}, {%r3}, {%f90895,%f90896,%f90897,%f90898};

	// end inline asm
	// begin inline asm
	mma.sync.aligned.m16n8k8.row.col.f32.f16.f16.f32 {%f90895,%f90896,%f90897,%f90898}, {%r1,%r2}, {%r3}, {%f90895,%f90896,%f90897,%f90898};

	// end inline asm
	// begin inline asm
	mma.sync.aligned.m16n8k8.row.col.f32.f16.f16.f32 {%f90895,%f90896,%f90897,%f90898}, {%r1,%r2}, {%r3}, {%f90895,%f90896,%f90897,%f90898};

	// end inline asm
	// begin inline asm
	mma.sync.aligned.m16n8k8.row.col.f32.f16.f16.f32 {%f90895,%f90896,%f90897,%f90898}, {%r1,%r2}, {%r3}, {%f90895,%f90896,%f90897,%f90898};

	// end inline asm
	// begin inline asm
	mma.sync.aligned.m16n8k8.row.col.f32.f16.f16.f32 {%f90895,%f90896,%f90897,%f90898}, {%r1,%r2}, {%r3}, {%f90895,%f90896,%f90897,%f90898};

	// end inline asm
	// begin inline asm
	mma.sync.aligned.m16n8k8.row.col.f32.f16.f16.f32 {%f90895,%f90896,%f90897,%f90898}, {%r1,%r2}, {%r3}, {%f90895,%f90896,%f90897,%f90898};

	// end inline asm
	// begin inline asm
	mma.sync.aligned.m16n8k8.row.col.f32.f16.f16.f32 {%f90895,%f90896,%f90897,%f90898}, {%r1,%r2}, {%r3}, {%f90895,%f90896,%f90897,%f90898};

	// end inline asm
	// begin inline asm
	mma.sync.aligned.m16n8k8.row.col.f32.f16.f16.f32 {%f90895,%f90896,%f90897,%f90898}, {%r1,%r2}, {%r3}, {%f90895,%f90896,%f90897,%f90898};

	// end inline asm
	// begin inline asm
	mma.sync.aligned.m16n8k8.row.col.f32.f16.f16.f32 {%f90895,%f90896,%f90897,%f90898}, {%r1,%r2}, {%r3}, {%f90895,%f90896,%f90897,%f90898};

	// end inline asm
	// begin inline asm
	mma.sync.aligned.m16n8k8.row.col.f32.f16.f16.f32 {%f90895,%f90896,%f90897,%f90898}, {%r1,%r2}, {%r3}, {%f90895,%f90896,%f90897,%f90898};

	// end inline asm
	// begin inline asm
	mma.sync.aligned.m16n8k8.row.col.f32.f16.f16.f32 {%f90895,%f90896,%f90897,%f90898}, {%r1,%r2}, {%r3}, {%f90895,%f90896,%f90897,%f90898};

	// end inline asm
	// begin inline asm
	mma.sync.aligned.m16n8k8.row.col.f32.f16.f16.f32 {%f90895,%f90896,%f90897,%f90898}, {%r1,%r2}, {%r3}, {%f90895,%f90896,%f90897,%f90898};

	// end inline asm
	// begin inline asm
	mma.sync.aligned.m16n8k8.row.col.f32.f16.f16.f32 {%f90895,%f90896,%f90897,%f90898}, {%r1,%r2}, {%r3}, {%f90895,%f90896,%f90897,%f90898};

	// end inline asm
	// begin inline asm
	mma.sync.aligned.m16n8k8.row.col.f32.f16.f16.f32 {%f90895,%f90896,%f90897,%f90898}, {%r1,%r2}, {%r3}, {%f90895,%f90896,%f90897,%f90898};

	// end inline asm
	// begin inline asm
	mma.sync.aligned.m16n8k8.row.col.f32.f16.f16.f32 {%f90895,%f90896,%f90897,%f90898}, {%r1,%r2}, {%r3}, {%f90895,%f90896,%f90897,%f90898};

	// end inline asm
	// begin inline asm
	mma.sync.aligned.m16n8k8.row.col.f32.f16.f16.f32 {%f90895,%f90896,%f90897,%f90898}, {%r1,%r2}, {%r3}, {%f90895,%f90896,%f90897,%f90898};

	// end inline asm
	// begin inline asm
	mma.sync.aligned.m16n8k8.row.col.f32.f16.f16.f32 {%f90895,%f90896,%f90897,%f90898}, {%r1,%r2}, {%r3}, {%f90895,%f90896,%f90897,%f90898};

	// end inline asm
	// begin inline asm
	mma.sync.aligned.m16n8k8.row.col.f32.f16.f16.f32 {%f90895,%f90896,%f90897,%f90898}, {%r1,%r2}, {%r3}, {%f90895,%f90896,%f90897,%f90898};

	// end inline asm
	// begin inline asm
	mma.sync.aligned.m16n8k8.row.col.f32.f16.f16.f32 {%f90895,%f90896,%f90897,%f90898}, {%r1,%r2}, {%r3}, {%f90895,%f90896,%f90897,%f90898};

	// end inline asm
	// begin inline asm
	mma.sync.aligned.m16n8k8.row.col.f32.f16.f16.f32 {%f90895,%f90896,%f90897,%f90898}, {%r1,%r2}, {%r3}, {%f90895,%f90896,%f90897,%f90898};

	// end inline asm
	// begin inline asm
	mma.sync.aligned.m16n8k8.row.col.f32.f16.f16.f32 {%f90895,%f90896,%f90897,%f90898}, {%r1,%r2}, {%r3}, {%f90895,%f90896,%f90897,%f90898};

	// end inline asm
	// begin inline asm
	mma.sync.aligned.m16n8k8.row.col.f32.f16.f16.f32 {%f90895,%f90896,%f90897,%f90898}, {%r1,%r2}, {%r3}, {%f90895,%f90896,%f90897,%f90898};

	// end inline asm
	// begin inline asm
	mma.sync.aligned.m16n8k8.row.col.f32.f16.f16.f32 {%f90895,%f90896,%f90897,%f90898}, {%r1,%r2}, {%r3}, {%f90895,%f90896,%f90897,%f90898};

	// end inline asm
	// begin inline asm
	mma.sync.aligned.m16n8k8.row.col.f32.f16.f16.f32 {%f90895,%f90896,%f90897,%f90898}, {%r1,%r2}, {%r3}, {%f90895,%f90896,%f90897,%f90898};

	// end inline asm
	// begin inline asm
	mma.sync.aligned.m16n8k8.row.col.f32.f16.f16.f32 {%f90895,%f90896,%f90897,%f90898}, {%r1,%r2}, {%r3}, {%f90895,%f90896,%f90897,%f90898};

	// end inline asm
	// begin inline asm
	mma.sync.aligned.m16n8k8.row.col.f32.f16.f16.f32 {%f90895,%f90896,%f90897,%f90898}, {%r1,%r2}, {%r3}, {%f90895,%f90896,%f90897,%f90898};

	// end inline asm
	// begin inline asm
	mma.sync.aligned.m16n8k8.row.col.f32.f16.f16.f32 {%f90895,%f90896,%f90897,%f90898}, {%r1,%r2}, {%r3}, {%f90895,%f90896,%f90897,%f90898};

	// end inline asm
	// begin inline asm
	mma.sync.aligned.m16n8k8.row.col.f32.f16.f16.f32 {%f90895,%f90896,%f90897,%f90898}, {%r1,%r2}, {%r3}, {%f90895,%f90896,%f90897,%f90898};

	// end inline asm
	// begin inline asm
	mma.sync.aligned.m16n8k8.row.col.f32.f16.f16.f32 {%f90895,%f90896,%f90897,%f90898}, {%r1,%r2}, {%r3}, {%f90895,%f90896,%f90897,%f90898};

	// end inline asm
	// begin inline asm
	mma.sync.aligned.m16n8k8.row.col.f32.f16.f16.f32 {%f90895,%f90896,%f90897,%f90898}, {%r1,%r2}, {%r3}, {%f90895,%f90896,%f90897,%f90898};

	// end inline asm
	// begin inline asm
	mma.sync.aligned.m16n8k8.row.col.f32.f16.f16.f32 {%f90895,%f90896,%f90897,%f90898}, {%r1,%r2}, {%r3}, {%f90895,%f90896,%f90897,%f90898};

	// end inline asm
	// begin inline asm
	mma.sync.aligned.m16n8k8.row.col.f32.f16.f16.f32 {%f90895,%f90896,%f90897,%f90898}, {%r1,%r2}, {%r3}, {%f90895,%f90896,%f90897,%f90898};

	// end inline asm
	// begin inline asm
	mma.sync.aligned.m16n8k8.row.col.f32.f16.f16.f32 {%f90895,%f90896,%f90897,%f90898}, {%r1,%r2}, {%r3}, {%f90895,%f90896,%f90897,%f90898};

	// end inline asm
	// begin inline asm
	mma.sync.aligned.m16n8k8.row.col.f32.f16.f16.f32 {%f90895,%f90896,%f90897,%f90898}, {%r1,%r2}, {%r3}, {%f90895,%f90896,%f90897,%f90898};

	// end inline asm
	// begin inline asm
	mma.sync.aligned.m16n8k8.row.col.f32.f16.f16.f32 {%f90895,%f90896,%f90897,%f90898}, {%r1,%r2}, {%r3}, {%f90895,%f90896,%f90897,%f90898};

	// end inline asm
	// begin inline asm
	mma.sync.aligned.m16n8k8.row.col.f32.f16.f16.f32 {%f90895,%f90896,%f90897,%f90898}, {%r1,%r2}, {%r3}, {%f90895,%f90896,%f90897,%f90898};

	// end inline asm
	// begin inline asm
	mma.sync.aligned.m16n8k8.row.col.f32.f16.f16.f32 {%f90895,%f90896,%f90897,%f90898}, {%r1,%r2}, {%r3}, {%f90895,%f90896,%f90897,%f90898};

	// end inline asm
	// begin inline asm
	mma.sync.aligned.m16n8k8.row.col.f32.f16.f16.f32 {%f90895,%f90896,%f90897,%f90898}, {%r1,%r2}, {%r3}, {%f90895,%f90896,%f90897,%f90898};

	// end inline asm
	// begin inline asm
	mma.sync.aligned.m16n8k8.row.col.f32.f16.f16.f32 {%f90895,%f90896,%f90897,%f90898}, {%r1,%r2}, {%r3}, {%f90895,%f90896,%f90897,%f90898};

	// end inline asm
	// begin inline asm
	mma.sync.aligned.m16n8k8.row.col.f32.f16.f16.f32 {%f90895,%f90896,%f90897,%f90898}, {%r1,%r2}, {%r3}, {%f90895,%f90896,%f90897,%f90898};

	// end inline asm
	// begin inline asm
	mma.sync.aligned.m16n8k8.row.col.f32.f16.f16.f32 {%f90895,%f90896,%f90897,%f90898}, {%r1,%r2}, {%r3}, {%f90895,%f90896,%f90897,%f90898};

	// end inline asm
	// begin inline asm
	mma.sync.aligned.m16n8k8.row.col.f32.f16.f16.f32 {%f90895,%f90896,%f90897,%f90898}, {%r1,%r2}, {%r3}, {%f90895,%f90896,%f90897,%f90898};

	// end inline asm
	// begin inline asm
	mma.sync.aligned.m16n8k8.row.col.f32.f16.f16.f32 {%f90895,%f90896,%f90897,%f90898}, {%r1,%r2}, {%r3}, {%f90895,%f90896,%f90897,%f90898};

	// end inline asm
	// begin inline asm
	mma.sync.aligned.m16n8k8.row.col.f32.f16.f16.f32 {%f90895,%f90896,%f90897,%f90898}, {%r1,%r2}, {%r3}, {%f90895,%f90896,%f90897,%f90898};

	// end inline asm
	// begin inline asm
	mma.sync.aligned.m16n8k8.row.col.f32.f16.f16.f32 {%f90895,%f90896,%f90897,%f90898}, {%r1,%r2}, {%r3}, {%f90895,%f90896,%f90897,%f90898};

	// end inline asm
	// begin inline asm
	mma.sync.aligned.m16n8k8.row.col.f32.f16.f16.f32 {%f90895,%f90896,%f90897,%f90898}, {%r1,%r2}, {%r3}, {%f90895,%f90896,%f90897,%f90898};

	// end inline asm
	// begin inline asm
	mma.sync.aligned.m16n8k8.row.col.f32.f16.f16.f32 {%f90895,%f90896,%f90897,%f90898}, {%r1,%r2}, {%r3}, {%f90895,%f90896,%f90897,%f90898};

	// end inline asm
	// begin inline asm
	mma.sync.aligned.m16n8k8.row.col.f32.f16.f16.f32 {%f90895,%f90896,%f90897,%f90898}, {%r1,%r2}, {%r3}, {%f90895,%f90896,%f90897,%f90898};

	// end inline asm
	// begin inline asm
	mma.sync.aligned.m16n8k8.row.col.f32.f16.f16.f32 {%f90895,%f90896,%f90897,%f90898}, {%r1,%r2}, {%r3}, {%f90895,%f90896,%f90897,%f90898};

	// end inline asm
	// begin inline asm
	mma.sync.aligned.m16n8k8.row.col.f32.f16.f16.f32 {%f90895,%f90896,%f90897,%f90898}, {%r1,%r2}, {%r3}, {%f90895,%f90896,%f90897,%f90898};

	// end inline asm
	// begin inline asm
	mma.sync.aligned.m16n8k8.row.col.f32.f16.f16.f32 {%f90895,%f90896,%f90897,%f90898}, {%r1,%r2}, {%r3}, {%f90895,%f90896,%f90897,%f90898};

	// end inline asm
	// begin inline asm
	mma.sync.aligned.m16n8k8.row.col.f32.f16.f16.f32 {%f90895,%f90896,%f90897,%f90898}, {%r1,%r2}, {%r3}, {%f90895,%f90896,%f90897,%f90898};

	// end inline asm
	// begin inline asm
	mma.sync.aligned.m16n8k8.row.col.f32.f16.f16.f32 {%f90895,%f90896,%f90897,%f90898}, {%r1,%r2}, {%r3}, {%f90895,%f90896,%f90897,%f90898};

	// end inline asm
	// begin inline asm
	mma.sync.aligned.m16n8k8.row.col.f32.f16.f16.f32 {%f90895,%f90896,%f90897,%f90898}, {%r1,%r2}, {%r3}, {%f90895,%f90896,%f90897,%f90898};

	// end inline asm
	// begin inline asm
	mma.sync.aligned.m16n8k8.row.col.f32.f16.f16.f32 {%f90895,%f90896,%f90897,%f90898}, {%r1,%r2}, {%r3}, {%f90895,%f90896,%f90897,%f90898};

	// end inline asm
	// begin inline asm
	mma.sync.aligned.m16n8k8.row.col.f32.f16.f16.f32 {%f90895,%f90896,%f90897,%f90898}, {%r1,%r2}, {%r3}, {%f90895,%f90896,%f90897,%f90898};

	// end inline asm
	// begin inline asm
	mma.sync.aligned.m16n8k8.row.col.f32.f16.f16.f32 {%f90895,%f90896,%f90897,%f90898}, {%r1,%r2}, {%r3}, {%f90895,%f90896,%f90897,%f90898};

	// end inline asm
	// begin inline asm
	mma.sync.aligned.m16n8k8.row.col.f32.f16.f16.f32 {%f90895,%f90896,%f90897,%f90898}, {%r1,%r2}, {%r3}, {%f90895,%f90896,%f90897,%f90898};

	// end inline asm
	// begin inline asm
	mma.sync.aligned.m16n8k8.row.col.f32.f16.f16.f32 {%f90895,%f90896,%f90897,%f90898}, {%r1,%r2}, {%r3}, {%f90895,%f90896,%f90897,%f90898};

	// end inline asm
	// begin inline asm
	mma.sync.aligned.m16n8k8.row.col.f32.f16.f16.f32 {%f90895,%f90896,%f90897,%f90898}, {%r1,%r2}, {%r3}, {%f90895,%f90896,%f90897,%f90898};

	// end inline asm
	// begin inline asm
	mma.sync.aligned.m16n8k8.row.col.f32.f16.f16.f32 {%f90895,%f90896,%f90897,%f90898}, {%r1,%r2}, {%r3}, {%f90895,%f90896,%f90897,%f90898};

	// end inline asm
	// begin inline asm
	mma.sync.aligned.m16n8k8.row.col.f32.f16.f16.f32 {%f90895,%f90896,%f90897,%f90898}, {%r1,%r2}, {%r3}, {%f90895,%f90896,%f90897,%f90898};

	// end inline asm
	// begin inline asm
	mma.sync.aligned.m16n8k8.row.col.f32.f16.f16.f32 {%f90895,%f90896,%f90897,%f90898}, {%r1,%r2}, {%r3}, {%f90895,%f90896,%f90897,%f90898};

	// end inline asm
	// begin inline asm
	mma.sync.aligned.m16n8k8.row.col.f32.f16.f16.f32 {%f90895,%f90896,%f90897,%f90898}, {%r1,%r2}, {%r3}, {%f90895,%f90896,%f90897,%f90898};

	// end inline asm
	// begin inline asm
	mma.sync.aligned.m16n8k8.row.col.f32.f16.f16.f32 {%f90895,%f90896,%f90897,%f90898}, {%r1,%r2}, {%r3}, {%f90895,%f90896,%f90897,%f90898};

	// end inline asm
	// begin inline asm
	mma.sync.aligned.m16n8k8.row.col.f32.f16.f16.f32 {%f90895,%f90896,%f90897,%f90898}, {%r1,%r2}, {%r3}, {%f90895,%f90896,%f90897,%f90898};

	// end inline asm
	// begin inline asm
	mma.sync.aligned.m16n8k8.row.col.f32.f16.f16.f32 {%f90895,%f90896,%f90897,%f90898}, {%r1,%r2}, {%r3}, {%f90895,%f90896,%f90897,%f90898};

	// end inline asm
	// begin inline asm
	mma.sync.aligned.m16n8k8.row.col.f32.f16.f16.f32 {%f90895,%f90896,%f90897,%f90898}, {%r1,%r2}, {%r3}, {%f90895,%f90896,%f90897,%f90898};

	// end inline asm
	// begin inline asm
	mma.sync.aligned.m16n8k8.row.col.f32.f16.f16.f32 {%f90895,%f90896,%f90897,%f90898}, {%r1,%r2}, {%r3}, {%f90895,%f90896,%f90897,%f90898};

	// end inline asm
	// begin inline asm
	mma.sync.aligned.m16n8k8.row.col.f32.f16.f16.f32 {%f90895,%f90896,%f90897,%f90898}, {%r1,%r2}, {%r3}, {%f90895,%f90896,%f90897,%f90898};

	// end inline asm
	// begin inline asm
	mma.sync.aligned.m16n8k8.row.col.f32.f16.f16.f32 {%f90895,%f90896,%f90897,%f90898}, {%r1,%r2}, {%r3}, {%f90895,%f90896,%f90897,%f90898};

	// end inline asm
	// begin inline asm
	mma.sync.aligned.m16n8k8.row.col.f32.f16.f16.f32 {%f90895,%f90896,%f90897,%f90898}, {%r1,%r2}, {%r3}, {%f90895,%f90896,%f90897,%f90898};

	// end inline asm
	// begin inline asm
	mma.sync.aligned.m16n8k8.row.col.f32.f16.f16.f32 {%f90895,%f90896,%f90897,%f90898}, {%r1,%r2}, {%r3}, {%f90895,%f90896,%f90897,%f90898};

	// end inline asm
	// begin inline asm
	mma.sync.aligned.m16n8k8.row.col.f32.f16.f16.f32 {%f90895,%f90896,%f90897,%f90898}, {%r1,%r2}, {%r3}, {%f90895,%f90896,%f90897,%f90898};

	// end inline asm
	// begin inline asm
	mma.sync.aligned.m16n8k8.row.col.f32.f16.f16.f32 {%f90895,%f90896,%f90897,%f90898}, {%r1,%r2}, {%r3}, {%f90895,%f90896,%f90897,%f90898};

	// end inline asm
	// begin inline asm
	mma.sync.aligned.m16n8k8.row.col.f32.f16.f16.f32 {%f90895,%f90896,%f90897,%f90898}, {%r1,%r2}, {%r3}, {%f90895,%f90896,%f90897,%f90898};

	// end inline asm
	// begin inline asm
	mma.sync.aligned.m16n8k8.row.col.f32.f16.f16.f32 {%f90895,%f90896,%f90897,%f90898}, {%r1,%r2}, {%r3}, {%f90895,%f90896,%f90897,%f90898};

	// end inline asm
	// begin inline asm
	mma.sync.aligned.m16n8k8.row.col.f32.f16.f16.f32 {%f90895,%f90896,%f90897,%f90898}, {%r1,%r2}, {%r3}, {%f90895,%f90896,%f90897,%f90898};

	// end inline asm
	// begin inline asm
	mma.sync.aligned.m16n8k8.row.col.f32.f16.f16.f32 {%f90895,%f90896,%f90897,%f90898}, {%r1,%r2}, {%r3}, {%f90895,%f90896,%f90897,%f90898};

	// end inline asm
	// begin inline asm
	mma.sync.aligned.m16n8k8.row.col.f32.f16.f16.f32 {%f90895,%f90896,%f90897,%f90898}, {%r1,%r2}, {%r3}, {%f90895,%f90896,%f90897,%f90898};

	// end inline asm
	// begin inline asm
	mma.sync.aligned.m16n8k8.row.col.f32.f16.f16.f32 {%f90895,%f90896,%f90897,%f90898}, {%r1,%r2}, {%r3}, {%f90895,%f90896,%f90897,%f90898};

	// end inline asm
	// begin inline asm
	mma.sync.aligned.m16n8k8.row.col.f32.f16.f16.f32 {%f90895,%f90896,%f90897,%f90898}, {%r1,%r2}, {%r3}, {%f90895,%f90896,%f90897,%f90898};

	// end inline asm
	// begin inline asm
	mma.sync.aligned.m16n8k8.row.col.f32.f16.f16.f32 {%f90895,%f90896,%f90897,%f90898}, {%r1,%r2}, {%r3}, {%f90895,%f90896,%f90897,%f90898};

	// end inline asm
	// begin inline asm
	mma.sync.aligned.m16n8k8.row.col.f32.f16.f16.f32 {%f90895,%f90896,%f90897,%f90898}, {%r1,%r2}, {%r3}, {%f90895,%f90896,%f90897,%f90898};

	// end inline asm
	// begin inline asm
	mma.sync.aligned.m16n8k8.row.col.f32.f16.f16.f32 {%f90895,%f90896,%f90897,%f90898}, {%r1,%r2}, {%r3}, {%f90895,%f90896,%f90897,%f90898};

	// end inline asm
	// begin inline asm
	mma.sync.aligned.m16n8k8.row.col.f32.f16.f16.f32 {%f90895,%f90896,%f90897,%f90898}, {%r1,%r2}, {%r3}, {%f90895,%f90896,%f90897,%f90898};

	// end inline asm
	// begin inline asm
	mma.sync.aligned.m16n8k8.row.col.f32.f16.f16.f32 {%f90895,%f90896,%f90897,%f90898}, {%r1,%r2}, {%r3}, {%f90895,%f90896,%f90897,%f90898};

	// end inline asm
	// begin inline asm
	mma.sync.aligned.m16n8k8.row.col.f32.f16.f16.f32 {%f90895,%f90896,%f90897,%f90898}, {%r1,%r2}, {%r3}, {%f90895,%f90896,%f90897,%f90898};

	// end inline asm
	// begin inline asm
	mma.sync.aligned.m16n8k8.row.col.f32.f16.f16.f32 {%f90895,%f90896,%f90897,%f90898}, {%r1,%r2}, {%r3}, {%f90895,%f90896,%f90897,%f90898};

	// end inline asm
	// begin inline asm
	mma.sync.aligned.m16n8k8.row.col.f32.f16.f16.f32 {%f90895,%f90896,%f90897,%f90898}, {%r1,%r2}, {%r3}, {%f90895,%f90896,%f90897,%f90898};

	// end inline asm
	// begin inline asm
	mma.sync.aligned.m16n8k8.row.col.f32.f16.f16.f32 {%f90895,%f90896,%f90897,%f90898}, {%r1,%r2}, {%r3}, {%f90895,%f90896,%f90897,%f90898};

	// end inline asm
	// begin inline asm
	mma.sync.aligned.m16n8k8.row.col.f32.f16.f16.f32 {%f90895,%f90896,%f90897,%f90898}, {%r1,%r2}, {%r3}, {%f90895,%f90896,%f90897,%f90898};

	// end inline asm
	// begin inline asm
	mma.sync.aligned.m16n8k8.row.col.f32.f16.f16.f32 {%f90895,%f90896,%f90897,%f90898}, {%r1,%r2}, {%r3}, {%f90895,%f90896,%f90897,%f90898};

	// end inline asm
	// begin inline asm
	mma.sync.aligned.m16n8k8.row.col.f32.f16.f16.f32 {%f90895,%f90896,%f90897,%f90898}, {%r1,%r2}, {%r3}, {%f90895,%f90896,%f90897,%f90898};

	// end inline asm
	// begin inline asm
	mma.sync.aligned.m16n8k8.row.col.f32.f16.f16.f32 {%f90895,%f90896,%f90897,%f90898}, {%r1,%r2}, {%r3}, {%f90895,%f90896,%f90897,%f90898};

	// end inline asm
	// begin inline asm
	mma.sync.aligned.m16n8k8.row.col.f32.f16.f16.f32 {%f90895,%f90896,%f90897,%f90898}, {%r1,%r2}, {%r3}, {%f90895,%f90896,%f90897,%f90898};

	// end inline asm
	// begin inline asm
	mma.sync.aligned.m16n8k8.row.col.f32.f16.f16.f32 {%f90895,%f90896,%f90897,%f90898}, {%r1,%r2}, {%r3}, {%f90895,%f90896,%f90897,%f90898};

	// end inline asm
	// begin inline asm
	mma.sync.aligned.m16n8k8.row.col.f32.f16.f16.f32 {%f90895,%f90896,%f90897,%f90898}, {%r1,%r2}, {%r3}, {%f90895,%f90896,%f90897,%f90898};

	// end inline asm
	// begin inline asm
	mma.sync.aligned.m16n8k8.row.col.f32.f16.f16.f32 {%f90895,%f90896,%f90897,%f90898}, {%r1,%r2}, {%r3}, {%f90895,%f90896,%f90897,%f90898};

	// end inline asm
	// begin inline asm
	mma.sync.aligned.m16n8k8.row.col.f32.f16.f16.f32 {%f90895,%f90896,%f90897,%f90898}, {%r1,%r2}, {%r3}, {%f90895,%f90896,%f90897,%f90898};

	// end inline asm
	// begin inline asm
	mma.sync.aligned.m16n8k8.row.col.f32.f16.f16.f32 {%f90895,%f90896,%f90897,%f90898}, {%r1,%r2}, {%r3}, {%f90895,%f90896,%f90897,%f90898};

	// end inline asm
	// begin inline asm
	mma.sync.aligned.m16n8k8.row.col.f32.f16.f16.f32 {%f90895,%f90896,%f90897,%f90898}, {%r1,%r2}, {%r3}, {%f90895,%f90896,%f90897,%f90898};

	// end inline asm
	// begin inline asm
	mma.sync.aligned.m16n8k8.row.col.f32.f16.f16.f32 {%f90895,%f90896,%f90897,%f90898}, {%r1,%r2}, {%r3}, {%f90895,%f90896,%f90897,%f90898};

	// end inline asm
	// begin inline asm
	mma.sync.aligned.m16n8k8.row.col.f32.f16.f16.f32 {%f90895,%f90896,%f90897,%f90898}, {%r1,%r2}, {%r3}, {%f90895,%f90896,%f90897,%f90898};

	// end inline asm
	// begin inline asm
	mma.sync.aligned.m16n8k8.row.col.f32.f16.f16.f32 {%f90895,%f90896,%f90897,%f90898}, {%r1,%r2}, {%r3}, {%f90895,%f90896,%f90897,%f90898};

	// end inline asm
	// begin inline asm
	mma.sync.aligned.m16n8k8.row.col.f32.f16.f16.f32 {%f90895,%f90896,%f90897,%f90898}, {%r1,%r2}, {%r3}, {%f90895,%f90896,%f90897,%f90898};

	// end inline asm
	// begin inline asm
	mma.sync.aligned.m16n8k8.row.col.f32.f16.f16.f32 {%f90895,%f90896,%f90897,%f90898}, {%r1,%r2}, {%r3}, {%f90895,%f90896,%f90897,%f90898};

	// end inline asm
	// begin inline asm
	mma.sync.aligned.m16n8k8.row.col.f32.f16.f16.f32 {%f90895,%f90896,%f90897,%f90898}, {%r1,%r2}, {%r3}, {%f90895,%f90896,%f90897,%f90898};

	// end inline asm
	// begin inline asm
	mma.sync.aligned.m16n8k8.row.col.f32.f16.f16.f32 {%f90895,%f90896,%f90897,%f90898}, {%r1,%r2}, {%r3}, {%f90895,%f90896,%f90897,%f90898};

	// end inline asm
	// begin inline asm
	mma.sync.aligned.m16n8k8.row.col.f32.f16.f16.f32 {%f90895,%f90896,%f90897,%f90898}, {%r1,%r2}, {%r3}, {%f90895,%f90896,%f90897,%f90898};

	// end inline asm
	// begin inline asm
	mma.sync.aligned.m16n8k8.row.col.f32.f16.f16.f32 {%f90895,%f90896,%f90897,%f90898}, {%r1,%r2}, {%r3}, {%f90895,%f90896,%f90897,%f90898};

	// end inline asm
	// begin inline asm
	mma.sync.aligned.m16n8k8.row.col.f32.f16.f16.f32 {%f90895,%f90896,%f90897,%f90898}, {%r1,%r2}, {%r3}, {%f90895,%f90896,%f90897,%f90898};

	// end inline asm
	// begin inline asm
	mma.sync.aligned.m16n8k8.row.col.f32.f16.f16.f32 {%f90895,%f90896,%f90897,%f90898}, {%r1,%r2}, {%r3}, {%f90895,%f90896,%f90897,%f90898};

	// end inline asm
	// begin inline asm
	mma.sync.aligned.m16n8k8.row.col.f32.f16.f16.f32 {%f90895,%f90896,%f90897,%f90898}, {%r1,%r2}, {%r3}, {%f90895,%f90896,%f90897,%f90898};

	// end inline asm
	// begin inline asm
	mma.sync.aligned.m16n8k8.row.col.f32.f16.f16.f32 {%f90895,%f90896,%f90897,%f90898}, {%r1,%r2}, {%r3}, {%f90895,%f90896,%f90897,%f90898};

	// end inline asm
	// begin inline asm
	mma.sync.aligned.m16n8k8.row.col.f32.f16.f16.f32 {%f90895,%f90896,%f90897,%f90898}, {%r1,%r2}, {%r3}, {%f90895,%f90896,%f90897,%f90898};

	// end inline asm
	// begin inline asm
	mma.sync.aligned.m16n8k8.row.col.f32.f16.f16.f32 {%f90895,%f90896,%f90897,%f90898}, {%r1,%r2}, {%r3}, {%f90895,%f90896,%f90897,%f90898};

	// end inline asm
	// begin inline asm
	mma.sync.aligned.m16n8k8.row.col.f32.f16.f16.f32 {%f90895,%f90896,%f90897,%f90898}, {%r1,%r2}, {%r3}, {%f90895,%f90896,%f90897,%f90898};

	// end inline asm
	// begin inline asm
	mma.sync.aligned.m16n8k8.row.col.f32.f16.f16.f32 {%f90895,%f90896,%f90897,%f90898}, {%r1,%r2}, {%r3}, {%f90895,%f90896,%f90897,%f90898};

	// end inline asm
	// begin inline asm
	mma.sync.aligned.m16n8k8.row.col.f32.f16.f16.f32 {%f90895,%f90896,%f90897,%f90898}, {%r1,%r2}, {%r3}, {%f90895,%f90896,%f90897,%f90898};

	// end inline asm
	// begin inline asm
	mma.sync.aligned.m16n8k8.row.col.f32.f16.f16.f32 {%f90895,%f90896,%f90897,%f90898}, {%r1,%r2}, {%r3}, {%f90895,%f90896,%f90897,%f90898};

	// end inline asm
	// begin inline asm
	mma.sync.aligned.m16n8k8.row.col.f32.f16.f16.f32 {%f90895,%f90896,%f90897,%f90898}, {%r1,%r2}, {%r3}, {%f90895,%f90896,%f90897,%f90898};

	// end inline asm
	// begin inline asm
	mma.sync.aligned.m16n8k8.row.col.f32.f16.f16.f32 {%f90895,%f90896,%f90897,%f90898}, {%r1,%r2}, {%r3}, {%f90895,%f90896,%f90897,%f90898};

	// end inline asm
	// begin inline asm
	mma.sync.aligned.m16n8k8.row.col.f32.f16.f16.f32 {%f90895,%f90896,%f90897,%f90898}, {%r1,%r2}, {%r3}, {%f90895,%f90896,%f90897,%f90898};

	// end inline asm
	// begin inline asm
	mma.sync.aligned.m16n8k8.row.col.f32.f16.f16.f32 {%f90895,%f90896,%f90897,%f90898}, {%r1,%r2}, {%r3}, {%f90895,%f90896,%f90897,%f90898};

	// end inline asm
	// begin inline asm
	mma.sync.aligned.m16n8k8.row.col.f32.f16.f16.f32 {%f90895,%f90896,%f90897,%f90898}, {%r1,%r2}, {%r3}, {%f90895,%f90896,%f90897,%f90898};

	// end inline asm
	// begin inline asm
	mma.sync.aligned.m16n8k8.row.col.f32.f16.f16.f32 {%f90895,%f90896,%f90897,%f90898}, {%r1,%r2}, {%r3}, {%f90895,%f90896,%f90897,%f90898};

	// end inline asm
	// begin inline asm
	mma.sync.aligned.m16n8k8.row.col.f32.f16.f16.f32 {%f90895,%f90896,%f90897,%f90898}, {%r1,%r2}, {%r3}, {%f90895,%f90896,%f90897,%f90898};

	// end inline asm
	// begin inline asm
	mma.sync.aligned.m16n8k8.row.col.f32.f16.f16.f32 {%f90895,%f90896,%f90897,%f90898}, {%r1,%r2}, {%r3}, {%f90895,%f90896,%f90897,%f90898};

	// end inline asm
	// begin inline asm
	mma.sync.aligned.m16n8k8.row.col.f32.f16.f16.f32 {%f90895,%f90896,%f90897,%f90898}, {%r1,%r2}, {%r3}, {%f90895,%f90896,%f90897,%f90898};

	// end inline asm
	// begin inline asm
	mma.sync.aligned.m16n8k8.row.col.f32.f16.f16.f32 {%f90895,%f90896,%f90897,%f90898}, {%r1,%r2}, {%r3}, {%f90895,%f90896,%f90897,%f90898};

	// end inline asm
	// begin inline asm
	mma.sync.aligned.m16n8k8.row.col.f32.f16.f16.f32 {%f90895,%f90896,%f90897,%f90898}, {%r1,%r2}, {%r3}, {%f90895,%f90896,%f90897,%f90898};

	// end inline asm
	// begin inline asm
	mma.sync.aligned.m16n8k8.row.col.f32.f16.f16.f32 {%f90895,%f90896,%f90897,%f90898}, {%r1,%r2}, {%r3}, {%f90895,%f90896,%f90897,%f90898};

	// end inline asm
	// begin inline asm
	mma.sync.aligned.m16n8k8.row.col.f32.f16.f16.f32 {%f90895,%f90896,%f90897,%f90898}, {%r1,%r2}, {%r3}, {%f90895,%f90896,%f90897,%f90898};

	// end inline asm
	// begin inline asm
	mma.sync.aligned.m16n8k8.row.col.f32.f16.f16.f32 {%f90895,%f90896,%f90897,%f90898}, {%r1,%r2}, {%r3}, {%f90895,%f90896,%f90897,%f90898};

	// end inline asm
	// begin inline asm
	mma.sync.aligned.m16n8k8.row.col.f32.f16.f16.f32 {%f90895,%f90896,%f90897,%f90898}, {%r1,%r2}, {%r3}, {%f90895,%f90896,%f90897,%f90898};

	// end inline asm
	// begin inline asm
	mma.sync.aligned.m16n8k8.row.col.f32.f16.f16.f32 {%f90895,%f90896,%f90897,%f90898}, {%r1,%r2}, {%r3}, {%f90895,%f90896,%f90897,%f90898};

	// end inline asm
	// begin inline asm
	mma.sync.aligned.m16n8k8.row.col.f32.f16.f16.f32 {%f90895,%f90896,%f90897,%f90898}, {%r1,%r2}, {%r3}, {%f90895,%f90896,%f90897,%f90898};

	// end inline asm
	// begin inline asm
	mma.sync.aligned.m16n8k8.row.col.f32.f16.f16.f32 {%f90895,%f90896,%f90897,%f90898}, {%r1,%r2}, {%r3}, {%f90895,%f90896,%f90897,%f90898};

	// end inline asm
	// begin inline asm
	mma.sync.aligned.m16n8k8.row.col.f32.f16.f16.f32 {%f90895,%f90896,%f90897,%f90898}, {%r1,%r2}, {%r3}, {%f90895,%f90896,%f90897,%f90898};

	// end inline asm
	// begin inline asm
	mma.sync.aligned.m16n8k8.row.col.f32.f16.f16.f32 {%f90895,%f90896,%f90897,%f90898}, {%r1,%r2}, {%r3}, {%f90895,%f90896,%f90897,%f90898};

	// end inline asm
	// begin inline asm
	mma.sync.aligned.m16n8k8.row.col.f32.f16.f16.f32 {%f90895,%f90896,%f90897,%f90898}, {%r1,%r2}, {%r3}, {%f90895,%f90896,%f90897,%f90898};

	// end inline asm
	// begin inline asm
	mma.sync.aligned.m16n8k8.row.col.f32.f16.f16.f32 {%f90895,%f90896,%f90897,%f90898}, {%r1,%r2}, {%r3}, {%f90895,%f90896,%f90897,%f90898};

	// end inline asm
	// begin inline asm
	mma.sync.aligned.m16n8k8.row.col.f32.f16.f16.f32 {%f90895,%f90896,%f90897,%f90898}, {%r1,%r2}, {%r3}, {%f90895,%f90896,%f90897,%f90898};

	// end inline asm
	// begin inline asm
	mma.sync.aligned.m16n8k8.row.col.f32.f16.f16.f32 {%f90895,%f90896,%f90897,%f90898}, {%r1,%r2}, {%r3}, {%f90895,%f90896,%f90897,%f90898};

	// end inline asm
	// begin inline asm
	mma.sync.aligned.m16n8k8.row.col.f32.f16.f16.f32 {%f90895,%f90896,%f90897,%f90898}, {%r1,%r2}, {%r3}, {%f90895,%f90896,%f90897,%f90898};

	// end inline asm
	// begin inline asm
	mma.sync.aligned.m16n8k8.row.col.f32.f16.f16.f32 {%f90895,%f90896,%f90897,%f90898}, {%r1,%r2}, {%r3}, {%f90895,%f90896,%f90897,%f90898};

	// end inline asm
	// begin inline asm
	mma.sync.aligned.m16n8k8.row.col.f32.f16.f16.f32 {%f90895,%f90896,%f90897,%f90898}, {%r1,%r2}, {%r3}, {%f90895,%f90896,%f90897,%f90898};

	// end inline asm
	// begin inline asm
	mma.sync.aligned.m16n8k8.row.col.f32.f16.f16.f32 {%f90895,%f90896,%f90897,%f90898}, {%r1,%r2}, {%r3}, {%f90895,%f90896,%f90897,%f90898};

	// end inline asm
	// begin inline asm
	mma.sync.aligned.m16n8k8.row.col.f32.f16.f16.f32 {%f90895,%f90896,%f90897,%f90898}, {%r1,%r2}, {%r3}, {%f90895,%f90896,%f90897,%f90898};

	// end inline asm
	// begin inline asm
	mma.sync.aligned.m16n8k8.row.col.f32.f16.f16.f32 {%f90895,%f90896,%f90897,%f90898}, {%r1,%r2}, {%r3}, {%f90895,%f90896,%f90897,%f90898};

	// end inline asm
	// begin inline asm
	mma.sync.aligned.m16n8k8.row.col.f32.f16.f16.f32 {%f90895,%f90896,%f90897,%f90898}, {%r1,%r2}, {%r3}, {%f90895,%f90896,%f90897,%f90898};

	// end inline asm
	// begin inline asm
	mma.sync.aligned.m16n8k8.row.col.f32.f16.f16.f32 {%f90895,%f90896,%f90897,%f90898}, {%r1,%r2}, {%r3}, {%f90895,%f90896,%f90897,%f90898};

	// end inline asm
	// begin inline asm
	mma.sync.aligned.m16n8k8.row.col.f32.f16.f16.f32 {%f90895,%f90896,%f90897,%f90898}, {%r1,%r2}, {%r3}, {%f90895,%f90896,%f90897,%f90898};

	// end inline asm
	// begin inline asm
	mma.sync.aligned.m16n8k8.row.col.f32.f16.f16.f32 {%f90895,%f90896,%f90897,%f90898}, {%r1,%r2}, {%r3}, {%f90895,%f90896,%f90897,%f90898};

	// end inline asm
	// begin inline asm
	mma.sync.aligned.m16n8k8.row.col.f32.f16.f16.f32 {%f90895,%f90896,%f90897,%f90898}, {%r1,%r2}, {%r3}, {%f90895,%f90896,%f90897,%f90898};

	// end inline asm
	// begin inline asm
	mma.sync.aligned.m16n8k8.row.col.f32.f16.f16.f32 {%f90895,%f90896,%f90897,%f90898}, {%r1,%r2}, {%r3}, {%f90895,%f90896,%f90897,%f90898};

	// end inline asm
	// begin inline asm
	mma.sync.aligned.m16n8k8.row.col.f32.f16.f16.f32 {%f90895,%f90896,%f90897,%f90898}, {%r1,%r2}, {%r3}, {%f90895,%f90896,%f90897,%f90898};

	// end inline asm
	// begin inline asm
	mma.sync.aligned.m16n8k8.row.col.f32.f16.f16.f32 {%f90895,%f90896,%f90897,%f90898}, {%r1,%r2}, {%r3}, {%f90895,%f90896,%f90897,%f90898};

	// end inline asm
	// begin inline asm
	mma.sync.aligned.m16n8k8.row.col.f32.f16.f16.f32 {%f90895,%f90896,%f90897,%f90898}, {%r1,%r2}, {%r3}, {%f90895,%f90896,%f90897,%f90898};

	// end inline asm
	// begin inline asm
	mma.sync.aligned.m16n8k8.row.col.f32.f16.f16.f32 {%f90895,%f90896,%f90897,%f90898}, {%r1,%r2}, {%r3}, {%f90895,%f90896,%f90897,%f90898};

	// end inline asm
	// begin inline asm
	mma.sync.aligned.m16n8k8.row.col.f32.f16.f16.f32 {%f90895,%f90896,%f90897,%f90898}, {%r1,%r2}, {%r3}, {%f90895,%f90896,%f90897,%f90898};

	// end inline asm
	// begin inline asm
	mma.sync.aligned.m16n8k8.row.col.f32.f16.f16.f32 {%f90895,%f90896,%f90897,%f90898}, {%r1,%r2}, {%r3}, {%f90895,%f90896,%f90897,%f90898};

	// end inline asm
	// begin inline asm
	mma.sync.aligned.m16n8k8.row.col.f32.f16.f16.f32 {%f90895,%f90896,%f90897,%f90898}, {%r1,%r2}, {%r3}, {%f90895,%f90896,%f90897,%f90898};

	// end inline asm
	// begin inline asm
	mma.sync.aligned.m16n8k8.row.col.f32.f16.f16.f32 {%f90895,%f90896,%f90897,%f90898}, {%r1,%r2}, {%r3}, {%f90895,%f90896,%f90897,%f90898};

	// end inline asm
	// begin inline asm
	mma.sync.aligned.m16n8k8.row.col.f32.f16.f16.f32 {%f90895,%f90896,%f90897,%f90898}, {%r1,%r2}, {%r3}, {%f90895,%f90896,%f90897,%f90898};

	// end inline asm
	// begin inline asm
	mma.sync.aligned.m16n8k8.row.col.f32.f16.f16.f32 {%f90895,%f90896,%f90897,%f90898}, {%r1,%r2}, {%r3}, {%f90895,%f90896,%f90897,%f90898};

	// end inline asm
	// begin inline asm
	mma.sync.aligned.m16n8k8.row.col.f32.f16.f16.f32 {%f90895,%f90896,%f90897,%f90898}, {%r1,%r2}, {%r3}, {%f90895,%f90896,%f90897,%f90898};

	// end inline asm
	// begin inline asm
	mma.sync.aligned.m16n8k8.row.col.f32.f16.f16.f32 {%f90895,%f90896,%f90897,%f90898}, {%r1,%r2}, {%r3}, {%f90895,%f90896,%f90897,%f90898};

	// end inline asm
	// begin inline asm
	mma.sync.aligned.m16n8k8.row.col.f32.f16.f16.f32 {%f90895,%f90896,%f90897,%f90898}, {%r1,%r2}, {%r3}, {%f90895,%f90896,%f90897,%f90898};

	// end inline asm
	// begin inline asm
	mma.sync.aligned.m16n8k8.row.col.f32.f16.f16.f32 {%f90895,%f90896,%f90897,%f90898}, {%r1,%r2}, {%r3}, {%f90895,%f90896,%f90897,%f90898};

	// end inline asm
	// begin inline asm
	mma.sync.aligned.m16n8k8.row.col.f32.f16.f16.f32 {%f90895,%f90896,%f90897,%f90898}, {%r1,%r2}, {%r3}, {%f90895,%f90896,%f90897,%f90898};

	// end inline asm
	// begin inline asm
	mma.sync.aligned.m16n8k8.row.col.f32.f16.f16.f32 {%f90895,%f90896,%f90897,%f90898}, {%r1,%r2}, {%r3}, {%f90895,%f90896,%f90897,%f90898};

	// end inline asm
	// begin inline asm
	mma.sync.aligned.m16n8k8.row.col.f32.f16.f16.f32 {%f90895,%f90896,%f90897,%f90898}, {%r1,%r2}, {%r3}, {%f90895,%f90896,%f90897,%f90898};

	// end inline asm
	// begin inline asm
	mma.sync.aligned.m16n8k8.row.col.f32.f16.f16.f32 {%f90895,%f90896,%f90897,%f90898}, {%r1,%r2}, {%r3}, {%f90895,%f90896,%f90897,%f90898};

	// end inline asm
	// begin inline asm
	mma.sync.aligned.m16n8k8.row.col.f32.f16.f16.f32 {%f90895,%f90896,%f90897,%f90898}, {%r1,%r2}, {%r3}, {%f90895,%f90896,%f90897,%f90898};

	// end inline asm
	// begin inline asm
	mma.sync.aligned.m16n8k8.row.col.f32.f16.f16.f32 {%f90895,%f90896,%f90897,%f90898}, {%r1,%r2}, {%r3}, {%f90895,%f90896,%f90897,%f90898};

	// end inline asm
	// begin inline asm
	mma.sync.aligned.m16n8k8.row.col.f32.f16.f16.f32 {%f90895,%f90896,%f90897,%f90898}, {%r1,%r2}, {%r3}, {%f90895,%f90896,%f90897,%f90898};

	// end inline asm
	// begin inline asm
	mma.sync.aligned.m16n8k8.row.col.f32.f16.f16.f32 {%f90895,%f90896,%f90897,%f90898}, {%r1,%r2}, {%r3}, {%f90895,%f90896,%f90897,%f90898};

	// end inline asm
	// begin inline asm
	mma.sync.aligned.m16n8k8.row.col.f32.f16.f16.f32 {%f90895,%f90896,%f90897,%f90898}, {%r1,%r2}, {%r3}, {%f90895,%f90896,%f90897,%f90898};

	// end inline asm
	mov.f32 	%f93735, %f90895;
	mov.f32 	%f93737, %f90897;
	mov.f32 	%f93736, %f90896;
	mov.f32 	%f93738, %f90898;
	// begin inline asm
	mma.sync.aligned.m16n8k8.row.col.f32.f16.f16.f32 {%f93735,%f93736,%f93737,%f93738}, {%r1,%r2}, {%r3}, {%f93735,%f93736,%f93737,%f93738};

	// end inline asm
	// begin inline asm
	mma.sync.aligned.m16n8k8.row.col.f32.f16.f16.f32 {%f93735,%f93736,%f93737,%f93738}, {%r1,%r2}, {%r3}, {%f93735,%f93736,%f93737,%f93738};

	// end inline asm
	// begin inline asm
	mma.sync.aligned.m16n8k8.row.col.f32.f16.f16.f32 {%f93735,%f93736,%f93737,%f93738}, {%r1,%r2}, {%r3}, {%f93735,%f93736,%f93737,%f93738};

	// end inline asm
	// begin inline asm
	mma.sync.aligned.m16n8k8.row.col.f32.f16.f16.f32 {%f93735,%f93736,%f93737,%f93738}, {%r1,%r2}, {%r3}, {%f93735,%f93736,%f93737,%f93738};

	// end inline asm
	// begin inline asm
	mma.sync.aligned.m16n8k8.row.col.f32.f16.f16.f32 {%f93735,%f93736,%f93737,%f93738}, {%r1,%r2}, {%r3}, {%f93735,%f93736,%f93737,%f93738};

	// end inline asm
	// begin inline asm
	mma.sync.aligned.m16n8k8.row.col.f32.f16.f16.f32 {%f93735,%f93736,%f93737,%f93738}, {%r1,%r2}, {%r3}, {%f93735,%f93736,%f93737,%f93738};

	// end inline asm
	// begin inline asm
	mma.sync.aligned.m16n8k8.row.col.f32.f16.f16.f32 {%f93735,%f93736,%f93737,%f93738}, {%r1,%r2}, {%r3}, {%f93735,%f93736,%f93737,%f93738};

	// end inline asm
	// begin inline asm
	mma.sync.aligned.m16n8k8.row.col.f32.f16.f16.f32 {%f93735,%f93736,%f93737,%f93738}, {%r1,%r2}, {%r3}, {%f93735,%f93736,%f93737,%f93738};

	// end inline asm
	// begin inline asm
	mma.sync.aligned.m16n8k8.row.col.f32.f16.f16.f32 {%f93735,%f93736,%f93737,%f93738}, {%r1,%r2}, {%r3}, {%f93735,%f93736,%f93737,%f93738};

	// end inline asm
	// begin inline asm
	mma.sync.aligned.m16n8k8.row.col.f32.f16.f16.f32 {%f93735,%f93736,%f93737,%f93738}, {%r1,%r2}, {%r3}, {%f93735,%f93736,%f93737,%f93738};

	// end inline asm
	// begin inline asm
	mma.sync.aligned.m16n8k8.row.col.f32.f16.f16.f32 {%f93735,%f93736,%f93737,%f93738}, {%r1,%r2}, {%r3}, {%f93735,%f93736,%f93737,%f93738};

	// end inline asm
	// begin inline asm
	mma.sync.aligned.m16n8k8.row.col.f32.f16.f16.f32 {%f93735,%f93736,%f93737,%f93738}, {%r1,%r2}, {%r3}, {%f93735,%f93736,%f93737,%f93738};

	// end inline asm
	// begin inline asm
	mma.sync.aligned.m16n8k8.row.col.f32.f16.f16.f32 {%f93735,%f93736,%f93737,%f93738}, {%r1,%r2}, {%r3}, {%f93735,%f93736,%f93737,%f93738};

	// end inline asm
	// begin inline asm
	mma.sync.aligned.m16n8k8.row.col.f32.f16.f16.f32 {%f93735,%f93736,%f93737,%f93738}, {%r1,%r2}, {%r3}, {%f93735,%f93736,%f93737,%f93738};

	// end inline asm
	// begin inline asm
	mma.sync.aligned.m16n8k8.row.col.f32.f16.f16.f32 {%f93735,%f93736,%f93737,%f93738}, {%r1,%r2}, {%r3}, {%f93735,%f93736,%f93737,%f93738};

	// end inline asm
	// begin inline asm
	mma.sync.aligned.m16n8k8.row.col.f32.f16.f16.f32 {%f93735,%f93736,%f93737,%f93738}, {%r1,%r2}, {%r3}, {%f93735,%f93736,%f93737,%f93738};

	// end inline asm
	// begin inline asm
	mma.sync.aligned.m16n8k8.row.col.f32.f16.f16.f32 {%f93735,%f93736,%f93737,%f93738}, {%r1,%r2}, {%r3}, {%f93735,%f93736,%f93737,%f93738};

	// end inline asm
	// begin inline asm
	mma.sync.aligned.m16n8k8.row.col.f32.f16.f16.f32 {%f93735,%f93736,%f93737,%f93738}, {%r1,%r2}, {%r3}, {%f93735,%f93736,%f93737,%f93738};

	// end inline asm
	// begin inline asm
	mma.sync.aligned.m16n8k8.row.col.f32.f16.f16.f32 {%f93735,%f93736,%f93737,%f93738}, {%r1,%r2}, {%r3}, {%f93735,%f93736,%f93737,%f93738};

	// end inline asm
	// begin inline asm
	mma.sync.aligned.m16n8k8.row.col.f32.f16.f16.f32 {%f93735,%f93736,%f93737,%f93738}, {%r1,%r2}, {%r3}, {%f93735,%f93736,%f93737,%f93738};

	// end inline asm
	// begin inline asm
	mma.sync.aligned.m16n8k8.row.col.f32.f16.f16.f32 {%f93735,%f93736,%f93737,%f93738}, {%r1,%r2}, {%r3}, {%f93735,%f93736,%f93737,%f93738};

	// end inline asm
	// begin inline asm
	mma.sync.aligned.m16n8k8.row.col.f32.f16.f16.f32 {%f93735,%f93736,%f93737,%f93738}, {%r1,%r2}, {%r3}, {%f93735,%f93736,%f93737,%f93738};

	// end inline asm
	// begin inline asm
	mma.sync.aligned.m16n8k8.row.col.f32.f16.f16.f32 {%f93735,%f93736,%f93737,%f93738}, {%r1,%r2}, {%r3}, {%f93735,%f93736,%f93737,%f93738};

	// end inline asm
	// begin inline asm
	mma.sync.aligned.m16n8k8.row.col.f32.f16.f16.f32 {%f93735,%f93736,%f93737,%f93738}, {%r1,%r2}, {%r3}, {%f93735,%f93736,%f93737,%f93738};

	// end inline asm
	// begin inline asm
	mma.sync.aligned.m16n8k8.row.col.f32.f16.f16.f32 {%f93735,%f93736,%f93737,%f93738}, {%r1,%r2}, {%r3}, {%f93735,%f93736,%f93737,%f93738};

	// end inline asm
	// begin inline asm
	mma.sync.aligned.m16n8k8.row.col.f32.f16.f16.f32 {%f93735,%f93736,%f93737,%f93738}, {%r1,%r2}, {%r3}, {%f93735,%f93736,%f93737,%f93738};

	// end inline asm
	// begin inline asm
	mma.sync.aligned.m16n8k8.row.col.f32.f16.f16.f32 {%f93735,%f93736,%f93737,%f93738}, {%r1,%r2}, {%r3}, {%f93735,%f93736,%f93737,%f93738};

	// end inline asm
	// begin inline asm
	mma.sync.aligned.m16n8k8.row.col.f32.f16.f16.f32 {%f93735,%f93736,%f93737,%f93738}, {%r1,%r2}, {%r3}, {%f93735,%f93736,%f93737,%f93738};

	// end inline asm
	// begin inline asm
	mma.sync.aligned.m16n8k8.row.col.f32.f16.f16.f32 {%f93735,%f93736,%f93737,%f93738}, {%r1,%r2}, {%r3}, {%f93735,%f93736,%f93737,%f93738};

	// end inline asm
	// begin inline asm
	mma.sync.aligned.m16n8k8.row.col.f32.f16.f16.f32 {%f93735,%f93736,%f93737,%f93738}, {%r1,%r2}, {%r3}, {%f93735,%f93736,%f93737,%f93738};

	// end inline asm
	// begin inline asm
	mma.sync.aligned.m16n8k8.row.col.f32.f16.f16.f32 {%f93735,%f93736,%f93737,%f93738}, {%r1,%r2}, {%r3}, {%f93735,%f93736,%f93737,%f93738};

	// end inline asm
	// begin inline asm
	mma.sync.aligned.m16n8k8.row.col.f32.f16.f16.f32 {%f93735,%f93736,%f93737,%f93738}, {%r1,%r2}, {%r3}, {%f93735,%f93736,%f93737,%f93738};

	// end inline asm
	// begin inline asm
	mma.sync.aligned.m16n8k8.row.col.f32.f16.f16.f32 {%f93735,%f93736,%f93737,%f93738}, {%r1,%r2}, {%r3}, {%f93735,%f93736,%f93737,%f93738};

	// end inline asm
	// begin inline asm
	mma.sync.aligned.m16n8k8.row.col.f32.f16.f16.f32 {%f93735,%f93736,%f93737,%f93738}, {%r1,%r2}, {%r3}, {%f93735,%f93736,%f93737,%f93738};

	// end inline asm
	// begin inline asm
	mma.sync.aligned.m16n8k8.row.col.f32.f16.f16.f32 {%f93735,%f93736,%f93737,%f93738}, {%r1,%r2}, {%r3}, {%f93735,%f93736,%f93737,%f93738};

	// end inline asm
	// begin inline asm
	mma.sync.aligned.m16n8k8.row.col.f32.f16.f16.f32 {%f93735,%f93736,%f93737,%f93738}, {%r1,%r2}, {%r3}, {%f93735,%f93736,%f93737,%f93738};

	// end inline asm
	// begin inline asm
	mma.sync.aligned.m16n8k8.row.col.f32.f16.f16.f32 {%f93735,%f93736,%f93737,%f93738}, {%r1,%r2}, {%r3}, {%f93735,%f93736,%f93737,%f93738};

	// end inline asm
	// begin inline asm
	mma.sync.aligned.m16n8k8.row.col.f32.f16.f16.f32 {%f93735,%f93736,%f93737,%f93738}, {%r1,%r2}, {%r3}, {%f93735,%f93736,%f93737,%f93738};

	// end inline asm
	// begin inline asm
	mma.sync.aligned.m16n8k8.row.col.f32.f16.f16.f32 {%f93735,%f93736,%f93737,%f93738}, {%r1,%r2}, {%r3}, {%f93735,%f93736,%f93737,%f93738};

	// end inline asm
	// begin inline asm
	mma.sync.aligned.m16n8k8.row.col.f32.f16.f16.f32 {%f93735,%f93736,%f93737,%f93738}, {%r1,%r2}, {%r3}, {%f93735,%f93736,%f93737,%f93738};

	// end inline asm
	// begin inline asm
	mma.sync.aligned.m16n8k8.row.col.f32.f16.f16.f32 {%f93735,%f93736,%f93737,%f93738}, {%r1,%r2}, {%r3}, {%f93735,%f93736,%f93737,%f93738};

	// end inline asm
	// begin inline asm
	mma.sync.aligned.m16n8k8.row.col.f32.f16.f16.f32 {%f93735,%f93736,%f93737,%f93738}, {%r1,%r2}, {%r3}, {%f93735,%f93736,%f93737,%f93738};

	// end inline asm
	// begin inline asm
	mma.sync.aligned.m16n8k8.row.col.f32.f16.f16.f32 {%f93735,%f93736,%f93737,%f93738}, {%r1,%r2}, {%r3}, {%f93735,%f93736,%f93737,%f93738};

	// end inline asm
	// begin inline asm
	mma.sync.aligned.m16n8k8.row.col.f32.f16.f16.f32 {%f93735,%f93736,%f93737,%f93738}, {%r1,%r2}, {%r3}, {%f93735,%f93736,%f93737,%f93738};

	// end inline asm
	// begin inline asm
	mma.sync.aligned.m16n8k8.row.col.f32.f16.f16.f32 {%f93735,%f93736,%f93737,%f93738}, {%r1,%r2}, {%r3}, {%f93735,%f93736,%f93737,%f93738};

	// end inline asm
	// begin inline asm
	mma.sync.aligned.m16n8k8.row.col.f32.f16.f16.f32 {%f93735,%f93736,%f93737,%f93738}, {%r1,%r2}, {%r3}, {%f93735,%f93736,%f93737,%f93738};

	// end inline asm
	// begin inline asm
	mma.sync.aligned.m16n8k8.row.col.f32.f16.f16.f32 {%f93735,%f93736,%f93737,%f93738}, {%r1,%r2}, {%r3}, {%f93735,%f93736,%f93737,%f93738};

	// end inline asm
	// begin inline asm
	mma.sync.aligned.m16n8k8.row.col.f32.f16.f16.f32 {%f93735,%f93736,%f93737,%f93738}, {%r1,%r2}, {%r3}, {%f93735,%f93736,%f93737,%f93738};

	// end inline asm
	// begin inline asm
	mma.sync.aligned.m16n8k8.row.col.f32.f16.f16.f32 {%f93735,%f93736,%f93737,%f93738}, {%r1,%r2}, {%r3}, {%f93735,%f93736,%f93737,%f93738};

	// end inline asm
	// begin inline asm
	mma.sync.aligned.m16n8k8.row.col.f32.f16.f16.f32 {%f93735,%f93736,%f93737,%f93738}, {%r1,%r2}, {%r3}, {%f93735,%f93736,%f93737,%f93738};

	// end inline asm
	// begin inline asm
	mma.sync.aligned.m16n8k8.row.col.f32.f16.f16.f32 {%f93735,%f93736,%f93737,%f93738}, {%r1,%r2}, {%r3}, {%f93735,%f93736,%f93737,%f93738};

	// end inline asm
	// begin inline asm
	mma.sync.aligned.m16n8k8.row.col.f32.f16.f16.f32 {%f93735,%f93736,%f93737,%f93738}, {%r1,%r2}, {%r3}, {%f93735,%f93736,%f93737,%f93738};

	// end inline asm
	// begin inline asm
	mma.sync.aligned.m16n8k8.row.col.f32.f16.f16.f32 {%f93735,%f93736,%f93737,%f93738}, {%r1,%r2}, {%r3}, {%f93735,%f93736,%f93737,%f93738};

	// end inline asm
	// begin inline asm
	mma.sync.aligned.m16n8k8.row.col.f32.f16.f16.f32 {%f93735,%f93736,%f93737,%f93738}, {%r1,%r2}, {%r3}, {%f93735,%f93736,%f93737,%f93738};

	// end inline asm
	// begin inline asm
	mma.sync.aligned.m16n8k8.row.col.f32.f16.f16.f32 {%f93735,%f93736,%f93737,%f93738}, {%r1,%r2}, {%r3}, {%f93735,%f93736,%f93737,%f93738};

	// end inline asm
	// begin inline asm
	mma.sync.aligned.m16n8k8.row.col.f32.f16.f16.f32 {%f93735,%f93736,%f93737,%f93738}, {%r1,%r2}, {%r3}, {%f93735,%f93736,%f93737,%f93738};

	// end inline asm
	// begin inline asm
	mma.sync.aligned.m16n8k8.row.col.f32.f16.f16.f32 {%f93735,%f93736,%f93737,%f93738}, {%r1,%r2}, {%r3}, {%f93735,%f93736,%f93737,%f93738};

	// end inline asm
	// begin inline asm
	mma.sync.aligned.m16n8k8.row.col.f32.f16.f16.f32 {%f93735,%f93736,%f93737,%f93738}, {%r1,%r2}, {%r3}, {%f93735,%f93736,%f93737,%f93738};

	// end inline asm
	// begin inline asm
	mma.sync.aligned.m16n8k8.row.col.f32.f16.f16.f32 {%f93735,%f93736,%f93737,%f93738}, {%r1,%r2}, {%r3}, {%f93735,%f93736,%f93737,%f93738};

	// end inline asm
	// begin inline asm
	mma.sync.aligned.m16n8k8.row.col.f32.f16.f16.f32 {%f93735,%f93736,%f93737,%f93738}, {%r1,%r2}, {%r3}, {%f93735,%f93736,%f93737,%f93738};

	// end inline asm
	// begin inline asm
	mma.sync.aligned.m16n8k8.row.col.f32.f16.f16.f32 {%f93735,%f93736,%f93737,%f93738}, {%r1,%r2}, {%r3}, {%f93735,%f93736,%f93737,%f93738};

	// end inline asm
	// begin inline asm
	mma.sync.aligned.m16n8k8.row.col.f32.f16.f16.f32 {%f93735,%f93736,%f93737,%f93738}, {%r1,%r2}, {%r3}, {%f93735,%f93736,%f93737,%f93738};

	// end inline asm
	// begin inline asm
	mma.sync.aligned.m16n8k8.row.col.f32.f16.f16.f32 {%f93735,%f93736,%f93737,%f93738}, {%r1,%r2}, {%r3}, {%f93735,%f93736,%f93737,%f93738};

	// end inline asm
	// begin inline asm
	mma.sync.aligned.m16n8k8.row.col.f32.f16.f16.f32 {%f93735,%f93736,%f93737,%f93738}, {%r1,%r2}, {%r3}, {%f93735,%f93736,%f93737,%f93738};

	// end inline asm
	// begin inline asm
	mma.sync.aligned.m16n8k8.row.col.f32.f16.f16.f32 {%f93735,%f93736,%f93737,%f93738}, {%r1,%r2}, {%r3}, {%f93735,%f93736,%f93737,%f93738};

	// end inline asm
	// begin inline asm
	mma.sync.aligned.m16n8k8.row.col.f32.f16.f16.f32 {%f93735,%f93736,%f93737,%f93738}, {%r1,%r2}, {%r3}, {%f93735,%f93736,%f93737,%f93738};

	// end inline asm
	// begin inline asm
	mma.sync.aligned.m16n8k8.row.col.f32.f16.f16.f32 {%f93735,%f93736,%f93737,%f93738}, {%r1,%r2}, {%r3}, {%f93735,%f93736,%f93737,%f93738};

	// end inline asm
	// begin inline asm
	mma.sync.aligned.m16n8k8.row.col.f32.f16.f16.f32 {%f93735,%f93736,%f93737,%f93738}, {%r1,%r2}, {%r3}, {%f93735,%f93736,%f93737,%f93738};

	// end inline asm
	// begin inline asm
	mma.sync.aligned.m16n8k8.row.col.f32.f16.f16.f32 {%f93735,%f93736,%f93737,%f93738}, {%r1,%r2}, {%r3}, {%f93735,%f93736,%f93737,%f93738};

	// end inline asm
	// begin inline asm
	mma.sync.aligned.m16n8k8.row.col.f32.f16.f16.f32 {%f93735,%f93736,%f93737,%f93738}, {%r1,%r2}, {%r3}, {%f93735,%f93736,%f93737,%f93738};

	// end inline asm
	// begin inline asm
	mma.sync.aligned.m16n8k8.row.col.f32.f16.f16.f32 {%f93735,%f93736,%f93737,%f93738}, {%r1,%r2}, {%r3}, {%f93735,%f93736,%f93737,%f93738};

	// end inline asm
	// begin inline asm
	mma.sync.aligned.m16n8k8.row.col.f32.f16.f16.f32 {%f93735,%f93736,%f93737,%f93738}, {%r1,%r2}, {%r3}, {%f93735,%f93736,%f93737,%f93738};

	// end inline asm
	// begin inline asm
	mma.sync.aligned.m16n8k8.row.col.f32.f16.f16.f32 {%f93735,%f93736,%f93737,%f93738}, {%r1,%r2}, {%r3}, {%f93735,%f93736,%f93737,%f93738};

	// end inline asm
	// begin inline asm
	mma.sync.aligned.m16n8k8.row.col.f32.f16.f16.f32 {%f93735,%f93736,%f93737,%f93738}, {%r1,%r2}, {%r3}, {%f93735,%f93736,%f93737,%f93738};

	// end inline asm
	// begin inline asm
	mma.sync.aligned.m16n8k8.row.col.f32.f16.f16.f32 {%f93735,%f93736,%f93737,%f93738}, {%r1,%r2}, {%r3}, {%f93735,%f93736,%f93737,%f93738};

	// end inline asm
	// begin inline asm
	mma.sync.aligned.m16n8k8.row.col.f32.f16.f16.f32 {%f93735,%f93736,%f93737,%f93738}, {%r1,%r2}, {%r3}, {%f93735,%f93736,%f93737,%f93738};

	// end inline asm
	// begin inline asm
	mma.sync.aligned.m16n8k8.row.col.f32.f16.f16.f32 {%f93735,%f93736,%f93737,%f93738}, {%r1,%r2}, {%r3}, {%f93735,%f93736,%f93737,%f93738};

	// end inline asm
	// begin inline asm
	mma.sync.aligned.m16n8k8.row.col.f32.f16.f16.f32 {%f93735,%f93736,%f93737,%f93738}, {%r1,%r2}, {%r3}, {%f93735,%f93736,%f93737,%f93738};

	// end inline asm
	// begin inline asm
	mma.sync.aligned.m16n8k8.row.col.f32.f16.f16.f32 {%f93735,%f93736,%f93737,%f93738}, {%r1,%r2}, {%r3}, {%f93735,%f93736,%f93737,%f93738};

	// end inline asm
	// begin inline asm
	mma.sync.aligned.m16n8k8.row.col.f32.f16.f16.f32 {%f93735,%f93736,%f93737,%f93738}, {%r1,%r2}, {%r3}, {%f93735,%f93736,%f93737,%f93738};

	// end inline asm
	// begin inline asm
	mma.sync.aligned.m16n8k8.row.col.f32.f16.f16.f32 {%f93735,%f93736,%f93737,%f93738}, {%r1,%r2}, {%r3}, {%f93735,%f93736,%f93737,%f93738};

	// end inline asm
	// begin inline asm
	mma.sync.aligned.m16n8k8.row.col.f32.f16.f16.f32 {%f93735,%f93736,%f93737,%f93738}, {%r1,%r2}, {%r3}, {%f93735,%f93736,%f93737,%f93738};

	// end inline asm
	// begin inline asm
	mma.sync.aligned.m16n8k8.row.col.f32.f16.f16.f32 {%f93735,%f93736,%f93737,%f93738}, {%r1,%r2}, {%r3}, {%f93735,%f93736,%f93737,%f93738};

	// end inline asm
	// begin inline asm
	mma.sync.aligned.m16n8k8.row.col.f32.f16.f16.f32 {%f93735,%f93736,%f93737,%f93738}, {%r1,%r2}, {%r3}, {%f93735,%f93736,%f93737,%f93738};

	// end inline asm
	// begin inline asm
	mma.sync.aligned.m16n8k8.row.col.f32.f16.f16.f32 {%f93735,%f93736,%f93737,%f93738}, {%r1,%r2}, {%r3}, {%f93735,%f93736,%f93737,%f93738};

	// end inline asm
	// begin inline asm
	mma.sync.aligned.m16n8k8.row.col.f32.f16.f16.f32 {%f93735,%f93736,%f93737,%f93738}, {%r1,%r2}, {%r3}, {%f93735,%f93736,%f93737,%f93738};

	// end inline asm
	// begin inline asm
	mma.sync.aligned.m16n8k8.row.col.f32.f16.f16.f32 {%f93735,%f93736,%f93737,%f93738}, {%r1,%r2}, {%r3}, {%f93735,%f93736,%f93737,%f93738};

	// end inline asm
	// begin inline asm
	mma.sync.aligned.m16n8k8.row.col.f32.f16.f16.f32 {%f93735,%f93736,%f93737,%f93738}, {%r1,%r2}, {%r3}, {%f93735,%f93736,%f93737,%f93738};

	// end inline asm
	// begin inline asm
	mma.sync.aligned.m16n8k8.row.col.f32.f16.f16.f32 {%f93735,%f93736,%f93737,%f93738}, {%r1,%r2}, {%r3}, {%f93735,%f93736,%f93737,%f93738};

	// end inline asm
	// begin inline asm
	mma.sync.aligned.m16n8k8.row.col.f32.f16.f16.f32 {%f93735,%f93736,%f93737,%f93738}, {%r1,%r2}, {%r3}, {%f93735,%f93736,%f93737,%f93738};

	// end inline asm
	// begin inline asm
	mma.sync.aligned.m16n8k8.row.col.f32.f16.f16.f32 {%f93735,%f93736,%f93737,%f93738}, {%r1,%r2}, {%r3}, {%f93735,%f93736,%f93737,%f93738};

	// end inline asm
	// begin inline asm
	mma.sync.aligned.m16n8k8.row.col.f32.f16.f16.f32 {%f93735,%f93736,%f93737,%f93738}, {%r1,%r2}, {%r3}, {%f93735,%f93736,%f93737,%f93738};

	// end inline asm
	// begin inline asm
	mma.sync.aligned.m16n8k8.row.col.f32.f16.f16.f32 {%f93735,%f93736,%f93737,%f93738}, {%r1,%r2}, {%r3}, {%f93735,%f93736,%f93737,%f93738};

	// end inline asm
	// begin inline asm
	mma.sync.aligned.m16n8k8.row.col.f32.f16.f16.f32 {%f93735,%f93736,%f93737,%f93738}, {%r1,%r2}, {%r3}, {%f93735,%f93736,%f93737,%f93738};

	// end inline asm
	// begin inline asm
	mma.sync.aligned.m16n8k8.row.col.f32.f16.f16.f32 {%f93735,%f93736,%f93737,%f93738}, {%r1,%r2}, {%r3}, {%f93735,%f93736,%f93737,%f93738};

	// end inline asm
	// begin inline asm
	mma.sync.aligned.m16n8k8.row.col.f32.f16.f16.f32 {%f93735,%f93736,%f93737,%f93738}, {%r1,%r2}, {%r3}, {%f93735,%f93736,%f93737,%f93738};

	// end inline asm
	// begin inline asm
	mma.sync.aligned.m16n8k8.row.col.f32.f16.f16.f32 {%f93735,%f93736,%f93737,%f93738}, {%r1,%r2}, {%r3}, {%f93735,%f93736,%f93737,%f93738};

	// end inline asm
	// begin inline asm
	mma.sync.aligned.m16n8k8.row.col.f32.f16.f16.f32 {%f93735,%f93736,%f93737,%f93738}, {%r1,%r2}, {%r3}, {%f93735,%f93736,%f93737,%f93738};

	// end inline asm
	// begin inline asm
	mma.sync.aligned.m16n8k8.row.col.f32.f16.f16.f32 {%f93735,%f93736,%f93737,%f93738}, {%r1,%r2}, {%r3}, {%f93735,%f93736,%f93737,%f93738};

	// end inline asm
	// begin inline asm
	mma.sync.aligned.m16n8k8.row.col.f32.f16.f16.f32 {%f93735,%f93736,%f93737,%f93738}, {%r1,%r2}, {%r3}, {%f93735,%f93736,%f93737,%f93738};

	// end inline asm
	// begin inline asm
	mma.sync.aligned.m16n8k8.row.col.f32.f16.f16.f32 {%f93735,%f93736,%f93737,%f93738}, {%r1,%r2}, {%r3}, {%f93735,%f93736,%f93737,%f93738};

	// end inline asm
	// begin inline asm
	mma.sync.aligned.m16n8k8.row.col.f32.f16.f16.f32 {%f93735,%f93736,%f93737,%f93738}, {%r1,%r2}, {%r3}, {%f93735,%f93736,%f93737,%f93738};

	// end inline asm
	// begin inline asm
	mma.sync.aligned.m16n8k8.row.col.f32.f16.f16.f32 {%f93735,%f93736,%f93737,%f93738}, {%r1,%r2}, {%r3}, {%f93735,%f93736,%f93737,%f93738};

	// end inline asm
	// begin inline asm
	mma.sync.aligned.m16n8k8.row.col.f32.f16.f16.f32 {%f93735,%f93736,%f93737,%f93738}, {%r1,%r2}, {%r3}, {%f93735,%f93736,%f93737,%f93738};

	// end inline asm
	// begin inline asm
	mma.sync.aligned.m16n8k8.row.col.f32.f16.f16.f32 {%f93735,%f93736,%f93737,%f93738}, {%r1,%r2}, {%r3}, {%f93735,%f93736,%f93737,%f93738};

	// end inline asm
	// begin inline asm
	mma.sync.aligned.m16n8k8.row.col.f32.f16.f16.f32 {%f93735,%f93736,%f93737,%f93738}, {%r1,%r2}, {%r3}, {%f93735,%f93736,%f93737,%f93738};

	// end inline asm
	// begin inline asm
	mma.sync.aligned.m16n8k8.row.col.f32.f16.f16.f32 {%f93735,%f93736,%f93737,%f93738}, {%r1,%r2}, {%r3}, {%f93735,%f93736,%f93737,%f93738};

	// end inline asm
	// begin inline asm
	mma.sync.aligned.m16n8k8.row.col.f32.f16.f16.f32 {%f93735,%f93736,%f93737,%f93738}, {%r1,%r2}, {%r3}, {%f93735,%f93736,%f93737,%f93738};

	// end inline asm
	// begin inline asm
	mma.sync.aligned.m16n8k8.row.col.f32.f16.f16.f32 {%f93735,%f93736,%f93737,%f93738}, {%r1,%r2}, {%r3}, {%f93735,%f93736,%f93737,%f93738};

	// end inline asm
	// begin inline asm
	mma.sync.aligned.m16n8k8.row.col.f32.f16.f16.f32 {%f93735,%f93736,%f93737,%f93738}, {%r1,%r2}, {%r3}, {%f93735,%f93736,%f93737,%f93738};

	// end inline asm
	// begin inline asm
	mma.sync.aligned.m16n8k8.row.col.f32.f16.f16.f32 {%f93735,%f93736,%f93737,%f93738}, {%r1,%r2}, {%r3}, {%f93735,%f93736,%f93737,%f93738};

	// end inline asm
	// begin inline asm
	mma.sync.aligned.m16n8k8.row.col.f32.f16.f16.f32 {%f93735,%f93736,%f93737,%f93738}, {%r1,%r2}, {%r3}, {%f93735,%f93736,%f93737,%f93738};

	// end inline asm
	// begin inline asm
	mma.sync.aligned.m16n8k8.row.col.f32.f16.f16.f32 {%f93735,%f93736,%f93737,%f93738}, {%r1,%r2}, {%r3}, {%f93735,%f93736,%f93737,%f93738};

	// end inline asm
	// begin inline asm
	mma.sync.aligned.m16n8k8.row.col.f32.f16.f16.f32 {%f93735,%f93736,%f93737,%f93738}, {%r1,%r2}, {%r3}, {%f93735,%f93736,%f93737,%f93738};

	// end inline asm
	// begin inline asm
	mma.sync.aligned.m16n8k8.row.col.f32.f16.f16.f32 {%f93735,%f93736,%f93737,%f93738}, {%r1,%r2}, {%r3}, {%f93735,%f93736,%f93737,%f93738};

	// end inline asm
	// begin inline asm
	mma.sync.aligned.m16n8k8.row.col.f32.f16.f16.f32 {%f93735,%f93736,%f93737,%f93738}, {%r1,%r2}, {%r3}, {%f93735,%f93736,%f93737,%f93738};

	// end inline asm
	// begin inline asm
	mma.sync.aligned.m16n8k8.row.col.f32.f16.f16.f32 {%f93735,%f93736,%f93737,%f93738}, {%r1,%r2}, {%r3}, {%f93735,%f93736,%f93737,%f93738};

	// end inline asm
	// begin inline asm
	mma.sync.aligned.m16n8k8.row.col.f32.f16.f16.f32 {%f93735,%f93736,%f93737,%f93738}, {%r1,%r2}, {%r3}, {%f93735,%f93736,%f93737,%f93738};

	// end inline asm
	// begin inline asm
	mma.sync.aligned.m16n8k8.row.col.f32.f16.f16.f32 {%f93735,%f93736,%f93737,%f93738}, {%r1,%r2}, {%r3}, {%f93735,%f93736,%f93737,%f93738};

	// end inline asm
	// begin inline asm
	mma.sync.aligned.m16n8k8.row.col.f32.f16.f16.f32 {%f93735,%f93736,%f93737,%f93738}, {%r1,%r2}, {%r3}, {%f93735,%f93736,%f93737,%f93738};

	// end inline asm
	// begin inline asm
	mma.sync.aligned.m16n8k8.row.col.f32.f16.f16.f32 {%f93735,%f93736,%f93737,%f93738}, {%r1,%r2}, {%r3}, {%f93735,%f93736,%f93737,%f93738};

	// end inline asm
	// begin inline asm
	mma.sync.aligned.m16n8k8.row.col.f32.f16.f16.f32 {%f93735,%f93736,%f93737,%f93738}, {%r1,%r2}, {%r3}, {%f93735,%f93736,%f93737,%f93738};

	// end inline asm
	// begin inline asm
	mma.sync.aligned.m16n8k8.row.col.f32.f16.f16.f32 {%f93735,%f93736,%f93737,%f93738}, {%r1,%r2}, {%r3}, {%f93735,%f93736,%f93737,%f93738};

	// end inline asm
	// begin inline asm
	mma.sync.aligned.m16n8k8.row.col.f32.f16.f16.f32 {%f93735,%f93736,%f93737,%f93738}, {%r1,%r2}, {%r3}, {%f93735,%f93736,%f93737,%f93738};

	// end inline asm
	// begin inline asm
	mma.sync.aligned.m16n8k8.row.col.f32.f16.f16.f32 {%f93735,%f93736,%f93737,%f93738}, {%r1,%r2}, {%r3}, {%f93735,%f93736,%f93737,%f93738};

	// end inline asm
	// begin inline asm
	mma.sync.aligned.m16n8k8.row.col.f32.f16.f16.f32 {%f93735,%f93736,%f93737,%f93738}, {%r1,%r2}, {%r3}, {%f93735,%f93736,%f93737,%f93738};

	// end inline asm
	// begin inline asm
	mma.sync.aligned.m16n8k8.row.col.f32.f16.f16.f32 {%f93735,%f93736,%f93737,%f93738}, {%r1,%r2}, {%r3}, {%f93735,%f93736,%f93737,%f93738};

	// end inline asm
	// begin inline asm
	mma.sync.aligned.m16n8k8.row.col.f32.f16.f16.f32 {%f93735,%f93736,%f93737,%f93738}, {%r1,%r2}, {%r3}, {%f93735,%f93736,%f93737,%f93738};

	// end inline asm
	// begin inline asm
	mma.sync.aligned.m16n8k8.row.col.f32.f16.f16.f32 {%f93735,%f93736,%f93737,%f93738}, {%r1,%r2}, {%r3}, {%f93735,%f93736,%f93737,%f93738};

	// end inline asm
	// begin inline asm
	mma.sync.aligned.m16n8k8.row.col.f32.f16.f16.f32 {%f93735,%f93736,%f93737,%f93738}, {%r1,%r2}, {%r3}, {%f93735,%f93736,%f93737,%f93738};

	// end inline asm
	// begin inline asm
	mma.sync.aligned.m16n8k8.row.col.f32.f16.f16.f32 {%f93735,%f93736,%f93737,%f93738}, {%r1,%r2}, {%r3}, {%f93735,%f93736,%f93737,%f93738};

	// end inline asm
	// begin inline asm
	mma.sync.aligned.m16n8k8.row.col.f32.f16.f16.f32 {%f93735,%f93736,%f93737,%f93738}, {%r1,%r2}, {%r3}, {%f93735,%f93736,%f93737,%f93738};

	// end inline asm
	// begin inline asm
	mma.sync.aligned.m16n8k8.row.col.f32.f16.f16.f32 {%f93735,%f93736,%f93737,%f93738}, {%r1,%r2}, {%r3}, {%f93735,%f93736,%f93737,%f93738};

	// end inline asm
	// begin inline asm
	mma.sync.aligned.m16n8k8.row.col.f32.f16.f16.f32 {%f93735,%f93736,%f93737,%f93738}, {%r1,%r2}, {%r3}, {%f93735,%f93736,%f93737,%f93738};

	// end inline asm
	// begin inline asm
	mma.sync.aligned.m16n8k8.row.col.f32.f16.f16.f32 {%f93735,%f93736,%f93737,%f93738}, {%r1,%r2}, {%r3}, {%f93735,%f93736,%f93737,%f93738};

	// end inline asm
	// begin inline asm
	mma.sync.aligned.m16n8k8.row.col.f32.f16.f16.f32 {%f93735,%f93736,%f93737,%f93738}, {%r1,%r2}, {%r3}, {%f93735,%f93736,%f93737,%f93738};

	// end inline asm
	// begin inline asm
	mma.sync.aligned.m16n8k8.row.col.f32.f16.f16.f32 {%f93735,%f93736,%f93737,%f93738}, {%r1,%r2}, {%r3}, {%f93735,%f93736,%f93737,%f93738};

	// end inline asm
	// begin inline asm
	mma.sync.aligned.m16n8k8.row.col.f32.f16.f16.f32 {%f93735,%f93736,%f93737,%f93738}, {%r1,%r2}, {%r3}, {%f93735,%f93736,%f93737,%f93738};

	// end inline asm
	// begin inline asm
	mma.sync.aligned.m16n8k8.row.col.f32.f16.f16.f32 {%f93735,%f93736,%f93737,%f93738}, {%r1,%r2}, {%r3}, {%f93735,%f93736,%f93737,%f93738};

	// end inline asm
	// begin inline asm
	mma.sync.aligned.m16n8k8.row.col.f32.f16.f16.f32 {%f93735,%f93736,%f93737,%f93738}, {%r1,%r2}, {%r3}, {%f93735,%f93736,%f93737,%f93738};

	// end inline asm
	// begin inline asm
	mma.sync.aligned.m16n8k8.row.col.f32.f16.f16.f32 {%f93735,%f93736,%f93737,%f93738}, {%r1,%r2}, {%r3}, {%f93735,%f93736,%f93737,%f93738};

	// end inline asm
	// begin inline asm
	mma.sync.aligned.m16n8k8.row.col.f32.f16.f16.f32 {%f93735,%f93736,%f93737,%f93738}, {%r1,%r2}, {%r3}, {%f93735,%f93736,%f93737,%f93738};

	// end inline asm
	// begin inline asm
	mma.sync.aligned.m16n8k8.row.col.f32.f16.f16.f32 {%f93735,%f93736,%f93737,%f93738}, {%r1,%r2}, {%r3}, {%f93735,%f93736,%f93737,%f93738};

	// end inline asm
	// begin inline asm
	mma.sync.aligned.m16n8k8.row.col.f32.f16.f16.f32 {%f93735,%f93736,%f93737,%f93738}, {%r1,%r2}, {%r3}, {%f93735,%f93736,%f93737,%f93738};

	// end inline asm
	// begin inline asm
	mma.sync.aligned.m16n8k8.row.col.f32.f16.f16.f32 {%f93735,%f93736,%f93737,%f93738}, {%r1,%r2}, {%r3}, {%f93735,%f93736,%f93737,%f93738};

	// end inline asm
	// begin inline asm
	mma.sync.aligned.m16n8k8.row.col.f32.f16.f16.f32 {%f93735,%f93736,%f93737,%f93738}, {%r1,%r2}, {%r3}, {%f93735,%f93736,%f93737,%f93738};

	// end inline asm
	// begin inline asm
	mma.sync.aligned.m16n8k8.row.col.f32.f16.f16.f32 {%f93735,%f93736,%f93737,%f93738}, {%r1,%r2}, {%r3}, {%f93735,%f93736,%f93737,%f93738};

	// end inline asm
	// begin inline asm
	mma.sync.aligned.m16n8k8.row.col.f32.f16.f16.f32 {%f93735,%f93736,%f93737,%f93738}, {%r1,%r2}, {%r3}, {%f93735,%f93736,%f93737,%f93738};

	// end inline asm
	// begin inline asm
	mma.sync.aligned.m16n8k8.row.col.f32.f16.f16.f32 {%f93735,%f93736,%f93737,%f93738}, {%r1,%r2}, {%r3}, {%f93735,%f93736,%f93737,%f93738};

	// end inline asm
	// begin inline asm
	mma.sync.aligned.m16n8k8.row.col.f32.f16.f16.f32 {%f93735,%f93736,%f93737,%f93738}, {%r1,%r2}, {%r3}, {%f93735,%f93736,%f93737,%f93738};

	// end inline asm
	// begin inline asm
	mma.sync.aligned.m16n8k8.row.col.f32.f16.f16.f32 {%f93735,%f93736,%f93737,%f93738}, {%r1,%r2}, {%r3}, {%f93735,%f93736,%f93737,%f93738};

	// end inline asm
	// begin inline asm
	mma.sync.aligned.m16n8k8.row.col.f32.f16.f16.f32 {%f93735,%f93736,%f93737,%f93738}, {%r1,%r2}, {%r3}, {%f93735,%f93736,%f93737,%f93738};

	// end inline asm
	// begin inline asm
	mma.sync.aligned.m16n8k8.row.col.f32.f16.f16.f32 {%f93735,%f93736,%f93737,%f93738}, {%r1,%r2}, {%r3}, {%f93735,%f93736,%f93737,%f93738};

	// end inline asm
	// begin inline asm
	mma.sync.aligned.m16n8k8.row.col.f32.f16.f16.f32 {%f93735,%f93736,%f93737,%f93738}, {%r1,%r2}, {%r3}, {%f93735,%f93736,%f93737,%f93738};

	// end inline asm
	// begin inline asm
	mma.sync.aligned.m16n8k8.row.col.f32.f16.f16.f32 {%f93735,%f93736,%f93737,%f93738}, {%r1,%r2}, {%r3}, {%f93735,%f93736,%f93737,%f93738};

	// end inline asm
	// begin inline asm
	mma.sync.aligned.m16n8k8.row.col.f32.f16.f16.f32 {%f93735,%f93736,%f93737,%f93738}, {%r1,%r2}, {%r3}, {%f93735,%f93736,%f93737,%f93738};

	// end inline asm
	// begin inline asm
	mma.sync.aligned.m16n8k8.row.col.f32.f16.f16.f32 {%f93735,%f93736,%f93737,%f93738}, {%r1,%r2}, {%r3}, {%f93735,%f93736,%f93737,%f93738};

	// end inline asm
	// begin inline asm
	mma.sync.aligned.m16n8k8.row.col.f32.f16.f16.f32 {%f93735,%f93736,%f93737,%f93738}, {%r1,%r2}, {%r3}, {%f93735,%f93736,%f93737,%f93738};

	// end inline asm
	// begin inline asm
	mma.sync.aligned.m16n8k8.row.col.f32.f16.f16.f32 {%f93735,%f93736,%f93737,%f93738}, {%r1,%r2}, {%r3}, {%f93735,%f93736,%f93737,%f93738};

	// end inline asm
	// begin inline asm
	mma.sync.aligned.m16n8k8.row.col.f32.f16.f16.f32 {%f93735,%f93736,%f93737,%f93738}, {%r1,%r2}, {%r3}, {%f93735,%f93736,%f93737,%f93738};

	// end inline asm
	// begin inline asm
	mma.sync.aligned.m16n8k8.row.col.f32.f16.f16.f32 {%f93735,%f93736,%f93737,%f93738}, {%r1,%r2}, {%r3}, {%f93735,%f93736,%f93737,%f93738};

	// end inline asm
	// begin inline asm
	mma.sync.aligned.m16n8k8.row.col.f32.f16.f16.f32 {%f93735,%f93736,%f93737,%f93738}, {%r1,%r2}, {%r3}, {%f93735,%f93736,%f93737,%f93738};

	// end inline asm
	// begin inline asm
	mma.sync.aligned.m16n8k8.row.col.f32.f16.f16.f32 {%f93735,%f93736,%f93737,%f93738}, {%r1,%r2}, {%r3}, {%f93735,%f93736,%f93737,%f93738};

	// end inline asm
	// begin inline asm
	mma.sync.aligned.m16n8k8.row.col.f32.f16.f16.f32 {%f93735,%f93736,%f93737,%f93738}, {%r1,%r2}, {%r3}, {%f93735,%f93736,%f93737,%f93738};

	// end inline asm
	// begin inline asm
	mma.sync.aligned.m16n8k8.row.col.f32.f16.f16.f32 {%f93735,%f93736,%f93737,%f93738}, {%r1,%r2}, {%r3}, {%f93735,%f93736,%f93737,%f93738};

	// end inline asm
	// begin inline asm
	mma.sync.aligned.m16n8k8.row.col.f32.f16.f16.f32 {%f93735,%f93736,%f93737,%f93738}, {%r1,%r2}, {%r3}, {%f93735,%f93736,%f93737,%f93738};

	// end inline asm
	// begin inline asm
	mma.sync.aligned.m16n8k8.row.col.f32.f16.f16.f32 {%f93735,%f93736,%f93737,%f93738}, {%r1,%r2}, {%r3}, {%f93735,%f93736,%f93737,%f93738};

	// end inline asm
	// begin inline asm
	mma.sync.aligned.m16n8k8.row.col.f32.f16.f16.f32 {%f93735,%f93736,%f93737,%f93738}, {%r1,%r2}, {%r3}, {%f93735,%f93736,%f93737,%f93738};

	// end inline asm
	// begin inline asm
	mma.sync.aligned.m16n8k8.row.col.f32.f16.f16.f32 {%f93735,%f93736,%f93737,%f93738}, {%r1,%r2}, {%r3}, {%f93735,%f93736,%f93737,%f93738};

	// end inline asm
	// begin inline asm
	mma.sync.aligned.m16n8k8.row.col.f32.f16.f16.f32 {%f93735,%f93736,%f93737,%f93738}, {%r1,%r2}, {%r3}, {%f93735,%f93736,%f93737,%f93738};

	// end inline asm
	// begin inline asm
	mma.sync.aligned.m16n8k8.row.col.f32.f16.f16.f32 {%f93735,%f93736,%f93737,%f93738}, {%r1,%r2}, {%r3}, {%f93735,%f93736,%f93737,%f93738};

	// end inline asm
	// begin inline asm
	mma.sync.aligned.m16n8k8.row.col.f32.f16.f16.f32 {%f93735,%f93736,%f93737,%f93738}, {%r1,%r2}, {%r3}, {%f93735,%f93736,%f93737,%f93738};

	// end inline asm
	// begin inline asm
	mma.sync.aligned.m16n8k8.row.col.f32.f16.f16.f32 {%f93735,%f93736,%f93737,%f93738}, {%r1,%r2}, {%r3}, {%f93735,%f93736,%f93737,%f93738};

	// end inline asm
	// begin inline asm
	mma.sync.aligned.m16n8k8.row.col.f32.f16.f16.f32 {%f93735,%f93736,%f93737,%f93738}, {%r1,%r2}, {%r3}, {%f93735,%f93736,%f93737,%f93738};

	// end inline asm
	// begin inline asm
	mma.sync.aligned.m16n8k8.row.col.f32.f16.f16.f32 {%f93735,%f93736,%f93737,%f93738}, {%r1,%r2}, {%r3}, {%f93735,%f93736,%f93737,%f93738};

	// end inline asm
	// begin inline asm
	mma.sync.aligned.m16n8k8.row.col.f32.f16.f16.f32 {%f93735,%f93736,%f93737,%f93738}, {%r1,%r2}, {%r3}, {%f93735,%f93736,%f93737,%f93738};

	// end inline asm
	// begin inline asm
	mma.sync.aligned.m16n8k8.row.col.f32.f16.f16.f32 {%f93735,%f93736,%f93737,%f93738}, {%r1,%r2}, {%r3}, {%f93735,%f93736,%f93737,%f93738};

	// end inline asm
	// begin inline asm
	mma.sync.aligned.m16n8k8.row.col.f32.f16.f16.f32 {%f93735,%f93736,%f93737,%f93738}, {%r1,%r2}, {%r3}, {%f93735,%f93736,%f93737,%f93738};

	// end inline asm
	// begin inline asm
	mma.sync.aligned.m16n8k8.row.col.f32.f16.f16.f32 {%f93735,%f93736,%f93737,%f93738}, {%r1,%r2}, {%r3}, {%f93735,%f93736,%f93737,%f93738};

	// end inline asm
	// begin inline asm
	mma.sync.aligned.m16n8k8.row.col.f32.f16.f16.f32 {%f93735,%f93736,%f93737,%f93738}, {%r1,%r2}, {%r3}, {%f93735,%f93736,%f93737,%f93738};

	// end inline asm
	// begin inline asm
	mma.sync.aligned.m16n8k8.row.col.f32.f16.f16.f32 {%f93735,%f93736,%f93737,%f93738}, {%r1,%r2}, {%r3}, {%f93735,%f93736,%f93737,%f93738};

	// end inline asm
	// begin inline asm
	mma.sync.aligned.m16n8k8.row.col.f32.f16.f16.f32 {%f93735,%f93736,%f93737,%f93738}, {%r1,%r2}, {%r3}, {%f93735,%f93736,%f93737,%f93738};

	// end inline asm
	// begin inline asm
	mma.sync.aligned.m16n8k8.row.col.f32.f16.f16.f32 {%f93735,%f93736,%f93737,%f93738}, {%r1,%r2}, {%r3}, {%f93735,%f93736,%f93737,%f93738};

	// end inline asm
	// begin inline asm
	mma.sync.aligned.m16n8k8.row.col.f32.f16.f16.f32 {%f93735,%f93736,%f93737,%f93738}, {%r1,%r2}, {%r3}, {%f93735,%f93736,%f93737,%f93738};

	// end inline asm
	// begin inline asm
	mma.sync.aligned.m16n8k8.row.col.f32.f16.f16.f32 {%f93735,%f93736,%f93737,%f93738}, {%r1,%r2}, {%r3}, {%f93735,%f93736,%f93737,%f93738};

	// end inline asm
	// begin inline asm
	mma.sync.aligned.m16n8k8.row.col.f32.f16.f16.f32 {%f93735,%f93736,%f93737,%f93738}, {%r1,%r2}, {%r3}, {%f93735,%f93736,%f93737,%f93738};

	// end inline asm
	// begin inline asm
	mma.sync.aligned.m16n8k8.row.col.f32.f16.f16.f32 {%f93735,%f93736,%f93737,%f93738}, {%r1,%r2}, {%r3}, {%f93735,%f93736,%f93737,%f93738};

	// end inline asm
	// begin inline asm
	mma.sync.aligned.m16n8k8.row.col.f32.f16.f16.f32 {%f93735,%f93736,%f93737,%f93738}, {%r1,%r2}, {%r3}, {%f93735,%f93736,%f93737,%f93738};

	// end inline asm
	// begin inline asm
	mma.sync.aligned.m16n8k8.row.col.f32.f16.f16.f32 {%f93735,%f93736,%f93737,%f93738}, {%r1,%r2}, {%r3}, {%f93735,%f93736,%f93737,%f93738};

	// end inline asm
	// begin inline asm
	mma.sync.aligned.m16n8k8.row.col.f32.f16.f16.f32 {%f93735,%f93736,%f93737,%f93738}, {%r1,%r2}, {%r3}, {%f93735,%f93736,%f93737,%f93738};

	// end inline asm
	// begin inline asm
	mma.sync.aligned.m16n8k8.row.col.f32.f16.f16.f32 {%f93735,%f93736,%f93737,%f93738}, {%r1,%r2}, {%r3}, {%f93735,%f93736,%f93737,%f93738};

	// end inline asm
	// begin inline asm
	mma.sync.aligned.m16n8k8.row.col.f32.f16.f16.f32 {%f93735,%f93736,%f93737,%f93738}, {%r1,%r2}, {%r3}, {%f93735,%f93736,%f93737,%f93738};

	// end inline asm
	// begin inline asm
	mma.sync.aligned.m16n8k8.row.col.f32.f16.f16.f32 {%f93735,%f93736,%f93737,%f93738}, {%r1,%r2}, {%r3}, {%f93735,%f93736,%f93737,%f93738};

	// end inline asm
	// begin inline asm
	mma.sync.aligned.m16n8k8.row.col.f32.f16.f16.f32 {%f93735,%f93736,%f93737,%f93738}, {%r1,%r2}, {%r3}, {%f93735,%f93736,%f93737,%f93738};

	// end inline asm
	// begin inline asm
	mma.sync.aligned.m16n8k8.row.col.f32.f16.f16.f32 {%f93735,%f93736,%f93737,%f93738}, {%r1,%r2}, {%r3}, {%f93735,%f93736,%f93737,%f93738};

	// end inline asm
	// begin inline asm
	mma.sync.aligned.m16n8k8.row.col.f32.f16.f16.f32 {%f93735,%f93736,%f93737,%f93738}, {%r1,%r2}, {%r3}, {%f93735,%f93736,%f93737,%f93738};

	// end inline asm
	// begin inline asm
	mma.sync.aligned.m16n8k8.row.col.f32.f16.f16.f32 {%f93735,%f93736,%f93737,%f93738}, {%r1,%r2}, {%r3}, {%f93735,%f93736,%f93737,%f93738};

	// end inline asm
	// begin inline asm
	mma.sync.aligned.m16n8k8.row.col.f32.f16.f16.f32 {%f93735,%f93736,%f93737,%f93738}, {%r1,%r2}, {%r3}, {%f93735,%f93736,%f93737,%f93738};

	// end inline asm
	// begin inline asm
	mma.sync.aligned.m16n8k8.row.col.f32.f16.f16.f32 {%f93735,%f93736,%f93737,%f93738}, {%r1,%r2}, {%r3}, {%f93735,%f93736,%f93737,%f93738};

	// end inline asm
	// begin inline asm
	mma.sync.aligned.m16n8k8.row.col.f32.f16.f16.f32 {%f93735,%f93736,%f93737,%f93738}, {%r1,%r2}, {%r3}, {%f93735,%f93736,%f93737,%f93738};

	// end inline asm
	// begin inline asm
	mma.sync.aligned.m16n8k8.row.col.f32.f16.f16.f32 {%f93735,%f93736,%f93737,%f93738}, {%r1,%r2}, {%r3}, {%f93735,%f93736,%f93737,%f93738};

	// end inline asm
	// begin inline asm
	mma.sync.aligned.m16n8k8.row.col.f32.f16.f16.f32 {%f93735,%f93736,%f93737,%f93738}, {%r1,%r2}, {%r3}, {%f93735,%f93736,%f93737,%f93738};

	// end inline asm
	// begin inline asm
	mma.sync.aligned.m16n8k8.row.col.f32.f16.f16.f32 {%f93735,%f93736,%f93737,%f93738}, {%r1,%r2}, {%r3}, {%f93735,%f93736,%f93737,%f93738};

	// end inline asm
	// begin inline asm
	mma.sync.aligned.m16n8k8.row.col.f32.f16.f16.f32 {%f93735,%f93736,%f93737,%f93738}, {%r1,%r2}, {%r3}, {%f93735,%f93736,%f93737,%f93738};

	// end inline asm
	// begin inline asm
	mma.sync.aligned.m16n8k8.row.col.f32.f16.f16.f32 {%f93735,%f93736,%f93737,%f93738}, {%r1,%r2}, {%r3}, {%f93735,%f93736,%f93737,%f93738};

	// end inline asm
	// begin inline asm
	mma.sync.aligned.m16n8k8.row.col.f32.f16.f16.f32 {%f93735,%f93736,%f93737,%f93738}, {%r1,%r2}, {%r3}, {%f93735,%f93736,%f93737,%f93738};

	// end inline asm
	// begin inline asm
	mma.sync.aligned.m16n8k8.row.col.f32.f16.f16.f32 {%f93735,%f93736,%f93737,%f93738}, {%r1,%r2}, {%r3}, {%f93735,%f93736,%f93737,%f93738};

	// end inline asm
	// begin inline asm
	mma.sync.aligned.m16n8k8.row.col.f32.f16.f16.f32 {%f93735,%f93736,%f93737,%f93738}, {%r1,%r2}, {%r3}, {%f93735,%f93736,%f93737,%f93738};

	// end inline asm
	// begin inline asm
	mma.sync.aligned.m16n8k8.row.col.f32.f16.f16.f32 {%f93735,%f93736,%f93737,%f93738}, {%r1,%r2}, {%r3}, {%f93735,%f93736,%f93737,%f93738};

	// end inline asm
	// begin inline asm
	mma.sync.aligned.m16n8k8.row.col.f32.f16.f16.f32 {%f93735,%f93736,%f93737,%f93738}, {%r1,%r2}, {%r3}, {%f93735,%f93736,%f93737,%f93738};

	// end inline asm
	// begin inline asm
	mma.sync.aligned.m16n8k8.row.col.f32.f16.f16.f32 {%f93735,%f93736,%f93737,%f93738}, {%r1,%r2}, {%r3}, {%f93735,%f93736,%f93737,%f93738};

	// end inline asm
	// begin inline asm
	mma.sync.aligned.m16n8k8.row.col.f32.f16.f16.f32 {%f93735,%f93736,%f93737,%f93738}, {%r1,%r2}, {%r3}, {%f93735,%f93736,%f93737,%f93738};

	// end inline asm
	// begin inline asm
	mma.sync.aligned.m16n8k8.row.col.f32.f16.f16.f32 {%f93735,%f93736,%f93737,%f93738}, {%r1,%r2}, {%r3}, {%f93735,%f93736,%f93737,%f93738};

	// end inline asm
	// begin inline asm
	mma.sync.aligned.m16n8k8.row.col.f32.f16.f16.f32 {%f93735,%f93736,%f93737,%f93738}, {%r1,%r2}, {%r3}, {%f93735,%f93736,%f93737,%f93738};

	// end inline asm
	// begin inline asm
	mma.sync.aligned.m16n8k8.row.col.f32.f16.f16.f32 {%f93735,%f93736,%f93737,%f93738}, {%r1,%r2}, {%r3}, {%f93735,%f93736,%f93737,%f93738};

	// end inline asm
	// begin inline asm
	mma.sync.aligned.m16n8k8.row.col.f32.f16.f16.f32 {%f93735,%f93736,%f93737,%f93738}, {%r1,%r2}, {%r3}, {%f93735,%f93736,%f93737,%f93738};

	// end inline asm
	// begin inline asm
	mma.sync.aligned.m16n8k8.row.col.f32.f16.f16.f32 {%f93735,%f93736,%f93737,%f93738}, {%r1,%r2}, {%r3}, {%f93735,%f93736,%f93737,%f93738};

	// end inline asm
	// begin inline asm
	mma.sync.aligned.m16n8k8.row.col.f32.f16.f16.f32 {%f93735,%f93736,%f93737,%f93738}, {%r1,%r2}, {%r3}, {%f93735,%f93736,%f93737,%f93738};

	// end inline asm
	// begin inline asm
	mma.sync.aligned.m16n8k8.row.col.f32.f16.f16.f32 {%f93735,%f93736,%f93737,%f93738}, {%r1,%r2}, {%r3}, {%f93735,%f93736,%f93737,%f93738};

	// end inline asm
	// begin inline asm
	mma.sync.aligned.m16n8k8.row.col.f32.f16.f16.f32 {%f93735,%f93736,%f93737,%f93738}, {%r1,%r2}, {%r3}, {%f93735,%f93736,%f93737,%f93738};

	// end inline asm
	// begin inline asm
	mma.sync.aligned.m16n8k8.row.col.f32.f16.f16.f32 {%f93735,%f93736,%f93737,%f93738}, {%r1,%r2}, {%r3}, {%f93735,%f93736,%f93737,%f93738};

	// end inline asm
	// begin inline asm
	mma.sync.aligned.m16n8k8.row.col.f32.f16.f16.f32 {%f93735,%f93736,%f93737,%f93738}, {%r1,%r2}, {%r3}, {%f93735,%f93736,%f93737,%f93738};

	// end inline asm
	// begin inline asm
	mma.sync.aligned.m16n8k8.row.col.f32.f16.f16.f32 {%f93735,%f93736,%f93737,%f93738}, {%r1,%r2}, {%r3}, {%f93735,%f93736,%f93737,%f93738};

	// end inline asm
	// begin inline asm
	mma.sync.aligned.m16n8k8.row.col.f32.f16.f16.f32 {%f93735,%f93736,%f93737,%f93738}, {%r1,%r2}, {%r3}, {%f93735,%f93736,%f93737,%f93738};

	// end inline asm
	// begin inline asm
	mma.sync.aligned.m16n8k8.row.col.f32.f16.f16.f32 {%f93735,%f93736,%f93737,%f93738}, {%r1,%r2}, {%r3}, {%f93735,%f93736,%f93737,%f93738};

	// end inline asm
	// begin inline asm
	mma.sync.aligned.m16n8k8.row.col.f32.f16.f16.f32 {%f93735,%f93736,%f93737,%f93738}, {%r1,%r2}, {%r3}, {%f93735,%f93736,%f93737,%f93738};

	// end inline asm
	// begin inline asm
	mma.sync.aligned.m16n8k8.row.col.f32.f16.f16.f32 {%f93735,%f93736,%f93737,%f93738}, {%r1,%r2}, {%r3}, {%f93735,%f93736,%f93737,%f93738};

	// end inline asm
	// begin inline asm
	mma.sync.aligned.m16n8k8.row.col.f32.f16.f16.f32 {%f93735,%f93736,%f93737,%f93738}, {%r1,%r2}, {%r3}, {%f93735,%f93736,%f93737,%f93738};

	// end inline asm
	// begin inline asm
	mma.sync.aligned.m16n8k8.row.col.f32.f16.f16.f32 {%f93735,%f93736,%f93737,%f93738}, {%r1,%r2}, {%r3}, {%f93735,%f93736,%f93737,%f93738};

	// end inline asm
	// begin inline asm
	mma.sync.aligned.m16n8k8.row.col.f32.f16.f16.f32 {%f93735,%f93736,%f93737,%f93738}, {%r1,%r2}, {%r3}, {%f93735,%f93736,%f93737,%f93738};

	// end inline asm
	// begin inline asm
	mma.sync.aligned.m16n8k8.row.col.f32.f16.f16.f32 {%f93735,%f93736,%f93737,%f93738}, {%r1,%r2}, {%r3}, {%f93735,%f93736,%f93737,%f93738};

	// end inline asm
	// begin inline asm
	mma.sync.aligned.m16n8k8.row.col.f32.f16.f16.f32 {%f93735,%f93736,%f93737,%f93738}, {%r1,%r2}, {%r3}, {%f93735,%f93736,%f93737,%f93738};

	// end inline asm
	// begin inline asm
	mma.sync.aligned.m16n8k8.row.col.f32.f16.f16.f32 {%f93735,%f93736,%f93737,%f93738}, {%r1,%r2}, {%r3}, {%f93735,%f93736,%f93737,%f93738};

	// end inline asm
	// begin inline asm
	mma.sync.aligned.m16n8k8.row.col.f32.f16.f16.f32 {%f93735,%f93736,%f93737,%f93738}, {%r1,%r2}, {%r3}, {%f93735,%f93736,%f93737,%f93738};

	// end inline asm
	// begin inline asm
	mma.sync.aligned.m16n8k8.row.col.f32.f16.f16.f32 {%f93735,%f93736,%f93737,%f93738}, {%r1,%r2}, {%r3}, {%f93735,%f93736,%f93737,%f93738};

	// end inline asm
	// begin inline asm
	mma.sync.aligned.m16n8k8.row.col.f32.f16.f16.f32 {%f93735,%f93736,%f93737,%f93738}, {%r1,%r2}, {%r3}, {%f93735,%f93736,%f93737,%f93738};

	// end inline asm
	// begin inline asm
	mma.sync.aligned.m16n8k8.row.col.f32.f16.f16.f32 {%f93735,%f93736,%f93737,%f93738}, {%r1,%r2}, {%r3}, {%f93735,%f93736,%f93737,%f93738};

	// end inline asm
	// begin inline asm
	mma.sync.aligned.m16n8k8.row.col.f32.f16.f16.f32 {%f93735,%f93736,%f93737,%f93738}, {%r1,%r2}, {%r3}, {%f93735,%f93736,%f93737,%f93738};

	// end inline asm
	// begin inline asm
	mma.sync.aligned.m16n8k8.row.col.f32.f16.f16.f32 {%f93735,%f93736,%f93737,%f93738}, {%r1,%r2}, {%r3}, {%f93735,%f93736,%f93737,%f93738};

	// end inline asm
	// begin inline asm
	mma.sync.aligned.m16n8k8.row.col.f32.f16.f16.f32 {%f93735,%f93736,%f93737,%f93738}, {%r1,%r2}, {%r3}, {%f93735,%f93736,%f93737,%f93738};

	// end inline asm
	// begin inline asm
	mma.sync.aligned.m16n8k8.row.col.f32.f16.f16.f32 {%f93735,%f93736,%f93737,%f93738}, {%r1,%r2}, {%r3}, {%f93735,%f93736,%f93737,%f93738};

	// end inline asm
	// begin inline asm
	mma.sync.aligned.m16n8k8.row.col.f32.f16.f16.f32 {%f93735,%f93736,%f93737,%f93738}, {%r1,%r2}, {%r3}, {%f93735,%f93736,%f93737,%f93738};

	// end inline asm
	// begin inline asm
	mma.sync.aligned.m16n8k8.row.col.f32.f16.f16.f32 {%f93735,%f93736,%f93737,%f93738}, {%r1,%r2}, {%r3}, {%f93735,%f93736,%f93737,%f93738};

	// end inline asm
	// begin inline asm
	mma.sync.aligned.m16n8k8.row.col.f32.f16.f16.f32 {%f93735,%f93736,%f93737,%f93738}, {%r1,%r2}, {%r3}, {%f93735,%f93736,%f93737,%f93738};

	// end inline asm
	// begin inline asm
	mma.sync.aligned.m16n8k8.row.col.f32.f16.f16.f32 {%f93735,%f93736,%f93737,%f93738}, {%r1,%r2}, {%r3}, {%f93735,%f93736,%f93737,%f93738};

	// end inline asm
	// begin inline asm
	mma.sync.aligned.m16n8k8.row.col.f32.f16.f16.f32 {%f93735,%f93736,%f93737,%f93738}, {%r1,%r2}, {%r3}, {%f93735,%f93736,%f93737,%f93738};

	// end inline asm
	// begin inline asm
	mma.sync.aligned.m16n8k8.row.col.f32.f16.f16.f32 {%f93735,%f93736,%f93737,%f93738}, {%r1,%r2}, {%r3}, {%f93735,%f93736,%f93737,%f93738};

	// end inline asm
	// begin inline asm
	mma.sync.aligned.m16n8k8.row.col.f32.f16.f16.f32 {%f93735,%f93736,%f93737,%f93738}, {%r1,%r2}, {%r3}, {%f93735,%f93736,%f93737,%f93738};

	// end inline asm
	// begin inline asm
	mma.sync.aligned.m16n8k8.row.col.f32.f16.f16.f32 {%f93735,%f93736,%f93737,%f93738}, {%r1,%r2}, {%r3}, {%f93735,%f93736,%f93737,%f93738};

	// end inline asm
	// begin inline asm
	mma.sync.aligned.m16n8k8.row.col.f32.f16.f16.f32 {%f93735,%f93736,%f93737,%f93738}, {%r1,%r2}, {%r3}, {%f93735,%f93736,%f93737,%f93738};

	// end inline asm
	// begin inline asm
	mma.sync.aligned.m16n8k8.row.col.f32.f16.f16.f32 {%f93735,%f93736,%f93737,%f93738}, {%r1,%r2}, {%r3}, {%f93735,%f93736,%f93737,%f93738};

	// end inline asm
	// begin inline asm
	mma.sync.aligned.m16n8k8.row.col.f32.f16.f16.f32 {%f93735,%f93736,%f93737,%f93738}, {%r1,%r2}, {%r3}, {%f93735,%f93736,%f93737,%f93738};

	// end inline asm
	// begin inline asm
	mma.sync.aligned.m16n8k8.row.col.f32.f16.f16.f32 {%f93735,%f93736,%f93737,%f93738}, {%r1,%r2}, {%r3}, {%f93735,%f93736,%f93737,%f93738};

	// end inline asm
	// begin inline asm
	mma.sync.aligned.m16n8k8.row.col.f32.f16.f16.f32 {%f93735,%f93736,%f93737,%f93738}, {%r1,%r2}, {%r3}, {%f93735,%f93736,%f93737,%f93738};

	// end inline asm
	// begin inline asm
	mma.sync.aligned.m16n8k8.row.col.f32.f16.f16.f32 {%f93735,%f93736,%f93737,%f93738}, {%r1,%r2}, {%r3}, {%f93735,%f93736,%f93737,%f93738};

	// end inline asm
	// begin inline asm
	mma.sync.aligned.m16n8k8.row.col.f32.f16.f16.f32 {%f93735,%f93736,%f93737,%f93738}, {%r1,%r2}, {%r3}, {%f93735,%f93736,%f93737,%f93738};

	// end inline asm
	// begin inline asm
	mma.sync.aligned.m16n8k8.row.col.f32.f16.f16.f32 {%f93735,%f93736,%f93737,%f93738}, {%r1,%r2}, {%r3}, {%f93735,%f93736,%f93737,%f93738};

	// end inline asm
	// begin inline asm
	mma.sync.aligned.m16n8k8.row.col.f32.f16.f16.f32 {%f93735,%f93736,%f93737,%f93738}, {%r1,%r2}, {%r3}, {%f93735,%f93736,%f93737,%f93738};

	// end inline asm
	// begin inline asm
	mma.sync.aligned.m16n8k8.row.col.f32.f16.f16.f32 {%f93735,%f93736,%f93737,%f93738}, {%r1,%r2}, {%r3}, {%f93735,%f93736,%f93737,%f93738};

	// end inline asm
	// begin inline asm
	mma.sync.aligned.m16n8k8.row.col.f32.f16.f16.f32 {%f93735,%f93736,%f93737,%f93738}, {%r1,%r2}, {%r3}, {%f93735,%f93736,%f93737,%f93738};

	// end inline asm
	// begin inline asm
	mma.sync.aligned.m16n8k8.row.col.f32.f16.f16.f32 {%f93735,%f93736,%f93737,%f93738}, {%r1,%r2}, {%r3}, {%f93735,%f93736,%f93737,%f93738};

	// end inline asm
	// begin inline asm
	mma.sync.aligned.m16n8k8.row.col.f32.f16.f16.f32 {%f93735,%f93736,%f93737,%f93738}, {%r1,%r2}, {%r3}, {%f93735,%f93736,%f93737,%f93738};

	// end inline asm
	// begin inline asm
	mma.sync.aligned.m16n8k8.row.col.f32.f16.f16.f32 {%f93735,%f93736,%f93737,%f93738}, {%r1,%r2}, {%r3}, {%f93735,%f93736,%f93737,%f93738};

	// end inline asm
	// begin inline asm
	mma.sync.aligned.m16n8k8.row.col.f32.f16.f16.f32 {%f93735,%f93736,%f93737,%f93738}, {%r1,%r2}, {%r3}, {%f93735,%f93736,%f93737,%f93738};

	// end inline asm
	// begin inline asm
	mma.sync.aligned.m16n8k8.row.col.f32.f16.f16.f32 {%f93735,%f93736,%f93737,%f93738}, {%r1,%r2}, {%r3}, {%f93735,%f93736,%f93737,%f93738};

	// end inline asm
	// begin inline asm
	mma.sync.aligned.m16n8k8.row.col.f32.f16.f16.f32 {%f93735,%f93736,%f93737,%f93738}, {%r1,%r2}, {%r3}, {%f93735,%f93736,%f93737,%f93738};

	// end inline asm
	// begin inline asm
	mma.sync.aligned.m16n8k8.row.col.f32.f16.f16.f32 {%f93735,%f93736,%f93737,%f93738}, {%r1,%r2}, {%r3}, {%f93735,%f93736,%f93737,%f93738};

	// end inline asm
	// begin inline asm
	mma.sync.aligned.m16n8k8.row.col.f32.f16.f16.f32 {%f93735,%f93736,%f93737,%f93738}, {%r1,%r2}, {%r3}, {%f93735,%f93736,%f93737,%f93738};

	// end inline asm
	// begin inline asm
	mma.sync.aligned.m16n8k8.row.col.f32.f16.f16.f32 {%f93735,%f93736,%f93737,%f93738}, {%r1,%r2}, {%r3}, {%f93735,%f93736,%f93737,%f93738};

	// end inline asm
	// begin inline asm
	mma.sync.aligned.m16n8k8.row.col.f32.f16.f16.f32 {%f93735,%f93736,%f93737,%f93738}, {%r1,%r2}, {%r3}, {%f93735,%f93736,%f93737,%f93738};

	// end inline asm
	// begin inline asm
	mma.sync.aligned.m16n8k8.row.col.f32.f16.f16.f32 {%f93735,%f93736,%f93737,%f93738}, {%r1,%r2}, {%r3}, {%f93735,%f93736,%f93737,%f93738};

	// end inline asm
	// begin inline asm
	mma.sync.aligned.m16n8k8.row.col.f32.f16.f16.f32 {%f93735,%f93736,%f93737,%f93738}, {%r1,%r2}, {%r3}, {%f93735,%f93736,%f93737,%f93738};

	// end inline asm
	// begin inline asm
	mma.sync.aligned.m16n8k8.row.col.f32.f16.f16.f32 {%f93735,%f93736,%f93737,%f93738}, {%r1,%r2}, {%r3}, {%f93735,%f93736,%f93737,%f93738};

	// end inline asm
	// begin inline asm
	mma.sync.aligned.m16n8k8.row.col.f32.f16.f16.f32 {%f93735,%f93736,%f93737,%f93738}, {%r1,%r2}, {%r3}, {%f93735,%f93736,%f93737,%f93738};

	// end inline asm
	// begin inline asm
	mma.sync.aligned.m16n8k8.row.col.f32.f16.f16.f32 {%f93735,%f93736,%f93737,%f93738}, {%r1,%r2}, {%r3}, {%f93735,%f93736,%f93737,%f93738};

	// end inline asm
	// begin inline asm
	mma.sync.aligned.m16n8k8.row.col.f32.f16.f16.f32 {%f93735,%f93736,%f93737,%f93738}, {%r1,%r2}, {%r3}, {%f93735,%f93736,%f93737,%f93738};

	// end inline asm
	// begin inline asm
	mma.sync.aligned.m16n8k8.row.col.f32.f16.f16.f32 {%f93735,%f93736,%f93737,%f93738}, {%r1,%r2}, {%r3}, {%f93735,%f93736,%f93737,%f93738};

	// end inline asm
	// begin inline asm
	mma.sync.aligned.m16n8k8.row.col.f32.f16.f16.f32 {%f93735,%f93736,%f93737,%f93738}, {%r1,%r2}, {%r3}, {%f93735,%f93736,%f93737,%f93738};

	// end inline asm
	// begin inline asm
	mma.sync.aligned.m16n8k8.row.col.f32.f16.f16.f32 {%f93735,%f93736,%f93737,%f93738}, {%r1,%r2}, {%r3}, {%f93735,%f93736,%f93737,%f93738};

	// end inline asm
	// begin inline asm
	mma.sync.aligned.m16n8k8.row.col.f32.f16.f16.f32 {%f93735,%f93736,%f93737,%f93738}, {%r1,%r2}, {%r3}, {%f93735,%f93736,%f93737,%f93738};

	// end inline asm
	// begin inline asm
	mma.sync.aligned.m16n8k8.row.col.f32.f16.f16.f32 {%f93735,%f93736,%f93737,%f93738}, {%r1,%r2}, {%r3}, {%f93735,%f93736,%f93737,%f93738};

	// end inline asm
	// begin inline asm
	mma.sync.aligned.m16n8k8.row.col.f32.f16.f16.f32 {%f93735,%f93736,%f93737,%f93738}, {%r1,%r2}, {%r3}, {%f93735,%f93736,%f93737,%f93738};

	// end inline asm
	// begin inline asm
	mma.sync.aligned.m16n8k8.row.col.f32.f16.f16.f32 {%f93735,%f93736,%f93737,%f93738}, {%r1,%r2}, {%r3}, {%f93735,%f93736,%f93737,%f93738};

	// end inline asm
	// begin inline asm
	mma.sync.aligned.m16n8k8.row.col.f32.f16.f16.f32 {%f93735,%f93736,%f93737,%f93738}, {%r1,%r2}, {%r3}, {%f93735,%f93736,%f93737,%f93738};

	// end inline asm
	// begin inline asm
	mma.sync.aligned.m16n8k8.row.col.f32.f16.f16.f32 {%f93735,%f93736,%f93737,%f93738}, {%r1,%r2}, {%r3}, {%f93735,%f93736,%f93737,%f93738};

	// end inline asm
	// begin inline asm
	mma.sync.aligned.m16n8k8.row.col.f32.f16.f16.f32 {%f93735,%f93736,%f93737,%f93738}, {%r1,%r2}, {%r3}, {%f93735,%f93736,%f93737,%f93738};

	// end inline asm
	// begin inline asm
	mma.sync.aligned.m16n8k8.row.col.f32.f16.f16.f32 {%f93735,%f93736,%f93737,%f93738}, {%r1,%r2}, {%r3}, {%f93735,%f93736,%f93737,%f93738};

	// end inline asm
	// begin inline asm
	mma.sync.aligned.m16n8k8.row.col.f32.f16.f16.f32 {%f93735,%f93736,%f93737,%f93738}, {%r1,%r2}, {%r3}, {%f93735,%f93736,%f93737,%f93738};

	// end inline asm
	// begin inline asm
	mma.sync.aligned.m16n8k8.row.col.f32.f16.f16.f32 {%f93735,%f93736,%f93737,%f93738}, {%r1,%r2}, {%r3}, {%f93735,%f93736,%f93737,%f93738};

	// end inline asm
	// begin inline asm
	mma.sync.aligned.m16n8k8.row.col.f32.f16.f16.f32 {%f93735,%f93736,%f93737,%f93738}, {%r1,%r2}, {%r3}, {%f93735,%f93736,%f93737,%f93738};

	// end inline asm
	// begin inline asm
	mma.sync.aligned.m16n8k8.row.col.f32.f16.f16.f32 {%f93735,%f93736,%f93737,%f93738}, {%r1,%r2}, {%r3}, {%f93735,%f93736,%f93737,%f93738};

	// end inline asm
	// begin inline asm
	mma.sync.aligned.m16n8k8.row.col.f32.f16.f16.f32 {%f93735,%f93736,%f93737,%f93738}, {%r1,%r2}, {%r3}, {%f93735,%f93736,%f93737,%f93738};

	// end inline asm
	// begin inline asm
	mma.sync.aligned.m16n8k8.row.col.f32.f16.f16.f32 {%f93735,%f93736,%f93737,%f93738}, {%r1,%r2}, {%r3}, {%f93735,%f93736,%f93737,%f93738};

	// end inline asm
	// begin inline asm
	mma.sync.aligned.m16n8k8.row.col.f32.f16.f16.f32 {%f93735,%f93736,%f93737,%f93738}, {%r1,%r2}, {%r3}, {%f93735,%f93736,%f93737,%f93738};

	// end inline asm
	// begin inline asm
	mma.sync.aligned.m16n8k8.row.col.f32.f16.f16.f32 {%f93735,%f93736,%f93737,%f93738}, {%r1,%r2}, {%r3}, {%f93735,%f93736,%f93737,%f93738};

	// end inline asm
	// begin inline asm
	mma.sync.aligned.m16n8k8.row.col.f32.f16.f16.f32 {%f93735,%f93736,%f93737,%f93738}, {%r1,%r2}, {%r3}, {%f93735,%f93736,%f93737,%f93738};

	// end inline asm
	// begin inline asm
	mma.sync.aligned.m16n8k8.row.col.f32.f16.f16.f32 {%f93735,%f93736,%f93737,%f93738}, {%r1,%r2}, {%r3}, {%f93735,%f93736,%f93737,%f93738};

	// end inline asm
	// begin inline asm
	mma.sync.aligned.m16n8k8.row.col.f32.f16.f16.f32 {%f93735,%f93736,%f93737,%f93738}, {%r1,%r2}, {%r3}, {%f93735,%f93736,%f93737,%f93738};

	// end inline asm
	// begin inline asm
	mma.sync.aligned.m16n8k8.row.col.f32.f16.f16.f32 {%f93735,%f93736,%f93737,%f93738}, {%r1,%r2}, {%r3}, {%f93735,%f93736,%f93737,%f93738};

	// end inline asm
	// begin inline asm
	mma.sync.aligned.m16n8k8.row.col.f32.f16.f16.f32 {%f93735,%f93736,%f93737,%f93738}, {%r1,%r2}, {%r3}, {%f93735,%f93736,%f93737,%f93738};

	// end inline asm
	// begin inline asm
	mma.sync.aligned.m16n8k8.row.col.f32.f16.f16.f32 {%f93735,%f93736,%f93737,%f93738}, {%r1,%r2}, {%r3}, {%f93735,%f93736,%f93737,%f93738};

	// end inline asm
	// begin inline asm
	mma.sync.aligned.m16n8k8.row.col.f32.f16.f16.f32 {%f93735,%f93736,%f93737,%f93738}, {%r1,%r2}, {%r3}, {%f93735,%f93736,%f93737,%f93738};

	// end inline asm
	// begin inline asm
	mma.sync.aligned.m16n8k8.row.col.f32.f16.f16.f32 {%f93735,%f93736,%f93737,%f93738}, {%r1,%r2}, {%r3}, {%f93735,%f93736,%f93737,%f93738};

	// end inline asm
	// begin inline asm
	mma.sync.aligned.m16n8k8.row.col.f32.f16.f16.f32 {%f93735,%f93736,%f93737,%f93738}, {%r1,%r2}, {%r3}, {%f93735,%f93736,%f93737,%f93738};

	// end inline asm
	// begin inline asm
	mma.sync.aligned.m16n8k8.row.col.f32.f16.f16.f32 {%f93735,%f93736,%f93737,%f93738}, {%r1,%r2}, {%r3}, {%f93735,%f93736,%f93737,%f93738};

	// end inline asm
	// begin inline asm
	mma.sync.aligned.m16n8k8.row.col.f32.f16.f16.f32 {%f93735,%f93736,%f93737,%f93738}, {%r1,%r2}, {%r3}, {%f93735,%f93736,%f93737,%f93738};

	// end inline asm
	// begin inline asm
	mma.sync.aligned.m16n8k8.row.col.f32.f16.f16.f32 {%f93735,%f93736,%f93737,%f93738}, {%r1,%r2}, {%r3}, {%f93735,%f93736,%f93737,%f93738};

	// end inline asm
	// begin inline asm
	mma.sync.aligned.m16n8k8.row.col.f32.f16.f16.f32 {%f93735,%f93736,%f93737,%f93738}, {%r1,%r2}, {%r3}, {%f93735,%f93736,%f93737,%f93738};

	// end inline asm
	// begin inline asm
	mma.sync.aligned.m16n8k8.row.col.f32.f16.f16.f32 {%f93735,%f93736,%f93737,%f93738}, {%r1,%r2}, {%r3}, {%f93735,%f93736,%f93737,%f93738};

	// end inline asm
	// begin inline asm
	mma.sync.aligned.m16n8k8.row.col.f32.f16.f16.f32 {%f93735,%f93736,%f93737,%f93738}, {%r1,%r2}, {%r3}, {%f93735,%f93736,%f93737,%f93738};

	// end inline asm
	// begin inline asm
	mma.sync.aligned.m16n8k8.row.col.f32.f16.f16.f32 {%f93735,%f93736,%f93737,%f93738}, {%r1,%r2}, {%r3}, {%f93735,%f93736,%f93737,%f93738};

	// end inline asm
	// begin inline asm
	mma.sync.aligned.m16n8k8.row.col.f32.f16.f16.f32 {%f93735,%f93736,%f93737,%f93738}, {%r1,%r2}, {%r3}, {%f93735,%f93736,%f93737,%f93738};

	// end inline asm
	// begin inline asm
	mma.sync.aligned.m16n8k8.row.col.f32.f16.f16.f32 {%f93735,%f93736,%f93737,%f93738}, {%r1,%r2}, {%r3}, {%f93735,%f93736,%f93737,%f93738};

	// end inline asm
	// begin inline asm
	mma.sync.aligned.m16n8k8.row.col.f32.f16.f16.f32 {%f93735,%f93736,%f93737,%f93738}, {%r1,%r2}, {%r3}, {%f93735,%f93736,%f93737,%f93738};

	// end inline asm
	// begin inline asm
	mma.sync.aligned.m16n8k8.row.col.f32.f16.f16.f32 {%f93735,%f93736,%f93737,%f93738}, {%r1,%r2}, {%r3}, {%f93735,%f93736,%f93737,%f93738};

	// end inline asm
	// begin inline asm
	mma.sync.aligned.m16n8k8.row.col.f32.f16.f16.f32 {%f93735,%f93736,%f93737,%f93738}, {%r1,%r2}, {%r3}, {%f93735,%f93736,%f93737,%f93738};

	// end inline asm
	// begin inline asm
	mma.sync.aligned.m16n8k8.row.col.f32.f16.f16.f32 {%f93735,%f93736,%f93737,%f93738}, {%r1,%r2}, {%r3}, {%f93735,%f93736,%f93737,%f93738};

	// end inline asm
	// begin inline asm
	mma.sync.aligned.m16n8k8.row.col.f32.f16.f16.f32 {%f93735,%f93736,%f93737,%f93738}, {%r1,%r2}, {%r3}, {%f93735,%f93736,%f93737,%f93738};

	// end inline asm
	// begin inline asm
	mma.sync.aligned.m16n8k8.row.col.f32.f16.f16.f32 {%f93735,%f93736,%f93737,%f93738}, {%r1,%r2}, {%r3}, {%f93735,%f93736,%f93737,%f93738};

	// end inline asm
	// begin inline asm
	mma.sync.aligned.m16n8k8.row.col.f32.f16.f16.f32 {%f93735,%f93736,%f93737,%f93738}, {%r1,%r2}, {%r3}, {%f93735,%f93736,%f93737,%f93738};

	// end inline asm
	// begin inline asm
	mma.sync.aligned.m16n8k8.row.col.f32.f16.f16.f32 {%f93735,%f93736,%f93737,%f93738}, {%r1,%r2}, {%r3}, {%f93735,%f93736,%f93737,%f93738};

	// end inline asm
	// begin inline asm
	mma.sync.aligned.m16n8k8.row.col.f32.f16.f16.f32 {%f93735,%f93736,%f93737,%f93738}, {%r1,%r2}, {%r3}, {%f93735,%f93736,%f93737,%f93738};

	// end inline asm
	// begin inline asm
	mma.sync.aligned.m16n8k8.row.col.f32.f16.f16.f32 {%f93735,%f93736,%f93737,%f93738}, {%r1,%r2}, {%r3}, {%f93735,%f93736,%f93737,%f93738};

	// end inline asm
	// begin inline asm
	mma.sync.aligned.m16n8k8.row.col.f32.f16.f16.f32 {%f93735,%f93736,%f93737,%f93738}, {%r1,%r2}, {%r3}, {%f93735,%f93736,%f93737,%f93738};

	// end inline asm
	// begin inline asm
	mma.sync.aligned.m16n8k8.row.col.f32.f16.f16.f32 {%f93735,%f93736,%f93737,%f93738}, {%r1,%r2}, {%r3}, {%f93735,%f93736,%f93737,%f93738};

	// end inline asm
	// begin inline asm
	mma.sync.aligned.m16n8k8.row.col.f32.f16.f16.f32 {%f93735,%f93736,%f93737,%f93738}, {%r1,%r2}, {%r3}, {%f93735,%f93736,%f93737,%f93738};

	// end inline asm
	// begin inline asm
	mma.sync.aligned.m16n8k8.row.col.f32.f16.f16.f32 {%f93735,%f93736,%f93737,%f93738}, {%r1,%r2}, {%r3}, {%f93735,%f93736,%f93737,%f93738};

	// end inline asm
	// begin inline asm
	mma.sync.aligned.m16n8k8.row.col.f32.f16.f16.f32 {%f93735,%f93736,%f93737,%f93738}, {%r1,%r2}, {%r3}, {%f93735,%f93736,%f93737,%f93738};

	// end inline asm
	// begin inline asm
	mma.sync.aligned.m16n8k8.row.col.f32.f16.f16.f32 {%f93735,%f93736,%f93737,%f93738}, {%r1,%r2}, {%r3}, {%f93735,%f93736,%f93737,%f93738};

	// end inline asm
	// begin inline asm
	mma.sync.aligned.m16n8k8.row.col.f32.f16.f16.f32 {%f93735,%f93736,%f93737,%f93738}, {%r1,%r2}, {%r3}, {%f93735,%f93736,%f93737,%f93738};

	// end inline asm
	// begin inline asm
	mma.sync.aligned.m16n8k8.row.col.f32.f16.f16.f32 {%f93735,%f93736,%f93737,%f93738}, {%r1,%r2}, {%r3}, {%f93735,%f93736,%f93737,%f93738};

	// end inline asm
	// begin inline asm
	mma.sync.aligned.m16n8k8.row.col.f32.f16.f16.f32 {%f93735,%f93736,%f93737,%f93738}, {%r1,%r2}, {%r3}, {%f93735,%f93736,%f93737,%f93738};

	// end inline asm
	// begin inline asm
	mma.sync.aligned.m16n8k8.row.col.f32.f16.f16.f32 {%f93735,%f93736,%f93737,%f93738}, {%r1,%r2}, {%r3}, {%f93735,%f93736,%f93737,%f93738};

	// end inline asm
	// begin inline asm
	mma.sync.aligned.m16n8k8.row.col.f32.f16.f16.f32 {%f93735,%f93736,%f93737,%f93738}, {%r1,%r2}, {%r3}, {%f93735,%f93736,%f93737,%f93738};

	// end inline asm
	// begin inline asm
	mma.sync.aligned.m16n8k8.row.col.f32.f16.f16.f32 {%f93735,%f93736,%f93737,%f93738}, {%r1,%r2}, {%r3}, {%f93735,%f93736,%f93737,%f93738};

	// end inline asm
	// begin inline asm
	mma.sync.aligned.m16n8k8.row.col.f32.f16.f16.f32 {%f93735,%f93736,%f93737,%f93738}, {%r1,%r2}, {%r3}, {%f93735,%f93736,%f93737,%f93738};

	// end inline asm
	// begin inline asm
	mma.sync.aligned.m16n8k8.row.col.f32.f16.f16.f32 {%f93735,%f93736,%f93737,%f93738}, {%r1,%r2}, {%r3}, {%f93735,%f93736,%f93737,%f93738};

	// end inline asm
	// begin inline asm
	mma.sync.aligned.m16n8k8.row.col.f32.f16.f16.f32 {%f93735,%f93736,%f93737,%f93738}, {%r1,%r2}, {%r3}, {%f93735,%f93736,%f93737,%f93738};

	// end inline asm
	// begin inline asm
	mma.sync.aligned.m16n8k8.row.col.f32.f16.f16.f32 {%f93735,%f93736,%f93737,%f93738}, {%r1,%r2}, {%r3}, {%f93735,%f93736,%f93737,%f93738};

	// end inline asm
	// begin inline asm
	mma.sync.aligned.m16n8k8.row.col.f32.f16.f16.f32 {%f93735,%f93736,%f93737,%f93738}, {%r1,%r2}, {%r3}, {%f93735,%f93736,%f93737,%f93738};

	// end inline asm
	// begin inline asm
	mma.sync.aligned.m16n8k8.row.col.f32.f16.f16.f32 {%f93735,%f93736,%f93737,%f93738}, {%r1,%r2}, {%r3}, {%f93735,%f93736,%f93737,%f93738};

	// end inline asm
	// begin inline asm
	mma.sync.aligned.m16n8k8.row.col.f32.f16.f16.f32 {%f93735,%f93736,%f93737,%f93738}, {%r1,%r2}, {%r3}, {%f93735,%f93736,%f93737,%f93738};

	// end inline asm
	// begin inline asm
	mma.sync.aligned.m16n8k8.row.col.f32.f16.f16.f32 {%f93735,%f93736,%f93737,%f93738}, {%r1,%r2}, {%r3}, {%f93735,%f93736,%f93737,%f93738};

	// end inline asm
	// begin inline asm
	mma.sync.aligned.m16n8k8.row.col.f32.f16.f16.f32 {%f93735,%f93736,%f93737,%f93738}, {%r1,%r2}, {%r3}, {%f93735,%f93736,%f93737,%f93738};

	// end inline asm
	// begin inline asm
	mma.sync.aligned.m16n8k8.row.col.f32.f16.f16.f32 {%f93735,%f93736,%f93737,%f93738}, {%r1,%r2}, {%r3}, {%f93735,%f93736,%f93737,%f93738};

	// end inline asm
	// begin inline asm
	mma.sync.aligned.m16n8k8.row.col.f32.f16.f16.f32 {%f93735,%f93736,%f93737,%f93738}, {%r1,%r2}, {%r3}, {%f93735,%f93736,%f93737,%f93738};

	// end inline asm
	// begin inline asm
	mma.sync.aligned.m16n8k8.row.col.f32.f16.f16.f32 {%f93735,%f93736,%f93737,%f93738}, {%r1,%r2}, {%r3}, {%f93735,%f93736,%f93737,%f93738};

	// end inline asm
	// begin inline asm
	mma.sync.aligned.m16n8k8.row.col.f32.f16.f16.f32 {%f93735,%f93736,%f93737,%f93738}, {%r1,%r2}, {%r3}, {%f93735,%f93736,%f93737,%f93738};

	// end inline asm
	// begin inline asm
	mma.sync.aligned.m16n8k8.row.col.f32.f16.f16.f32 {%f93735,%f93736,%f93737,%f93738}, {%r1,%r2}, {%r3}, {%f93735,%f93736,%f93737,%f93738};

	// end inline asm
	// begin inline asm
	mma.sync.aligned.m16n8k8.row.col.f32.f16.f16.f32 {%f93735,%f93736,%f93737,%f93738}, {%r1,%r2}, {%r3}, {%f93735,%f93736,%f93737,%f93738};

	// end inline asm
	// begin inline asm
	mma.sync.aligned.m16n8k8.row.col.f32.f16.f16.f32 {%f93735,%f93736,%f93737,%f93738}, {%r1,%r2}, {%r3}, {%f93735,%f93736,%f93737,%f93738};

	// end inline asm
	// begin inline asm
	mma.sync.aligned.m16n8k8.row.col.f32.f16.f16.f32 {%f93735,%f93736,%f93737,%f93738}, {%r1,%r2}, {%r3}, {%f93735,%f93736,%f93737,%f93738};

	// end inline asm
	// begin inline asm
	mma.sync.aligned.m16n8k8.row.col.f32.f16.f16.f32 {%f93735,%f93736,%f93737,%f93738}, {%r1,%r2}, {%r3}, {%f93735,%f93736,%f93737,%f93738};

	// end inline asm
	// begin inline asm
	mma.sync.aligned.m16n8k8.row.col.f32.f16.f16.f32 {%f93735,%f93736,%f93737,%f93738}, {%r1,%r2}, {%r3}, {%f93735,%f93736,%f93737,%f93738};

	// end inline asm
	// begin inline asm
	mma.sync.aligned.m16n8k8.row.col.f32.f16.f16.f32 {%f93735,%f93736,%f93737,%f93738}, {%r1,%r2}, {%r3}, {%f93735,%f93736,%f93737,%f93738};

	// end inline asm
	mov.f32 	%f96576, %f93736;
	mov.f32 	%f96578, %f93738;
	mov.f32 	%f96575, %f93735;
	mov.f32 	%f96577, %f93737;
	// begin inline asm
	mma.sync.aligned.m16n8k8.row.col.f32.f16.f16.f32 {%f96575,%f96576,%f96577,%f96578}, {%r1,%r2}, {%r3}, {%f96575,%f96576,%f96577,%f96578};

	// end inline asm
	// begin inline asm
	mma.sync.aligned.m16n8k8.row.col.f32.f16.f16.f32 {%f96575,%f96576,%f96577,%f96578}, {%r1,%r2}, {%r3}, {%f96575,%f96576,%f96577,%f96578};

	// end inline asm
	// begin inline asm
	mma.sync.aligned.m16n8k8.row.col.f32.f16.f16.f32 {%f96575,%f96576,%f96577,%f96578}, {%r1,%r2}, {%r3}, {%f96575,%f96576,%f96577,%f96578};

	// end inline asm
	// begin inline asm
	mma.sync.aligned.m16n8k8.row.col.f32.f16.f16.f32 {%f96575,%f96576,%f96577,%f96578}, {%r1,%r2}, {%r3}, {%f96575,%f96576,%f96577,%f96578};

	// end inline asm
	// begin inline asm
	mma.sync.aligned.m16n8k8.row.col.f32.f16.f16.f32 {%f96575,%f96576,%f96577,%f96578}, {%r1,%r2}, {%r3}, {%f96575,%f96576,%f96577,%f96578};

	// end inline asm
	// begin inline asm
	mma.sync.aligned.m16n8k8.row.col.f32.f16.f16.f32 {%f96575,%f96576,%f96577,%f96578}, {%r1,%r2}, {%r3}, {%f96575,%f96576,%f96577,%f96578};

	// end inline asm
	// begin inline asm
	mma.sync.aligned.m16n8k8.row.col.f32.f16.f16.f32 {%f96575,%f96576,%f96577,%f96578}, {%r1,%r2}, {%r3}, {%f96575,%f96576,%f96577,%f96578};

	// end inline asm
	// begin inline asm
	mma.sync.aligned.m16n8k8.row.col.f32.f16.f16.f32 {%f96575,%f96576,%f96577,%f96578}, {%r1,%r2}, {%r3}, {%f96575,%f96576,%f96577,%f96578};

	// end inline asm
	// begin inline asm
	mma.sync.aligned.m16n8k8.row.col.f32.f16.f16.f32 {%f96575,%f96576,%f96577,%f96578}, {%r1,%r2}, {%r3}, {%f96575,%f96576,%f96577,%f96578};

	// end inline asm
	// begin inline asm
	mma.sync.aligned.m16n8k8.row.col.f32.f16.f16.f32 {%f96575,%f96576,%f96577,%f96578}, {%r1,%r2}, {%r3}, {%f96575,%f96576,%f96577,%f96578};

	// end inline asm
	// begin inline asm
	mma.sync.aligned.m16n8k8.row.col.f32.f16.f16.f32 {%f96575,%f96576,%f96577,%f96578}, {%r1,%r2}, {%r3}, {%f96575,%f96576,%f96577,%f96578};

	// end inline asm
	// begin inline asm
	mma.sync.aligned.m16n8k8.row.col.f32.f16.f16.f32 {%f96575,%f96576,%f96577,%f96578}, {%r1,%r2}, {%r3}, {%f96575,%f96576,%f96577,%f96578};

	// end inline asm
	// begin inline asm
	mma.sync.aligned.m16n8k8.row.col.f32.f16.f16.f32 {%f96575,%f96576,%f96577,%f96578}, {%r1,%r2}, {%r3}, {%f96575,%f96576,%f96577,%f96578};

	// end inline asm
	// begin inline asm
	mma.sync.aligned.m16n8k8.row.col.f32.f16.f16.f32 {%f96575,%f96576,%f96577,%f96578}, {%r1,%r2}, {%r3}, {%f96575,%f96576,%f96577,%f96578};

	// end inline asm
	// begin inline asm
	mma.sync.aligned.m16n8k8.row.col.f32.f16.f16.f32 {%f96575,%f96576,%f96577,%f96578}, {%r1,%r2}, {%r3}, {%f96575,%f96576,%f96577,%f96578};

	// end inline asm
	// begin inline asm
	mma.sync.aligned.m16n8k8.row.col.f32.f16.f16.f32 {%f96575,%f96576,%f96577,%f96578}, {%r1,%r2}, {%r3}, {%f96575,%f96576,%f96577,%f96578};

	// end inline asm
	// begin inline asm
	mma.sync.aligned.m16n8k8.row.col.f32.f16.f16.f32 {%f96575,%f96576,%f96577,%f96578}, {%r1,%r2}, {%r3}, {%f96575,%f96576,%f96577,%f96578};

	// end inline asm
	// begin inline asm
	mma.sync.aligned.m16n8k8.row.col.f32.f16.f16.f32 {%f96575,%f96576,%f96577,%f96578}, {%r1,%r2}, {%r3}, {%f96575,%f96576,%f96577,%f96578};

	// end inline asm
	// begin inline asm
	mma.sync.aligned.m16n8k8.row.col.f32.f16.f16.f32 {%f96575,%f96576,%f96577,%f96578}, {%r1,%r2}, {%r3}, {%f96575,%f96576,%f96577,%f96578};

	// end inline asm
	// begin inline asm
	mma.sync.aligned.m16n8k8.row.col.f32.f16.f16.f32 {%f96575,%f96576,%f96577,%f96578}, {%r1,%r2}, {%r3}, {%f96575,%f96576,%f96577,%f96578};

	// end inline asm
	// begin inline asm
	mma.sync.aligned.m16n8k8.row.col.f32.f16.f16.f32 {%f96575,%f96576,%f96577,%f96578}, {%r1,%r2}, {%r3}, {%f96575,%f96576,%f96577,%f96578};

	// end inline asm
	// begin inline asm
	mma.sync.aligned.m16n8k8.row.col.f32.f16.f16.f32 {%f96575,%f96576,%f96577,%f96578}, {%r1,%r2}, {%r3}, {%f96575,%f96576,%f96577,%f96578};

	// end inline asm
	// begin inline asm
	mma.sync.aligned.m16n8k8.row.col.f32.f16.f16.f32 {%f96575,%f96576,%f96577,%f96578}, {%r1,%r2}, {%r3}, {%f96575,%f96576,%f96577,%f96578};

	// end inline asm
	// begin inline asm
	mma.sync.aligned.m16n8k8.row.col.f32.f16.f16.f32 {%f96575,%f96576,%f96577,%f96578}, {%r1,%r2}, {%r3}, {%f96575,%f96576,%f96577,%f96578};

	// end inline asm
	// begin inline asm
	mma.sync.aligned.m16n8k8.row.col.f32.f16.f16.f32 {%f96575,%f96576,%f96577,%f96578}, {%r1,%r2}, {%r3}, {%f96575,%f96576,%f96577,%f96578};

	// end inline asm
	// begin inline asm
	mma.sync.aligned.m16n8k8.row.col.f32.f16.f16.f32 {%f96575,%f96576,%f96577,%f96578}, {%r1,%r2}, {%r3}, {%f96575,%f96576,%f96577,%f96578};

	// end inline asm
	// begin inline asm
	mma.sync.aligned.m16n8k8.row.col.f32.f16.f16.f32 {%f96575,%f96576,%f96577,%f96578}, {%r1,%r2}, {%r3}, {%f96575,%f96576,%f96577,%f96578};

	// end inline asm
	// begin inline asm
	mma.sync.aligned.m16n8k8.row.col.f32.f16.f16.f32 {%f96575,%f96576,%f96577,%f96578}, {%r1,%r2}, {%r3}, {%f96575,%f96576,%f96577,%f96578};

	// end inline asm
	// begin inline asm
	mma.sync.aligned.m16n8k8.row.col.f32.f16.f16.f32 {%f96575,%f96576,%f96577,%f96578}, {%r1,%r2}, {%r3}, {%f96575,%f96576,%f96577,%f96578};

	// end inline asm
	// begin inline asm
	mma.sync.aligned.m16n8k8.row.col.f32.f16.f16.f32 {%f96575,%f96576,%f96577,%f96578}, {%r1,%r2}, {%r3}, {%f96575,%f96576,%f96577,%f96578};

	// end inline asm
	// begin inline asm
	mma.sync.aligned.m16n8k8.row.col.f32.f16.f16.f32 {%f96575,%f96576,%f96577,%f96578}, {%r1,%r2}, {%r3}, {%f96575,%f96576,%f96577,%f96578};

	// end inline asm
	// begin inline asm
	mma.sync.aligned.m16n8k8.row.col.f32.f16.f16.f32 {%f96575,%f96576,%f96577,%f96578}, {%r1,%r2}, {%r3}, {%f96575,%f96576,%f96577,%f96578};

	// end inline asm
	// begin inline asm
	mma.sync.aligned.m16n8k8.row.col.f32.f16.f16.f32 {%f96575,%f96576,%f96577,%f96578}, {%r1,%r2}, {%r3}, {%f96575,%f96576,%f96577,%f96578};

	// end inline asm
	// begin inline asm
	mma.sync.aligned.m16n8k8.row.col.f32.f16.f16.f32 {%f96575,%f96576,%f96577,%f96578}, {%r1,%r2}, {%r3}, {%f96575,%f96576,%f96577,%f96578};

	// end inline asm
	// begin inline asm
	mma.sync.aligned.m16n8k8.row.col.f32.f16.f16.f32 {%f96575,%f96576,%f96577,%f96578}, {%r1,%r2}, {%r3}, {%f96575,%f96576,%f96577,%f96578};

	// end inline asm
	// begin inline asm
	mma.sync.aligned.m16n8k8.row.col.f32.f16.f16.f32 {%f96575,%f96576,%f96577,%f96578}, {%r1,%r2}, {%r3}, {%f96575,%f96576,%f96577,%f96578};

	// end inline asm
	// begin inline asm
	mma.sync.aligned.m16n8k8.row.col.f32.f16.f16.f32 {%f96575,%f96576,%f96577,%f96578}, {%r1,%r2}, {%r3}, {%f96575,%f96576,%f96577,%f96578};

	// end inline asm
	// begin inline asm
	mma.sync.aligned.m16n8k8.row.col.f32.f16.f16.f32 {%f96575,%f96576,%f96577,%f96578}, {%r1,%r2}, {%r3}, {%f96575,%f96576,%f96577,%f96578};

	// end inline asm
	// begin inline asm
	mma.sync.aligned.m16n8k8.row.col.f32.f16.f16.f32 {%f96575,%f96576,%f96577,%f96578}, {%r1,%r2}, {%r3}, {%f96575,%f96576,%f96577,%f96578};

	// end inline asm
	// begin inline asm
	mma.sync.aligned.m16n8k8.row.col.f32.f16.f16.f32 {%f96575,%f96576,%f96577,%f96578}, {%r1,%r2}, {%r3}, {%f96575,%f96576,%f96577,%f96578};

	// end inline asm
	// begin inline asm
	mma.sync.aligned.m16n8k8.row.col.f32.f16.f16.f32 {%f96575,%f96576,%f96577,%f96578}, {%r1,%r2}, {%r3}, {%f96575,%f96576,%f96577,%f96578};

	// end inline asm
	// begin inline asm
	mma.sync.aligned.m16n8k8.row.col.f32.f16.f16.f32 {%f96575,%f96576,%f96577,%f96578}, {%r1,%r2}, {%r3}, {%f96575,%f96576,%f96577,%f96578};

	// end inline asm
	// begin inline asm
	mma.sync.aligned.m16n8k8.row.col.f32.f16.f16.f32 {%f96575,%f96576,%f96577,%f96578}, {%r1,%r2}, {%r3}, {%f96575,%f96576,%f96577,%f96578};

	// end inline asm
	// begin inline asm
	mma.sync.aligned.m16n8k8.row.col.f32.f16.f16.f32 {%f96575,%f96576,%f96577,%f96578}, {%r1,%r2}, {%r3}, {%f96575,%f96576,%f96577,%f96578};

	// end inline asm
	// begin inline asm
	mma.sync.aligned.m16n8k8.row.col.f32.f16.f16.f32 {%f96575,%f96576,%f96577,%f96578}, {%r1,%r2}, {%r3}, {%f96575,%f96576,%f96577,%f96578};

	// end inline asm
	// begin inline asm
	mma.sync.aligned.m16n8k8.row.col.f32.f16.f16.f32 {%f96575,%f96576,%f96577,%f96578}, {%r1,%r2}, {%r3}, {%f96575,%f96576,%f96577,%f96578};

	// end inline asm
	// begin inline asm
	mma.sync.aligned.m16n8k8.row.col.f32.f16.f16.f32 {%f96575,%f96576,%f96577,%f96578}, {%r1,%r2}, {%r3}, {%f96575,%f96576,%f96577,%f96578};

	// end inline asm
	// begin inline asm
	mma.sync.aligned.m16n8k8.row.col.f32.f16.f16.f32 {%f96575,%f96576,%f96577,%f96578}, {%r1,%r2}, {%r3}, {%f96575,%f96576,%f96577,%f96578};

	// end inline asm
	// begin inline asm
	mma.sync.aligned.m16n8k8.row.col.f32.f16.f16.f32 {%f96575,%f96576,%f96577,%f96578}, {%r1,%r2}, {%r3}, {%f96575,%f96576,%f96577,%f96578};

	// end inline asm
	// begin inline asm
	mma.sync.aligned.m16n8k8.row.col.f32.f16.f16.f32 {%f96575,%f96576,%f96577,%f96578}, {%r1,%r2}, {%r3}, {%f96575,%f96576,%f96577,%f96578};

	// end inline asm
	// begin inline asm
	mma.sync.aligned.m16n8k8.row.col.f32.f16.f16.f32 {%f96575,%f96576,%f96577,%f96578}, {%r1,%r2}, {%r3}, {%f96575,%f96576,%f96577,%f96578};

	// end inline asm
	// begin inline asm
	mma.sync.aligned.m16n8k8.row.col.f32.f16.f16.f32 {%f96575,%f96576,%f96577,%f96578}, {%r1,%r2}, {%r3}, {%f96575,%f96576,%f96577,%f96578};

	// end inline asm
	// begin inline asm
	mma.sync.aligned.m16n8k8.row.col.f32.f16.f16.f32 {%f96575,%f96576,%f96577,%f96578}, {%r1,%r2}, {%r3}, {%f96575,%f96576,%f96577,%f96578};

	// end inline asm
	// begin inline asm
	mma.sync.aligned.m16n8k8.row.col.f32.f16.f16.f32 {%f96575,%f96576,%f96577,%f96578}, {%r1,%r2}, {%r3}, {%f96575,%f96576,%f96577,%f96578};

	// end inline asm
	// begin inline asm
	mma.sync.aligned.m16n8k8.row.col.f32.f16.f16.f32 {%f96575,%f96576,%f96577,%f96578}, {%r1,%r2}, {%r3}, {%f96575,%f96576,%f96577,%f96578};

	// end inline asm
	// begin inline asm
	mma.sync.aligned.m16n8k8.row.col.f32.f16.f16.f32 {%f96575,%f96576,%f96577,%f96578}, {%r1,%r2}, {%r3}, {%f96575,%f96576,%f96577,%f96578};

	// end inline asm
	// begin inline asm
	mma.sync.aligned.m16n8k8.row.col.f32.f16.f16.f32 {%f96575,%f96576,%f96577,%f96578}, {%r1,%r2}, {%r3}, {%f96575,%f96576,%f96577,%f96578};

	// end inline asm
	// begin inline asm
	mma.sync.aligned.m16n8k8.row.col.f32.f16.f16.f32 {%f96575,%f96576,%f96577,%f96578}, {%r1,%r2}, {%r3}, {%f96575,%f96576,%f96577,%f96578};

	// end inline asm
	// begin inline asm
	mma.sync.aligned.m16n8k8.row.col.f32.f16.f16.f32 {%f96575,%f96576,%f96577,%f96578}, {%r1,%r2}, {%r3}, {%f96575,%f96576,%f96577,%f96578};

	// end inline asm
	// begin inline asm
	mma.sync.aligned.m16n8k8.row.col.f32.f16.f16.f32 {%f96575,%f96576,%f96577,%f96578}, {%r1,%r2}, {%r3}, {%f96575,%f96576,%f96577,%f96578};

	// end inline asm
	// begin inline asm
	mma.sync.aligned.m16n8k8.row.col.f32.f16.f16.f32 {%f96575,%f96576,%f96577,%f96578}, {%r1,%r2}, {%r3}, {%f96575,%f96576,%f96577,%f96578};

	// end inline asm
	// begin inline asm
	mma.sync.aligned.m16n8k8.row.col.f32.f16.f16.f32 {%f96575,%f96576,%f96577,%f96578}, {%r1,%r2}, {%r3}, {%f96575,%f96576,%f96577,%f96578};

	// end inline asm
	// begin inline asm
	mma.sync.aligned.m16n8k8.row.col.f32.f16.f16.f32 {%f96575,%f96576,%f96577,%f96578}, {%r1,%r2}, {%r3}, {%f96575,%f96576,%f96577,%f96578};

	// end inline asm
	// begin inline asm
	mma.sync.aligned.m16n8k8.row.col.f32.f16.f16.f32 {%f96575,%f96576,%f96577,%f96578}, {%r1,%r2}, {%r3}, {%f96575,%f96576,%f96577,%f96578};

	// end inline asm
	// begin inline asm
	mma.sync.aligned.m16n8k8.row.col.f32.f16.f16.f32 {%f96575,%f96576,%f96577,%f96578}, {%r1,%r2}, {%r3}, {%f96575,%f96576,%f96577,%f96578};

	// end inline asm
	// begin inline asm
	mma.sync.aligned.m16n8k8.row.col.f32.f16.f16.f32 {%f96575,%f96576,%f96577,%f96578}, {%r1,%r2}, {%r3}, {%f96575,%f96576,%f96577,%f96578};

	// end inline asm
	// begin inline asm
	mma.sync.aligned.m16n8k8.row.col.f32.f16.f16.f32 {%f96575,%f96576,%f96577,%f96578}, {%r1,%r2}, {%r3}, {%f96575,%f96576,%f96577,%f96578};

	// end inline asm
	// begin inline asm
	mma.sync.aligned.m16n8k8.row.col.f32.f16.f16.f32 {%f96575,%f96576,%f96577,%f96578}, {%r1,%r2}, {%r3}, {%f96575,%f96576,%f96577,%f96578};

	// end inline asm
	// begin inline asm
	mma.sync.aligned.m16n8k8.row.col.f32.f16.f16.f32 {%f96575,%f96576,%f96577,%f96578}, {%r1,%r2}, {%r3}, {%f96575,%f96576,%f96577,%f96578};

	// end inline asm
	// begin inline asm
	mma.sync.aligned.m16n8k8.row.col.f32.f16.f16.f32 {%f96575,%f96576,%f96577,%f96578}, {%r1,%r2}, {%r3}, {%f96575,%f96576,%f96577,%f96578};

	// end inline asm
	// begin inline asm
	mma.sync.aligned.m16n8k8.row.col.f32.f16.f16.f32 {%f96575,%f96576,%f96577,%f96578}, {%r1,%r2}, {%r3}, {%f96575,%f96576,%f96577,%f96578};

	// end inline asm
	// begin inline asm
	mma.sync.aligned.m16n8k8.row.col.f32.f16.f16.f32 {%f96575,%f96576,%f96577,%f96578}, {%r1,%r2}, {%r3}, {%f96575,%f96576,%f96577,%f96578};

	// end inline asm
	// begin inline asm
	mma.sync.aligned.m16n8k8.row.col.f32.f16.f16.f32 {%f96575,%f96576,%f96577,%f96578}, {%r1,%r2}, {%r3}, {%f96575,%f96576,%f96577,%f96578};

	// end inline asm
	// begin inline asm
	mma.sync.aligned.m16n8k8.row.col.f32.f16.f16.f32 {%f96575,%f96576,%f96577,%f96578}, {%r1,%r2}, {%r3}, {%f96575,%f96576,%f96577,%f96578};

	// end inline asm
	// begin inline asm
	mma.sync.aligned.m16n8k8.row.col.f32.f16.f16.f32 {%f96575,%f96576,%f96577,%f96578}, {%r1,%r2}, {%r3}, {%f96575,%f96576,%f96577,%f96578};

	// end inline asm
	// begin inline asm
	mma.sync.aligned.m16n8k8.row.col.f32.f16.f16.f32 {%f96575,%f96576,%f96577,%f96578}, {%r1,%r2}, {%r3}, {%f96575,%f96576,%f96577,%f96578};

	// end inline asm
	// begin inline asm
	mma.sync.aligned.m16n8k8.row.col.f32.f16.f16.f32 {%f96575,%f96576,%f96577,%f96578}, {%r1,%r2}, {%r3}, {%f96575,%f96576,%f96577,%f96578};

	// end inline asm
	// begin inline asm
	mma.sync.aligned.m16n8k8.row.col.f32.f16.f16.f32 {%f96575,%f96576,%f96577,%f96578}, {%r1,%r2}, {%r3}, {%f96575,%f96576,%f96577,%f96578};

	// end inline asm
	// begin inline asm
	mma.sync.aligned.m16n8k8.row.col.f32.f16.f16.f32 {%f96575,%f96576,%f96577,%f96578}, {%r1,%r2}, {%r3}, {%f96575,%f96576,%f96577,%f96578};

	// end inline asm
	// begin inline asm
	mma.sync.aligned.m16n8k8.row.col.f32.f16.f16.f32 {%f96575,%f96576,%f96577,%f96578}, {%r1,%r2}, {%r3}, {%f96575,%f96576,%f96577,%f96578};

	// end inline asm
	// begin inline asm
	mma.sync.aligned.m16n8k8.row.col.f32.f16.f16.f32 {%f96575,%f96576,%f96577,%f96578}, {%r1,%r2}, {%r3}, {%f96575,%f96576,%f96577,%f96578};

	// end inline asm
	// begin inline asm
	mma.sync.aligned.m16n8k8.row.col.f32.f16.f16.f32 {%f96575,%f96576,%f96577,%f96578}, {%r1,%r2}, {%r3}, {%f96575,%f96576,%f96577,%f96578};

	// end inline asm
	// begin inline asm
	mma.sync.aligned.m16n8k8.row.col.f32.f16.f16.f32 {%f96575,%f96576,%f96577,%f96578}, {%r1,%r2}, {%r3}, {%f96575,%f96576,%f96577,%f96578};

	// end inline asm
	// begin inline asm
	mma.sync.aligned.m16n8k8.row.col.f32.f16.f16.f32 {%f96575,%f96576,%f96577,%f96578}, {%r1,%r2}, {%r3}, {%f96575,%f96576,%f96577,%f96578};

	// end inline asm
	// begin inline asm
	mma.sync.aligned.m16n8k8.row.col.f32.f16.f16.f32 {%f96575,%f96576,%f96577,%f96578}, {%r1,%r2}, {%r3}, {%f96575,%f96576,%f96577,%f96578};

	// end inline asm
	// begin inline asm
	mma.sync.aligned.m16n8k8.row.col.f32.f16.f16.f32 {%f96575,%f96576,%f96577,%f96578}, {%r1,%r2}, {%r3}, {%f96575,%f96576,%f96577,%f96578};

	// end inline asm
	// begin inline asm
	mma.sync.aligned.m16n8k8.row.col.f32.f16.f16.f32 {%f96575,%f96576,%f96577,%f96578}, {%r1,%r2}, {%r3}, {%f96575,%f96576,%f96577,%f96578};

	// end inline asm
	// begin inline asm
	mma.sync.aligned.m16n8k8.row.col.f32.f16.f16.f32 {%f96575,%f96576,%f96577,%f96578}, {%r1,%r2}, {%r3}, {%f96575,%f96576,%f96577,%f96578};

	// end inline asm
	// begin inline asm
	mma.sync.aligned.m16n8k8.row.col.f32.f16.f16.f32 {%f96575,%f96576,%f96577,%f96578}, {%r1,%r2}, {%r3}, {%f96575,%f96576,%f96577,%f96578};

	// end inline asm
	// begin inline asm
	mma.sync.aligned.m16n8k8.row.col.f32.f16.f16.f32 {%f96575,%f96576,%f96577,%f96578}, {%r1,%r2}, {%r3}, {%f96575,%f96576,%f96577,%f96578};

	// end inline asm
	// begin inline asm
	mma.sync.aligned.m16n8k8.row.col.f32.f16.f16.f32 {%f96575,%f96576,%f96577,%f96578}, {%r1,%r2}, {%r3}, {%f96575,%f96576,%f96577,%f96578};

	// end inline asm
	// begin inline asm
	mma.sync.aligned.m16n8k8.row.col.f32.f16.f16.f32 {%f96575,%f96576,%f96577,%f96578}, {%r1,%r2}, {%r3}, {%f96575,%f96576,%f96577,%f96578};

	// end inline asm
	// begin inline asm
	mma.sync.aligned.m16n8k8.row.col.f32.f16.f16.f32 {%f96575,%f96576,%f96577,%f96578}, {%r1,%r2}, {%r3}, {%f96575,%f96576,%f96577,%f96578};

	// end inline asm
	// begin inline asm
	mma.sync.aligned.m16n8k8.row.col.f32.f16.f16.f32 {%f96575,%f96576,%f96577,%f96578}, {%r1,%r2}, {%r3}, {%f96575,%f96576,%f96577,%f96578};

	// end inline asm
	// begin inline asm
	mma.sync.aligned.m16n8k8.row.col.f32.f16.f16.f32 {%f96575,%f96576,%f96577,%f96578}, {%r1,%r2}, {%r3}, {%f96575,%f96576,%f96577,%f96578};

	// end inline asm
	// begin inline asm
	mma.sync.aligned.m16n8k8.row.col.f32.f16.f16.f32 {%f96575,%f96576,%f96577,%f96578}, {%r1,%r2}, {%r3}, {%f96575,%f96576,%f96577,%f96578};

	// end inline asm
	// begin inline asm
	mma.sync.aligned.m16n8k8.row.col.f32.f16.f16.f32 {%f96575,%f96576,%f96577,%f96578}, {%r1,%r2}, {%r3}, {%f96575,%f96576,%f96577,%f96578};

	// end inline asm
	// begin inline asm
	mma.sync.aligned.m16n8k8.row.col.f32.f16.f16.f32 {%f96575,%f96576,%f96577,%f96578}, {%r1,%r2}, {%r3}, {%f96575,%f96576,%f96577,%f96578};

	// end inline asm
	// begin inline asm
	mma.sync.aligned.m16n8k8.row.col.f32.f16.f16.f32 {%f96575,%f96576,%f96577,%f96578}, {%r1,%r2}, {%r3}, {%f96575,%f96576,%f96577,%f96578};

	// end inline asm
	// begin inline asm
	mma.sync.aligned.m16n8k8.row.col.f32.f16.f16.f32 {%f96575,%f96576,%f96577,%f96578}, {%r1,%r2}, {%r3}, {%f96575,%f96576,%f96577,%f96578};

	// end inline asm
	// begin inline asm
	mma.sync.aligned.m16n8k8.row.col.f32.f16.f16.f32 {%f96575,%f96576,%f96577,%f96578}, {%r1,%r2}, {%r3}, {%f96575,%f96576,%f96577,%f96578};

	// end inline asm
	// begin inline asm
	mma.sync.aligned.m16n8k8.row.col.f32.f16.f16.f32 {%f96575,%f96576,%f96577,%f96578}, {%r1,%r2}, {%r3}, {%f96575,%f96576,%f96577,%f96578};

	// end inline asm
	// begin inline asm
	mma.sync.aligned.m16n8k8.row.col.f32.f16.f16.f32 {%f96575,%f96576,%f96577,%f96578}, {%r1,%r2}, {%r3}, {%f96575,%f96576,%f96577,%f96578};

	// end inline asm
	// begin inline asm
	mma.sync.aligned.m16n8k8.row.col.f32.f16.f16.f32 {%f96575,%f96576,%f96577,%f96578}, {%r1,%r2}, {%r3}, {%f96575,%f96576,%f96577,%f96578};

	// end inline asm
	// begin inline asm
	mma.sync.aligned.m16n8k8.row.col.f32.f16.f16.f32 {%f96575,%f96576,%f96577,%f96578}, {%r1,%r2}, {%r3}, {%f96575,%f96576,%f96577,%f96578};

	// end inline asm
	// begin inline asm
	mma.sync.aligned.m16n8k8.row.col.f32.f16.f16.f32 {%f96575,%f96576,%f96577,%f96578}, {%r1,%r2}, {%r3}, {%f96575,%f96576,%f96577,%f96578};

	// end inline asm
	// begin inline asm
	mma.sync.aligned.m16n8k8.row.col.f32.f16.f16.f32 {%f96575,%f96576,%f96577,%f96578}, {%r1,%r2}, {%r3}, {%f96575,%f96576,%f96577,%f96578};

	// end inline asm
	// begin inline asm
	mma.sync.aligned.m16n8k8.row.col.f32.f16.f16.f32 {%f96575,%f96576,%f96577,%f96578}, {%r1,%r2}, {%r3}, {%f96575,%f96576,%f96577,%f96578};

	// end inline asm
	// begin inline asm
	mma.sync.aligned.m16n8k8.row.col.f32.f16.f16.f32 {%f96575,%f96576,%f96577,%f96578}, {%r1,%r2}, {%r3}, {%f96575,%f96576,%f96577,%f96578};

	// end inline asm
	// begin inline asm
	mma.sync.aligned.m16n8k8.row.col.f32.f16.f16.f32 {%f96575,%f96576,%f96577,%f96578}, {%r1,%r2}, {%r3}, {%f96575,%f96576,%f96577,%f96578};

	// end inline asm
	// begin inline asm
	mma.sync.aligned.m16n8k8.row.col.f32.f16.f16.f32 {%f96575,%f96576,%f96577,%f96578}, {%r1,%r2}, {%r3}, {%f96575,%f96576,%f96577,%f96578};

	// end inline asm
	// begin inline asm
	mma.sync.aligned.m16n8k8.row.col.f32.f16.f16.f32 {%f96575,%f96576,%f96577,%f96578}, {%r1,%r2}, {%r3}, {%f96575,%f96576,%f96577,%f96578};

	// end inline asm
	// begin inline asm
	mma.sync.aligned.m16n8k8.row.col.f32.f16.f16.f32 {%f96575,%f96576,%f96577,%f96578}, {%r1,%r2}, {%r3}, {%f96575,%f96576,%f96577,%f96578};

	// end inline asm
	// begin inline asm
	mma.sync.aligned.m16n8k8.row.col.f32.f16.f16.f32 {%f96575,%f96576,%f96577,%f96578}, {%r1,%r2}, {%r3}, {%f96575,%f96576,%f96577,%f96578};

	// end inline asm
	// begin inline asm
	mma.sync.aligned.m16n8k8.row.col.f32.f16.f16.f32 {%f96575,%f96576,%f96577,%f96578}, {%r1,%r2}, {%r3}, {%f96575,%f96576,%f96577,%f96578};

	// end inline asm
	// begin inline asm
	mma.sync.aligned.m16n8k8.row.col.f32.f16.f16.f32 {%f96575,%f96576,%f96577,%f96578}, {%r1,%r2}, {%r3}, {%f96575,%f96576,%f96577,%f96578};

	// end inline asm
	// begin inline asm
	mma.sync.aligned.m16n8k8.row.col.f32.f16.f16.f32 {%f96575,%f96576,%f96577,%f96578}, {%r1,%r2}, {%r3}, {%f96575,%f96576,%f96577,%f96578};

	// end inline asm
	// begin inline asm
	mma.sync.aligned.m16n8k8.row.col.f32.f16.f16.f32 {%f96575,%f96576,%f96577,%f96578}, {%r1,%r2}, {%r3}, {%f96575,%f96576,%f96577,%f96578};

	// end inline asm
	// begin inline asm
	mma.sync.aligned.m16n8k8.row.col.f32.f16.f16.f32 {%f96575,%f96576,%f96577,%f96578}, {%r1,%r2}, {%r3}, {%f96575,%f96576,%f96577,%f96578};

	// end inline asm
	// begin inline asm
	mma.sync.aligned.m16n8k8.row.col.f32.f16.f16.f32 {%f96575,%f96576,%f96577,%f96578}, {%r1,%r2}, {%r3}, {%f96575,%f96576,%f96577,%f96578};

	// end inline asm
	// begin inline asm
	mma.sync.aligned.m16n8k8.row.col.f32.f16.f16.f32 {%f96575,%f96576,%f96577,%f96578}, {%r1,%r2}, {%r3}, {%f96575,%f96576,%f96577,%f96578};

	// end inline asm
	// begin inline asm
	mma.sync.aligned.m16n8k8.row.col.f32.f16.f16.f32 {%f96575,%f96576,%f96577,%f96578}, {%r1,%r2}, {%r3}, {%f96575,%f96576,%f96577,%f96578};

	// end inline asm
	// begin inline asm
	mma.sync.aligned.m16n8k8.row.col.f32.f16.f16.f32 {%f96575,%f96576,%f96577,%f96578}, {%r1,%r2}, {%r3}, {%f96575,%f96576,%f96577,%f96578};

	// end inline asm
	// begin inline asm
	mma.sync.aligned.m16n8k8.row.col.f32.f16.f16.f32 {%f96575,%f96576,%f96577,%f96578}, {%r1,%r2}, {%r3}, {%f96575,%f96576,%f96577,%f96578};

	// end inline asm
	// begin inline asm
	mma.sync.aligned.m16n8k8.row.col.f32.f16.f16.f32 {%f96575,%f96576,%f96577,%f96578}, {%r1,%r2}, {%r3}, {%f96575,%f96576,%f96577,%f96578};

	// end inline asm
	// begin inline asm
	mma.sync.aligned.m16n8k8.row.col.f32.f16.f16.f32 {%f96575,%f96576,%f96577,%f96578}, {%r1,%r2}, {%r3}, {%f96575,%f96576,%f96577,%f96578};

	// end inline asm
	// begin inline asm
	mma.sync.aligned.m16n8k8.row.col.f32.f16.f16.f32 {%f96575,%f96576,%f96577,%f96578}, {%r1,%r2}, {%r3}, {%f96575,%f96576,%f96577,%f96578};

	// end inline asm
	// begin inline asm
	mma.sync.aligned.m16n8k8.row.col.f32.f16.f16.f32 {%f96575,%f96576,%f96577,%f96578}, {%r1,%r2}, {%r3}, {%f96575,%f96576,%f96577,%f96578};

	// end inline asm
	// begin inline asm
	mma.sync.aligned.m16n8k8.row.col.f32.f16.f16.f32 {%f96575,%f96576,%f96577,%f96578}, {%r1,%r2}, {%r3}, {%f96575,%f96576,%f96577,%f96578};

	// end inline asm
	// begin inline asm
	mma.sync.aligned.m16n8k8.row.col.f32.f16.f16.f32 {%f96575,%f96576,%f96577,%f96578}, {%r1,%r2}, {%r3}, {%f96575,%f96576,%f96577,%f96578};

	// end inline asm
	// begin inline asm
	mma.sync.aligned.m16n8k8.row.col.f32.f16.f16.f32 {%f96575,%f96576,%f96577,%f96578}, {%r1,%r2}, {%r3}, {%f96575,%f96576,%f96577,%f96578};

	// end inline asm
	// begin inline asm
	mma.sync.aligned.m16n8k8.row.col.f32.f16.f16.f32 {%f96575,%f96576,%f96577,%f96578}, {%r1,%r2}, {%r3}, {%f96575,%f96576,%f96577,%f96578};

	// end inline asm
	// begin inline asm
	mma.sync.aligned.m16n8k8.row.col.f32.f16.f16.f32 {%f96575,%f96576,%f96577,%f96578}, {%r1,%r2}, {%r3}, {%f96575,%f96576,%f96577,%f96578};

	// end inline asm
	// begin inline asm
	mma.sync.aligned.m16n8k8.row.col.f32.f16.f16.f32 {%f96575,%f96576,%f96577,%f96578}, {%r1,%r2}, {%r3}, {%f96575,%f96576,%f96577,%f96578};

	// end inline asm
	// begin inline asm
	mma.sync.aligned.m16n8k8.row.col.f32.f16.f16.f32 {%f96575,%f96576,%f96577,%f96578}, {%r1,%r2}, {%r3}, {%f96575,%f96576,%f96577,%f96578};

	// end inline asm
	// begin inline asm
	mma.sync.aligned.m16n8k8.row.col.f32.f16.f16.f32 {%f96575,%f96576,%f96577,%f96578}, {%r1,%r2}, {%r3}, {%f96575,%f96576,%f96577,%f96578};

	// end inline asm
	// begin inline asm
	mma.sync.aligned.m16n8k8.row.col.f32.f16.f16.f32 {%f96575,%f96576,%f96577,%f96578}, {%r1,%r2}, {%r3}, {%f96575,%f96576,%f96577,%f96578};

	// end inline asm
	// begin inline asm
	mma.sync.aligned.m16n8k8.row.col.f32.f16.f16.f32 {%f96575,%f96576,%f96577,%f96578}, {%r1,%r2}, {%r3}, {%f96575,%f96576,%f96577,%f96578};

	// end inline asm
	// begin inline asm
	mma.sync.aligned.m16n8k8.row.col.f32.f16.f16.f32 {%f96575,%f96576,%f96577,%f96578}, {%r1,%r2}, {%r3}, {%f96575,%f96576,%f96577,%f96578};

	// end inline asm
	// begin inline asm
	mma.sync.aligned.m16n8k8.row.col.f32.f16.f16.f32 {%f96575,%f96576,%f96577,%f96578}, {%r1,%r2}, {%r3}, {%f96575,%f96576,%f96577,%f96578};

	// end inline asm
	// begin inline asm
	mma.sync.aligned.m16n8k8.row.col.f32.f16.f16.f32 {%f96575,%f96576,%f96577,%f96578}, {%r1,%r2}, {%r3}, {%f96575,%f96576,%f96577,%f96578};

	// end inline asm
	// begin inline asm
	mma.sync.aligned.m16n8k8.row.col.f32.f16.f16.f32 {%f96575,%f96576,%f96577,%f96578}, {%r1,%r2}, {%r3}, {%f96575,%f96576,%f96577,%f96578};

	// end inline asm
	// begin inline asm
	mma.sync.aligned.m16n8k8.row.col.f32.f16.f16.f32 {%f96575,%f96576,%f96577,%f96578}, {%r1,%r2}, {%r3}, {%f96575,%f96576,%f96577,%f96578};

	// end inline asm
	// begin inline asm
	mma.sync.aligned.m16n8k8.row.col.f32.f16.f16.f32 {%f96575,%f96576,%f96577,%f96578}, {%r1,%r2}, {%r3}, {%f96575,%f96576,%f96577,%f96578};

	// end inline asm
	// begin inline asm
	mma.sync.aligned.m16n8k8.row.col.f32.f16.f16.f32 {%f96575,%f96576,%f96577,%f96578}, {%r1,%r2}, {%r3}, {%f96575,%f96576,%f96577,%f96578};

	// end inline asm
	// begin inline asm
	mma.sync.aligned.m16n8k8.row.col.f32.f16.f16.f32 {%f96575,%f96576,%f96577,%f96578}, {%r1,%r2}, {%r3}, {%f96575,%f96576,%f96577,%f96578};

	// end inline asm
	// begin inline asm
	mma.sync.aligned.m16n8k8.row.col.f32.f16.f16.f32 {%f96575,%f96576,%f96577,%f96578}, {%r1,%r2}, {%r3}, {%f96575,%f96576,%f96577,%f96578};

	// end inline asm
	// begin inline asm
	mma.sync.aligned.m16n8k8.row.col.f32.f16.f16.f32 {%f96575,%f96576,%f96577,%f96578}, {%r1,%r2}, {%r3}, {%f96575,%f96576,%f96577,%f96578};

	// end inline asm
	// begin inline asm
	mma.sync.aligned.m16n8k8.row.col.f32.f16.f16.f32 {%f96575,%f96576,%f96577,%f96578}, {%r1,%r2}, {%r3}, {%f96575,%f96576,%f96577,%f96578};

	// end inline asm
	// begin inline asm
	mma.sync.aligned.m16n8k8.row.col.f32.f16.f16.f32 {%f96575,%f96576,%f96577,%f96578}, {%r1,%r2}, {%r3}, {%f96575,%f96576,%f96577,%f96578};

	// end inline asm
	// begin inline asm
	mma.sync.aligned.m16n8k8.row.col.f32.f16.f16.f32 {%f96575,%f96576,%f96577,%f96578}, {%r1,%r2}, {%r3}, {%f96575,%f96576,%f96577,%f96578};

	// end inline asm
	// begin inline asm
	mma.sync.aligned.m16n8k8.row.col.f32.f16.f16.f32 {%f96575,%f96576,%f96577,%f96578}, {%r1,%r2}, {%r3}, {%f96575,%f96576,%f96577,%f96578};

	// end inline asm
	// begin inline asm
	mma.sync.aligned.m16n8k8.row.col.f32.f16.f16.f32 {%f96575,%f96576,%f96577,%f96578}, {%r1,%r2}, {%r3}, {%f96575,%f96576,%f96577,%f96578};

	// end inline asm
	// begin inline asm
	mma.sync.aligned.m16n8k8.row.col.f32.f16.f16.f32 {%f96575,%f96576,%f96577,%f96578}, {%r1,%r2}, {%r3}, {%f96575,%f96576,%f96577,%f96578};

	// end inline asm
	// begin inline asm
	mma.sync.aligned.m16n8k8.row.col.f32.f16.f16.f32 {%f96575,%f96576,%f96577,%f96578}, {%r1,%r2}, {%r3}, {%f96575,%f96576,%f96577,%f96578};

	// end inline asm
	// begin inline asm
	mma.sync.aligned.m16n8k8.row.col.f32.f16.f16.f32 {%f96575,%f96576,%f96577,%f96578}, {%r1,%r2}, {%r3}, {%f96575,%f96576,%f96577,%f96578};

	// end inline asm
	// begin inline asm
	mma.sync.aligned.m16n8k8.row.col.f32.f16.f16.f32 {%f96575,%f96576,%f96577,%f96578}, {%r1,%r2}, {%r3}, {%f96575,%f96576,%f96577,%f96578};

	// end inline asm
	// begin inline asm
	mma.sync.aligned.m16n8k8.row.col.f32.f16.f16.f32 {%f96575,%f96576,%f96577,%f96578}, {%r1,%r2}, {%r3}, {%f96575,%f96576,%f96577,%f96578};

	// end inline asm
	// begin inline asm
	mma.sync.aligned.m16n8k8.row.col.f32.f16.f16.f32 {%f96575,%f96576,%f96577,%f96578}, {%r1,%r2}, {%r3}, {%f96575,%f96576,%f96577,%f96578};

	// end inline asm
	// begin inline asm
	mma.sync.aligned.m16n8k8.row.col.f32.f16.f16.f32 {%f96575,%f96576,%f96577,%f96578}, {%r1,%r2}, {%r3}, {%f96575,%f96576,%f96577,%f96578};

	// end inline asm
	// begin inline asm
	mma.sync.aligned.m16n8k8.row.col.f32.f16.f16.f32 {%f96575,%f96576,%f96577,%f96578}, {%r1,%r2}, {%r3}, {%f96575,%f96576,%f96577,%f96578};

	// end inline asm
	// begin inline asm
	mma.sync.aligned.m16n8k8.row.col.f32.f16.f16.f32 {%f96575,%f96576,%f96577,%f96578}, {%r1,%r2}, {%r3}, {%f96575,%f96576,%f96577,%f96578};

	// end inline asm
	// begin inline asm
	mma.sync.aligned.m16n8k8.row.col.f32.f16.f16.f32 {%f96575,%f96576,%f96577,%f96578}, {%r1,%r2}, {%r3}, {%f96575,%f96576,%f96577,%f96578};

	// end inline asm
	// begin inline asm
	mma.sync.aligned.m16n8k8.row.col.f32.f16.f16.f32 {%f96575,%f96576,%f96577,%f96578}, {%r1,%r2}, {%r3}, {%f96575,%f96576,%f96577,%f96578};

	// end inline asm
	// begin inline asm
	mma.sync.aligned.m16n8k8.row.col.f32.f16.f16.f32 {%f96575,%f96576,%f96577,%f96578}, {%r1,%r2}, {%r3}, {%f96575,%f96576,%f96577,%f96578};

	// end inline asm
	// begin inline asm
	mma.sync.aligned.m16n8k8.row.col.f32.f16.f16.f32 {%f96575,%f96576,%f96577,%f96578}, {%r1,%r2}, {%r3}, {%f96575,%f96576,%f96577,%f96578};

	// end inline asm
	// begin inline asm
	mma.sync.aligned.m16n8k8.row.col.f32.f16.f16.f32 {%f96575,%f96576,%f96577,%f96578}, {%r1,%r2}, {%r3}, {%f96575,%f96576,%f96577,%f96578};

	// end inline asm
	// begin inline asm
	mma.sync.aligned.m16n8k8.row.col.f32.f16.f16.f32 {%f96575,%f96576,%f96577,%f96578}, {%r1,%r2}, {%r3}, {%f96575,%f96576,%f96577,%f96578};

	// end inline asm
	// begin inline asm
	mma.sync.aligned.m16n8k8.row.col.f32.f16.f16.f32 {%f96575,%f96576,%f96577,%f96578}, {%r1,%r2}, {%r3}, {%f96575,%f96576,%f96577,%f96578};

	// end inline asm
	// begin inline asm
	mma.sync.aligned.m16n8k8.row.col.f32.f16.f16.f32 {%f96575,%f96576,%f96577,%f96578}, {%r1,%r2}, {%r3}, {%f96575,%f96576,%f96577,%f96578};

	// end inline asm
	// begin inline asm
	mma.sync.aligned.m16n8k8.row.col.f32.f16.f16.f32 {%f96575,%f96576,%f96577,%f96578}, {%r1,%r2}, {%r3}, {%f96575,%f96576,%f96577,%f96578};

	// end inline asm
	// begin inline asm
	mma.sync.aligned.m16n8k8.row.col.f32.f16.f16.f32 {%f96575,%f96576,%f96577,%f96578}, {%r1,%r2}, {%r3}, {%f96575,%f96576,%f96577,%f96578};

	// end inline asm
	// begin inline asm
	mma.sync.aligned.m16n8k8.row.col.f32.f16.f16.f32 {%f96575,%f96576,%f96577,%f96578}, {%r1,%r2}, {%r3}, {%f96575,%f96576,%f96577,%f96578};

	// end inline asm
	// begin inline asm
	mma.sync.aligned.m16n8k8.row.col.f32.f16.f16.f32 {%f96575,%f96576,%f96577,%f96578}, {%r1,%r2}, {%r3}, {%f96575,%f96576,%f96577,%f96578};

	// end inline asm
	// begin inline asm
	mma.sync.aligned.m16n8k8.row.col.f32.f16.f16.f32 {%f96575,%f96576,%f96577,%f96578}, {%r1,%r2}, {%r3}, {%f96575,%f96576,%f96577,%f96578};

	// end inline asm
	// begin inline asm
	mma.sync.aligned.m16n8k8.row.col.f32.f16.f16.f32 {%f96575,%f96576,%f96577,%f96578}, {%r1,%r2}, {%r3}, {%f96575,%f96576,%f96577,%f96578};

	// end inline asm
	// begin inline asm
	mma.sync.aligned.m16n8k8.row.col.f32.f16.f16.f32 {%f96575,%f96576,%f96577,%f96578}, {%r1,%r2}, {%r3}, {%f96575,%f96576,%f96577,%f96578};

	// end inline asm
	// begin inline asm
	mma.sync.aligned.m16n8k8.row.col.f32.f16.f16.f32 {%f96575,%f96576,%f96577,%f96578}, {%r1,%r2}, {%r3}, {%f96575,%f96576,%f96577,%f96578};

	// end inline asm
	// begin inline asm
	mma.sync.aligned.m16n8k8.row.col.f32.f16.f16.f32 {%f96575,%f96576,%f96577,%f96578}, {%r1,%r2}, {%r3}, {%f96575,%f96576,%f96577,%f96578};

	// end inline asm
	// begin inline asm
	mma.sync.aligned.m16n8k8.row.col.f32.f16.f16.f32 {%f96575,%f96576,%f96577,%f96578}, {%r1,%r2}, {%r3}, {%f96575,%f96576,%f96577,%f96578};

	// end inline asm
	// begin inline asm
	mma.sync.aligned.m16n8k8.row.col.f32.f16.f16.f32 {%f96575,%f96576,%f96577,%f96578}, {%r1,%r2}, {%r3}, {%f96575,%f96576,%f96577,%f96578};

	// end inline asm
	// begin inline asm
	mma.sync.aligned.m16n8k8.row.col.f32.f16.f16.f32 {%f96575,%f96576,%f96577,%f96578}, {%r1,%r2}, {%r3}, {%f96575,%f96576,%f96577,%f96578};

	// end inline asm
	// begin inline asm
	mma.sync.aligned.m16n8k8.row.col.f32.f16.f16.f32 {%f96575,%f96576,%f96577,%f96578}, {%r1,%r2}, {%r3}, {%f96575,%f96576,%f96577,%f96578};

	// end inline asm
	// begin inline asm
	mma.sync.aligned.m16n8k8.row.col.f32.f16.f16.f32 {%f96575,%f96576,%f96577,%f96578}, {%r1,%r2}, {%r3}, {%f96575,%f96576,%f96577,%f96578};

	// end inline asm
	// begin inline asm
	mma.sync.aligned.m16n8k8.row.col.f32.f16.f16.f32 {%f96575,%f96576,%f96577,%f96578}, {%r1,%r2}, {%r3}, {%f96575,%f96576,%f96577,%f96578};

	// end inline asm
	// begin inline asm
	mma.sync.aligned.m16n8k8.row.col.f32.f16.f16.f32 {%f96575,%f96576,%f96577,%f96578}, {%r1,%r2}, {%r3}, {%f96575,%f96576,%f96577,%f96578};

	// end inline asm
	// begin inline asm
	mma.sync.aligned.m16n8k8.row.col.f32.f16.f16.f32 {%f96575,%f96576,%f96577,%f96578}, {%r1,%r2}, {%r3}, {%f96575,%f96576,%f96577,%f96578};

	// end inline asm
	// begin inline asm
	mma.sync.aligned.m16n8k8.row.col.f32.f16.f16.f32 {%f96575,%f96576,%f96577,%f96578}, {%r1,%r2}, {%r3}, {%f96575,%f96576,%f96577,%f96578};

	// end inline asm
	// begin inline asm
	mma.sync.aligned.m16n8k8.row.col.f32.f16.f16.f32 {%f96575,%f96576,%f96577,%f96578}, {%r1,%r2}, {%r3}, {%f96575,%f96576,%f96577,%f96578};

	// end inline asm
	// begin inline asm
	mma.sync.aligned.m16n8k8.row.col.f32.f16.f16.f32 {%f96575,%f96576,%f96577,%f96578}, {%r1,%r2}, {%r3}, {%f96575,%f96576,%f96577,%f96578};

	// end inline asm
	// begin inline asm
	mma.sync.aligned.m16n8k8.row.col.f32.f16.f16.f32 {%f96575,%f96576,%f96577,%f96578}, {%r1,%r2}, {%r3}, {%f96575,%f96576,%f96577,%f96578};

	// end inline asm
	// begin inline asm
	mma.sync.aligned.m16n8k8.row.col.f32.f16.f16.f32 {%f96575,%f96576,%f96577,%f96578}, {%r1,%r2}, {%r3}, {%f96575,%f96576,%f96577,%f96578};

	// end inline asm
	// begin inline asm
	mma.sync.aligned.m16n8k8.row.col.f32.f16.f16.f32 {%f96575,%f96576,%f96577,%f96578}, {%r1,%r2}, {%r3}, {%f96575,%f96576,%f96577,%f96578};

	// end inline asm
	// begin inline asm
	mma.sync.aligned.m16n8k8.row.col.f32.f16.f16.f32 {%f96575,%f96576,%f96577,%f96578}, {%r1,%r2}, {%r3}, {%f96575,%f96576,%f96577,%f96578};

	// end inline asm
	// begin inline asm
	mma.sync.aligned.m16n8k8.row.col.f32.f16.f16.f32 {%f96575,%f96576,%f96577,%f96578}, {%r1,%r2}, {%r3}, {%f96575,%f96576,%f96577,%f96578};

	// end inline asm
	// begin inline asm
	mma.sync.aligned.m16n8k8.row.col.f32.f16.f16.f32 {%f96575,%f96576,%f96577,%f96578}, {%r1,%r2}, {%r3}, {%f96575,%f96576,%f96577,%f96578};

	// end inline asm
	// begin inline asm
	mma.sync.aligned.m16n8k8.row.col.f32.f16.f16.f32 {%f96575,%f96576,%f96577,%f96578}, {%r1,%r2}, {%r3}, {%f96575,%f96576,%f96577,%f96578};

	// end inline asm
	// begin inline asm
	mma.sync.aligned.m16n8k8.row.col.f32.f16.f16.f32 {%f96575,%f96576,%f96577,%f96578}, {%r1,%r2}, {%r3}, {%f96575,%f96576,%f96577,%f96578};

	// end inline asm
	// begin inline asm
	mma.sync.aligned.m16n8k8.row.col.f32.f16.f16.f32 {%f96575,%f96576,%f96577,%f96578}, {%r1,%r2}, {%r3}, {%f96575,%f96576,%f96577,%f96578};

	// end inline asm
	// begin inline asm
	mma.sync.aligned.m16n8k8.row.col.f32.f16.f16.f32 {%f96575,%f96576,%f96577,%f96578}, {%r1,%r2}, {%r3}, {%f96575,%f96576,%f96577,%f96578};

	// end inline asm
	// begin inline asm
	mma.sync.aligned.m16n8k8.row.col.f32.f16.f16.f32 {%f96575,%f96576,%f96577,%f96578}, {%r1,%r2}, {%r3}, {%f96575,%f96576,%f96577,%f96578};

	// end inline asm
	// begin inline asm
	mma.sync.aligned.m16n8k8.row.col.f32.f16.f16.f32 {%f96575,%f96576,%f96577,%f96578}, {%r1,%r2}, {%r3}, {%f96575,%f96576,%f96577,%f96578};

	// end inline asm
	// begin inline asm
	mma.sync.aligned.m16n8k8.row.col.f32.f16.f16.f32 {%f96575,%f96576,%f96577,%f96578}, {%r1,%r2}, {%r3}, {%f96575,%f96576,%f96577,%f96578};

	// end inline asm
	// begin inline asm
	mma.sync.aligned.m16n8k8.row.col.f32.f16.f16.f32 {%f96575,%f96576,%f96577,%f96578}, {%r1,%r2}, {%r3}, {%f96575,%f96576,%f96577,%f96578};

	// end inline asm
	// begin inline asm
	mma.sync.aligned.m16n8k8.row.col.f32.f16.f16.f32 {%f96575,%f96576,%f96577,%f96578}, {%r1,%r2}, {%r3}, {%f96575,%f96576,%f96577,%f96578};

	// end inline asm
	// begin inline asm
	mma.sync.aligned.m16n8k8.row.col.f32.f16.f16.f32 {%f96575,%f96576,%f96577,%f96578}, {%r1,%r2}, {%r3}, {%f96575,%f96576,%f96577,%f96578};

	// end inline asm
	// begin inline asm
	mma.sync.aligned.m16n8k8.row.col.f32.f16.f16.f32 {%f96575,%f96576,%f96577,%f96578}, {%r1,%r2}, {%r3}, {%f96575,%f96576,%f96577,%f96578};

	// end inline asm
	// begin inline asm
	mma.sync.aligned.m16n8k8.row.col.f32.f16.f16.f32 {%f96575,%f96576,%f96577,%f96578}, {%r1,%r2}, {%r3}, {%f96575,%f96576,%f96577,%f96578};

	// end inline asm
	// begin inline asm
	mma.sync.aligned.m16n8k8.row.col.f32.f16.f16.f32 {%f96575,%f96576,%f96577,%f96578}, {%r1,%r2}, {%r3}, {%f96575,%f96576,%f96577,%f96578};

	// end inline asm
	// begin inline asm
	mma.sync.aligned.m16n8k8.row.col.f32.f16.f16.f32 {%f96575,%f96576,%f96577,%f96578}, {%r1,%r2}, {%r3}, {%f96575,%f96576,%f96577,%f96578};

	// end inline asm
	// begin inline asm
	mma.sync.aligned.m16n8k8.row.col.f32.f16.f16.f32 {%f96575,%f96576,%f96577,%f96578}, {%r1,%r2}, {%r3}, {%f96575,%f96576,%f96577,%f96578};

	// end inline asm
	// begin inline asm
	mma.sync.aligned.m16n8k8.row.col.f32.f16.f16.f32 {%f96575,%f96576,%f96577,%f96578}, {%r1,%r2}, {%r3}, {%f96575,%f96576,%f96577,%f96578};

	// end inline asm
	// begin inline asm
	mma.sync.aligned.m16n8k8.row.col.f32.f16.f16.f32 {%f96575,%f96576,%f96577,%f96578}, {%r1,%r2}, {%r3}, {%f96575,%f96576,%f96577,%f96578};

	// end inline asm
	// begin inline asm
	mma.sync.aligned.m16n8k8.row.col.f32.f16.f16.f32 {%f96575,%f96576,%f96577,%f96578}, {%r1,%r2}, {%r3}, {%f96575,%f96576,%f96577,%f96578};

	// end inline asm
	// begin inline asm
	mma.sync.aligned.m16n8k8.row.col.f32.f16.f16.f32 {%f96575,%f96576,%f96577,%f96578}, {%r1,%r2}, {%r3}, {%f96575,%f96576,%f96577,%f96578};

	// end inline asm
	// begin inline asm
	mma.sync.aligned.m16n8k8.row.col.f32.f16.f16.f32 {%f96575,%f96576,%f96577,%f96578}, {%r1,%r2}, {%r3}, {%f96575,%f96576,%f96577,%f96578};

	// end inline asm
	// begin inline asm
	mma.sync.aligned.m16n8k8.row.col.f32.f16.f16.f32 {%f96575,%f96576,%f96577,%f96578}, {%r1,%r2}, {%r3}, {%f96575,%f96576,%f96577,%f96578};

	// end inline asm
	// begin inline asm
	mma.sync.aligned.m16n8k8.row.col.f32.f16.f16.f32 {%f96575,%f96576,%f96577,%f96578}, {%r1,%r2}, {%r3}, {%f96575,%f96576,%f96577,%f96578};

	// end inline asm
	// begin inline asm
	mma.sync.aligned.m16n8k8.row.col.f32.f16.f16.f32 {%f96575,%f96576,%f96577,%f96578}, {%r1,%r2}, {%r3}, {%f96575,%f96576,%f96577,%f96578};

	// end inline asm
	// begin inline asm
	mma.sync.aligned.m16n8k8.row.col.f32.f16.f16.f32 {%f96575,%f96576,%f96577,%f96578}, {%r1,%r2}, {%r3}, {%f96575,%f96576,%f96577,%f96578};

	// end inline asm
	// begin inline asm
	mma.sync.aligned.m16n8k8.row.col.f32.f16.f16.f32 {%f96575,%f96576,%f96577,%f96578}, {%r1,%r2}, {%r3}, {%f96575,%f96576,%f96577,%f96578};

	// end inline asm
	// begin inline asm
	mma.sync.aligned.m16n8k8.row.col.f32.f16.f16.f32 {%f96575,%f96576,%f96577,%f96578}, {%r1,%r2}, {%r3}, {%f96575,%f96576,%f96577,%f96578};

	// end inline asm
	// begin inline asm
	mma.sync.aligned.m16n8k8.row.col.f32.f16.f16.f32 {%f96575,%f96576,%f96577,%f96578}, {%r1,%r2}, {%r3}, {%f96575,%f96576,%f96577,%f96578};

	// end inline asm
	// begin inline asm
	mma.sync.aligned.m16n8k8.row.col.f32.f16.f16.f32 {%f96575,%f96576,%f96577,%f96578}, {%r1,%r2}, {%r3}, {%f96575,%f96576,%f96577,%f96578};

	// end inline asm
	// begin inline asm
	mma.sync.aligned.m16n8k8.row.col.f32.f16.f16.f32 {%f96575,%f96576,%f96577,%f96578}, {%r1,%r2}, {%r3}, {%f96575,%f96576,%f96577,%f96578};

	// end inline asm
	// begin inline asm
	mma.sync.aligned.m16n8k8.row.col.f32.f16.f16.f32 {%f96575,%f96576,%f96577,%f96578}, {%r1,%r2}, {%r3}, {%f96575,%f96576,%f96577,%f96578};

	// end inline asm
	// begin inline asm
	mma.sync.aligned.m16n8k8.row.col.f32.f16.f16.f32 {%f96575,%f96576,%f96577,%f96578}, {%r1,%r2}, {%r3}, {%f96575,%f96576,%f96577,%f96578};

	// end inline asm
	// begin inline asm
	mma.sync.aligned.m16n8k8.row.col.f32.f16.f16.f32 {%f96575,%f96576,%f96577,%f96578}, {%r1,%r2}, {%r3}, {%f96575,%f96576,%f96577,%f96578};

	// end inline asm
	// begin inline asm
	mma.sync.aligned.m16n8k8.row.col.f32.f16.f16.f32 {%f96575,%f96576,%f96577,%f96578}, {%r1,%r2}, {%r3}, {%f96575,%f96576,%f96577,%f96578};

	// end inline asm
	// begin inline asm
	mma.sync.aligned.m16n8k8.row.col.f32.f16.f16.f32 {%f96575,%f96576,%f96577,%f96578}, {%r1,%r2}, {%r3}, {%f96575,%f96576,%f96577,%f96578};

	// end inline asm
	// begin inline asm
	mma.sync.aligned.m16n8k8.row.col.f32.f16.f16.f32 {%f96575,%f96576,%f96577,%f96578}, {%r1,%r2}, {%r3}, {%f96575,%f96576,%f96577,%f96578};

	// end inline asm
	// begin inline asm
	mma.sync.aligned.m16n8k8.row.col.f32.f16.f16.f32 {%f96575,%f96576,%f96577,%f96578}, {%r1,%r2}, {%r3}, {%f96575,%f96576,%f96577,%f96578};

	// end inline asm
	// begin inline asm
	mma.sync.aligned.m16n8k8.row.col.f32.f16.f16.f32 {%f96575,%f96576,%f96577,%f96578}, {%r1,%r2}, {%r3}, {%f96575,%f96576,%f96577,%f96578};

	// end inline asm
	// begin inline asm
	mma.sync.aligned.m16n8k8.row.col.f32.f16.f16.f32 {%f96575,%f96576,%f96577,%f96578}, {%r1,%r2}, {%r3}, {%f96575,%f96576,%f96577,%f96578};

	// end inline asm
	// begin inline asm
	mma.sync.aligned.m16n8k8.row.col.f32.f16.f16.f32 {%f96575,%f96576,%f96577,%f96578}, {%r1,%r2}, {%r3}, {%f96575,%f96576,%f96577,%f96578};

	// end inline asm
	// begin inline asm
	mma.sync.aligned.m16n8k8.row.col.f32.f16.f16.f32 {%f96575,%f96576,%f96577,%f96578}, {%r1,%r2}, {%r3}, {%f96575,%f96576,%f96577,%f96578};

	// end inline asm
	// begin inline asm
	mma.sync.aligned.m16n8k8.row.col.f32.f16.f16.f32 {%f96575,%f96576,%f96577,%f96578}, {%r1,%r2}, {%r3}, {%f96575,%f96576,%f96577,%f96578};

	// end inline asm
	// begin inline asm
	mma.sync.aligned.m16n8k8.row.col.f32.f16.f16.f32 {%f96575,%f96576,%f96577,%f96578}, {%r1,%r2}, {%r3}, {%f96575,%f96576,%f96577,%f96578};

	// end inline asm
	// begin inline asm
	mma.sync.aligned.m16n8k8.row.col.f32.f16.f16.f32 {%f96575,%f96576,%f96577,%f96578}, {%r1,%r2}, {%r3}, {%f96575,%f96576,%f96577,%f96578};

	// end inline asm
	// begin inline asm
	mma.sync.aligned.m16n8k8.row.col.f32.f16.f16.f32 {%f96575,%f96576,%f96577,%f96578}, {%r1,%r2}, {%r3}, {%f96575,%f96576,%f96577,%f96578};

	// end inline asm
	// begin inline asm
	mma.sync.aligned.m16n8k8.row.col.f32.f16.f16.f32 {%f96575,%f96576,%f96577,%f96578}, {%r1,%r2}, {%r3}, {%f96575,%f96576,%f96577,%f96578};

	// end inline asm
	// begin inline asm
	mma.sync.aligned.m16n8k8.row.col.f32.f16.f16.f32 {%f96575,%f96576,%f96577,%f96578}, {%r1,%r2}, {%r3}, {%f96575,%f96576,%f96577,%f96578};

	// end inline asm
	// begin inline asm
	mma.sync.aligned.m16n8k8.row.col.f32.f16.f16.f32 {%f96575,%f96576,%f96577,%f96578}, {%r1,%r2}, {%r3}, {%f96575,%f96576,%f96577,%f96578};

	// end inline asm
	// begin inline asm
	mma.sync.aligned.m16n8k8.row.col.f32.f16.f16.f32 {%f96575,%f96576,%f96577,%f96578}, {%r1,%r2}, {%r3}, {%f96575,%f96576,%f96577,%f96578};

	// end inline asm
	// begin inline asm
	mma.sync.aligned.m16n8k8.row.col.f32.f16.f16.f32 {%f96575,%f96576,%f96577,%f96578}, {%r1,%r2}, {%r3}, {%f96575,%f96576,%f96577,%f96578};

	// end inline asm
	// begin inline asm
	mma.sync.aligned.m16n8k8.row.col.f32.f16.f16.f32 {%f96575,%f96576,%f96577,%f96578}, {%r1,%r2}, {%r3}, {%f96575,%f96576,%f96577,%f96578};

	// end inline asm
	// begin inline asm
	mma.sync.aligned.m16n8k8.row.col.f32.f16.f16.f32 {%f96575,%f96576,%f96577,%f96578}, {%r1,%r2}, {%r3}, {%f96575,%f96576,%f96577,%f96578};

	// end inline asm
	// begin inline asm
	mma.sync.aligned.m16n8k8.row.col.f32.f16.f16.f32 {%f96575,%f96576,%f96577,%f96578}, {%r1,%r2}, {%r3}, {%f96575,%f96576,%f96577,%f96578};

	// end inline asm
	// begin inline asm
	mma.sync.aligned.m16n8k8.row.col.f32.f16.f16.f32 {%f96575,%f96576,%f96577,%f96578}, {%r1,%r2}, {%r3}, {%f96575,%f96576,%f96577,%f96578};

	// end inline asm
	// begin inline asm
	mma.sync.aligned.m16n8k8.row.col.f32.f16.f16.f32 {%f96575,%f96576,%f96577,%f96578}, {%r1,%r2}, {%r3}, {%f96575,%f96576,%f96577,%f96578};

	// end inline asm
	// begin inline asm
	mma.sync.aligned.m16n8k8.row.col.f32.f16.f16.f32 {%f96575,%f96576,%f96577,%f96578}, {%r1,%r2}, {%r3}, {%f96575,%f96576,%f96577,%f96578};

	// end inline asm
	// begin inline asm
	mma.sync.aligned.m16n8k8.row.col.f32.f16.f16.f32 {%f96575,%f96576,%f96577,%f96578}, {%r1,%r2}, {%r3}, {%f96575,%f96576,%f96577,%f96578};

	// end inline asm
	// begin inline asm
	mma.sync.aligned.m16n8k8.row.col.f32.f16.f16.f32 {%f96575,%f96576,%f96577,%f96578}, {%r1,%r2}, {%r3}, {%f96575,%f96576,%f96577,%f96578};

	// end inline asm
	// begin inline asm
	mma.sync.aligned.m16n8k8.row.col.f32.f16.f16.f32 {%f96575,%f96576,%f96577,%f96578}, {%r1,%r2}, {%r3}, {%f96575,%f96576,%f96577,%f96578};

	// end inline asm
	// begin inline asm
	mma.sync.aligned.m16n8k8.row.col.f32.f16.f16.f32 {%f96575,%f96576,%f96577,%f96578}, {%r1,%r2}, {%r3}, {%f96575,%f96576,%f96577,%f96578};

	// end inline asm
	// begin inline asm
	mma.sync.aligned.m16n8k8.row.col.f32.f16.f16.f32 {%f96575,%f96576,%f96577,%f96578}, {%r1,%r2}, {%r3}, {%f96575,%f96576,%f96577,%f96578};

	// end inline asm
	// begin inline asm
	mma.sync.aligned.m16n8k8.row.col.f32.f16.f16.f32 {%f96575,%f96576,%f96577,%f96578}, {%r1,%r2}, {%r3}, {%f96575,%f96576,%f96577,%f96578};

	// end inline asm
	// begin inline asm
	mma.sync.aligned.m16n8k8.row.col.f32.f16.f16.f32 {%f96575,%f96576,%f96577,%f96578}, {%r1,%r2}, {%r3}, {%f96575,%f96576,%f96577,%f96578};

	// end inline asm
	// begin inline asm
	mma.sync.aligned.m16n8k8.row.col.f32.f16.f16.f32 {%f96575,%f96576,%f96577,%f96578}, {%r1,%r2}, {%r3}, {%f96575,%f96576,%f96577,%f96578};

	// end inline asm
	// begin inline asm
	mma.sync.aligned.m16n8k8.row.col.f32.f16.f16.f32 {%f96575,%f96576,%f96577,%f96578}, {%r1,%r2}, {%r3}, {%f96575,%f96576,%f96577,%f96578};

	// end inline asm
	// begin inline asm
	mma.sync.aligned.m16n8k8.row.col.f32.f16.f16.f32 {%f96575,%f96576,%f96577,%f96578}, {%r1,%r2}, {%r3}, {%f96575,%f96576,%f96577,%f96578};

	// end inline asm
	// begin inline asm
	mma.sync.aligned.m16n8k8.row.col.f32.f16.f16.f32 {%f96575,%f96576,%f96577,%f96578}, {%r1,%r2}, {%r3}, {%f96575,%f96576,%f96577,%f96578};

	// end inline asm
	// begin inline asm
	mma.sync.aligned.m16n8k8.row.col.f32.f16.f16.f32 {%f96575,%f96576,%f96577,%f96578}, {%r1,%r2}, {%r3}, {%f96575,%f96576,%f96577,%f96578};

	// end inline asm
	// begin inline asm
	mma.sync.aligned.m16n8k8.row.col.f32.f16.f16.f32 {%f96575,%f96576,%f96577,%f96578}, {%r1,%r2}, {%r3}, {%f96575,%f96576,%f96577,%f96578};

	// end inline asm
	// begin inline asm
	mma.sync.aligned.m16n8k8.row.col.f32.f16.f16.f32 {%f96575,%f96576,%f96577,%f96578}, {%r1,%r2}, {%r3}, {%f96575,%f96576,%f96577,%f96578};

	// end inline asm
	// begin inline asm
	mma.sync.aligned.m16n8k8.row.col.f32.f16.f16.f32 {%f96575,%f96576,%f96577,%f96578}, {%r1,%r2}, {%r3}, {%f96575,%f96576,%f96577,%f96578};

	// end inline asm
	// begin inline asm
	mma.sync.aligned.m16n8k8.row.col.f32.f16.f16.f32 {%f96575,%f96576,%f96577,%f96578}, {%r1,%r2}, {%r3}, {%f96575,%f96576,%f96577,%f96578};

	// end inline asm
	// begin inline asm
	mma.sync.aligned.m16n8k8.row.col.f32.f16.f16.f32 {%f96575,%f96576,%f96577,%f96578}, {%r1,%r2}, {%r3}, {%f96575,%f96576,%f96577,%f96578};

	// end inline asm
	// begin inline asm
	mma.sync.aligned.m16n8k8.row.col.f32.f16.f16.f32 {%f96575,%f96576,%f96577,%f96578}, {%r1,%r2}, {%r3}, {%f96575,%f96576,%f96577,%f96578};

	// end inline asm
	// begin inline asm
	mma.sync.aligned.m16n8k8.row.col.f32.f16.f16.f32 {%f96575,%f96576,%f96577,%f96578}, {%r1,%r2}, {%r3}, {%f96575,%f96576,%f96577,%f96578};

	// end inline asm
	// begin inline asm
	mma.sync.aligned.m16n8k8.row.col.f32.f16.f16.f32 {%f96575,%f96576,%f96577,%f96578}, {%r1,%r2}, {%r3}, {%f96575,%f96576,%f96577,%f96578};

	// end inline asm
	// begin inline asm
	mma.sync.aligned.m16n8k8.row.col.f32.f16.f16.f32 {%f96575,%f96576,%f96577,%f96578}, {%r1,%r2}, {%r3}, {%f96575,%f96576,%f96577,%f96578};

	// end inline asm
	// begin inline asm
	mma.sync.aligned.m16n8k8.row.col.f32.f16.f16.f32 {%f96575,%f96576,%f96577,%f96578}, {%r1,%r2}, {%r3}, {%f96575,%f96576,%f96577,%f96578};

	// end inline asm
	// begin inline asm
	mma.sync.aligned.m16n8k8.row.col.f32.f16.f16.f32 {%f96575,%f96576,%f96577,%f96578}, {%r1,%r2}, {%r3}, {%f96575,%f96576,%f96577,%f96578};

	// end inline asm
	// begin inline asm
	mma.sync.aligned.m16n8k8.row.col.f32.f16.f16.f32 {%f96575,%f96576,%f96577,%f96578}, {%r1,%r2}, {%r3}, {%f96575,%f96576,%f96577,%f96578};

	// end inline asm
	// begin inline asm
	mma.sync.aligned.m16n8k8.row.col.f32.f16.f16.f32 {%f96575,%f96576,%f96577,%f96578}, {%r1,%r2}, {%r3}, {%f96575,%f96576,%f96577,%f96578};

	// end inline asm
	// begin inline asm
	mma.sync.aligned.m16n8k8.row.col.f32.f16.f16.f32 {%f96575,%f96576,%f96577,%f96578}, {%r1,%r2}, {%r3}, {%f96575,%f96576,%f96577,%f96578};

	// end inline asm
	// begin inline asm
	mma.sync.aligned.m16n8k8.row.col.f32.f16.f16.f32 {%f96575,%f96576,%f96577,%f96578}, {%r1,%r2}, {%r3}, {%f96575,%f96576,%f96577,%f96578};

	// end inline asm
	// begin inline asm
	mma.sync.aligned.m16n8k8.row.col.f32.f16.f16.f32 {%f96575,%f96576,%f96577,%f96578}, {%r1,%r2}, {%r3}, {%f96575,%f96576,%f96577,%f96578};

	// end inline asm
	// begin inline asm
	mma.sync.aligned.m16n8k8.row.col.f32.f16.f16.f32 {%f96575,%f96576,%f96577,%f96578}, {%r1,%r2}, {%r3}, {%f96575,%f96576,%f96577,%f96578};

	// end inline asm
	// begin inline asm
	mma.sync.aligned.m16n8k8.row.col.f32.f16.f16.f32 {%f96575,%f96576,%f96577,%f96578}, {%r1,%r2}, {%r3}, {%f96575,%f96576,%f96577,%f96578};

	// end inline asm
	// begin inline asm
	mma.sync.aligned.m16n8k8.row.col.f32.f16.f16.f32 {%f96575,%f96576,%f96577,%f96578}, {%r1,%r2}, {%r3}, {%f96575,%f96576,%f96577,%f96578};

	// end inline asm
	// begin inline asm
	mma.sync.aligned.m16n8k8.row.col.f32.f16.f16.f32 {%f96575,%f96576,%f96577,%f96578}, {%r1,%r2}, {%r3}, {%f96575,%f96576,%f96577,%f96578};

	// end inline asm
	// begin inline asm
	mma.sync.aligned.m16n8k8.row.col.f32.f16.f16.f32 {%f96575,%f96576,%f96577,%f96578}, {%r1,%r2}, {%r3}, {%f96575,%f96576,%f96577,%f96578};

	// end inline asm
	// begin inline asm
	mma.sync.aligned.m16n8k8.row.col.f32.f16.f16.f32 {%f96575,%f96576,%f96577,%f96578}, {%r1,%r2}, {%r3}, {%f96575,%f96576,%f96577,%f96578};

	// end inline asm
	// begin inline asm
	mma.sync.aligned.m16n8k8.row.col.f32.f16.f16.f32 {%f96575,%f96576,%f96577,%f96578}, {%r1,%r2}, {%r3}, {%f96575,%f96576,%f96577,%f96578};

	// end inline asm
	// begin inline asm
	mma.sync.aligned.m16n8k8.row.col.f32.f16.f16.f32 {%f96575,%f96576,%f96577,%f96578}, {%r1,%r2}, {%r3}, {%f96575,%f96576,%f96577,%f96578};

	// end inline asm
	// begin inline asm
	mma.sync.aligned.m16n8k8.row.col.f32.f16.f16.f32 {%f96575,%f96576,%f96577,%f96578}, {%r1,%r2}, {%r3}, {%f96575,%f96576,%f96577,%f96578};

	// end inline asm
	// begin inline asm
	mma.sync.aligned.m16n8k8.row.col.f32.f16.f16.f32 {%f96575,%f96576,%f96577,%f96578}, {%r1,%r2}, {%r3}, {%f96575,%f96576,%f96577,%f96578};

	// end inline asm
	// begin inline asm
	mma.sync.aligned.m16n8k8.row.col.f32.f16.f16.f32 {%f96575,%f96576,%f96577,%f96578}, {%r1,%r2}, {%r3}, {%f96575,%f96576,%f96577,%f96578};

	// end inline asm
	// begin inline asm
	mma.sync.aligned.m16n8k8.row.col.f32.f16.f16.f32 {%f96575,%f96576,%f96577,%f96578}, {%r1,%r2}, {%r3}, {%f96575,%f96576,%f96577,%f96578};

	// end inline asm
	// begin inline asm
	mma.sync.aligned.m16n8k8.row.col.f32.f16.f16.f32 {%f96575,%f96576,%f96577,%f96578}, {%r1,%r2}, {%r3}, {%f96575,%f96576,%f96577,%f96578};

	// end inline asm
	// begin inline asm
	mma.sync.aligned.m16n8k8.row.col.f32.f16.f16.f32 {%f96575,%f96576,%f96577,%f96578}, {%r1,%r2}, {%r3}, {%f96575,%f96576,%f96577,%f96578};

	// end inline asm
	// begin inline asm
	mma.sync.aligned.m16n8k8.row.col.f32.f16.f16.f32 {%f96575,%f96576,%f96577,%f96578}, {%r1,%r2}, {%r3}, {%f96575,%f96576,%f96577,%f96578};

	// end inline asm
	// begin inline asm
	mma.sync.aligned.m16n8k8.row.col.f32.f16.f16.f32 {%f96575,%f96576,%f96577,%f96578}, {%r1,%r2}, {%r3}, {%f96575,%f96576,%f96577,%f96578};

	// end inline asm
	// begin inline asm
	mma.sync.aligned.m16n8k8.row.col.f32.f16.f16.f32 {%f96575,%f96576,%f96577,%f96578}, {%r1,%r2}, {%r3}, {%f96575,%f96576,%f96577,%f96578};

	// end inline asm
	// begin inline asm
	mma.sync.aligned.m16n8k8.row.col.f32.f16.f16.f32 {%f96575,%f96576,%f96577,%f96578}, {%r1,%r2}, {%r3}, {%f96575,%f96576,%f96577,%f96578};

	// end inline asm
	// begin inline asm
	mma.sync.aligned.m16n8k8.row.col.f32.f16.f16.f32 {%f96575,%f96576,%f96577,%f96578}, {%r1,%r2}, {%r3}, {%f96575,%f96576,%f96577,%f96578};

	// end inline asm
	// begin inline asm
	mma.sync.aligned.m16n8k8.row.col.f32.f16.f16.f32 {%f96575,%f96576,%f96577,%f96578}, {%r1,%r2}, {%r3}, {%f96575,%f96576,%f96577,%f96578};

	// end inline asm
	// begin inline asm
	mma.sync.aligned.m16n8k8.row.col.f32.f16.f16.f32 {%f96575,%f96576,%f96577,%f96578}, {%r1,%r2}, {%r3}, {%f96575,%f96576,%f96577,%f96578};

	// end inline asm
	// begin inline asm
	mma.sync.aligned.m16n8k8.row.col.f32.f16.f16.f32 {%f96575,%f96576,%f96577,%f96578}, {%r1,%r2}, {%r3}, {%f96575,%f96576,%f96577,%f96578};

	// end inline asm
	// begin inline asm
	mma.sync.aligned.m16n8k8.row.col.f32.f16.f16.f32 {%f96575,%f96576,%f96577,%f96578}, {%r1,%r2}, {%r3}, {%f96575,%f96576,%f96577,%f96578};

	// end inline asm
	// begin inline asm
	mma.sync.aligned.m16n8k8.row.col.f32.f16.f16.f32 {%f96575,%f96576,%f96577,%f96578}, {%r1,%r2}, {%r3}, {%f96575,%f96576,%f96577,%f96578};

	// end inline asm
	// begin inline asm
	mma.sync.aligned.m16n8k8.row.col.f32.f16.f16.f32 {%f96575,%f96576,%f96577,%f96578}, {%r1,%r2}, {%r3}, {%f96575,%f96576,%f96577,%f96578};

	// end inline asm
	// begin inline asm
	mma.sync.aligned.m16n8k8.row.col.f32.f16.f16.f32 {%f96575,%f96576,%f96577,%f96578}, {%r1,%r2}, {%r3}, {%f96575,%f96576,%f96577,%f96578};

	// end inline asm
	// begin inline asm
	mma.sync.aligned.m16n8k8.row.col.f32.f16.f16.f32 {%f96575,%f96576,%f96577,%f96578}, {%r1,%r2}, {%r3}, {%f96575,%f96576,%f96577,%f96578};

	// end inline asm
	// begin inline asm
	mma.sync.aligned.m16n8k8.row.col.f32.f16.f16.f32 {%f96575,%f96576,%f96577,%f96578}, {%r1,%r2}, {%r3}, {%f96575,%f96576,%f96577,%f96578};

	// end inline asm
	// begin inline asm
	mma.sync.aligned.m16n8k8.row.col.f32.f16.f16.f32 {%f96575,%f96576,%f96577,%f96578}, {%r1,%r2}, {%r3}, {%f96575,%f96576,%f96577,%f96578};

	// end inline asm
	// begin inline asm
	mma.sync.aligned.m16n8k8.row.col.f32.f16.f16.f32 {%f96575,%f96576,%f96577,%f96578}, {%r1,%r2}, {%r3}, {%f96575,%f96576,%f96577,%f96578};

	// end inline asm
	// begin inline asm
	mma.sync.aligned.m16n8k8.row.col.f32.f16.f16.f32 {%f96575,%f96576,%f96577,%f96578}, {%r1,%r2}, {%r3}, {%f96575,%f96576,%f96577,%f96578};

	// end inline asm
	// begin inline asm
	mma.sync.aligned.m16n8k8.row.col.f32.f16.f16.f32 {%f96575,%f96576,%f96577,%f96578}, {%r1,%r2}, {%r3}, {%f96575,%f96576,%f96577,%f96578};

	// end inline asm
	// begin inline asm
	mma.sync.aligned.m16n8k8.row.col.f32.f16.f16.f32 {%f96575,%f96576,%f96577,%f96578}, {%r1,%r2}, {%r3}, {%f96575,%f96576,%f96577,%f96578};

	// end inline asm
	// begin inline asm
	mma.sync.aligned.m16n8k8.row.col.f32.f16.f16.f32 {%f96575,%f96576,%f96577,%f96578}, {%r1,%r2}, {%r3}, {%f96575,%f96576,%f96577,%f96578};

	// end inline asm
	// begin inline asm
	mma.sync.aligned.m16n8k8.row.col.f32.f16.f16.f32 {%f96575,%f96576,%f96577,%f96578}, {%r1,%r2}, {%r3}, {%f96575,%f96576,%f96577,%f96578};

	// end inline asm
	// begin inline asm
	mma.sync.aligned.m16n8k8.row.col.f32.f16.f16.f32 {%f96575,%f96576,%f96577,%f96578}, {%r1,%r2}, {%r3}, {%f96575,%f96576,%f96577,%f96578};

	// end inline asm
	// begin inline asm
	mma.sync.aligned.m16n8k8.row.col.f32.f16.f16.f32 {%f96575,%f96576,%f96577,%f96578}, {%r1,%r2}, {%r3}, {%f96575,%f96576,%f96577,%f96578};

	// end inline asm
	// begin inline asm
	mma.sync.aligned.m16n8k8.row.col.f32.f16.f16.f32 {%f96575,%f96576,%f96577,%f96578}, {%r1,%r2}, {%r3}, {%f96575,%f96576,%f96577,%f96578};

	// end inline asm
	// begin inline asm
	mma.sync.aligned.m16n8k8.row.col.f32.f16.f16.f32 {%f96575,%f96576,%f96577,%f96578}, {%r1,%r2}, {%r3}, {%f96575,%f96576,%f96577,%f96578};

	// end inline asm
	// begin inline asm
	mma.sync.aligned.m16n8k8.row.col.f32.f16.f16.f32 {%f96575,%f96576,%f96577,%f96578}, {%r1,%r2}, {%r3}, {%f96575,%f96576,%f96577,%f96578};

	// end inline asm
	// begin inline asm
	mma.sync.aligned.m16n8k8.row.col.f32.f16.f16.f32 {%f96575,%f96576,%f96577,%f96578}, {%r1,%r2}, {%r3}, {%f96575,%f96576,%f96577,%f96578};

	// end inline asm
	// begin inline asm
	mma.sync.aligned.m16n8k8.row.col.f32.f16.f16.f32 {%f96575,%f96576,%f96577,%f96578}, {%r1,%r2}, {%r3}, {%f96575,%f96576,%f96577,%f96578};

	// end inline asm
	// begin inline asm
	mma.sync.aligned.m16n8k8.row.col.f32.f16.f16.f32 {%f96575,%f96576,%f96577,%f96578}, {%r1,%r2}, {%r3}, {%f96575,%f96576,%f96577,%f96578};

	// end inline asm
	// begin inline asm
	mma.sync.aligned.m16n8k8.row.col.f32.f16.f16.f32 {%f96575,%f96576,%f96577,%f96578}, {%r1,%r2}, {%r3}, {%f96575,%f96576,%f96577,%f96578};

	// end inline asm
	// begin inline asm
	mma.sync.aligned.m16n8k8.row.col.f32.f16.f16.f32 {%f96575,%f96576,%f96577,%f96578}, {%r1,%r2}, {%r3}, {%f96575,%f96576,%f96577,%f96578};

	// end inline asm
	// begin inline asm
	mma.sync.aligned.m16n8k8.row.col.f32.f16.f16.f32 {%f96575,%f96576,%f96577,%f96578}, {%r1,%r2}, {%r3}, {%f96575,%f96576,%f96577,%f96578};

	// end inline asm
	// begin inline asm
	mma.sync.aligned.m16n8k8.row.col.f32.f16.f16.f32 {%f96575,%f96576,%f96577,%f96578}, {%r1,%r2}, {%r3}, {%f96575,%f96576,%f96577,%f96578};

	// end inline asm
	// begin inline asm
	mma.sync.aligned.m16n8k8.row.col.f32.f16.f16.f32 {%f96575,%f96576,%f96577,%f96578}, {%r1,%r2}, {%r3}, {%f96575,%f96576,%f96577,%f96578};

	// end inline asm
	// begin inline asm
	mma.sync.aligned.m16n8k8.row.col.f32.f16.f16.f32 {%f96575,%f96576,%f96577,%f96578}, {%r1,%r2}, {%r3}, {%f96575,%f96576,%f96577,%f96578};

	// end inline asm
	// begin inline asm
	mma.sync.aligned.m16n8k8.row.col.f32.f16.f16.f32 {%f96575,%f96576,%f96577,%f96578}, {%r1,%r2}, {%r3}, {%f96575,%f96576,%f96577,%f96578};

	// end inline asm
	// begin inline asm
	mma.sync.aligned.m16n8k8.row.col.f32.f16.f16.f32 {%f96575,%f96576,%f96577,%f96578}, {%r1,%r2}, {%r3}, {%f96575,%f96576,%f96577,%f96578};

	// end inline asm
	// begin inline asm
	mma.sync.aligned.m16n8k8.row.col.f32.f16.f16.f32 {%f96575,%f96576,%f96577,%f96578}, {%r1,%r2}, {%r3}, {%f96575,%f96576,%f96577,%f96578};

	// end inline asm
	// begin inline asm
	mma.sync.aligned.m16n8k8.row.col.f32.f16.f16.f32 {%f96575,%f96576,%f96577,%f96578}, {%r1,%r2}, {%r3}, {%f96575,%f96576,%f96577,%f96578};

	// end inline asm
	// begin inline asm
	mma.sync.aligned.m16n8k8.row.col.f32.f16.f16.f32 {%f96575,%f96576,%f96577,%f96578}, {%r1,%r2}, {%r3}, {%f96575,%f96576,%f96577,%f96578};

	// end inline asm
	// begin inline asm
	mma.sync.aligned.m16n8k8.row.col.f32.f16.f16.f32 {%f96575,%f96576,%f96577,%f96578}, {%r1,%r2}, {%r3}, {%f96575,%f96576,%f96577,%f96578};

	// end inline asm
	// begin inline asm
	mma.sync.aligned.m16n8k8.row.col.f32.f16.f16.f32 {%f96575,%f96576,%f96577,%f96578}, {%r1,%r2}, {%r3}, {%f96575,%f96576,%f96577,%f96578};

	// end inline asm
	// begin inline asm
	mma.sync.aligned.m16n8k8.row.col.f32.f16.f16.f32 {%f96575,%f96576,%f96577,%f96578}, {%r1,%r2}, {%r3}, {%f96575,%f96576,%f96577,%f96578};

	// end inline asm
	// begin inline asm
	mma.sync.aligned.m16n8k8.row.col.f32.f16.f16.f32 {%f96575,%f96576,%f96577,%f96578}, {%r1,%r2}, {%r3}, {%f96575,%f96576,%f96577,%f96578};

	// end inline asm
	// begin inline asm
	mma.sync.aligned.m16n8k8.row.col.f32.f16.f16.f32 {%f96575,%f96576,%f96577,%f96578}, {%r1,%r2}, {%r3}, {%f96575,%f96576,%f96577,%f96578};

	// end inline asm
	// begin inline asm
	mma.sync.aligned.m16n8k8.row.col.f32.f16.f16.f32 {%f96575,%f96576,%f96577,%f96578}, {%r1,%r2}, {%r3}, {%f96575,%f96576,%f96577,%f96578};

	// end inline asm
	// begin inline asm
	mma.sync.aligned.m16n8k8.row.col.f32.f16.f16.f32 {%f96575,%f96576,%f96577,%f96578}, {%r1,%r2}, {%r3}, {%f96575,%f96576,%f96577,%f96578};

	// end inline asm
	// begin inline asm
	mma.sync.aligned.m16n8k8.row.col.f32.f16.f16.f32 {%f96575,%f96576,%f96577,%f96578}, {%r1,%r2}, {%r3}, {%f96575,%f96576,%f96577,%f96578};

	// end inline asm
	// begin inline asm
	mma.sync.aligned.m16n8k8.row.col.f32.f16.f16.f32 {%f96575,%f96576,%f96577,%f96578}, {%r1,%r2}, {%r3}, {%f96575,%f96576,%f96577,%f96578};

	// end inline asm
	// begin inline asm
	mma.sync.aligned.m16n8k8.row.col.f32.f16.f16.f32 {%f96575,%f96576,%f96577,%f96578}, {%r1,%r2}, {%r3}, {%f96575,%f96576,%f96577,%f96578};

	// end inline asm
	// begin inline asm
	mma.sync.aligned.m16n8k8.row.col.f32.f16.f16.f32 {%f96575,%f96576,%f96577,%f96578}, {%r1,%r2}, {%r3}, {%f96575,%f96576,%f96577,%f96578};

	// end inline asm
	// begin inline asm
	mma.sync.aligned.m16n8k8.row.col.f32.f16.f16.f32 {%f96575,%f96576,%f96577,%f96578}, {%r1,%r2}, {%r3}, {%f96575,%f96576,%f96577,%f96578};

	// end inline asm
	// begin inline asm
	mma.sync.aligned.m16n8k8.row.col.f32.f16.f16.f32 {%f96575,%f96576,%f96577,%f96578}, {%r1,%r2}, {%r3}, {%f96575,%f96576,%f96577,%f96578};

	// end inline asm
	// begin inline asm
	mma.sync.aligned.m16n8k8.row.col.f32.f16.f16.f32 {%f96575,%f96576,%f96577,%f96578}, {%r1,%r2}, {%r3}, {%f96575,%f96576,%f96577,%f96578};

	// end inline asm
	// begin inline asm
	mma.sync.aligned.m16n8k8.row.col.f32.f16.f16.f32 {%f96575,%f96576,%f96577,%f96578}, {%r1,%r2}, {%r3}, {%f96575,%f96576,%f96577,%f96578};

	// end inline asm
	// begin inline asm
	mma.sync.aligned.m16n8k8.row.col.f32.f16.f16.f32 {%f96575,%f96576,%f96577,%f96578}, {%r1,%r2}, {%r3}, {%f96575,%f96576,%f96577,%f96578};

	// end inline asm
	// begin inline asm
	mma.sync.aligned.m16n8k8.row.col.f32.f16.f16.f32 {%f96575,%f96576,%f96577,%f96578}, {%r1,%r2}, {%r3}, {%f96575,%f96576,%f96577,%f96578};

	// end inline asm
	// begin inline asm
	mma.sync.aligned.m16n8k8.row.col.f32.f16.f16.f32 {%f96575,%f96576,%f96577,%f96578}, {%r1,%r2}, {%r3}, {%f96575,%f96576,%f96577,%f96578};

	// end inline asm
	// begin inline asm
	mma.sync.aligned.m16n8k8.row.col.f32.f16.f16.f32 {%f96575,%f96576,%f96577,%f96578}, {%r1,%r2}, {%r3}, {%f96575,%f96576,%f96577,%f96578};

	// end inline asm
	// begin inline asm
	mma.sync.aligned.m16n8k8.row.col.f32.f16.f16.f32 {%f96575,%f96576,%f96577,%f96578}, {%r1,%r2}, {%r3}, {%f96575,%f96576,%f96577,%f96578};

	// end inline asm
	// begin inline asm
	mma.sync.aligned.m16n8k8.row.col.f32.f16.f16.f32 {%f96575,%f96576,%f96577,%f96578}, {%r1,%r2}, {%r3}, {%f96575,%f96576,%f96577,%f96578};

	// end inline asm
	// begin inline asm
	mma.sync.aligned.m16n8k8.row.col.f32.f16.f16.f32 {%f96575,%f96576,%f96577,%f96578}, {%r1,%r2}, {%r3}, {%f96575,%f96576,%f96577,%f96578};

	// end inline asm
	mov.f32 	%f99418, %f96578;
	mov.f32 	%f99415, %f96575;
	mov.f32 	%f99417, %f96577;
	mov.f32 	%f99416, %f96576;
	// begin inline asm
	mma.sync.aligned.m16n8k8.row.col.f32.f16.f16.f32 {%f99415,%f99416,%f99417,%f99418}, {%r1,%r2}, {%r3}, {%f99415,%f99416,%f99417,%f99418};

	// end inline asm
	// begin inline asm
	mma.sync.aligned.m16n8k8.row.col.f32.f16.f16.f32 {%f99415,%f99416,%f99417,%f99418}, {%r1,%r2}, {%r3}, {%f99415,%f99416,%f99417,%f99418};

	// end inline asm
	// begin inline asm
	mma.sync.aligned.m16n8k8.row.col.f32.f16.f16.f32 {%f99415,%f99416,%f99417,%f99418}, {%r1,%r2}, {%r3}, {%f99415,%f99416,%f99417,%f99418};

	// end inline asm
	// begin inline asm
	mma.sync.aligned.m16n8k8.row.col.f32.f16.f16.f32 {%f99415,%f99416,%f99417,%f99418}, {%r1,%r2}, {%r3}, {%f99415,%f99416,%f99417,%f99418};

	// end inline asm
	// begin inline asm
	mma.sync.aligned.m16n8k8.row.col.f32.f16.f16.f32 {%f99415,%f99416,%f99417,%f99418}, {%r1,%r2}, {%r3}, {%f99415,%f99416,%f99417,%f99418};

	// end inline asm
	// begin inline asm
	mma.sync.aligned.m16n8k8.row.col.f32.f16.f16.f32 {%f99415,%f99416,%f99417,%f99418}, {%r1,%r2}, {%r3}, {%f99415,%f99416,%f99417,%f99418};

	// end inline asm
	// begin inline asm
	mma.sync.aligned.m16n8k8.row.col.f32.f16.f16.f32 {%f99415,%f99416,%f99417,%f99418}, {%r1,%r2}, {%r3}, {%f99415,%f99416,%f99417,%f99418};

	// end inline asm
	// begin inline asm
	mma.sync.aligned.m16n8k8.row.col.f32.f16.f16.f32 {%f99415,%f99416,%f99417,%f99418}, {%r1,%r2}, {%r3}, {%f99415,%f99416,%f99417,%f99418};

	// end inline asm
	// begin inline asm
	mma.sync.aligned.m16n8k8.row.col.f32.f16.f16.f32 {%f99415,%f99416,%f99417,%f99418}, {%r1,%r2}, {%r3}, {%f99415,%f99416,%f99417,%f99418};

	// end inline asm
	// begin inline asm
	mma.sync.aligned.m16n8k8.row.col.f32.f16.f16.f32 {%f99415,%f99416,%f99417,%f99418}, {%r1,%r2}, {%r3}, {%f99415,%f99416,%f99417,%f99418};

	// end inline asm
	// begin inline asm
	mma.sync.aligned.m16n8k8.row.col.f32.f16.f16.f32 {%f99415,%f99416,%f99417,%f99418}, {%r1,%r2}, {%r3}, {%f99415,%f99416,%f99417,%f99418};

	// end inline asm
	// begin inline asm
	mma.sync.aligned.m16n8k8.row.col.f32.f16.f16.f32 {%f99415,%f99416,%f99417,%f99418}, {%r1,%r2}, {%r3}, {%f99415,%f99416,%f99417,%f99418};

	// end inline asm
	// begin inline asm
	mma.sync.aligned.m16n8k8.row.col.f32.f16.f16.f32 {%f99415,%f99416,%f99417,%f99418}, {%r1,%r2}, {%r3}, {%f99415,%f99416,%f99417,%f99418};

	// end inline asm
	// begin inline asm
	mma.sync.aligned.m16n8k8.row.col.f32.f16.f16.f32 {%f99415,%f99416,%f99417,%f99418}, {%r1,%r2}, {%r3}, {%f99415,%f99416,%f99417,%f99418};

	// end inline asm
	// begin inline asm
	mma.sync.aligned.m16n8k8.row.col.f32.f16.f16.f32 {%f99415,%f99416,%f99417,%f99418}, {%r1,%r2}, {%r3}, {%f99415,%f99416,%f99417,%f99418};

	// end inline asm
	// begin inline asm
	mma.sync.aligned.m16n8k8.row.col.f32.f16.f16.f32 {%f99415,%f99416,%f99417,%f99418}, {%r1,%r2}, {%r3}, {%f99415,%f99416,%f99417,%f99418};

	// end inline asm
	// begin inline asm
	mma.sync.aligned.m16n8k8.row.col.f32.f16.f16.f32 {%f99415,%f99416,%f99417,%f99418}, {%r1,%r2}, {%r3}, {%f99415,%f99416,%f99417,%f99418};

	// end inline asm
	// begin inline asm
	mma.sync.aligned.m16n8k8.row.col.f32.f16.f16.f32 {%f99415,%f99416,%f99417,%f99418}, {%r1,%r2}, {%r3}, {%f99415,%f99416,%f99417,%f99418};

	// end inline asm
	// begin inline asm
	mma.sync.aligned.m16n8k8.row.col.f32.f16.f16.f32 {%f99415,%f99416,%f99417,%f99418}, {%r1,%r2}, {%r3}, {%f99415,%f99416,%f99417,%f99418};

	// end inline asm
	// begin inline asm
	mma.sync.aligned.m16n8k8.row.col.f32.f16.f16.f32 {%f99415,%f99416,%f99417,%f99418}, {%r1,%r2}, {%r3}, {%f99415,%f99416,%f99417,%f99418};

	// end inline asm
	// begin inline asm
	mma.sync.aligned.m16n8k8.row.col.f32.f16.f16.f32 {%f99415,%f99416,%f99417,%f99418}, {%r1,%r2}, {%r3}, {%f99415,%f99416,%f99417,%f99418};

	// end inline asm
	// begin inline asm
	mma.sync.aligned.m16n8k8.row.col.f32.f16.f16.f32 {%f99415,%f99416,%f99417,%f99418}, {%r1,%r2}, {%r3}, {%f99415,%f99416,%f99417,%f99418};

	// end inline asm
	// begin inline asm
	mma.sync.aligned.m16n8k8.row.col.f32.f16.f16.f32 {%f99415,%f99416,%f99417,%f99418}, {%r1,%r2}, {%r3}, {%f99415,%f99416,%f99417,%f99418};

	// end inline asm
	// begin inline asm
	mma.sync.aligned.m16n8k8.row.col.f32.f16.f16.f32 {%f99415,%f99416,%f99417,%f99418}, {%r1,%r2}, {%r3}, {%f99415,%f99416,%f99417,%f99418};

	// end inline asm
	// begin inline asm
	mma.sync.aligned.m16n8k8.row.col.f32.f16.f16.f32 {%f99415,%f99416,%f99417,%f99418}, {%r1,%r2}, {%r3}, {%f99415,%f99416,%f99417,%f99418};

	// end inline asm
	// begin inline asm
	mma.sync.aligned.m16n8k8.row.col.f32.f16.f16.f32 {%f99415,%f99416,%f99417,%f99418}, {%r1,%r2}, {%r3}, {%f99415,%f99416,%f99417,%f99418};

	// end inline asm
	// begin inline asm
	mma.sync.aligned.m16n8k8.row.col.f32.f16.f16.f32 {%f99415,%f99416,%f99417,%f99418}, {%r1,%r2}, {%r3}, {%f99415,%f99416,%f99417,%f99418};

	// end inline asm
	// begin inline asm
	mma.sync.aligned.m16n8k8.row.col.f32.f16.f16.f32 {%f99415,%f99416,%f99417,%f99418}, {%r1,%r2}, {%r3}, {%f99415,%f99416,%f99417,%f99418};

	// end inline asm
	// begin inline asm
	mma.sync.aligned.m16n8k8.row.col.f32.f16.f16.f32 {%f99415,%f99416,%f99417,%f99418}, {%r1,%r2}, {%r3}, {%f99415,%f99416,%f99417,%f99418};

	// end inline asm
	// begin inline asm
	mma.sync.aligned.m16n8k8.row.col.f32.f16.f16.f32 {%f99415,%f99416,%f99417,%f99418}, {%r1,%r2}, {%r3}, {%f99415,%f99416,%f99417,%f99418};

	// end inline asm
	// begin inline asm
	mma.sync.aligned.m16n8k8.row.col.f32.f16.f16.f32 {%f99415,%f99416,%f99417,%f99418}, {%r1,%r2}, {%r3}, {%f99415,%f99416,%f99417,%f99418};

	// end inline asm
	// begin inline asm
	mma.sync.aligned.m16n8k8.row.col.f32.f16.f16.f32 {%f99415,%f99416,%f99417,%f99418}, {%r1,%r2}, {%r3}, {%f99415,%f99416,%f99417,%f99418};

	// end inline asm
	// begin inline asm
	mma.sync.aligned.m16n8k8.row.col.f32.f16.f16.f32 {%f99415,%f99416,%f99417,%f99418}, {%r1,%r2}, {%r3}, {%f99415,%f99416,%f99417,%f99418};

	// end inline asm
	// begin inline asm
	mma.sync.aligned.m16n8k8.row.col.f32.f16.f16.f32 {%f99415,%f99416,%f99417,%f99418}, {%r1,%r2}, {%r3}, {%f99415,%f99416,%f99417,%f99418};

	// end inline asm
	// begin inline asm
	mma.sync.aligned.m16n8k8.row.col.f32.f16.f16.f32 {%f99415,%f99416,%f99417,%f99418}, {%r1,%r2}, {%r3}, {%f99415,%f99416,%f99417,%f99418};

	// end inline asm
	// begin inline asm
	mma.sync.aligned.m16n8k8.row.col.f32.f16.f16.f32 {%f99415,%f99416,%f99417,%f99418}, {%r1,%r2}, {%r3}, {%f99415,%f99416,%f99417,%f99418};

	// end inline asm
	// begin inline asm
	mma.sync.aligned.m16n8k8.row.col.f32.f16.f16.f32 {%f99415,%f99416,%f99417,%f99418}, {%r1,%r2}, {%r3}, {%f99415,%f99416,%f99417,%f99418};

	// end inline asm
	// begin inline asm
	mma.sync.aligned.m16n8k8.row.col.f32.f16.f16.f32 {%f99415,%f99416,%f99417,%f99418}, {%r1,%r2}, {%r3}, {%f99415,%f99416,%f99417,%f99418};

	// end inline asm
	// begin inline asm
	mma.sync.aligned.m16n8k8.row.col.f32.f16.f16.f32 {%f99415,%f99416,%f99417,%f99418}, {%r1,%r2}, {%r3}, {%f99415,%f99416,%f99417,%f99418};

	// end inline asm
	// begin inline asm
	mma.sync.aligned.m16n8k8.row.col.f32.f16.f16.f32 {%f99415,%f99416,%f99417,%f99418}, {%r1,%r2}, {%r3}, {%f99415,%f99416,%f99417,%f99418};

	// end inline asm
	// begin inline asm
	mma.sync.aligned.m16n8k8.row.col.f32.f16.f16.f32 {%f99415,%f99416,%f99417,%f99418}, {%r1,%r2}, {%r3}, {%f99415,%f99416,%f99417,%f99418};

	// end inline asm
	// begin inline asm
	mma.sync.aligned.m16n8k8.row.col.f32.f16.f16.f32 {%f99415,%f99416,%f99417,%f99418}, {%r1,%r2}, {%r3}, {%f99415,%f99416,%f99417,%f99418};

	// end inline asm
	// begin inline asm
	mma.sync.aligned.m16n8k8.row.col.f32.f16.f16.f32 {%f99415,%f99416,%f99417,%f99418}, {%r1,%r2}, {%r3}, {%f99415,%f99416,%f99417,%f99418};

	// end inline asm
	// begin inline asm
	mma.sync.aligned.m16n8k8.row.col.f32.f16.f16.f32 {%f99415,%f99416,%f99417,%f99418}, {%r1,%r2}, {%r3}, {%f99415,%f99416,%f99417,%f99418};

	// end inline asm
	// begin inline asm
	mma.sync.aligned.m16n8k8.row.col.f32.f16.f16.f32 {%f99415,%f99416,%f99417,%f99418}, {%r1,%r2}, {%r3}, {%f99415,%f99416,%f99417,%f99418};

	// end inline asm
	// begin inline asm
	mma.sync.aligned.m16n8k8.row.col.f32.f16.f16.f32 {%f99415,%f99416,%f99417,%f99418}, {%r1,%r2}, {%r3}, {%f99415,%f99416,%f99417,%f99418};

	// end inline asm
	// begin inline asm
	mma.sync.aligned.m16n8k8.row.col.f32.f16.f16.f32 {%f99415,%f99416,%f99417,%f99418}, {%r1,%r2}, {%r3}, {%f99415,%f99416,%f99417,%f99418};

	// end inline asm
	// begin inline asm
	mma.sync.aligned.m16n8k8.row.col.f32.f16.f16.f32 {%f99415,%f99416,%f99417,%f99418}, {%r1,%r2}, {%r3}, {%f99415,%f99416,%f99417,%f99418};

	// end inline asm
	// begin inline asm
	mma.sync.aligned.m16n8k8.row.col.f32.f16.f16.f32 {%f99415,%f99416,%f99417,%f99418}, {%r1,%r2}, {%r3}, {%f99415,%f99416,%f99417,%f99418};

	// end inline asm
	// begin inline asm
	mma.sync.aligned.m16n8k8.row.col.f32.f16.f16.f32 {%f99415,%f99416,%f99417,%f99418}, {%r1,%r2}, {%r3}, {%f99415,%f99416,%f99417,%f99418};

	// end inline asm
	// begin inline asm
	mma.sync.aligned.m16n8k8.row.col.f32.f16.f16.f32 {%f99415,%f99416,%f99417,%f99418}, {%r1,%r2}, {%r3}, {%f99415,%f99416,%f99417,%f99418};

	// end inline asm
	// begin inline asm
	mma.sync.aligned.m16n8k8.row.col.f32.f16.f16.f32 {%f99415,%f99416,%f99417,%f99418}, {%r1,%r2}, {%r3}, {%f99415,%f99416,%f99417,%f99418};

	// end inline asm
	// begin inline asm
	mma.sync.aligned.m16n8k8.row.col.f32.f16.f16.f32 {%f99415,%f99416,%f99417,%f99418}, {%r1,%r2}, {%r3}, {%f99415,%f99416,%f99417,%f99418};

	// end inline asm
	// begin inline asm
	mma.sync.aligned.m16n8k8.row.col.f32.f16.f16.f32 {%f99415,%f99416,%f99417,%f99418}, {%r1,%r2}, {%r3}, {%f99415,%f99416,%f99417,%f99418};

	// end inline asm
	// begin inline asm
	mma.sync.aligned.m16n8k8.row.col.f32.f16.f16.f32 {%f99415,%f99416,%f99417,%f99418}, {%r1,%r2}, {%r3}, {%f99415,%f99416,%f99417,%f99418};

	// end inline asm
	// begin inline asm
	mma.sync.aligned.m16n8k8.row.col.f32.f16.f16.f32 {%f99415,%f99416,%f99417,%f99418}, {%r1,%r2}, {%r3}, {%f99415,%f99416,%f99417,%f99418};

	// end inline asm
	// begin inline asm
	mma.sync.aligned.m16n8k8.row.col.f32.f16.f16.f32 {%f99415,%f99416,%f99417,%f99418}, {%r1,%r2}, {%r3}, {%f99415,%f99416,%f99417,%f99418};

	// end inline asm
	// begin inline asm
	mma.sync.aligned.m16n8k8.row.col.f32.f16.f16.f32 {%f99415,%f99416,%f99417,%f99418}, {%r1,%r2}, {%r3}, {%f99415,%f99416,%f99417,%f99418};

	// end inline asm
	// begin inline asm
	mma.sync.aligned.m16n8k8.row.col.f32.f16.f16.f32 {%f99415,%f99416,%f99417,%f99418}, {%r1,%r2}, {%r3}, {%f99415,%f99416,%f99417,%f99418};

	// end inline asm
	// begin inline asm
	mma.sync.aligned.m16n8k8.row.col.f32.f16.f16.f32 {%f99415,%f99416,%f99417,%f99418}, {%r1,%r2}, {%r3}, {%f99415,%f99416,%f99417,%f99418};

	// end inline asm
	// begin inline asm
	mma.sync.aligned.m16n8k8.row.col.f32.f16.f16.f32 {%f99415,%f99416,%f99417,%f99418}, {%r1,%r2}, {%r3}, {%f99415,%f99416,%f99417,%f99418};

	// end inline asm
	// begin inline asm
	mma.sync.aligned.m16n8k8.row.col.f32.f16.f16.f32 {%f99415,%f99416,%f99417,%f99418}, {%r1,%r2}, {%r3}, {%f99415,%f99416,%f99417,%f99418};

	// end inline asm
	// begin inline asm
	mma.sync.aligned.m16n8k8.row.col.f32.f16.f16.f32 {%f99415,%f99416,%f99417,%f99418}, {%r1,%r2}, {%r3}, {%f99415,%f99416,%f99417,%f99418};

	// end inline asm
	// begin inline asm
	mma.sync.aligned.m16n8k8.row.col.f32.f16.f16.f32 {%f99415,%f99416,%f99417,%f99418}, {%r1,%r2}, {%r3}, {%f99415,%f99416,%f99417,%f99418};

	// end inline asm
	// begin inline asm
	mma.sync.aligned.m16n8k8.row.col.f32.f16.f16.f32 {%f99415,%f99416,%f99417,%f99418}, {%r1,%r2}, {%r3}, {%f99415,%f99416,%f99417,%f99418};

	// end inline asm
	// begin inline asm
	mma.sync.aligned.m16n8k8.row.col.f32.f16.f16.f32 {%f99415,%f99416,%f99417,%f99418}, {%r1,%r2}, {%r3}, {%f99415,%f99416,%f99417,%f99418};

	// end inline asm
	// begin inline asm
	mma.sync.aligned.m16n8k8.row.col.f32.f16.f16.f32 {%f99415,%f99416,%f99417,%f99418}, {%r1,%r2}, {%r3}, {%f99415,%f99416,%f99417,%f99418};

	// end inline asm
	// begin inline asm
	mma.sync.aligned.m16n8k8.row.col.f32.f16.f16.f32 {%f99415,%f99416,%f99417,%f99418}, {%r1,%r2}, {%r3}, {%f99415,%f99416,%f99417,%f99418};

	// end inline asm
	// begin inline asm
	mma.sync.aligned.m16n8k8.row.col.f32.f16.f16.f32 {%f99415,%f99416,%f99417,%f99418}, {%r1,%r2}, {%r3}, {%f99415,%f99416,%f99417,%f99418};

	// end inline asm
	// begin inline asm
	mma.sync.aligned.m16n8k8.row.col.f32.f16.f16.f32 {%f99415,%f99416,%f99417,%f99418}, {%r1,%r2}, {%r3}, {%f99415,%f99416,%f99417,%f99418};

	// end inline asm
	// begin inline asm
	mma.sync.aligned.m16n8k8.row.col.f32.f16.f16.f32 {%f99415,%f99416,%f99417,%f99418}, {%r1,%r2}, {%r3}, {%f99415,%f99416,%f99417,%f99418};

	// end inline asm
	// begin inline asm
	mma.sync.aligned.m16n8k8.row.col.f32.f16.f16.f32 {%f99415,%f99416,%f99417,%f99418}, {%r1,%r2}, {%r3}, {%f99415,%f99416,%f99417,%f99418};

	// end inline asm
	// begin inline asm
	mma.sync.aligned.m16n8k8.row.col.f32.f16.f16.f32 {%f99415,%f99416,%f99417,%f99418}, {%r1,%r2}, {%r3}, {%f99415,%f99416,%f99417,%f99418};

	// end inline asm
	// begin inline asm
	mma.sync.aligned.m16n8k8.row.col.f32.f16.f16.f32 {%f99415,%f99416,%f99417,%f99418}, {%r1,%r2}, {%r3}, {%f99415,%f99416,%f99417,%f99418};

	// end inline asm
	// begin inline asm
	mma.sync.aligned.m16n8k8.row.col.f32.f16.f16.f32 {%f99415,%f99416,%f99417,%f99418}, {%r1,%r2}, {%r3}, {%f99415,%f99416,%f99417,%f99418};

	// end inline asm
	// begin inline asm
	mma.sync.aligned.m16n8k8.row.col.f32.f16.f16.f32 {%f99415,%f99416,%f99417,%f99418}, {%r1,%r2}, {%r3}, {%f99415,%f99416,%f99417,%f99418};

	// end inline asm
	// begin inline asm
	mma.sync.aligned.m16n8k8.row.col.f32.f16.f16.f32 {%f99415,%f99416,%f99417,%f99418}, {%r1,%r2}, {%r3}, {%f99415,%f99416,%f99417,%f99418};

	// end inline asm
	// begin inline asm
	mma.sync.aligned.m16n8k8.row.col.f32.f16.f16.f32 {%f99415,%f99416,%f99417,%f99418}, {%r1,%r2}, {%r3}, {%f99415,%f99416,%f99417,%f99418};

	// end inline asm
	// begin inline asm
	mma.sync.aligned.m16n8k8.row.col.f32.f16.f16.f32 {%f99415,%f99416,%f99417,%f99418}, {%r1,%r2}, {%r3}, {%f99415,%f99416,%f99417,%f99418};

	// end inline asm
	// begin inline asm
	mma.sync.aligned.m16n8k8.row.col.f32.f16.f16.f32 {%f99415,%f99416,%f99417,%f99418}, {%r1,%r2}, {%r3}, {%f99415,%f99416,%f99417,%f99418};

	// end inline asm
	// begin inline asm
	mma.sync.aligned.m16n8k8.row.col.f32.f16.f16.f32 {%f99415,%f99416,%f99417,%f99418}, {%r1,%r2}, {%r3}, {%f99415,%f99416,%f99417,%f99418};

	// end inline asm
	// begin inline asm
	mma.sync.aligned.m16n8k8.row.col.f32.f16.f16.f32 {%f99415,%f99416,%f99417,%f99418}, {%r1,%r2}, {%r3}, {%f99415,%f99416,%f99417,%f99418};

	// end inline asm
	// begin inline asm
	mma.sync.aligned.m16n8k8.row.col.f32.f16.f16.f32 {%f99415,%f99416,%f99417,%f99418}, {%r1,%r2}, {%r3}, {%f99415,%f99416,%f99417,%f99418};

	// end inline asm
	// begin inline asm
	mma.sync.aligned.m16n8k8.row.col.f32.f16.f16.f32 {%f99415,%f99416,%f99417,%f99418}, {%r1,%r2}, {%r3}, {%f99415,%f99416,%f99417,%f99418};

	// end inline asm
	// begin inline asm
	mma.sync.aligned.m16n8k8.row.col.f32.f16.f16.f32 {%f99415,%f99416,%f99417,%f99418}, {%r1,%r2}, {%r3}, {%f99415,%f99416,%f99417,%f99418};

	// end inline asm
	// begin inline asm
	mma.sync.aligned.m16n8k8.row.col.f32.f16.f16.f32 {%f99415,%f99416,%f99417,%f99418}, {%r1,%r2}, {%r3}, {%f99415,%f99416,%f99417,%f99418};

	// end inline asm
	// begin inline asm
	mma.sync.aligned.m16n8k8.row.col.f32.f16.f16.f32 {%f99415,%f99416,%f99417,%f99418}, {%r1,%r2}, {%r3}, {%f99415,%f99416,%f99417,%f99418};

	// end inline asm
	// begin inline asm
	mma.sync.aligned.m16n8k8.row.col.f32.f16.f16.f32 {%f99415,%f99416,%f99417,%f99418}, {%r1,%r2}, {%r3}, {%f99415,%f99416,%f99417,%f99418};

	// end inline asm
	// begin inline asm
	mma.sync.aligned.m16n8k8.row.col.f32.f16.f16.f32 {%f99415,%f99416,%f99417,%f99418}, {%r1,%r2}, {%r3}, {%f99415,%f99416,%f99417,%f99418};

	// end inline asm
	// begin inline asm
	mma.sync.aligned.m16n8k8.row.col.f32.f16.f16.f32 {%f99415,%f99416,%f99417,%f99418}, {%r1,%r2}, {%r3}, {%f99415,%f99416,%f99417,%f99418};

	// end inline asm
	// begin inline asm
	mma.sync.aligned.m16n8k8.row.col.f32.f16.f16.f32 {%f99415,%f99416,%f99417,%f99418}, {%r1,%r2}, {%r3}, {%f99415,%f99416,%f99417,%f99418};

	// end inline asm
	// begin inline asm
	mma.sync.aligned.m16n8k8.row.col.f32.f16.f16.f32 {%f99415,%f99416,%f99417,%f99418}, {%r1,%r2}, {%r3}, {%f99415,%f99416,%f99417,%f99418};

	// end inline asm
	// begin inline asm
	mma.sync.aligned.m16n8k8.row.col.f32.f16.f16.f32 {%f99415,%f99416,%f99417,%f99418}, {%r1,%r2}, {%r3}, {%f99415,%f99416,%f99417,%f99418};

	// end inline asm
	// begin inline asm
	mma.sync.aligned.m16n8k8.row.col.f32.f16.f16.f32 {%f99415,%f99416,%f99417,%f99418}, {%r1,%r2}, {%r3}, {%f99415,%f99416,%f99417,%f99418};

	// end inline asm
	// begin inline asm
	mma.sync.aligned.m16n8k8.row.col.f32.f16.f16.f32 {%f99415,%f99416,%f99417,%f99418}, {%r1,%r2}, {%r3}, {%f99415,%f99416,%f99417,%f99418};

	// end inline asm
	// begin inline asm
	mma.sync.aligned.m16n8k8.row.col.f32.f16.f16.f32 {%f99415,%f99416,%f99417,%f99418}, {%r1,%r2}, {%r3}, {%f99415,%f99416,%f99417,%f99418};

	// end inline asm
	// begin inline asm
	mma.sync.aligned.m16n8k8.row.col.f32.f16.f16.f32 {%f99415,%f99416,%f99417,%f99418}, {%r1,%r2}, {%r3}, {%f99415,%f99416,%f99417,%f99418};

	// end inline asm
	// begin inline asm
	mma.sync.aligned.m16n8k8.row.col.f32.f16.f16.f32 {%f99415,%f99416,%f99417,%f99418}, {%r1,%r2}, {%r3}, {%f99415,%f99416,%f99417,%f99418};

	// end inline asm
	// begin inline asm
	mma.sync.aligned.m16n8k8.row.col.f32.f16.f16.f32 {%f99415,%f99416,%f99417,%f99418}, {%r1,%r2}, {%r3}, {%f99415,%f99416,%f99417,%f99418};

	// end inline asm
	// begin inline asm
	mma.sync.aligned.m16n8k8.row.col.f32.f16.f16.f32 {%f99415,%f99416,%f99417,%f99418}, {%r1,%r2}, {%r3}, {%f99415,%f99416,%f99417,%f99418};

	// end inline asm
	// begin inline asm
	mma.sync.aligned.m16n8k8.row.col.f32.f16.f16.f32 {%f99415,%f99416,%f99417,%f99418}, {%r1,%r2}, {%r3}, {%f99415,%f99416,%f99417,%f99418};

	// end inline asm
	// begin inline asm
	mma.sync.aligned.m16n8k8.row.col.f32.f16.f16.f32 {%f99415,%f99416,%f99417,%f99418}, {%r1,%r2}, {%r3}, {%f99415,%f99416,%f99417,%f99418};

	// end inline asm
	// begin inline asm
	mma.sync.aligned.m16n8k8.row.col.f32.f16.f16.f32 {%f99415,%f99416,%f99417,%f99418}, {%r1,%r2}, {%r3}, {%f99415,%f99416,%f99417,%f99418};

	// end inline asm
	// begin inline asm
	mma.sync.aligned.m16n8k8.row.col.f32.f16.f16.f32 {%f99415,%f99416,%f99417,%f99418}, {%r1,%r2}, {%r3}, {%f99415,%f99416,%f99417,%f99418};

	// end inline asm
	// begin inline asm
	mma.sync.aligned.m16n8k8.row.col.f32.f16.f16.f32 {%f99415,%f99416,%f99417,%f99418}, {%r1,%r2}, {%r3}, {%f99415,%f99416,%f99417,%f99418};

	// end inline asm
	// begin inline asm
	mma.sync.aligned.m16n8k8.row.col.f32.f16.f16.f32 {%f99415,%f99416,%f99417,%f99418}, {%r1,%r2}, {%r3}, {%f99415,%f99416,%f99417,%f99418};

	// end inline asm
	// begin inline asm
	mma.sync.aligned.m16n8k8.row.col.f32.f16.f16.f32 {%f99415,%f99416,%f99417,%f99418}, {%r1,%r2}, {%r3}, {%f99415,%f99416,%f99417,%f99418};

	// end inline asm
	// begin inline asm
	mma.sync.aligned.m16n8k8.row.col.f32.f16.f16.f32 {%f99415,%f99416,%f99417,%f99418}, {%r1,%r2}, {%r3}, {%f99415,%f99416,%f99417,%f99418};

	// end inline asm
	// begin inline asm
	mma.sync.aligned.m16n8k8.row.col.f32.f16.f16.f32 {%f99415,%f99416,%f99417,%f99418}, {%r1,%r2}, {%r3}, {%f99415,%f99416,%f99417,%f99418};

	// end inline asm
	// begin inline asm
	mma.sync.aligned.m16n8k8.row.col.f32.f16.f16.f32 {%f99415,%f99416,%f99417,%f99418}, {%r1,%r2}, {%r3}, {%f99415,%f99416,%f99417,%f99418};

	// end inline asm
	// begin inline asm
	mma.sync.aligned.m16n8k8.row.col.f32.f16.f16.f32 {%f99415,%f99416,%f99417,%f99418}, {%r1,%r2}, {%r3}, {%f99415,%f99416,%f99417,%f99418};

	// end inline asm
	// begin inline asm
	mma.sync.aligned.m16n8k8.row.col.f32.f16.f16.f32 {%f99415,%f99416,%f99417,%f99418}, {%r1,%r2}, {%r3}, {%f99415,%f99416,%f99417,%f99418};

	// end inline asm
	// begin inline asm
	mma.sync.aligned.m16n8k8.row.col.f32.f16.f16.f32 {%f99415,%f99416,%f99417,%f99418}, {%r1,%r2}, {%r3}, {%f99415,%f99416,%f99417,%f99418};

	// end inline asm
	// begin inline asm
	mma.sync.aligned.m16n8k8.row.col.f32.f16.f16.f32 {%f99415,%f99416,%f99417,%f99418}, {%r1,%r2}, {%r3}, {%f99415,%f99416,%f99417,%f99418};

	// end inline asm
	// begin inline asm
	mma.sync.aligned.m16n8k8.row.col.f32.f16.f16.f32 {%f99415,%f99416,%f99417,%f99418}, {%r1,%r2}, {%r3}, {%f99415,%f99416,%f99417,%f99418};

	// end inline asm
	// begin inline asm
	mma.sync.aligned.m16n8k8.row.col.f32.f16.f16.f32 {%f99415,%f99416,%f99417,%f99418}, {%r1,%r2}, {%r3}, {%f99415,%f99416,%f99417,%f99418};

	// end inline asm
	// begin inline asm
	mma.sync.aligned.m16n8k8.row.col.f32.f16.f16.f32 {%f99415,%f99416,%f99417,%f99418}, {%r1,%r2}, {%r3}, {%f99415,%f99416,%f99417,%f99418};

	// end inline asm
	// begin inline asm
	mma.sync.aligned.m16n8k8.row.col.f32.f16.f16.f32 {%f99415,%f99416,%f99417,%f99418}, {%r1,%r2}, {%r3}, {%f99415,%f99416,%f99417,%f99418};

	// end inline asm
	// begin inline asm
	mma.sync.aligned.m16n8k8.row.col.f32.f16.f16.f32 {%f99415,%f99416,%f99417,%f99418}, {%r1,%r2}, {%r3}, {%f99415,%f99416,%f99417,%f99418};

	// end inline asm
	// begin inline asm
	mma.sync.aligned.m16n8k8.row.col.f32.f16.f16.f32 {%f99415,%f99416,%f99417,%f99418}, {%r1,%r2}, {%r3}, {%f99415,%f99416,%f99417,%f99418};

	// end inline asm
	// begin inline asm
	mma.sync.aligned.m16n8k8.row.col.f32.f16.f16.f32 {%f99415,%f99416,%f99417,%f99418}, {%r1,%r2}, {%r3}, {%f99415,%f99416,%f99417,%f99418};

	// end inline asm
	// begin inline asm
	mma.sync.aligned.m16n8k8.row.col.f32.f16.f16.f32 {%f99415,%f99416,%f99417,%f99418}, {%r1,%r2}, {%r3}, {%f99415,%f99416,%f99417,%f99418};

	// end inline asm
	// begin inline asm
	mma.sync.aligned.m16n8k8.row.col.f32.f16.f16.f32 {%f99415,%f99416,%f99417,%f99418}, {%r1,%r2}, {%r3}, {%f99415,%f99416,%f99417,%f99418};

	// end inline asm
	// begin inline asm
	mma.sync.aligned.m16n8k8.row.col.f32.f16.f16.f32 {%f99415,%f99416,%f99417,%f99418}, {%r1,%r2}, {%r3}, {%f99415,%f99416,%f99417,%f99418};

	// end inline asm
	// begin inline asm
	mma.sync.aligned.m16n8k8.row.col.f32.f16.f16.f32 {%f99415,%f99416,%f99417,%f99418}, {%r1,%r2}, {%r3}, {%f99415,%f99416,%f99417,%f99418};

	// end inline asm
	// begin inline asm
	mma.sync.aligned.m16n8k8.row.col.f32.f16.f16.f32 {%f99415,%f99416,%f99417,%f99418}, {%r1,%r2}, {%r3}, {%f99415,%f99416,%f99417,%f99418};

	// end inline asm
	// begin inline asm
	mma.sync.aligned.m16n8k8.row.col.f32.f16.f16.f32 {%f99415,%f99416,%f99417,%f99418}, {%r1,%r2}, {%r3}, {%f99415,%f99416,%f99417,%f99418};

	// end inline asm
	// begin inline asm
	mma.sync.aligned.m16n8k8.row.col.f32.f16.f16.f32 {%f99415,%f99416,%f99417,%f99418}, {%r1,%r2}, {%r3}, {%f99415,%f99416,%f99417,%f99418};

	// end inline asm
	// begin inline asm
	mma.sync.aligned.m16n8k8.row.col.f32.f16.f16.f32 {%f99415,%f99416,%f99417,%f99418}, {%r1,%r2}, {%r3}, {%f99415,%f99416,%f99417,%f99418};

	// end inline asm
	// begin inline asm
	mma.sync.aligned.m16n8k8.row.col.f32.f16.f16.f32 {%f99415,%f99416,%f99417,%f99418}, {%r1,%r2}, {%r3}, {%f99415,%f99416,%f99417,%f99418};

	// end inline asm
	// begin inline asm
	mma.sync.aligned.m16n8k8.row.col.f32.f16.f16.f32 {%f99415,%f99416,%f99417,%f99418}, {%r1,%r2}, {%r3}, {%f99415,%f99416,%f99417,%f99418};

	// end inline asm
	// begin inline asm
	mma.sync.aligned.m16n8k8.row.col.f32.f16.f16.f32 {%f99415,%f99416,%f99417,%f99418}, {%r1,%r2}, {%r3}, {%f99415,%f99416,%f99417,%f99418};

	// end inline asm
	// begin inline asm
	mma.sync.aligned.m16n8k8.row.col.f32.f16.f16.f32 {%f99415,%f99416,%f99417,%f99418}, {%r1,%r2}, {%r3}, {%f99415,%f99416,%f99417,%f99418};

	// end inline asm
	// begin inline asm
	mma.sync.aligned.m16n8k8.row.col.f32.f16.f16.f32 {%f99415,%f99416,%f99417,%f99418}, {%r1,%r2}, {%r3}, {%f99415,%f99416,%f99417,%f99418};

	// end inline asm
	// begin inline asm
	mma.sync.aligned.m16n8k8.row.col.f32.f16.f16.f32 {%f99415,%f99416,%f99417,%f99418}, {%r1,%r2}, {%r3}, {%f99415,%f99416,%f99417,%f99418};

	// end inline asm
	// begin inline asm
	mma.sync.aligned.m16n8k8.row.col.f32.f16.f16.f32 {%f99415,%f99416,%f99417,%f99418}, {%r1,%r2}, {%r3}, {%f99415,%f99416,%f99417,%f99418};

	// end inline asm
	// begin inline asm
	mma.sync.aligned.m16n8k8.row.col.f32.f16.f16.f32 {%f99415,%f99416,%f99417,%f99418}, {%r1,%r2}, {%r3}, {%f99415,%f99416,%f99417,%f99418};

	// end inline asm
	// begin inline asm
	mma.sync.aligned.m16n8k8.row.col.f32.f16.f16.f32 {%f99415,%f99416,%f99417,%f99418}, {%r1,%r2}, {%r3}, {%f99415,%f99416,%f99417,%f99418};

	// end inline asm
	// begin inline asm
	mma.sync.aligned.m16n8k8.row.col.f32.f16.f16.f32 {%f99415,%f99416,%f99417,%f99418}, {%r1,%r2}, {%r3}, {%f99415,%f99416,%f99417,%f99418};

	// end inline asm
	// begin inline asm
	mma.sync.aligned.m16n8k8.row.col.f32.f16.f16.f32 {%f99415,%f99416,%f99417,%f99418}, {%r1,%r2}, {%r3}, {%f99415,%f99416,%f99417,%f99418};

	// end inline asm
	// begin inline asm
	mma.sync.aligned.m16n8k8.row.col.f32.f16.f16.f32 {%f99415,%f99416,%f99417,%f99418}, {%r1,%r2}, {%r3}, {%f99415,%f99416,%f99417,%f99418};

	// end inline asm
	// begin inline asm
	mma.sync.aligned.m16n8k8.row.col.f32.f16.f16.f32 {%f99415,%f99416,%f99417,%f99418}, {%r1,%r2}, {%r3}, {%f99415,%f99416,%f99417,%f99418};

	// end inline asm
	// begin inline asm
	mma.sync.aligned.m16n8k8.row.col.f32.f16.f16.f32 {%f99415,%f99416,%f99417,%f99418}, {%r1,%r2}, {%r3}, {%f99415,%f99416,%f99417,%f99418};

	// end inline asm
	// begin inline asm
	mma.sync.aligned.m16n8k8.row.col.f32.f16.f16.f32 {%f99415,%f99416,%f99417,%f99418}, {%r1,%r2}, {%r3}, {%f99415,%f99416,%f99417,%f99418};

	// end inline asm
	// begin inline asm
	mma.sync.aligned.m16n8k8.row.col.f32.f16.f16.f32 {%f99415,%f99416,%f99417,%f99418}, {%r1,%r2}, {%r3}, {%f99415,%f99416,%f99417,%f99418};

	// end inline asm
	// begin inline asm
	mma.sync.aligned.m16n8k8.row.col.f32.f16.f16.f32 {%f99415,%f99416,%f99417,%f99418}, {%r1,%r2}, {%r3}, {%f99415,%f99416,%f99417,%f99418};

	// end inline asm
	// begin inline asm
	mma.sync.aligned.m16n8k8.row.col.f32.f16.f16.f32 {%f99415,%f99416,%f99417,%f99418}, {%r1,%r2}, {%r3}, {%f99415,%f99416,%f99417,%f99418};

	// end inline asm
	// begin inline asm
	mma.sync.aligned.m16n8k8.row.col.f32.f16.f16.f32 {%f99415,%f99416,%f99417,%f99418}, {%r1,%r2}, {%r3}, {%f99415,%f99416,%f99417,%f99418};

	// end inline asm
	// begin inline asm
	mma.sync.aligned.m16n8k8.row.col.f32.f16.f16.f32 {%f99415,%f99416,%f99417,%f99418}, {%r1,%r2}, {%r3}, {%f99415,%f99416,%f99417,%f99418};

	// end inline asm
	// begin inline asm
	mma.sync.aligned.m16n8k8.row.col.f32.f16.f16.f32 {%f99415,%f99416,%f99417,%f99418}, {%r1,%r2}, {%r3}, {%f99415,%f99416,%f99417,%f99418};

	// end inline asm
	// begin inline asm
	mma.sync.aligned.m16n8k8.row.col.f32.f16.f16.f32 {%f99415,%f99416,%f99417,%f99418}, {%r1,%r2}, {%r3}, {%f99415,%f99416,%f99417,%f99418};

	// end inline asm
	// begin inline asm
	mma.sync.aligned.m16n8k8.row.col.f32.f16.f16.f32 {%f99415,%f99416,%f99417,%f99418}, {%r1,%r2}, {%r3}, {%f99415,%f99416,%f99417,%f99418};

	// end inline asm
	// begin inline asm
	mma.sync.aligned.m16n8k8.row.col.f32.f16.f16.f32 {%f99415,%f99416,%f99417,%f99418}, {%r1,%r2}, {%r3}, {%f99415,%f99416,%f99417,%f99418};

	// end inline asm
	// begin inline asm
	mma.sync.aligned.m16n8k8.row.col.f32.f16.f16.f32 {%f99415,%f99416,%f99417,%f99418}, {%r1,%r2}, {%r3}, {%f99415,%f99416,%f99417,%f99418};

	// end inline asm
	// begin inline asm
	mma.sync.aligned.m16n8k8.row.col.f32.f16.f16.f32 {%f99415,%f99416,%f99417,%f99418}, {%r1,%r2}, {%r3}, {%f99415,%f99416,%f99417,%f99418};

	// end inline asm
	// begin inline asm
	mma.sync.aligned.m16n8k8.row.col.f32.f16.f16.f32 {%f99415,%f99416,%f99417,%f99418}, {%r1,%r2}, {%r3}, {%f99415,%f99416,%f99417,%f99418};

	// end inline asm
	// begin inline asm
	mma.sync.aligned.m16n8k8.row.col.f32.f16.f16.f32 {%f99415,%f99416,%f99417,%f99418}, {%r1,%r2}, {%r3}, {%f99415,%f99416,%f99417,%f99418};

	// end inline asm
	// begin inline asm
	mma.sync.aligned.m16n8k8.row.col.f32.f16.f16.f32 {%f99415,%f99416,%f99417,%f99418}, {%r1,%r2}, {%r3}, {%f99415,%f99416,%f99417,%f99418};

	// end inline asm
	// begin inline asm
	mma.sync.aligned.m16n8k8.row.col.f32.f16.f16.f32 {%f99415,%f99416,%f99417,%f99418}, {%r1,%r2}, {%r3}, {%f99415,%f99416,%f99417,%f99418};

	// end inline asm
	// begin inline asm
	mma.sync.aligned.m16n8k8.row.col.f32.f16.f16.f32 {%f99415,%f99416,%f99417,%f99418}, {%r1,%r2}, {%r3}, {%f99415,%f99416,%f99417,%f99418};

	// end inline asm
	// begin inline asm
	mma.sync.aligned.m16n8k8.row.col.f32.f16.f16.f32 {%f99415,%f99416,%f99417,%f99418}, {%r1,%r2}, {%r3}, {%f99415,%f99416,%f99417,%f99418};

	// end inline asm
	// begin inline asm
	mma.sync.aligned.m16n8k8.row.col.f32.f16.f16.f32 {%f99415,%f99416,%f99417,%f99418}, {%r1,%r2}, {%r3}, {%f99415,%f99416,%f99417,%f99418};

	// end inline asm
	// begin inline asm
	mma.sync.aligned.m16n8k8.row.col.f32.f16.f16.f32 {%f99415,%f99416,%f99417,%f99418}, {%r1,%r2}, {%r3}, {%f99415,%f99416,%f99417,%f99418};

	// end inline asm
	// begin inline asm
	mma.sync.aligned.m16n8k8.row.col.f32.f16.f16.f32 {%f99415,%f99416,%f99417,%f99418}, {%r1,%r2}, {%r3}, {%f99415,%f99416,%f99417,%f99418};

	// end inline asm
	// begin inline asm
	mma.sync.aligned.m16n8k8.row.col.f32.f16.f16.f32 {%f99415,%f99416,%f99417,%f99418}, {%r1,%r2}, {%r3}, {%f99415,%f99416,%f99417,%f99418};

	// end inline asm
	// begin inline asm
	mma.sync.aligned.m16n8k8.row.col.f32.f16.f16.f32 {%f99415,%f99416,%f99417,%f99418}, {%r1,%r2}, {%r3}, {%f99415,%f99416,%f99417,%f99418};

	// end inline asm
	// begin inline asm
	mma.sync.aligned.m16n8k8.row.col.f32.f16.f16.f32 {%f99415,%f99416,%f99417,%f99418}, {%r1,%r2}, {%r3}, {%f99415,%f99416,%f99417,%f99418};

	// end inline asm
	// begin inline asm
	mma.sync.aligned.m16n8k8.row.col.f32.f16.f16.f32 {%f99415,%f99416,%f99417,%f99418}, {%r1,%r2}, {%r3}, {%f99415,%f99416,%f99417,%f99418};

	// end inline asm
	// begin inline asm
	mma.sync.aligned.m16n8k8.row.col.f32.f16.f16.f32 {%f99415,%f99416,%f99417,%f99418}, {%r1,%r2}, {%r3}, {%f99415,%f99416,%f99417,%f99418};

	// end inline asm
	// begin inline asm
	mma.sync.aligned.m16n8k8.row.col.f32.f16.f16.f32 {%f99415,%f99416,%f99417,%f99418}, {%r1,%r2}, {%r3}, {%f99415,%f99416,%f99417,%f99418};

	// end inline asm
	// begin inline asm
	mma.sync.aligned.m16n8k8.row.col.f32.f16.f16.f32 {%f99415,%f99416,%f99417,%f99418}, {%r1,%r2}, {%r3}, {%f99415,%f99416,%f99417,%f99418};

	// end inline asm
	// begin inline asm
	mma.sync.aligned.m16n8k8.row.col.f32.f16.f16.f32 {%f99415,%f99416,%f99417,%f99418}, {%r1,%r2}, {%r3}, {%f99415,%f99416,%f99417,%f99418};

	// end inline asm
	// begin inline asm
	mma.sync.aligned.m16n8k8.row.col.f32.f16.f16.f32 {%f99415,%f99416,%f99417,%f99418}, {%r1,%r2}, {%r3}, {%f99415,%f99416,%f99417,%f99418};

	// end inline asm
	// begin inline asm
	mma.sync.aligned.m16n8k8.row.col.f32.f16.f16.f32 {%f99415,%f99416,%f99417,%f99418}, {%r1,%r2}, {%r3}, {%f99415,%f99416,%f99417,%f99418};

	// end inline asm
	// begin inline asm
	mma.sync.aligned.m16n8k8.row.col.f32.f16.f16.f32 {%f99415,%f99416,%f99417,%f99418}, {%r1,%r2}, {%r3}, {%f99415,%f99416,%f99417,%f99418};

	// end inline asm
	// begin inline asm
	mma.sync.aligned.m16n8k8.row.col.f32.f16.f16.f32 {%f99415,%f99416,%f99417,%f99418}, {%r1,%r2}, {%r3}, {%f99415,%f99416,%f99417,%f99418};

	// end inline asm
	// begin inline asm
	mma.sync.aligned.m16n8k8.row.col.f32.f16.f16.f32 {%f99415,%f99416,%f99417,%f99418}, {%r1,%r2}, {%r3}, {%f99415,%f99416,%f99417,%f99418};

	// end inline asm
	// begin inline asm
	mma.sync.aligned.m16n8k8.row.col.f32.f16.f16.f32 {%f99415,%f99416,%f99417,%f99418}, {%r1,%r2}, {%r3}, {%f99415,%f99416,%f99417,%f99418};

	// end inline asm
	// begin inline asm
	mma.sync.aligned.m16n8k8.row.col.f32.f16.f16.f32 {%f99415,%f99416,%f99417,%f99418}, {%r1,%r2}, {%r3}, {%f99415,%f99416,%f99417,%f99418};

	// end inline asm
	// begin inline asm
	mma.sync.aligned.m16n8k8.row.col.f32.f16.f16.f32 {%f99415,%f99416,%f99417,%f99418}, {%r1,%r2}, {%r3}, {%f99415,%f99416,%f99417,%f99418};

	// end inline asm
	// begin inline asm
	mma.sync.aligned.m16n8k8.row.col.f32.f16.f16.f32 {%f99415,%f99416,%f99417,%f99418}, {%r1,%r2}, {%r3}, {%f99415,%f99416,%f99417,%f99418};

	// end inline asm
	// begin inline asm
	mma.sync.aligned.m16n8k8.row.col.f32.f16.f16.f32 {%f99415,%f99416,%f99417,%f99418}, {%r1,%r2}, {%r3}, {%f99415,%f99416,%f99417,%f99418};

	// end inline asm
	// begin inline asm
	mma.sync.aligned.m16n8k8.row.col.f32.f16.f16.f32 {%f99415,%f99416,%f99417,%f99418}, {%r1,%r2}, {%r3}, {%f99415,%f99416,%f99417,%f99418};

	// end inline asm
	// begin inline asm
	mma.sync.aligned.m16n8k8.row.col.f32.f16.f16.f32 {%f99415,%f99416,%f99417,%f99418}, {%r1,%r2}, {%r3}, {%f99415,%f99416,%f99417,%f99418};

	// end inline asm
	// begin inline asm
	mma.sync.aligned.m16n8k8.row.col.f32.f16.f16.f32 {%f99415,%f99416,%f99417,%f99418}, {%r1,%r2}, {%r3}, {%f99415,%f99416,%f99417,%f99418};

	// end inline asm
	// begin inline asm
	mma.sync.aligned.m16n8k8.row.col.f32.f16.f16.f32 {%f99415,%f99416,%f99417,%f99418}, {%r1,%r2}, {%r3}, {%f99415,%f99416,%f99417,%f99418};

	// end inline asm
	// begin inline asm
	mma.sync.aligned.m16n8k8.row.col.f32.f16.f16.f32 {%f99415,%f99416,%f99417,%f99418}, {%r1,%r2}, {%r3}, {%f99415,%f99416,%f99417,%f99418};

	// end inline asm
	// begin inline asm
	mma.sync.aligned.m16n8k8.row.col.f32.f16.f16.f32 {%f99415,%f99416,%f99417,%f99418}, {%r1,%r2}, {%r3}, {%f99415,%f99416,%f99417,%f99418};

	// end inline asm
	// begin inline asm
	mma.sync.aligned.m16n8k8.row.col.f32.f16.f16.f32 {%f99415,%f99416,%f99417,%f99418}, {%r1,%r2}, {%r3}, {%f99415,%f99416,%f99417,%f99418};

	// end inline asm
	// begin inline asm
	mma.sync.aligned.m16n8k8.row.col.f32.f16.f16.f32 {%f99415,%f99416,%f99417,%f99418}, {%r1,%r2}, {%r3}, {%f99415,%f99416,%f99417,%f99418};

	// end inline asm
	// begin inline asm
	mma.sync.aligned.m16n8k8.row.col.f32.f16.f16.f32 {%f99415,%f99416,%f99417,%f99418}, {%r1,%r2}, {%r3}, {%f99415,%f99416,%f99417,%f99418};

	// end inline asm
	// begin inline asm
	mma.sync.aligned.m16n8k8.row.col.f32.f16.f16.f32 {%f99415,%f99416,%f99417,%f99418}, {%r1,%r2}, {%r3}, {%f99415,%f99416,%f99417,%f99418};

	// end inline asm
	// begin inline asm
	mma.sync.aligned.m16n8k8.row.col.f32.f16.f16.f32 {%f99415,%f99416,%f99417,%f99418}, {%r1,%r2}, {%r3}, {%f99415,%f99416,%f99417,%f99418};

	// end inline asm
	// begin inline asm
	mma.sync.aligned.m16n8k8.row.col.f32.f16.f16.f32 {%f99415,%f99416,%f99417,%f99418}, {%r1,%r2}, {%r3}, {%f99415,%f99416,%f99417,%f99418};

	// end inline asm
	// begin inline asm
	mma.sync.aligned.m16n8k8.row.col.f32.f16.f16.f32 {%f99415,%f99416,%f99417,%f99418}, {%r1,%r2}, {%r3}, {%f99415,%f99416,%f99417,%f99418};

	// end inline asm
	// begin inline asm
	mma.sync.aligned.m16n8k8.row.col.f32.f16.f16.f32 {%f99415,%f99416,%f99417,%f99418}, {%r1,%r2}, {%r3}, {%f99415,%f99416,%f99417,%f99418};

	// end inline asm
	// begin inline asm
	mma.sync.aligned.m16n8k8.row.col.f32.f16.f16.f32 {%f99415,%f99416,%f99417,%f99418}, {%r1,%r2}, {%r3}, {%f99415,%f99416,%f99417,%f99418};

	// end inline asm
	// begin inline asm
	mma.sync.aligned.m16n8k8.row.col.f32.f16.f16.f32 {%f99415,%f99416,%f99417,%f99418}, {%r1,%r2}, {%r3}, {%f99415,%f99416,%f99417,%f99418};

	// end inline asm
	// begin inline asm
	mma.sync.aligned.m16n8k8.row.col.f32.f16.f16.f32 {%f99415,%f99416,%f99417,%f99418}, {%r1,%r2}, {%r3}, {%f99415,%f99416,%f99417,%f99418};

	// end inline asm
	// begin inline asm
	mma.sync.aligned.m16n8k8.row.col.f32.f16.f16.f32 {%f99415,%f99416,%f99417,%f99418}, {%r1,%r2}, {%r3}, {%f99415,%f99416,%f99417,%f99418};

	// end inline asm
	// begin inline asm
	mma.sync.aligned.m16n8k8.row.col.f32.f16.f16.f32 {%f99415,%f99416,%f99417,%f99418}, {%r1,%r2}, {%r3}, {%f99415,%f99416,%f99417,%f99418};

	// end inline asm
	// begin inline asm
	mma.sync.aligned.m16n8k8.row.col.f32.f16.f16.f32 {%f99415,%f99416,%f99417,%f99418}, {%r1,%r2}, {%r3}, {%f99415,%f99416,%f99417,%f99418};

	// end inline asm
	// begin inline asm
	mma.sync.aligned.m16n8k8.row.col.f32.f16.f16.f32 {%f99415,%f99416,%f99417,%f99418}, {%r1,%r2}, {%r3}, {%f99415,%f99416,%f99417,%f99418};

	// end inline asm
	// begin inline asm
	mma.sync.aligned.m16n8k8.row.col.f32.f16.f16.f32 {%f99415,%f99416,%f99417,%f99418}, {%r1,%r2}, {%r3}, {%f99415,%f99416,%f99417,%f99418};

	// end inline asm
	// begin inline asm
	mma.sync.aligned.m16n8k8.row.col.f32.f16.f16.f32 {%f99415,%f99416,%f99417,%f99418}, {%r1,%r2}, {%r3}, {%f99415,%f99416,%f99417,%f99418};

	// end inline asm
	// begin inline asm
	mma.sync.aligned.m16n8k8.row.col.f32.f16.f16.f32 {%f99415,%f99416,%f99417,%f99418}, {%r1,%r2}, {%r3}, {%f99415,%f99416,%f99417,%f99418};

	// end inline asm
	// begin inline asm
	mma.sync.aligned.m16n8k8.row.col.f32.f16.f16.f32 {%f99415,%f99416,%f99417,%f99418}, {%r1,%r2}, {%r3}, {%f99415,%f99416,%f99417,%f99418};

	// end inline asm
	// begin inline asm
	mma.sync.aligned.m16n8k8.row.col.f32.f16.f16.f32 {%f99415,%f99416,%f99417,%f99418}, {%r1,%r2}, {%r3}, {%f99415,%f99416,%f99417,%f99418};

	// end inline asm
	// begin inline asm
	mma.sync.aligned.m16n8k8.row.col.f32.f16.f16.f32 {%f99415,%f99416,%f99417,%f99418}, {%r1,%r2}, {%r3}, {%f99415,%f99416,%f99417,%f99418};

	// end inline asm
	// begin inline asm
	mma.sync.aligned.m16n8k8.row.col.f32.f16.f16.f32 {%f99415,%f99416,%f99417,%f99418}, {%r1,%r2}, {%r3}, {%f99415,%f99416,%f99417,%f99418};

	// end inline asm
	// begin inline asm
	mma.sync.aligned.m16n8k8.row.col.f32.f16.f16.f32 {%f99415,%f99416,%f99417,%f99418}, {%r1,%r2}, {%r3}, {%f99415,%f99416,%f99417,%f99418};

	// end inline asm
	// begin inline asm
	mma.sync.aligned.m16n8k8.row.col.f32.f16.f16.f32 {%f99415,%f99416,%f99417,%f99418}, {%r1,%r2}, {%r3}, {%f99415,%f99416,%f99417,%f99418};

	// end inline asm
	// begin inline asm
	mma.sync.aligned.m16n8k8.row.col.f32.f16.f16.f32 {%f99415,%f99416,%f99417,%f99418}, {%r1,%r2}, {%r3}, {%f99415,%f99416,%f99417,%f99418};

	// end inline asm
	// begin inline asm
	mma.sync.aligned.m16n8k8.row.col.f32.f16.f16.f32 {%f99415,%f99416,%f99417,%f99418}, {%r1,%r2}, {%r3}, {%f99415,%f99416,%f99417,%f99418};

	// end inline asm
	// begin inline asm
	mma.sync.aligned.m16n8k8.row.col.f32.f16.f16.f32 {%f99415,%f99416,%f99417,%f99418}, {%r1,%r2}, {%r3}, {%f99415,%f99416,%f99417,%f99418};

	// end inline asm
	// begin inline asm
	mma.sync.aligned.m16n8k8.row.col.f32.f16.f16.f32 {%f99415,%f99416,%f99417,%f99418}, {%r1,%r2}, {%r3}, {%f99415,%f99416,%f99417,%f99418};

	// end inline asm
	// begin inline asm
	mma.sync.aligned.m16n8k8.row.col.f32.f16.f16.f32 {%f99415,%f99416,%f99417,%f99418}, {%r1,%r2}, {%r3}, {%f99415,%f99416,%f99417,%f99418};

	// end inline asm
	// begin inline asm
	mma.sync.aligned.m16n8k8.row.col.f32.f16.f16.f32 {%f99415,%f99416,%f99417,%f99418}, {%r1,%r2}, {%r3}, {%f99415,%f99416,%f99417,%f99418};

	// end inline asm
	// begin inline asm
	mma.sync.aligned.m16n8k8.row.col.f32.f16.f16.f32 {%f99415,%f99416,%f99417,%f99418}, {%r1,%r2}, {%r3}, {%f99415,%f99416,%f99417,%f99418};

	// end inline asm
	// begin inline asm
	mma.sync.aligned.m16n8k8.row.col.f32.f16.f16.f32 {%f99415,%f99416,%f99417,%f99418}, {%r1,%r2}, {%r3}, {%f99415,%f99416,%f99417,%f99418};

	// end inline asm
	// begin inline asm
	mma.sync.aligned.m16n8k8.row.col.f32.f16.f16.f32 {%f99415,%f99416,%f99417,%f99418}, {%r1,%r2}, {%r3}, {%f99415,%f99416,%f99417,%f99418};

	// end inline asm
	// begin inline asm
	mma.sync.aligned.m16n8k8.row.col.f32.f16.f16.f32 {%f99415,%f99416,%f99417,%f99418}, {%r1,%r2}, {%r3}, {%f99415,%f99416,%f99417,%f99418};

	// end inline asm
	// begin inline asm
	mma.sync.aligned.m16n8k8.row.col.f32.f16.f16.f32 {%f99415,%f99416,%f99417,%f99418}, {%r1,%r2}, {%r3}, {%f99415,%f99416,%f99417,%f99418};

	// end inline asm
	// begin inline asm
	mma.sync.aligned.m16n8k8.row.col.f32.f16.f16.f32 {%f99415,%f99416,%f99417,%f99418}, {%r1,%r2}, {%r3}, {%f99415,%f99416,%f99417,%f99418};

	// end inline asm
	// begin inline asm
	mma.sync.aligned.m16n8k8.row.col.f32.f16.f16.f32 {%f99415,%f99416,%f99417,%f99418}, {%r1,%r2}, {%r3}, {%f99415,%f99416,%f99417,%f99418};

	// end inline asm
	// begin inline asm
	mma.sync.aligned.m16n8k8.row.col.f32.f16.f16.f32 {%f99415,%f99416,%f99417,%f99418}, {%r1,%r2}, {%r3}, {%f99415,%f99416,%f99417,%f99418};

	// end inline asm
	// begin inline asm
	mma.sync.aligned.m16n8k8.row.col.f32.f16.f16.f32 {%f99415,%f99416,%f99417,%f99418}, {%r1,%r2}, {%r3}, {%f99415,%f99416,%f99417,%f99418};

	// end inline asm
	// begin inline asm
	mma.sync.aligned.m16n8k8.row.col.f32.f16.f16.f32 {%f99415,%f99416,%f99417,%f99418}, {%r1,%r2}, {%r3}, {%f99415,%f99416,%f99417,%f99418};

	// end inline asm
	// begin inline asm
	mma.sync.aligned.m16n8k8.row.col.f32.f16.f16.f32 {%f99415,%f99416,%f99417,%f99418}, {%r1,%r2}, {%r3}, {%f99415,%f99416,%f99417,%f99418};

	// end inline asm
	// begin inline asm
	mma.sync.aligned.m16n8k8.row.col.f32.f16.f16.f32 {%f99415,%f99416,%f99417,%f99418}, {%r1,%r2}, {%r3}, {%f99415,%f99416,%f99417,%f99418};

	// end inline asm
	// begin inline asm
	mma.sync.aligned.m16n8k8.row.col.f32.f16.f16.f32 {%f99415,%f99416,%f99417,%f99418}, {%r1,%r2}, {%r3}, {%f99415,%f99416,%f99417,%f99418};

	// end inline asm
	// begin inline asm
	mma.sync.aligned.m16n8k8.row.col.f32.f16.f16.f32 {%f99415,%f99416,%f99417,%f99418}, {%r1,%r2}, {%r3}, {%f99415,%f99416,%f99417,%f99418};

	// end inline asm
	// begin inline asm
	mma.sync.aligned.m16n8k8.row.col.f32.f16.f16.f32 {%f99415,%f99416,%f99417,%f99418}, {%r1,%r2}, {%r3}, {%f99415,%f99416,%f99417,%f99418};

	// end inline asm
	// begin inline asm
	mma.sync.aligned.m16n8k8.row.col.f32.f16.f16.f32 {%f99415,%f99416,%f99417,%f99418}, {%r1,%r2}, {%r3}, {%f99415,%f99416,%f99417,%f99418};

	// end inline asm
	// begin inline asm
	mma.sync.aligned.m16n8k8.row.col.f32.f16.f16.f32 {%f99415,%f99416,%f99417,%f99418}, {%r1,%r2}, {%r3}, {%f99415,%f99416,%f99417,%f99418};

	// end inline asm
	// begin inline asm
	mma.sync.aligned.m16n8k8.row.col.f32.f16.f16.f32 {%f99415,%f99416,%f99417,%f99418}, {%r1,%r2}, {%r3}, {%f99415,%f99416,%f99417,%f99418};

	// end inline asm
	// begin inline asm
	mma.sync.aligned.m16n8k8.row.col.f32.f16.f16.f32 {%f99415,%f99416,%f99417,%f99418}, {%r1,%r2}, {%r3}, {%f99415,%f99416,%f99417,%f99418};

	// end inline asm
	// begin inline asm
	mma.sync.aligned.m16n8k8.row.col.f32.f16.f16.f32 {%f99415,%f99416,%f99417,%f99418}, {%r1,%r2}, {%r3}, {%f99415,%f99416,%f99417,%f99418};

	// end inline asm
	// begin inline asm
	mma.sync.aligned.m16n8k8.row.col.f32.f16.f16.f32 {%f99415,%f99416,%f99417,%f99418}, {%r1,%r2}, {%r3}, {%f99415,%f99416,%f99417,%f99418};

	// end inline asm
	// begin inline asm
	mma.sync.aligned.m16n8k8.row.col.f32.f16.f16.f32 {%f99415,%f99416,%f99417,%f99418}, {%r1,%r2}, {%r3}, {%f99415,%f99416,%f99417,%f99418};

	// end inline asm
	// begin inline asm
	mma.sync.aligned.m16n8k8.row.col.f32.f16.f16.f32 {%f99415,%f99416,%f99417,%f99418}, {%r1,%r2}, {%r3}, {%f99415,%f99416,%f99417,%f99418};

	// end inline asm
	// begin inline asm
	mma.sync.aligned.m16n8k8.row.col.f32.f16.f16.f32 {%f99415,%f99416,%f99417,%f99418}, {%r1,%r2}, {%r3}, {%f99415,%f99416,%f99417,%f99418};

	// end inline asm
	// begin inline asm
	mma.sync.aligned.m16n8k8.row.col.f32.f16.f16.f32 {%f99415,%f99416,%f99417,%f99418}, {%r1,%r2}, {%r3}, {%f99415,%f99416,%f99417,%f99418};

	// end inline asm
	// begin inline asm
	mma.sync.aligned.m16n8k8.row.col.f32.f16.f16.f32 {%f99415,%f99416,%f99417,%f99418}, {%r1,%r2}, {%r3}, {%f99415,%f99416,%f99417,%f99418};

	// end inline asm
	// begin inline asm
	mma.sync.aligned.m16n8k8.row.col.f32.f16.f16.f32 {%f99415,%f99416,%f99417,%f99418}, {%r1,%r2}, {%r3}, {%f99415,%f99416,%f99417,%f99418};

	// end inline asm
	// begin inline asm
	mma.sync.aligned.m16n8k8.row.col.f32.f16.f16.f32 {%f99415,%f99416,%f99417,%f99418}, {%r1,%r2}, {%r3}, {%f99415,%f99416,%f99417,%f99418};

	// end inline asm
	// begin inline asm
	mma.sync.aligned.m16n8k8.row.col.f32.f16.f16.f32 {%f99415,%f99416,%f99417,%f99418}, {%r1,%r2}, {%r3}, {%f99415,%f99416,%f99417,%f99418};

	// end inline asm
	// begin inline asm
	mma.sync.aligned.m16n8k8.row.col.f32.f16.f16.f32 {%f99415,%f99416,%f99417,%f99418}, {%r1,%r2}, {%r3}, {%f99415,%f99416,%f99417,%f99418};

	// end inline asm
	// begin inline asm
	mma.sync.aligned.m16n8k8.row.col.f32.f16.f16.f32 {%f99415,%f99416,%f99417,%f99418}, {%r1,%r2}, {%r3}, {%f99415,%f99416,%f99417,%f99418};

	// end inline asm
	// begin inline asm
	mma.sync.aligned.m16n8k8.row.col.f32.f16.f16.f32 {%f99415,%f99416,%f99417,%f99418}, {%r1,%r2}, {%r3}, {%f99415,%f99416,%f99417,%f99418};

	// end inline asm
	// begin inline asm
	mma.sync.aligned.m16n8k8.row.col.f32.f16.f16.f32 {%f99415,%f99416,%f99417,%f99418}, {%r1,%r2}, {%r3}, {%f99415,%f99416,%f99417,%f99418};

	// end inline asm
	// begin inline asm
	mma.sync.aligned.m16n8k8.row.col.f32.f16.f16.f32 {%f99415,%f99416,%f99417,%f99418}, {%r1,%r2}, {%r3}, {%f99415,%f99416,%f99417,%f99418};

	// end inline asm
	// begin inline asm
	mma.sync.aligned.m16n8k8.row.col.f32.f16.f16.f32 {%f99415,%f99416,%f99417,%f99418}, {%r1,%r2}, {%r3}, {%f99415,%f99416,%f99417,%f99418};

	// end inline asm
	// begin inline asm
	mma.sync.aligned.m16n8k8.row.col.f32.f16.f16.f32 {%f99415,%f99416,%f99417,%f99418}, {%r1,%r2}, {%r3}, {%f99415,%f99416,%f99417,%f99418};

	// end inline asm
	// begin inline asm
	mma.sync.aligned.m16n8k8.row.col.f32.f16.f16.f32 {%f99415,%f99416,%f99417,%f99418}, {%r1,%r2}, {%r3}, {%f99415,%f99416,%f99417,%f99418};

	// end inline asm
	// begin inline asm
	mma.sync.aligned.m16n8k8.row.col.f32.f16.f16.f32 {%f99415,%f99416,%f99417,%f99418}, {%r1,%r2}, {%r3}, {%f99415,%f99416,%f99417,%f99418};

	// end inline asm
	// begin inline asm
	mma.sync.aligned.m16n8k8.row.col.f32.f16.f16.f32 {%f99415,%f99416,%f99417,%f99418}, {%r1,%r2}, {%r3}, {%f99415,%f99416,%f99417,%f99418};

	// end inline asm
	// begin inline asm
	mma.sync.aligned.m16n8k8.row.col.f32.f16.f16.f32 {%f99415,%f99416,%f99417,%f99418}, {%r1,%r2}, {%r3}, {%f99415,%f99416,%f99417,%f99418};

	// end inline asm
	// begin inline asm
	mma.sync.aligned.m16n8k8.row.col.f32.f16.f16.f32 {%f99415,%f99416,%f99417,%f99418}, {%r1,%r2}, {%r3}, {%f99415,%f99416,%f99417,%f99418};

	// end inline asm
	// begin inline asm
	mma.sync.aligned.m16n8k8.row.col.f32.f16.f16.f32 {%f99415,%f99416,%f99417,%f99418}, {%r1,%r2}, {%r3}, {%f99415,%f99416,%f99417,%f99418};

	// end inline asm
	// begin inline asm
	mma.sync.aligned.m16n8k8.row.col.f32.f16.f16.f32 {%f99415,%f99416,%f99417,%f99418}, {%r1,%r2}, {%r3}, {%f99415,%f99416,%f99417,%f99418};

	// end inline asm
	// begin inline asm
	mma.sync.aligned.m16n8k8.row.col.f32.f16.f16.f32 {%f99415,%f99416,%f99417,%f99418}, {%r1,%r2}, {%r3}, {%f99415,%f99416,%f99417,%f99418};

	// end inline asm
	// begin inline asm
	mma.sync.aligned.m16n8k8.row.col.f32.f16.f16.f32 {%f99415,%f99416,%f99417,%f99418}, {%r1,%r2}, {%r3}, {%f99415,%f99416,%f99417,%f99418};

	// end inline asm
	// begin inline asm
	mma.sync.aligned.m16n8k8.row.col.f32.f16.f16.f32 {%f99415,%f99416,%f99417,%f99418}, {%r1,%r2}, {%r3}, {%f99415,%f99416,%f99417,%f99418};

	// end inline asm
	// begin inline asm
	mma.sync.aligned.m16n8k8.row.col.f32.f16.f16.f32 {%f99415,%f99416,%f99417,%f99418}, {%r1,%r2}, {%r3}, {%f99415,%f99416,%f99417,%f99418};

	// end inline asm
	// begin inline asm
	mma.sync.aligned.m16n8k8.row.col.f32.f16.f16.f32 {%f99415,%f99416,%f99417,%f99418}, {%r1,%r2}, {%r3}, {%f99415,%f99416,%f99417,%f99418};

	// end inline asm
	// begin inline asm
	mma.sync.aligned.m16n8k8.row.col.f32.f16.f16.f32 {%f99415,%f99416,%f99417,%f99418}, {%r1,%r2}, {%r3}, {%f99415,%f99416,%f99417,%f99418};

	// end inline asm
	// begin inline asm
	mma.sync.aligned.m16n8k8.row.col.f32.f16.f16.f32 {%f99415,%f99416,%f99417,%f99418}, {%r1,%r2}, {%r3}, {%f99415,%f99416,%f99417,%f99418};

	// end inline asm
	// begin inline asm
	mma.sync.aligned.m16n8k8.row.col.f32.f16.f16.f32 {%f99415,%f99416,%f99417,%f99418}, {%r1,%r2}, {%r3}, {%f99415,%f99416,%f99417,%f99418};

	// end inline asm
	// begin inline asm
	mma.sync.aligned.m16n8k8.row.col.f32.f16.f16.f32 {%f99415,%f99416,%f99417,%f99418}, {%r1,%r2}, {%r3}, {%f99415,%f99416,%f99417,%f99418};

	// end inline asm
	// begin inline asm
	mma.sync.aligned.m16n8k8.row.col.f32.f16.f16.f32 {%f99415,%f99416,%f99417,%f99418}, {%r1,%r2}, {%r3}, {%f99415,%f99416,%f99417,%f99418};

	// end inline asm
	// begin inline asm
	mma.sync.aligned.m16n8k8.row.col.f32.f16.f16.f32 {%f99415,%f99416,%f99417,%f99418}, {%r1,%r2}, {%r3}, {%f99415,%f99416,%f99417,%f99418};

	// end inline asm
	// begin inline asm
	mma.sync.aligned.m16n8k8.row.col.f32.f16.f16.f32 {%f99415,%f99416,%f99417,%f99418}, {%r1,%r2}, {%r3}, {%f99415,%f99416,%f99417,%f99418};

	// end inline asm
	// begin inline asm
	mma.sync.aligned.m16n8k8.row.col.f32.f16.f16.f32 {%f99415,%f99416,%f99417,%f99418}, {%r1,%r2}, {%r3}, {%f99415,%f99416,%f99417,%f99418};

	// end inline asm
	// begin inline asm
	mma.sync.aligned.m16n8k8.row.col.f32.f16.f16.f32 {%f99415,%f99416,%f99417,%f99418}, {%r1,%r2}, {%r3}, {%f99415,%f99416,%f99417,%f99418};

	// end inline asm
	// begin inline asm
	mma.sync.aligned.m16n8k8.row.col.f32.f16.f16.f32 {%f99415,%f99416,%f99417,%f99418}, {%r1,%r2}, {%r3}, {%f99415,%f99416,%f99417,%f99418};

	// end inline asm
	// begin inline asm
	mma.sync.aligned.m16n8k8.row.col.f32.f16.f16.f32 {%f99415,%f99416,%f99417,%f99418}, {%r1,%r2}, {%r3}, {%f99415,%f99416,%f99417,%f99418};

	// end inline asm
	// begin inline asm
	mma.sync.aligned.m16n8k8.row.col.f32.f16.f16.f32 {%f99415,%f99416,%f99417,%f99418}, {%r1,%r2}, {%r3}, {%f99415,%f99416,%f99417,%f99418};

	// end inline asm
	// begin inline asm
	mma.sync.aligned.m16n8k8.row.col.f32.f16.f16.f32 {%f99415,%f99416,%f99417,%f99418}, {%r1,%r2}, {%r3}, {%f99415,%f99416,%f99417,%f99418};

	// end inline asm
	// begin inline asm
	mma.sync.aligned.m16n8k8.row.col.f32.f16.f16.f32 {%f99415,%f99416,%f99417,%f99418}, {%r1,%r2}, {%r3}, {%f99415,%f99416,%f99417,%f99418};

	// end inline asm
	// begin inline asm
	mma.sync.aligned.m16n8k8.row.col.f32.f16.f16.f32 {%f99415,%f99416,%f99417,%f99418}, {%r1,%r2}, {%r3}, {%f99415,%f99416,%f99417,%f99418};

	// end inline asm
	// begin inline asm
	mma.sync.aligned.m16n8k8.row.col.f32.f16.f16.f32 {%f99415,%f99416,%f99417,%f99418}, {%r1,%r2}, {%r3}, {%f99415,%f99416,%f99417,%f99418};

	// end inline asm
	// begin inline asm
	mma.sync.aligned.m16n8k8.row.col.f32.f16.f16.f32 {%f99415,%f99416,%f99417,%f99418}, {%r1,%r2}, {%r3}, {%f99415,%f99416,%f99417,%f99418};

	// end inline asm
	// begin inline asm
	mma.sync.aligned.m16n8k8.row.col.f32.f16.f16.f32 {%f99415,%f99416,%f99417,%f99418}, {%r1,%r2}, {%r3}, {%f99415,%f99416,%f99417,%f99418};

	// end inline asm
	// begin inline asm
	mma.sync.aligned.m16n8k8.row.col.f32.f16.f16.f32 {%f99415,%f99416,%f99417,%f99418}, {%r1,%r2}, {%r3}, {%f99415,%f99416,%f99417,%f99418};

	// end inline asm
	// begin inline asm
	mma.sync.aligned.m16n8k8.row.col.f32.f16.f16.f32 {%f99415,%f99416,%f99417,%f99418}, {%r1,%r2}, {%r3}, {%f99415,%f99416,%f99417,%f99418};

	// end inline asm
	// begin inline asm
	mma.sync.aligned.m16n8k8.row.col.f32.f16.f16.f32 {%f99415,%f99416,%f99417,%f99418}, {%r1,%r2}, {%r3}, {%f99415,%f99416,%f99417,%f99418};

	// end inline asm
	// begin inline asm
	mma.sync.aligned.m16n8k8.row.col.f32.f16.f16.f32 {%f99415,%f99416,%f99417,%f99418}, {%r1,%r2}, {%r3}, {%f99415,%f99416,%f99417,%f99418};

	// end inline asm
	// begin inline asm
	mma.sync.aligned.m16n8k8.row.col.f32.f16.f16.f32 {%f99415,%f99416,%f99417,%f99418}, {%r1,%r2}, {%r3}, {%f99415,%f99416,%f99417,%f99418};

	// end inline asm
	// begin inline asm
	mma.sync.aligned.m16n8k8.row.col.f32.f16.f16.f32 {%f99415,%f99416,%f99417,%f99418}, {%r1,%r2}, {%r3}, {%f99415,%f99416,%f99417,%f99418};

	// end inline asm
	// begin inline asm
	mma.sync.aligned.m16n8k8.row.col.f32.f16.f16.f32 {%f99415,%f99416,%f99417,%f99418}, {%r1,%r2}, {%r3}, {%f99415,%f99416,%f99417,%f99418};

	// end inline asm
	// begin inline asm
	mma.sync.aligned.m16n8k8.row.col.f32.f16.f16.f32 {%f99415,%f99416,%f99417,%f99418}, {%r1,%r2}, {%r3}, {%f99415,%f99416,%f99417,%f99418};

	// end inline asm
	// begin inline asm
	mma.sync.aligned.m16n8k8.row.col.f32.f16.f16.f32 {%f99415,%f99416,%f99417,%f99418}, {%r1,%r2}, {%r3}, {%f99415,%f99416,%f99417,%f99418};

	// end inline asm
	// begin inline asm
	mma.sync.aligned.m16n8k8.row.col.f32.f16.f16.f32 {%f99415,%f99416,%f99417,%f99418}, {%r1,%r2}, {%r3}, {%f99415,%f99416,%f99417,%f99418};

	// end inline asm
	// begin inline asm
	mma.sync.aligned.m16n8k8.row.col.f32.f16.f16.f32 {%f99415,%f99416,%f99417,%f99418}, {%r1,%r2}, {%r3}, {%f99415,%f99416,%f99417,%f99418};

	// end inline asm
	// begin inline asm
	mma.sync.aligned.m16n8k8.row.col.f32.f16.f16.f32 {%f99415,%f99416,%f99417,%f99418}, {%r1,%r2}, {%r3}, {%f99415,%f99416,%f99417,%f99418};

	// end inline asm
	// begin inline asm
	mma.sync.aligned.m16n8k8.row.col.f32.f16.f16.f32 {%f99415,%f99416,%f99417,%f99418}, {%r1,%r2}, {%r3}, {%f99415,%f99416,%f99417,%f99418};

	// end inline asm
	// begin inline asm
	mma.sync.aligned.m16n8k8.row.col.f32.f16.f16.f32 {%f99415,%f99416,%f99417,%f99418}, {%r1,%r2}, {%r3}, {%f99415,%f99416,%f99417,%f99418};

	// end inline asm
	// begin inline asm
	mma.sync.aligned.m16n8k8.row.col.f32.f16.f16.f32 {%f99415,%f99416,%f99417,%f99418}, {%r1,%r2}, {%r3}, {%f99415,%f99416,%f99417,%f99418};

	// end inline asm
	// begin inline asm
	mma.sync.aligned.m16n8k8.row.col.f32.f16.f16.f32 {%f99415,%f99416,%f99417,%f99418}, {%r1,%r2}, {%r3}, {%f99415,%f99416,%f99417,%f99418};

	// end inline asm
	// begin inline asm
	mma.sync.aligned.m16n8k8.row.col.f32.f16.f16.f32 {%f99415,%f99416,%f99417,%f99418}, {%r1,%r2}, {%r3}, {%f99415,%f99416,%f99417,%f99418};

	// end inline asm
	// begin inline asm
	mma.sync.aligned.m16n8k8.row.col.f32.f16.f16.f32 {%f99415,%f99416,%f99417,%f99418}, {%r1,%r2}, {%r3}, {%f99415,%f99416,%f99417,%f99418};

	// end inline asm
	// begin inline asm
	mma.sync.aligned.m16n8k8.row.col.f32.f16.f16.f32 {%f99415,%f99416,%f99417,%f99418}, {%r1,%r2}, {%r3}, {%f99415,%f99416,%f99417,%f99418};

	// end inline asm
	// begin inline asm
	mma.sync.aligned.m16n8k8.row.col.f32.f16.f16.f32 {%f99415,%f99416,%f99417,%f99418}, {%r1,%r2}, {%r3}, {%f99415,%f99416,%f99417,%f99418};

	// end inline asm
	// begin inline asm
	mma.sync.aligned.m16n8k8.row.col.f32.f16.f16.f32 {%f99415,%f99416,%f99417,%f99418}, {%r1,%r2}, {%r3}, {%f99415,%f99416,%f99417,%f99418};

	// end inline asm
	// begin inline asm
	mma.sync.aligned.m16n8k8.row.col.f32.f16.f16.f32 {%f99415,%f99416,%f99417,%f99418}, {%r1,%r2}, {%r3}, {%f99415,%f99416,%f99417,%f99418};

	// end inline asm
	// begin inline asm
	mma.sync.aligned.m16n8k8.row.col.f32.f16.f16.f32 {%f99415,%f99416,%f99417,%f99418}, {%r1,%r2}, {%r3}, {%f99415,%f99416,%f99417,%f99418};

	// end inline asm
	// begin inline asm
	mma.sync.aligned.m16n8k8.row.col.f32.f16.f16.f32 {%f99415,%f99416,%f99417,%f99418}, {%r1,%r2}, {%r3}, {%f99415,%f99416,%f99417,%f99418};

	// end inline asm
	// begin inline asm
	mma.sync.aligned.m16n8k8.row.col.f32.f16.f16.f32 {%f99415,%f99416,%f99417,%f99418}, {%r1,%r2}, {%r3}, {%f99415,%f99416,%f99417,%f99418};

	// end inline asm
	// begin inline asm
	mma.sync.aligned.m16n8k8.row.col.f32.f16.f16.f32 {%f99415,%f99416,%f99417,%f99418}, {%r1,%r2}, {%r3}, {%f99415,%f99416,%f99417,%f99418};

	// end inline asm
	// begin inline asm
	mma.sync.aligned.m16n8k8.row.col.f32.f16.f16.f32 {%f99415,%f99416,%f99417,%f99418}, {%r1,%r2}, {%r3}, {%f99415,%f99416,%f99417,%f99418};

	// end inline asm
	// begin inline asm
	mma.sync.aligned.m16n8k8.row.col.f32.f16.f16.f32 {%f99415,%f99416,%f99417,%f99418}, {%r1,%r2}, {%r3}, {%f99415,%f99416,%f99417,%f99418};

	// end inline asm
	// begin inline asm
	mma.sync.aligned.m16n8k8.row.col.f32.f16.f16.f32 {%f99415,%f99416,%f99417,%f99418}, {%r1,%r2}, {%r3}, {%f99415,%f99416,%f99417,%f99418};

	// end inline asm
	// begin inline asm
	mma.sync.aligned.m16n8k8.row.col.f32.f16.f16.f32 {%f99415,%f99416,%f99417,%f99418}, {%r1,%r2}, {%r3}, {%f99415,%f99416,%f99417,%f99418};

	// end inline asm
	// begin inline asm
	mma.sync.aligned.m16n8k8.row.col.f32.f16.f16.f32 {%f99415,%f99416,%f99417,%f99418}, {%r1,%r2}, {%r3}, {%f99415,%f99416,%f99417,%f99418};

	// end inline asm
	// begin inline asm
	mma.sync.aligned.m16n8k8.row.col.f32.f16.f16.f32 {%f99415,%f99416,%f99417,%f99418}, {%r1,%r2}, {%r3}, {%f99415,%f99416,%f99417,%f99418};

	// end inline asm
	// begin inline asm
	mma.sync.aligned.m16n8k8.row.col.f32.f16.f16.f32 {%f99415,%f99416,%f99417,%f99418}, {%r1,%r2}, {%r3}, {%f99415,%f99416,%f99417,%f99418};

	// end inline asm
	// begin inline asm
	mma.sync.aligned.m16n8k8.row.col.f32.f16.f16.f32 {%f99415,%f99416,%f99417,%f99418}, {%r1,%r2}, {%r3}, {%f99415,%f99416,%f99417,%f99418};

	// end inline asm
	// begin inline asm
	mma.sync.aligned.m16n8k8.row.col.f32.f16.f16.f32 {%f99415,%f99416,%f99417,%f99418}, {%r1,%r2}, {%r3}, {%f99415,%f99416,%f99417,%f99418};

	// end inline asm
	// begin inline asm
	mma.sync.aligned.m16n8k8.row.col.f32.f16.f16.f32 {%f99415,%f99416,%f99417,%f99418}, {%r1,%r2}, {%r3}, {%f99415,%f99416,%f99417,%f99418};

	// end inline asm
	// begin inline asm
	mma.sync.aligned.m16n8k8.row.col.f32.f16.f16.f32 {%f99415,%f99416,%f99417,%f99418}, {%r1,%r2}, {%r3}, {%f99415,%f99416,%f99417,%f99418};

	// end inline asm
	// begin inline asm
	mma.sync.aligned.m16n8k8.row.col.f32.f16.f16.f32 {%f99415,%f99416,%f99417,%f99418}, {%r1,%r2}, {%r3}, {%f99415,%f99416,%f99417,%f99418};

	// end inline asm
	// begin inline asm
	mma.sync.aligned.m16n8k8.row.col.f32.f16.f16.f32 {%f99415,%f99416,%f99417,%f99418}, {%r1,%r2}, {%r3}, {%f99415,%f99416,%f99417,%f99418};

	// end inline asm
	// begin inline asm
	mma.sync.aligned.m16n8k8.row.col.f32.f16.f16.f32 {%f99415,%f99416,%f99417,%f99418}, {%r1,%r2}, {%r3}, {%f99415,%f99416,%f99417,%f99418};

	// end inline asm
	// begin inline asm
	mma.sync.aligned.m16n8k8.row.col.f32.f16.f16.f32 {%f99415,%f99416,%f99417,%f99418}, {%r1,%r2}, {%r3}, {%f99415,%f99416,%f99417,%f99418};

	// end inline asm
	// begin inline asm
	mma.sync.aligned.m16n8k8.row.col.f32.f16.f16.f32 {%f99415,%f99416,%f99417,%f99418}, {%r1,%r2}, {%r3}, {%f99415,%f99416,%f99417,%f99418};

	// end inline asm
	// begin inline asm
	mma.sync.aligned.m16n8k8.row.col.f32.f16.f16.f32 {%f99415,%f99416,%f99417,%f99418}, {%r1,%r2}, {%r3}, {%f99415,%f99416,%f99417,%f99418};

	// end inline asm
	// begin inline asm
	mma.sync.aligned.m16n8k8.row.col.f32.f16.f16.f32 {%f99415,%f99416,%f99417,%f99418}, {%r1,%r2}, {%r3}, {%f99415,%f99416,%f99417,%f99418};

	// end inline asm
	// begin inline asm
	mma.sync.aligned.m16n8k8.row.col.f32.f16.f16.f32 {%f99415,%f99416,%f99417,%f99418}, {%r1,%r2}, {%r3}, {%f99415,%f99416,%f99417,%f99418};

	// end inline asm
	// begin inline asm
	mma.sync.aligned.m16n8k8.row.col.f32.f16.f16.f32 {%f99415,%f99416,%f99417,%f99418}, {%r1,%r2}, {%r3}, {%f99415,%f99416,%f99417,%f99418};

	// end inline asm
	// begin inline asm
	mma.sync.aligned.m16n8k8.row.col.f32.f16.f16.f32 {%f99415,%f99416,%f99417,%f99418}, {%r1,%r2}, {%r3}, {%f99415,%f99416,%f99417,%f99418};

	// end inline asm
	// begin inline asm
	mma.sync.aligned.m16n8k8.row.col.f32.f16.f16.f32 {%f99415,%f99416,%f99417,%f99418}, {%r1,%r2}, {%r3}, {%f99415,%f99416,%f99417,%f99418};

	// end inline asm
	// begin inline asm
	mma.sync.aligned.m16n8k8.row.col.f32.f16.f16.f32 {%f99415,%f99416,%f99417,%f99418}, {%r1,%r2}, {%r3}, {%f99415,%f99416,%f99417,%f99418};

	// end inline asm
	// begin inline asm
	mma.sync.aligned.m16n8k8.row.col.f32.f16.f16.f32 {%f99415,%f99416,%f99417,%f99418}, {%r1,%r2}, {%r3}, {%f99415,%f99416,%f99417,%f99418};

	// end inline asm
	// begin inline asm
	mma.sync.aligned.m16n8k8.row.col.f32.f16.f16.f32 {%f99415,%f99416,%f99417,%f99418}, {%r1,%r2}, {%r3}, {%f99415,%f99416,%f99417,%f99418};

	// end inline asm
	// begin inline asm
	mma.sync.aligned.m16n8k8.row.col.f32.f16.f16.f32 {%f99415,%f99416,%f99417,%f99418}, {%r1,%r2}, {%r3}, {%f99415,%f99416,%f99417,%f99418};

	// end inline asm
	// begin inline asm
	mma.sync.aligned.m16n8k8.row.col.f32.f16.f16.f32 {%f99415,%f99416,%f99417,%f99418}, {%r1,%r2}, {%r3}, {%f99415,%f99416,%f99417,%f99418};

	// end inline asm
	// begin inline asm
	mma.sync.aligned.m16n8k8.row.col.f32.f16.f16.f32 {%f99415,%f99416,%f99417,%f99418}, {%r1,%r2}, {%r3}, {%f99415,%f99416,%f99417,%f99418};

	// end inline asm
	// begin inline asm
	mma.sync.aligned.m16n8k8.row.col.f32.f16.f16.f32 {%f99415,%f99416,%f99417,%f99418}, {%r1,%r2}, {%r3}, {%f99415,%f99416,%f99417,%f99418};

	// end inline asm
	// begin inline asm
	mma.sync.aligned.m16n8k8.row.col.f32.f16.f16.f32 {%f99415,%f99416,%f99417,%f99418}, {%r1,%r2}, {%r3}, {%f99415,%f99416,%f99417,%f99418};

	// end inline asm
	// begin inline asm
	mma.sync.aligned.m16n8k8.row.col.f32.f16.f16.f32 {%f99415,%f99416,%f99417,%f99418}, {%r1,%r2}, {%r3}, {%f99415,%f99416,%f99417,%f99418};

	// end inline asm
	// begin inline asm
	mma.sync.aligned.m16n8k8.row.col.f32.f16.f16.f32 {%f99415,%f99416,%f99417,%f99418}, {%r1,%r2}, {%r3}, {%f99415,%f99416,%f99417,%f99418};

	// end inline asm
	// begin inline asm
	mma.sync.aligned.m16n8k8.row.col.f32.f16.f16.f32 {%f99415,%f99416,%f99417,%f99418}, {%r1,%r2}, {%r3}, {%f99415,%f99416,%f99417,%f99418};

	// end inline asm
	// begin inline asm
	mma.sync.aligned.m16n8k8.row.col.f32.f16.f16.f32 {%f99415,%f99416,%f99417,%f99418}, {%r1,%r2}, {%r3}, {%f99415,%f99416,%f99417,%f99418};

	// end inline asm
	// begin inline asm
	mma.sync.aligned.m16n8k8.row.col.f32.f16.f16.f32 {%f99415,%f99416,%f99417,%f99418}, {%r1,%r2}, {%r3}, {%f99415,%f99416,%f99417,%f99418};

	// end inline asm
	// begin inline asm
	mma.sync.aligned.m16n8k8.row.col.f32.f16.f16.f32 {%f99415,%f99416,%f99417,%f99418}, {%r1,%r2}, {%r3}, {%f99415,%f99416,%f99417,%f99418};

	// end inline asm
	// begin inline asm
	mma.sync.aligned.m16n8k8.row.col.f32.f16.f16.f32 {%f99415,%f99416,%f99417,%f99418}, {%r1,%r2}, {%r3}, {%f99415,%f99416,%f99417,%f99418};

	// end inline asm
	// begin inline asm
	mma.sync.aligned.m16n8k8.row.col.f32.f16.f16.f32 {%f99415,%f99416,%f99417,%f99418}, {%r1,%r2}, {%r3}, {%f99415,%f99416,%f99417,%f99418};

	// end inline asm
	// begin inline asm
	mma.sync.aligned.m16n8k8.row.col.f32.f16.f16.f32 {%f99415,%f99416,%f99417,%f99418}, {%r1,%r2}, {%r3}, {%f99415,%f99416,%f99417,%f99418};

	// end inline asm
	// begin inline asm
	mma.sync.aligned.m16n8k8.row.col.f32.f16.f16.f32 {%f99415,%f99416,%f99417,%f99418}, {%r1,%r2}, {%r3}, {%f99415,%f99416,%f99417,%f99418};

	// end inline asm
	// begin inline asm
	mma.sync.aligned.m16n8k8.row.col.f32.f16.f16.f32 {%f99415,%f99416,%f99417,%f99418}, {%r1,%r2}, {%r3}, {%f99415,%f99416,%f99417,%f99418};

	// end inline asm
	// begin inline asm
	mma.sync.aligned.m16n8k8.row.col.f32.f16.f16.f32 {%f99415,%f99416,%f99417,%f99418}, {%r1,%r2}, {%r3}, {%f99415,%f99416,%f99417,%f99418};

	// end inline asm
	// begin inline asm
	mma.sync.aligned.m16n8k8.row.col.f32.f16.f16.f32 {%f99415,%f99416,%f99417,%f99418}, {%r1,%r2}, {%r3}, {%f99415,%f99416,%f99417,%f99418};

	// end inline asm
	// begin inline asm
	mma.sync.aligned.m16n8k8.row.col.f32.f16.f16.f32 {%f99415,%f99416,%f99417,%f99418}, {%r1,%r2}, {%r3}, {%f99415,%f99416,%f99417,%f99418};

	// end inline asm
	// begin inline asm
	mma.sync.aligned.m16n8k8.row.col.f32.f16.f16.f32 {%f99415,%f99416,%f99417,%f99418}, {%r1,%r2}, {%r3}, {%f99415,%f99416,%f99417,%f99418};

	// end inline asm
	mov.f32 	%f102257, %f99417;
	mov.f32 	%f102256, %f99416;
	mov.f32 	%f102258, %f99418;
	mov.f32 	%f102255, %f99415;
	// begin inline asm
	mma.sync.aligned.m16n8k8.row.col.f32.f16.f16.f32 {%f102255,%f102256,%f102257,%f102258}, {%r1,%r2}, {%r3}, {%f102255,%f102256,%f102257,%f102258};

	// end inline asm
	// begin inline asm
	mma.sync.aligned.m16n8k8.row.col.f32.f16.f16.f32 {%f102255,%f102256,%f102257,%f102258}, {%r1,%r2}, {%r3}, {%f102255,%f102256,%f102257,%f102258};

	// end inline asm
	// begin inline asm
	mma.sync.aligned.m16n8k8.row.col.f32.f16.f16.f32 {%f102255,%f102256,%f102257,%f102258}, {%r1,%r2}, {%r3}, {%f102255,%f102256,%f102257,%f102258};

	// end inline asm
	// begin inline asm
	mma.sync.aligned.m16n8k8.row.col.f32.f16.f16.f32 {%f102255,%f102256,%f102257,%f102258}, {%r1,%r2}, {%r3}, {%f102255,%f102256,%f102257,%f102258};

	// end inline asm
	// begin inline asm
	mma.sync.aligned.m16n8k8.row.col.f32.f16.f16.f32 {%f102255,%f102256,%f102257,%f102258}, {%r1,%r2}, {%r3}, {%f102255,%f102256,%f102257,%f102258};

	// end inline asm
	// begin inline asm
	mma.sync.aligned.m16n8k8.row.col.f32.f16.f16.f32 {%f102255,%f102256,%f102257,%f102258}, {%r1,%r2}, {%r3}, {%f102255,%f102256,%f102257,%f102258};

	// end inline asm
	// begin inline asm
	mma.sync.aligned.m16n8k8.row.col.f32.f16.f16.f32 {%f102255,%f102256,%f102257,%f102258}, {%r1,%r2}, {%r3}, {%f102255,%f102256,%f102257,%f102258};

	// end inline asm
	// begin inline asm
	mma.sync.aligned.m16n8k8.row.col.f32.f16.f16.f32 {%f102255,%f102256,%f102257,%f102258}, {%r1,%r2}, {%r3}, {%f102255,%f102256,%f102257,%f102258};

	// end inline asm
	// begin inline asm
	mma.sync.aligned.m16n8k8.row.col.f32.f16.f16.f32 {%f102255,%f102256,%f102257,%f102258}, {%r1,%r2}, {%r3}, {%f102255,%f102256,%f102257,%f102258};

	// end inline asm
	// begin inline asm
	mma.sync.aligned.m16n8k8.row.col.f32.f16.f16.f32 {%f102255,%f102256,%f102257,%f102258}, {%r1,%r2}, {%r3}, {%f102255,%f102256,%f102257,%f102258};

	// end inline asm
	// begin inline asm
	mma.sync.aligned.m16n8k8.row.col.f32.f16.f16.f32 {%f102255,%f102256,%f102257,%f102258}, {%r1,%r2}, {%r3}, {%f102255,%f102256,%f102257,%f102258};

	// end inline asm
	// begin inline asm
	mma.sync.aligned.m16n8k8.row.col.f32.f16.f16.f32 {%f102255,%f102256,%f102257,%f102258}, {%r1,%r2}, {%r3}, {%f102255,%f102256,%f102257,%f102258};

	// end inline asm
	// begin inline asm
	mma.sync.aligned.m16n8k8.row.col.f32.f16.f16.f32 {%f102255,%f102256,%f102257,%f102258}, {%r1,%r2}, {%r3}, {%f102255,%f102256,%f102257,%f102258};

	// end inline asm
	// begin inline asm
	mma.sync.aligned.m16n8k8.row.col.f32.f16.f16.f32 {%f102255,%f102256,%f102257,%f102258}, {%r1,%r2}, {%r3}, {%f102255,%f102256,%f102257,%f102258};

	// end inline asm
	// begin inline asm
	mma.sync.aligned.m16n8k8.row.col.f32.f16.f16.f32 {%f102255,%f102256,%f102257,%f102258}, {%r1,%r2}, {%r3}, {%f102255,%f102256,%f102257,%f102258};

	// end inline asm
	// begin inline asm
	mma.sync.aligned.m16n8k8.row.col.f32.f16.f16.f32 {%f102255,%f102256,%f102257,%f102258}, {%r1,%r2}, {%r3}, {%f102255,%f102256,%f102257,%f102258};

	// end inline asm
	// begin inline asm
	mma.sync.aligned.m16n8k8.row.col.f32.f16.f16.f32 {%f102255,%f102256,%f102257,%f102258}, {%r1,%r2}, {%r3}, {%f102255,%f102256,%f102257,%f102258};

	// end inline asm
	// begin inline asm
	mma.sync.aligned.m16n8k8.row.col.f32.f16.f16.f32 {%f102255,%f102256,%f102257,%f102258}, {%r1,%r2}, {%r3}, {%f102255,%f102256,%f102257,%f102258};

	// end inline asm
	// begin inline asm
	mma.sync.aligned.m16n8k8.row.col.f32.f16.f16.f32 {%f102255,%f102256,%f102257,%f102258}, {%r1,%r2}, {%r3}, {%f102255,%f102256,%f102257,%f102258};

	// end inline asm
	// begin inline asm
	mma.sync.aligned.m16n8k8.row.col.f32.f16.f16.f32 {%f102255,%f102256,%f102257,%f102258}, {%r1,%r2}, {%r3}, {%f102255,%f102256,%f102257,%f102258};

	// end inline asm
	// begin inline asm
	mma.sync.aligned.m16n8k8.row.col.f32.f16.f16.f32 {%f102255,%f102256,%f102257,%f102258}, {%r1,%r2}, {%r3}, {%f102255,%f102256,%f102257,%f102258};

	// end inline asm
	// begin inline asm
	mma.sync.aligned.m16n8k8.row.col.f32.f16.f16.f32 {%f102255,%f102256,%f102257,%f102258}, {%r1,%r2}, {%r3}, {%f102255,%f102256,%f102257,%f102258};

	// end inline asm
	// begin inline asm
	mma.sync.aligned.m16n8k8.row.col.f32.f16.f16.f32 {%f102255,%f102256,%f102257,%f102258}, {%r1,%r2}, {%r3}, {%f102255,%f102256,%f102257,%f102258};

	// end inline asm
	// begin inline asm
	mma.sync.aligned.m16n8k8.row.col.f32.f16.f16.f32 {%f102255,%f102256,%f102257,%f102258}, {%r1,%r2}, {%r3}, {%f102255,%f102256,%f102257,%f102258};

	// end inline asm
	// begin inline asm
	mma.sync.aligned.m16n8k8.row.col.f32.f16.f16.f32 {%f102255,%f102256,%f102257,%f102258}, {%r1,%r2}, {%r3}, {%f102255,%f102256,%f102257,%f102258};

	// end inline asm
	// begin inline asm
	mma.sync.aligned.m16n8k8.row.col.f32.f16.f16.f32 {%f102255,%f102256,%f102257,%f102258}, {%r1,%r2}, {%r3}, {%f102255,%f102256,%f102257,%f102258};

	// end inline asm
	// begin inline asm
	mma.sync.aligned.m16n8k8.row.col.f32.f16.f16.f32 {%f102255,%f102256,%f102257,%f102258}, {%r1,%r2}, {%r3}, {%f102255,%f102256,%f102257,%f102258};

	// end inline asm
	// begin inline asm
	mma.sync.aligned.m16n8k8.row.col.f32.f16.f16.f32 {%f102255,%f102256,%f102257,%f102258}, {%r1,%r2}, {%r3}, {%f102255,%f102256,%f102257,%f102258};

	// end inline asm
	// begin inline asm
	mma.sync.aligned.m16n8k8.row.col.f32.f16.f16.f32 {%f102255,%f102256,%f102257,%f102258}, {%r1,%r2}, {%r3}, {%f102255,%f102256,%f102257,%f102258};

	// end inline asm
	// begin inline asm
	mma.sync.aligned.m16n8k8.row.col.f32.f16.f16.f32 {%f102255,%f102256,%f102257,%f102258}, {%r1,%r2}, {%r3}, {%f102255,%f102256,%f102257,%f102258};

	// end inline asm
	// begin inline asm
	mma.sync.aligned.m16n8k8.row.col.f32.f16.f16.f32 {%f102255,%f102256,%f102257,%f102258}, {%r1,%r2}, {%r3}, {%f102255,%f102256,%f102257,%f102258};

	// end inline asm
	// begin inline asm
	mma.sync.aligned.m16n8k8.row.col.f32.f16.f16.f32 {%f102255,%f102256,%f102257,%f102258}, {%r1,%r2}, {%r3}, {%f102255,%f102256,%f102257,%f102258};

	// end inline asm
	// begin inline asm
	mma.sync.aligned.m16n8k8.row.col.f32.f16.f16.f32 {%f102255,%f102256,%f102257,%f102258}, {%r1,%r2}, {%r3}, {%f102255,%f102256,%f102257,%f102258};

	// end inline asm
	// begin inline asm
	mma.sync.aligned.m16n8k8.row.col.f32.f16.f16.f32 {%f102255,%f102256,%f102257,%f102258}, {%r1,%r2}, {%r3}, {%f102255,%f102256,%f102257,%f102258};

	// end inline asm
	// begin inline asm
	mma.sync.aligned.m16n8k8.row.col.f32.f16.f16.f32 {%f102255,%f102256,%f102257,%f102258}, {%r1,%r2}, {%r3}, {%f102255,%f102256,%f102257,%f102258};

	// end inline asm
	// begin inline asm
	mma.sync.aligned.m16n8k8.row.col.f32.f16.f16.f32 {%f102255,%f102256,%f102257,%f102258}, {%r1,%r2}, {%r3}, {%f102255,%f102256,%f102257,%f102258};

	// end inline asm
	// begin inline asm
	mma.sync.aligned.m16n8k8.row.col.f32.f16.f16.f32 {%f102255,%f102256,%f102257,%f102258}, {%r1,%r2}, {%r3}, {%f102255,%f102256,%f102257,%f102258};

	// end inline asm
	// begin inline asm
	mma.sync.aligned.m16n8k8.row.col.f32.f16.f16.f32 {%f102255,%f102256,%f102257,%f102258}, {%r1,%r2}, {%r3}, {%f102255,%f102256,%f102257,%f102258};

	// end inline asm
	// begin inline asm
	mma.sync.aligned.m16n8k8.row.col.f32.f16.f16.f32 {%f102255,%f102256,%f102257,%f102258}, {%r1,%r2}, {%r3}, {%f102255,%f102256,%f102257,%f102258};

	// end inline asm
	// begin inline asm
	mma.sync.aligned.m16n8k8.row.col.f32.f16.f16.f32 {%f102255,%f102256,%f102257,%f102258}, {%r1,%r2}, {%r3}, {%f102255,%f102256,%f102257,%f102258};

	// end inline asm
	// begin inline asm
	mma.sync.aligned.m16n8k8.row.col.f32.f16.f16.f32 {%f102255,%f102256,%f102257,%f102258}, {%r1,%r2}, {%r3}, {%f102255,%f102256,%f102257,%f102258};

	// end inline asm
	// begin inline asm
	mma.sync.aligned.m16n8k8.row.col.f32.f16.f16.f32 {%f102255,%f102256,%f102257,%f102258}, {%r1,%r2}, {%r3}, {%f102255,%f102256,%f102257,%f102258};

	// end inline asm
	// begin inline asm
	mma.sync.aligned.m16n8k8.row.col.f32.f16.f16.f32 {%f102255,%f102256,%f102257,%f102258}, {%r1,%r2}, {%r3}, {%f102255,%f102256,%f102257,%f102258};

	// end inline asm
	// begin inline asm
	mma.sync.aligned.m16n8k8.row.col.f32.f16.f16.f32 {%f102255,%f102256,%f102257,%f102258}, {%r1,%r2}, {%r3}, {%f102255,%f102256,%f102257,%f102258};

	// end inline asm
	// begin inline asm
	mma.sync.aligned.m16n8k8.row.col.f32.f16.f16.f32 {%f102255,%f102256,%f102257,%f102258}, {%r1,%r2}, {%r3}, {%f102255,%f102256,%f102257,%f102258};

	// end inline asm
	// begin inline asm
	mma.sync.aligned.m16n8k8.row.col.f32.f16.f16.f32 {%f102255,%f102256,%f102257,%f102258}, {%r1,%r2}, {%r3}, {%f102255,%f102256,%f102257,%f102258};

	// end inline asm
	// begin inline asm
	mma.sync.aligned.m16n8k8.row.col.f32.f16.f16.f32 {%f102255,%f102256,%f102257,%f102258}, {%r1,%r2}, {%r3}, {%f102255,%f102256,%f102257,%f102258};

	// end inline asm
	// begin inline asm
	mma.sync.aligned.m16n8k8.row.col.f32.f16.f16.f32 {%f102255,%f102256,%f102257,%f102258}, {%r1,%r2}, {%r3}, {%f102255,%f102256,%f102257,%f102258};

	// end inline asm
	// begin inline asm
	mma.sync.aligned.m16n8k8.row.col.f32.f16.f16.f32 {%f102255,%f102256,%f102257,%f102258}, {%r1,%r2}, {%r3}, {%f102255,%f102256,%f102257,%f102258};

	// end inline asm
	// begin inline asm
	mma.sync.aligned.m16n8k8.row.col.f32.f16.f16.f32 {%f102255,%f102256,%f102257,%f102258}, {%r1,%r2}, {%r3}, {%f102255,%f102256,%f102257,%f102258};

	// end inline asm
	// begin inline asm
	mma.sync.aligned.m16n8k8.row.col.f32.f16.f16.f32 {%f102255,%f102256,%f102257,%f102258}, {%r1,%r2}, {%r3}, {%f102255,%f102256,%f102257,%f102258};

	// end inline asm
	// begin inline asm
	mma.sync.aligned.m16n8k8.row.col.f32.f16.f16.f32 {%f102255,%f102256,%f102257,%f102258}, {%r1,%r2}, {%r3}, {%f102255,%f102256,%f102257,%f102258};

	// end inline asm
	// begin inline asm
	mma.sync.aligned.m16n8k8.row.col.f32.f16.f16.f32 {%f102255,%f102256,%f102257,%f102258}, {%r1,%r2}, {%r3}, {%f102255,%f102256,%f102257,%f102258};

	// end inline asm
	// begin inline asm
	mma.sync.aligned.m16n8k8.row.col.f32.f16.f16.f32 {%f102255,%f102256,%f102257,%f102258}, {%r1,%r2}, {%r3}, {%f102255,%f102256,%f102257,%f102258};

	// end inline asm
	// begin inline asm
	mma.sync.aligned.m16n8k8.row.col.f32.f16.f16.f32 {%f102255,%f102256,%f102257,%f102258}, {%r1,%r2}, {%r3}, {%f102255,%f102256,%f102257,%f102258};

	// end inline asm
	// begin inline asm
	mma.sync.aligned.m16n8k8.row.col.f32.f16.f16.f32 {%f102255,%f102256,%f102257,%f102258}, {%r1,%r2}, {%r3}, {%f102255,%f102256,%f102257,%f102258};

	// end inline asm
	// begin inline asm
	mma.sync.aligned.m16n8k8.row.col.f32.f16.f16.f32 {%f102255,%f102256,%f102257,%f102258}, {%r1,%r2}, {%r3}, {%f102255,%f102256,%f102257,%f102258};

	// end inline asm
	// begin inline asm
	mma.sync.aligned.m16n8k8.row.col.f32.f16.f16.f32 {%f102255,%f102256,%f102257,%f102258}, {%r1,%r2}, {%r3}, {%f102255,%f102256,%f102257,%f102258};

	// end inline asm
	// begin inline asm
	mma.sync.aligned.m16n8k8.row.col.f32.f16.f16.f32 {%f102255,%f102256,%f102257,%f102258}, {%r1,%r2}, {%r3}, {%f102255,%f102256,%f102257,%f102258};

	// end inline asm
	// begin inline asm
	mma.sync.aligned.m16n8k8.row.col.f32.f16.f16.f32 {%f102255,%f102256,%f102257,%f102258}, {%r1,%r2}, {%r3}, {%f102255,%f102256,%f102257,%f102258};

	// end inline asm
	// begin inline asm
	mma.sync.aligned.m16n8k8.row.col.f32.f16.f16.f32 {%f102255,%f102256,%f102257,%f102258}, {%r1,%r2}, {%r3}, {%f102255,%f102256,%f102257,%f102258};

	// end inline asm
	// begin inline asm
	mma.sync.aligned.m16n8k8.row.col.f32.f16.f16.f32 {%f102255,%f102256,%f102257,%f102258}, {%r1,%r2}, {%r3}, {%f102255,%f102256,%f102257,%f102258};

	// end inline asm
	// begin inline asm
	mma.sync.aligned.m16n8k8.row.col.f32.f16.f16.f32 {%f102255,%f102256,%f102257,%f102258}, {%r1,%r2}, {%r3}, {%f102255,%f102256,%f102257,%f102258};

	// end inline asm
	// begin inline asm
	mma.sync.aligned.m16n8k8.row.col.f32.f16.f16.f32 {%f102255,%f102256,%f102257,%f102258}, {%r1,%r2}, {%r3}, {%f102255,%f102256,%f102257,%f102258};

	// end inline asm
	// begin inline asm
	mma.sync.aligned.m16n8k8.row.col.f32.f16.f16.f32 {%f102255,%f102256,%f102257,%f102258}, {%r1,%r2}, {%r3}, {%f102255,%f102256,%f102257,%f102258};

	// end inline asm
	// begin inline asm
	mma.sync.aligned.m16n8k8.row.col.f32.f16.f16.f32 {%f102255,%f102256,%f102257,%f102258}, {%r1,%r2}, {%r3}, {%f102255,%f102256,%f102257,%f102258};

	// end inline asm
	// begin inline asm
	mma.sync.aligned.m16n8k8.row.col.f32.f16.f16.f32 {%f102255,%f102256,%f102257,%f102258}, {%r1,%r2}, {%r3}, {%f102255,%f102256,%f102257,%f102258};

	// end inline asm
	// begin inline asm
	mma.sync.aligned.m16n8k8.row.col.f32.f16.f16.f32 {%f102255,%f102256,%f102257,%f102258}, {%r1,%r2}, {%r3}, {%f102255,%f102256,%f102257,%f102258};

	// end inline asm
	// begin inline asm
	mma.sync.aligned.m16n8k8.row.col.f32.f16.f16.f32 {%f102255,%f102256,%f102257,%f102258}, {%r1,%r2}, {%r3}, {%f102255,%f102256,%f102257,%f102258};

	// end inline asm
	// begin inline asm
	mma.sync.aligned.m16n8k8.row.col.f32.f16.f16.f32 {%f102255,%f102256,%f102257,%f102258}, {%r1,%r2}, {%r3}, {%f102255,%f102256,%f102257,%f102258};

	// end inline asm
	// begin inline asm
	mma.sync.aligned.m16n8k8.row.col.f32.f16.f16.f32 {%f102255,%f102256,%f102257,%f102258}, {%r1,%r2}, {%r3}, {%f102255,%f102256,%f102257,%f102258};

	// end inline asm
	// begin inline asm
	mma.sync.aligned.m16n8k8.row.col.f32.f16.f16.f32 {%f102255,%f102256,%f102257,%f102258}, {%r1,%r2}, {%r3}, {%f102255,%f102256,%f102257,%f102258};

	// end inline asm
	// begin inline asm
	mma.sync.aligned.m16n8k8.row.col.f32.f16.f16.f32 {%f102255,%f102256,%f102257,%f102258}, {%r1,%r2}, {%r3}, {%f102255,%f102256,%f102257,%f102258};

	// end inline asm
	// begin inline asm
	mma.sync.aligned.m16n8k8.row.col.f32.f16.f16.f32 {%f102255,%f102256,%f102257,%f102258}, {%r1,%r2}, {%r3}, {%f102255,%f102256,%f102257,%f102258};

	// end inline asm
	// begin inline asm
	mma.sync.aligned.m16n8k8.row.col.f32.f16.f16.f32 {%f102255,%f102256,%f102257,%f102258}, {%r1,%r2}, {%r3}, {%f102255,%f102256,%f102257,%f102258};

	// end inline asm
	// begin inline asm
	mma.sync.aligned.m16n8k8.row.col.f32.f16.f16.f32 {%f102255,%f102256,%f102257,%f102258}, {%r1,%r2}, {%r3}, {%f102255,%f102256,%f102257,%f102258};

	// end inline asm
	// begin inline asm
	mma.sync.aligned.m16n8k8.row.col.f32.f16.f16.f32 {%f102255,%f102256,%f102257,%f102258}, {%r1,%r2}, {%r3}, {%f102255,%f102256,%f102257,%f102258};

	// end inline asm
	// begin inline asm
	mma.sync.aligned.m16n8k8.row.col.f32.f16.f16.f32 {%f102255,%f102256,%f102257,%f102258}, {%r1,%r2}, {%r3}, {%f102255,%f102256,%f102257,%f102258};

	// end inline asm
	// begin inline asm
	mma.sync.aligned.m16n8k8.row.col.f32.f16.f16.f32 {%f102255,%f102256,%f102257,%f102258}, {%r1,%r2}, {%r3}, {%f102255,%f102256,%f102257,%f102258};

	// end inline asm
	// begin inline asm
	mma.sync.aligned.m16n8k8.row.col.f32.f16.f16.f32 {%f102255,%f102256,%f102257,%f102258}, {%r1,%r2}, {%r3}, {%f102255,%f102256,%f102257,%f102258};

	// end inline asm
	// begin inline asm
	mma.sync.aligned.m16n8k8.row.col.f32.f16.f16.f32 {%f102255,%f102256,%f102257,%f102258}, {%r1,%r2}, {%r3}, {%f102255,%f102256,%f102257,%f102258};

	// end inline asm
	// begin inline asm
	mma.sync.aligned.m16n8k8.row.col.f32.f16.f16.f32 {%f102255,%f102256,%f102257,%f102258}, {%r1,%r2}, {%r3}, {%f102255,%f102256,%f102257,%f102258};

	// end inline asm
	// begin inline asm
	mma.sync.aligned.m16n8k8.row.col.f32.f16.f16.f32 {%f102255,%f102256,%f102257,%f102258}, {%r1,%r2}, {%r3}, {%f102255,%f102256,%f102257,%f102258};

	// end inline asm
	// begin inline asm
	mma.sync.aligned.m16n8k8.row.col.f32.f16.f16.f32 {%f102255,%f102256,%f102257,%f102258}, {%r1,%r2}, {%r3}, {%f102255,%f102256,%f102257,%f102258};

	// end inline asm
	// begin inline asm
	mma.sync.aligned.m16n8k8.row.col.f32.f16.f16.f32 {%f102255,%f102256,%f102257,%f102258}, {%r1,%r2}, {%r3}, {%f102255,%f102256,%f102257,%f102258};

	// end inline asm
	// begin inline asm
	mma.sync.aligned.m16n8k8.row.col.f32.f16.f16.f32 {%f102255,%f102256,%f102257,%f102258}, {%r1,%r2}, {%r3}, {%f102255,%f102256,%f102257,%f102258};

	// end inline asm
	// begin inline asm
	mma.sync.aligned.m16n8k8.row.col.f32.f16.f16.f32 {%f102255,%f102256,%f102257,%f102258}, {%r1,%r2}, {%r3}, {%f102255,%f102256,%f102257,%f102258};

	// end inline asm
	// begin inline asm
	mma.sync.aligned.m16n8k8.row.col.f32.f16.f16.f32 {%f102255,%f102256,%f102257,%f102258}, {%r1,%r2}, {%r3}, {%f102255,%f102256,%f102257,%f102258};

	// end inline asm
	// begin inline asm
	mma.sync.aligned.m16n8k8.row.col.f32.f16.f16.f32 {%f102255,%f102256,%f102257,%f102258}, {%r1,%r2}, {%r3}, {%f102255,%f102256,%f102257,%f102258};

	// end inline asm
	// begin inline asm
	mma.sync.aligned.m16n8k8.row.col.f32.f16.f16.f32 {%f102255,%f102256,%f102257,%f102258}, {%r1,%r2}, {%r3}, {%f102255,%f102256,%f102257,%f102258};

	// end inline asm
	// begin inline asm
	mma.sync.aligned.m16n8k8.row.col.f32.f16.f16.f32 {%f102255,%f102256,%f102257,%f102258}, {%r1,%r2}, {%r3}, {%f102255,%f102256,%f102257,%f102258};

	// end inline asm
	// begin inline asm
	mma.sync.aligned.m16n8k8.row.col.f32.f16.f16.f32 {%f102255,%f102256,%f102257,%f102258}, {%r1,%r2}, {%r3}, {%f102255,%f102256,%f102257,%f102258};

	// end inline asm
	// begin inline asm
	mma.sync.aligned.m16n8k8.row.col.f32.f16.f16.f32 {%f102255,%f102256,%f102257,%f102258}, {%r1,%r2}, {%r3}, {%f102255,%f102256,%f102257,%f102258};

	// end inline asm
	// begin inline asm
	mma.sync.aligned.m16n8k8.row.col.f32.f16.f16.f32 {%f102255,%f102256,%f102257,%f102258}, {%r1,%r2}, {%r3}, {%f102255,%f102256,%f102257,%f102258};

	// end inline asm
	// begin inline asm
	mma.sync.aligned.m16n8k8.row.col.f32.f16.f16.f32 {%f102255,%f102256,%f102257,%f102258}, {%r1,%r2}, {%r3}, {%f102255,%f102256,%f102257,%f102258};

	// end inline asm
	// begin inline asm
	mma.sync.aligned.m16n8k8.row.col.f32.f16.f16.f32 {%f102255,%f102256,%f102257,%f102258}, {%r1,%r2}, {%r3}, {%f102255,%f102256,%f102257,%f102258};

	// end inline asm
	// begin inline asm
	mma.sync.aligned.m16n8k8.row.col.f32.f16.f16.f32 {%f102255,%f102256,%f102257,%f102258}, {%r1,%r2}, {%r3}, {%f102255,%f102256,%f102257,%f102258};

	// end inline asm
	// begin inline asm
	mma.sync.aligned.m16n8k8.row.col.f32.f16.f16.f32 {%f102255,%f102256,%f102257,%f102258}, {%r1,%r2}, {%r3}, {%f102255,%f102256,%f102257,%f102258};

	// end inline asm
	// begin inline asm
	mma.sync.aligned.m16n8k8.row.col.f32.f16.f16.f32 {%f102255,%f102256,%f102257,%f102258}, {%r1,%r2}, {%r3}, {%f102255,%f102256,%f102257,%f102258};

	// end inline asm
	// begin inline asm
	mma.sync.aligned.m16n8k8.row.col.f32.f16.f16.f32 {%f102255,%f102256,%f102257,%f102258}, {%r1,%r2}, {%r3}, {%f102255,%f102256,%f102257,%f102258};

	// end inline asm
	// begin inline asm
	mma.sync.aligned.m16n8k8.row.col.f32.f16.f16.f32 {%f102255,%f102256,%f102257,%f102258}, {%r1,%r2}, {%r3}, {%f102255,%f102256,%f102257,%f102258};

	// end inline asm
	// begin inline asm
	mma.sync.aligned.m16n8k8.row.col.f32.f16.f16.f32 {%f102255,%f102256,%f102257,%f102258}, {%r1,%r2}, {%r3}, {%f102255,%f102256,%f102257,%f102258};

	// end inline asm
	// begin inline asm
	mma.sync.aligned.m16n8k8.row.col.f32.f16.f16.f32 {%f102255,%f102256,%f102257,%f102258}, {%r1,%r2}, {%r3}, {%f102255,%f102256,%f102257,%f102258};

	// end inline asm
	// begin inline asm
	mma.sync.aligned.m16n8k8.row.col.f32.f16.f16.f32 {%f102255,%f102256,%f102257,%f102258}, {%r1,%r2}, {%r3}, {%f102255,%f102256,%f102257,%f102258};

	// end inline asm
	// begin inline asm
	mma.sync.aligned.m16n8k8.row.col.f32.f16.f16.f32 {%f102255,%f102256,%f102257,%f102258}, {%r1,%r2}, {%r3}, {%f102255,%f102256,%f102257,%f102258};

	// end inline asm
	// begin inline asm
	mma.sync.aligned.m16n8k8.row.col.f32.f16.f16.f32 {%f102255,%f102256,%f102257,%f102258}, {%r1,%r2}, {%r3}, {%f102255,%f102256,%f102257,%f102258};

	// end inline asm
	// begin inline asm
	mma.sync.aligned.m16n8k8.row.col.f32.f16.f16.f32 {%f102255,%f102256,%f102257,%f102258}, {%r1,%r2}, {%r3}, {%f102255,%f102256,%f102257,%f102258};

	// end inline asm
	// begin inline asm
	mma.sync.aligned.m16n8k8.row.col.f32.f16.f16.f32 {%f102255,%f102256,%f102257,%f102258}, {%r1,%r2}, {%r3}, {%f102255,%f102256,%f102257,%f102258};

	// end inline asm
	// begin inline asm
	mma.sync.aligned.m16n8k8.row.col.f32.f16.f16.f32 {%f102255,%f102256,%f102257,%f102258}, {%r1,%r2}, {%r3}, {%f102255,%f102256,%f102257,%f102258};

	// end inline asm
	// begin inline asm
	mma.sync.aligned.m16n8k8.row.col.f32.f16.f16.f32 {%f102255,%f102256,%f102257,%f102258}, {%r1,%r2}, {%r3}, {%f102255,%f102256,%f102257,%f102258};

	// end inline asm
	// begin inline asm
	mma.sync.aligned.m16n8k8.row.col.f32.f16.f16.f32 {%f102255,%f102256,%f102257,%f102258}, {%r1,%r2}, {%r3}, {%f102255,%f102256,%f102257,%f102258};

	// end inline asm
	// begin inline asm
	mma.sync.aligned.m16n8k8.row.col.f32.f16.f16.f32 {%f102255,%f102256,%f102257,%f102258}, {%r1,%r2}, {%r3}, {%f102255,%f102256,%f102257,%f102258};

	// end inline asm
	// begin inline asm
	mma.sync.aligned.m16n8k8.row.col.f32.f16.f16.f32 {%f102255,%f102256,%f102257,%f102258}, {%r1,%r2}, {%r3}, {%f102255,%f102256,%f102257,%f102258};

	// end inline asm
	// begin inline asm
	mma.sync.aligned.m16n8k8.row.col.f32.f16.f16.f32 {%f102255,%f102256,%f102257,%f102258}, {%r1,%r2}, {%r3}, {%f102255,%f102256,%f102257,%f102258};

	// end inline asm
	// begin inline asm
	mma.sync.aligned.m16n8k8.row.col.f32.f16.f16.f32 {%f102255,%f102256,%f102257,%f102258}, {%r1,%r2}, {%r3}, {%f102255,%f102256,%f102257,%f102258};

	// end inline asm
	// begin inline asm
	mma.sync.aligned.m16n8k8.row.col.f32.f16.f16.f32 {%f102255,%f102256,%f102257,%f102258}, {%r1,%r2}, {%r3}, {%f102255,%f102256,%f102257,%f102258};

	// end inline asm
	// begin inline asm
	mma.sync.aligned.m16n8k8.row.col.f32.f16.f16.f32 {%f102255,%f102256,%f102257,%f102258}, {%r1,%r2}, {%r3}, {%f102255,%f102256,%f102257,%f102258};

	// end inline asm
	// begin inline asm
	mma.sync.aligned.m16n8k8.row.col.f32.f16.f16.f32 {%f102255,%f102256,%f102257,%f102258}, {%r1,%r2}, {%r3}, {%f102255,%f102256,%f102257,%f102258};

	// end inline asm
	// begin inline asm
	mma.sync.aligned.m16n8k8.row.col.f32.f16.f16.f32 {%f102255,%f102256,%f102257,%f102258}, {%r1,%r2}, {%r3}, {%f102255,%f102256,%f102257,%f102258};

	// end inline asm
	// begin inline asm
	mma.sync.aligned.m16n8k8.row.col.f32.f16.f16.f32 {%f102255,%f102256,%f102257,%f102258}, {%r1,%r2}, {%r3}, {%f102255,%f102256,%f102257,%f102258};

	// end inline asm
	// begin inline asm
	mma.sync.aligned.m16n8k8.row.col.f32.f16.f16.f32 {%f102255,%f102256,%f102257,%f102258}, {%r1,%r2}, {%r3}, {%f102255,%f102256,%f102257,%f102258};

	// end inline asm
	// begin inline asm
	mma.sync.aligned.m16n8k8.row.col.f32.f16.f16.f32 {%f102255,%f102256,%f102257,%f102258}, {%r1,%r2}, {%r3}, {%f102255,%f102256,%f102257,%f102258};

	// end inline asm
	// begin inline asm
	mma.sync.aligned.m16n8k8.row.col.f32.f16.f16.f32 {%f102255,%f102256,%f102257,%f102258}, {%r1,%r2}, {%r3}, {%f102255,%f102256,%f102257,%f102258};

	// end inline asm
	// begin inline asm
	mma.sync.aligned.m16n8k8.row.col.f32.f16.f16.f32 {%f102255,%f102256,%f102257,%f102258}, {%r1,%r2}, {%r3}, {%f102255,%f102256,%f102257,%f102258};

	// end inline asm
	// begin inline asm
	mma.sync.aligned.m16n8k8.row.col.f32.f16.f16.f32 {%f102255,%f102256,%f102257,%f102258}, {%r1,%r2}, {%r3}, {%f102255,%f102256,%f102257,%f102258};

	// end inline asm
	// begin inline asm
	mma.sync.aligned.m16n8k8.row.col.f32.f16.f16.f32 {%f102255,%f102256,%f102257,%f102258}, {%r1,%r2}, {%r3}, {%f102255,%f102256,%f102257,%f102258};

	// end inline asm
	// begin inline asm
	mma.sync.aligned.m16n8k8.row.col.f32.f16.f16.f32 {%f102255,%f102256,%f102257,%f102258}, {%r1,%r2}, {%r3}, {%f102255,%f102256,%f102257,%f102258};

	// end inline asm
	// begin inline asm
	mma.sync.aligned.m16n8k8.row.col.f32.f16.f16.f32 {%f102255,%f102256,%f102257,%f102258}, {%r1,%r2}, {%r3}, {%f102255,%f102256,%f102257,%f102258};

	// end inline asm
	// begin inline asm
	mma.sync.aligned.m16n8k8.row.col.f32.f16.f16.f32 {%f102255,%f102256,%f102257,%f102258}, {%r1,%r2}, {%r3}, {%f102255,%f102256,%f102257,%f102258};

	// end inline asm
	// begin inline asm
	mma.sync.aligned.m16n8k8.row.col.f32.f16.f16.f32 {%f102255,%f102256,%f102257,%f102258}, {%r1,%r2}, {%r3}, {%f102255,%f102256,%f102257,%f102258};

	// end inline asm
	// begin inline asm
	mma.sync.aligned.m16n8k8.row.col.f32.f16.f16.f32 {%f102255,%f102256,%f102257,%f102258}, {%r1,%r2}, {%r3}, {%f102255,%f102256,%f102257,%f102258};

	// end inline asm
	// begin inline asm
	mma.sync.aligned.m16n8k8.row.col.f32.f16.f16.f32 {%f102255,%f102256,%f102257,%f102258}, {%r1,%r2}, {%r3}, {%f102255,%f102256,%f102257,%f102258};

	// end inline asm
	// begin inline asm
	mma.sync.aligned.m16n8k8.row.col.f32.f16.f16.f32 {%f102255,%f102256,%f102257,%f102258}, {%r1,%r2}, {%r3}, {%f102255,%f102256,%f102257,%f102258};

	// end inline asm
	// begin inline asm
	mma.sync.aligned.m16n8k8.row.col.f32.f16.f16.f32 {%f102255,%f102256,%f102257,%f102258}, {%r1,%r2}, {%r3}, {%f102255,%f102256,%f102257,%f102258};

	// end inline asm
	// begin inline asm
	mma.sync.aligned.m16n8k8.row.col.f32.f16.f16.f32 {%f102255,%f102256,%f102257,%f102258}, {%r1,%r2}, {%r3}, {%f102255,%f102256,%f102257,%f102258};

	// end inline asm
	// begin inline asm
	mma.sync.aligned.m16n8k8.row.col.f32.f16.f16.f32 {%f102255,%f102256,%f102257,%f102258}, {%r1,%r2}, {%r3}, {%f102255,%f102256,%f102257,%f102258};

	// end inline asm
	// begin inline asm
	mma.sync.aligned.m16n8k8.row.col.f32.f16.f16.f32 {%f102255,%f102256,%f102257,%f102258}, {%r1,%r2}, {%r3}, {%f102255,%f102256,%f102257,%f102258};

	// end inline asm
	// begin inline asm
	mma.sync.aligned.m16n8k8.row.col.f32.f16.f16.f32 {%f102255,%f102256,%f102257,%f102258}, {%r1,%r2}, {%r3}, {%f102255,%f102256,%f102257,%f102258};

	// end inline asm
	// begin inline asm
	mma.sync.aligned.m16n8k8.row.col.f32.f16.f16.f32 {%f102255,%f102256,%f102257,%f102258}, {%r1,%r2}, {%r3}, {%f102255,%f102256,%f102257,%f102258};

	// end inline asm
	// begin inline asm
	mma.sync.aligned.m16n8k8.row.col.f32.f16.f16.f32 {%f102255,%f102256,%f102257,%f102258}, {%r1,%r2}, {%r3}, {%f102255,%f102256,%f102257,%f102258};

	// end inline asm
	// begin inline asm
	mma.sync.aligned.m16n8k8.row.col.f32.f16.f16.f32 {%f102255,%f102256,%f102257,%f102258}, {%r1,%r2}, {%r3}, {%f102255,%f102256,%f102257,%f102258};

	// end inline asm
	// begin inline asm
	mma.sync.aligned.m16n8k8.row.col.f32.f16.f16.f32 {%f102255,%f102256,%f102257,%f102258}, {%r1,%r2}, {%r3}, {%f102255,%f102256,%f102257,%f102258};

	// end inline asm
	// begin inline asm
	mma.sync.aligned.m16n8k8.row.col.f32.f16.f16.f32 {%f102255,%f102256,%f102257,%f102258}, {%r1,%r2}, {%r3}, {%f102255,%f102256,%f102257,%f102258};

	// end inline asm
	// begin inline asm
	mma.sync.aligned.m16n8k8.row.col.f32.f16.f16.f32 {%f102255,%f102256,%f102257,%f102258}, {%r1,%r2}, {%r3}, {%f102255,%f102256,%f102257,%f102258};

	// end inline asm
	// begin inline asm
	mma.sync.aligned.m16n8k8.row.col.f32.f16.f16.f32 {%f102255,%f102256,%f102257,%f102258}, {%r1,%r2}, {%r3}, {%f102255,%f102256,%f102257,%f102258};

	// end inline asm
	// begin inline asm
	mma.sync.aligned.m16n8k8.row.col.f32.f16.f16.f32 {%f102255,%f102256,%f102257,%f102258}, {%r1,%r2}, {%r3}, {%f102255,%f102256,%f102257,%f102258};

	// end inline asm
	// begin inline asm
	mma.sync.aligned.m16n8k8.row.col.f32.f16.f16.f32 {%f102255,%f102256,%f102257,%f102258}, {%r1,%r2}, {%r3}, {%f102255,%f102256,%f102257,%f102258};

	// end inline asm
	// begin inline asm
	mma.sync.aligned.m16n8k8.row.col.f32.f16.f16.f32 {%f102255,%f102256,%f102257,%f102258}, {%r1,%r2}, {%r3}, {%f102255,%f102256,%f102257,%f102258};

	// end inline asm
	// begin inline asm
	mma.sync.aligned.m16n8k8.row.col.f32.f16.f16.f32 {%f102255,%f102256,%f102257,%f102258}, {%r1,%r2}, {%r3}, {%f102255,%f102256,%f102257,%f102258};

	// end inline asm
	// begin inline asm
	mma.sync.aligned.m16n8k8.row.col.f32.f16.f16.f32 {%f102255,%f102256,%f102257,%f102258}, {%r1,%r2}, {%r3}, {%f102255,%f102256,%f102257,%f102258};

	// end inline asm
	// begin inline asm
	mma.sync.aligned.m16n8k8.row.col.f32.f16.f16.f32 {%f102255,%f102256,%f102257,%f102258}, {%r1,%r2}, {%r3}, {%f102255,%f102256,%f102257,%f102258};

	// end inline asm
	// begin inline asm
	mma.sync.aligned.m16n8k8.row.col.f32.f16.f16.f32 {%f102255,%f102256,%f102257,%f102258}, {%r1,%r2}, {%r3}, {%f102255,%f102256,%f102257,%f102258};

	// end inline asm
	// begin inline asm
	mma.sync.aligned.m16n8k8.row.col.f32.f16.f16.f32 {%f102255,%f102256,%f102257,%f102258}, {%r1,%r2}, {%r3}, {%f102255,%f102256,%f102257,%f102258};

	// end inline asm
	// begin inline asm
	mma.sync.aligned.m16n8k8.row.col.f32.f16.f16.f32 {%f102255,%f102256,%f102257,%f102258}, {%r1,%r2}, {%r3}, {%f102255,%f102256,%f102257,%f102258};

	// end inline asm
	// begin inline asm
	mma.sync.aligned.m16n8k8.row.col.f32.f16.f16.f32 {%f102255,%f102256,%f102257,%f102258}, {%r1,%r2}, {%r3}, {%f102255,%f102256,%f102257,%f102258};

	// end inline asm
	// begin inline asm
	mma.sync.aligned.m16n8k8.row.col.f32.f16.f16.f32 {%f102255,%f102256,%f102257,%f102258}, {%r1,%r2}, {%r3}, {%f102255,%f102256,%f102257,%f102258};

	// end inline asm
	// begin inline asm
	mma.sync.aligned.m16n8k8.row.col.f32.f16.f16.f32 {%f102255,%f102256,%f102257,%f102258}, {%r1,%r2}, {%r3}, {%f102255,%f102256,%f102257,%f102258};

	// end inline asm
	// begin inline asm
	mma.sync.aligned.m16n8k8.row.col.f32.f16.f16.f32 {%f102255,%f102256,%f102257,%f102258}, {%r1,%r2}, {%r3}, {%f102255,%f102256,%f102257,%f102258};

	// end inline asm
	// begin inline asm
	mma.sync.aligned.m16n8k8.row.col.f32.f16.f16.f32 {%f102255,%f102256,%f102257,%f102258}, {%r1,%r2}, {%r3}, {%f102255,%f102256,%f102257,%f102258};

	// end inline asm
	// begin inline asm
	mma.sync.aligned.m16n8k8.row.col.f32.f16.f16.f32 {%f102255,%f102256,%f102257,%f102258}, {%r1,%r2}, {%r3}, {%f102255,%f102256,%f102257,%f102258};

	// end inline asm
	// begin inline asm
	mma.sync.aligned.m16n8k8.row.col.f32.f16.f16.f32 {%f102255,%f102256,%f102257,%f102258}, {%r1,%r2}, {%r3}, {%f102255,%f102256,%f102257,%f102258};

	// end inline asm
	// begin inline asm
	mma.sync.aligned.m16n8k8.row.col.f32.f16.f16.f32 {%f102255,%f102256,%f102257,%f102258}, {%r1,%r2}, {%r3}, {%f102255,%f102256,%f102257,%f102258};

	// end inline asm
	// begin inline asm
	mma.sync.aligned.m16n8k8.row.col.f32.f16.f16.f32 {%f102255,%f102256,%f102257,%f102258}, {%r1,%r2}, {%r3}, {%f102255,%f102256,%f102257,%f102258};

	// end inline asm
	// begin inline asm
	mma.sync.aligned.m16n8k8.row.col.f32.f16.f16.f32 {%f102255,%f102256,%f102257,%f102258}, {%r1,%r2}, {%r3}, {%f102255,%f102256,%f102257,%f102258};

	// end inline asm
	// begin inline asm
	mma.sync.aligned.m16n8k8.row.col.f32.f16.f16.f32 {%f102255,%f102256,%f102257,%f102258}, {%r1,%r2}, {%r3}, {%f102255,%f102256,%f102257,%f102258};

	// end inline asm
	// begin inline asm
	mma.sync.aligned.m16n8k8.row.col.f32.f16.f16.f32 {%f102255,%f102256,%f102257,%f102258}, {%r1,%r2}, {%r3}, {%f102255,%f102256,%f102257,%f102258};

	// end inline asm
	// begin inline asm
	mma.sync.aligned.m16n8k8.row.col.f32.f16.f16.f32 {%f102255,%f102256,%f102257,%f102258}, {%r1,%r2}, {%r3}, {%f102255,%f102256,%f102257,%f102258};

	// end inline asm
	// begin inline asm
	mma.sync.aligned.m16n8k8.row.col.f32.f16.f16.f32 {%f102255,%f102256,%f102257,%f102258}, {%r1,%r2}, {%r3}, {%f102255,%f102256,%f102257,%f102258};

	// end inline asm
	// begin inline asm
	mma.sync.aligned.m16n8k8.row.col.f32.f16.f16.f32 {%f102255,%f102256,%f102257,%f102258}, {%r1,%r2}, {%r3}, {%f102255,%f102256,%f102257,%f102258};

	// end inline asm
	// begin inline asm
	mma.sync.aligned.m16n8k8.row.col.f32.f16.f16.f32 {%f102255,%f102256,%f102257,%f102258}, {%r1,%r2}, {%r3}, {%f102255,%f102256,%f102257,%f102258};

	// end inline asm
	// begin inline asm
	mma.sync.aligned.m16n8k8.row.col.f32.f16.f16.f32 {%f102255,%f102256,%f102257,%f102258}, {%r1,%r2}, {%r3}, {%f102255,%f102256,%f102257,%f102258};

	// end inline asm
	// begin inline asm
	mma.sync.aligned.m16n8k8.row.col.f32.f16.f16.f32 {%f102255,%f102256,%f102257,%f102258}, {%r1,%r2}, {%r3}, {%f102255,%f102256,%f102257,%f102258};

	// end inline asm
	// begin inline asm
	mma.sync.aligned.m16n8k8.row.col.f32.f16.f16.f32 {%f102255,%f102256,%f102257,%f102258}, {%r1,%r2}, {%r3}, {%f102255,%f102256,%f102257,%f102258};

	// end inline asm
	// begin inline asm
	mma.sync.aligned.m16n8k8.row.col.f32.f16.f16.f32 {%f102255,%f102256,%f102257,%f102258}, {%r1,%r2}, {%r3}, {%f102255,%f102256,%f102257,%f102258};

	// end inline asm
	// begin inline asm
	mma.sync.aligned.m16n8k8.row.col.f32.f16.f16.f32 {%f102255,%f102256,%f102257,%f102258}, {%r1,%r2}, {%r3}, {%f102255,%f102256,%f102257,%f102258};

	// end inline asm
	// begin inline asm
	mma.sync.aligned.m16n8k8.row.col.f32.f16.f16.f32 {%f102255,%f102256,%f102257,%f102258}, {%r1,%r2}, {%r3}, {%f102255,%f102256,%f102257,%f102258};

	// end inline asm
	// begin inline asm
	mma.sync.aligned.m16n8k8.row.col.f32.f16.f16.f32 {%f102255,%f102256,%f102257,%f102258}, {%r1,%r2}, {%r3}, {%f102255,%f102256,%f102257,%f102258};

	// end inline asm
	// begin inline asm
	mma.sync.aligned.m16n8k8.row.col.f32.f16.f16.f32 {%f102255,%f102256,%f102257,%f102258}, {%r1,%r2}, {%r3}, {%f102255,%f102256,%f102257,%f102258};

	// end inline asm
	// begin inline asm
	mma.sync.aligned.m16n8k8.row.col.f32.f16.f16.f32 {%f102255,%f102256,%f102257,%f102258}, {%r1,%r2}, {%r3}, {%f102255,%f102256,%f102257,%f102258};

	// end inline asm
	// begin inline asm
	mma.sync.aligned.m16n8k8.row.col.f32.f16.f16.f32 {%f102255,%f102256,%f102257,%f102258}, {%r1,%r2}, {%r3}, {%f102255,%f102256,%f102257,%f102258};

	// end inline asm
	// begin inline asm
	mma.sync.aligned.m16n8k8.row.col.f32.f16.f16.f32 {%f102255,%f102256,%f102257,%f102258}, {%r1,%r2}, {%r3}, {%f102255,%f102256,%f102257,%f102258};

	// end inline asm
	// begin inline asm
	mma.sync.aligned.m16n8k8.row.col.f32.f16.f16.f32 {%f102255,%f102256,%f102257,%f102258}, {%r1,%r2}, {%r3}, {%f102255,%f102256,%f102257,%f102258};

	// end inline asm
	// begin inline asm
	mma.sync.aligned.m16n8k8.row.col.f32.f16.f16.f32 {%f102255,%f102256,%f102257,%f102258}, {%r1,%r2}, {%r3}, {%f102255,%f102256,%f102257,%f102258};

	// end inline asm
	// begin inline asm
	mma.sync.aligned.m16n8k8.row.col.f32.f16.f16.f32 {%f102255,%f102256,%f102257,%f102258}, {%r1,%r2}, {%r3}, {%f102255,%f102256,%f102257,%f102258};

	// end inline asm
	// begin inline asm
	mma.sync.aligned.m16n8k8.row.col.f32.f16.f16.f32 {%f102255,%f102256,%f102257,%f102258}, {%r1,%r2}, {%r3}, {%f102255,%f102256,%f102257,%f102258};

	// end inline asm
	// begin inline asm
	mma.sync.aligned.m16n8k8.row.col.f32.f16.f16.f32 {%f102255,%f102256,%f102257,%f102258}, {%r1,%r2}, {%r3}, {%f102255,%f102256,%f102257,%f102258};

	// end inline asm
	// begin inline asm
	mma.sync.aligned.m16n8k8.row.col.f32.f16.f16.f32 {%f102255,%f102256,%f102257,%f102258}, {%r1,%r2}, {%r3}, {%f102255,%f102256,%f102257,%f102258};

	// end inline asm
	// begin inline asm
	mma.sync.aligned.m16n8k8.row.col.f32.f16.f16.f32 {%f102255,%f102256,%f102257,%f102258}, {%r1,%r2}, {%r3}, {%f102255,%f102256,%f102257,%f102258};

	// end inline asm
	// begin inline asm
	mma.sync.aligned.m16n8k8.row.col.f32.f16.f16.f32 {%f102255,%f102256,%f102257,%f102258}, {%r1,%r2}, {%r3}, {%f102255,%f102256,%f102257,%f102258};

	// end inline asm
	// begin inline asm
	mma.sync.aligned.m16n8k8.row.col.f32.f16.f16.f32 {%f102255,%f102256,%f102257,%f102258}, {%r1,%r2}, {%r3}, {%f102255,%f102256,%f102257,%f102258};

	// end inline asm
	// begin inline asm
	mma.sync.aligned.m16n8k8.row.col.f32.f16.f16.f32 {%f102255,%f102256,%f102257,%f102258}, {%r1,%r2}, {%r3}, {%f102255,%f102256,%f102257,%f102258};

	// end inline asm
	// begin inline asm
	mma.sync.aligned.m16n8k8.row.col.f32.f16.f16.f32 {%f102255,%f102256,%f102257,%f102258}, {%r1,%r2}, {%r3}, {%f102255,%f102256,%f102257,%f102258};

	// end inline asm
	// begin inline asm
	mma.sync.aligned.m16n8k8.row.col.f32.f16.f16.f32 {%f102255,%f102256,%f102257,%f102258}, {%r1,%r2}, {%r3}, {%f102255,%f102256,%f102257,%f102258};

	// end inline asm
	// begin inline asm
	mma.sync.aligned.m16n8k8.row.col.f32.f16.f16.f32 {%f102255,%f102256,%f102257,%f102258}, {%r1,%r2}, {%r3}, {%f102255,%f102256,%f102257,%f102258};

	// end inline asm
	// begin inline asm
	mma.sync.aligned.m16n8k8.row.col.f32.f16.f16.f32 {%f102255,%f102256,%f102257,%f102258}, {%r1,%r2}, {%r3}, {%f102255,%f102256,%f102257,%f102258};

	// end inline asm
	// begin inline asm
	mma.sync.aligned.m16n8k8.row.col.f32.f16.f16.f32 {%f102255,%f102256,%f102257,%f102258}, {%r1,%r2}, {%r3}, {%f102255,%f102256,%f102257,%f102258};

	// end inline asm
	// begin inline asm
	mma.sync.aligned.m16n8k8.row.col.f32.f16.f16.f32 {%f102255,%f102256,%f102257,%f102258}, {%r1,%r2}, {%r3}, {%f102255,%f102256,%f102257,%f102258};

	// end inline asm
	// begin inline asm
	mma.sync.aligned.m16n8k8.row.col.f32.f16.f16.f32 {%f102255,%f102256,%f102257,%f102258}, {%r1,%r2}, {%r3}, {%f102255,%f102256,%f102257,%f102258};

	// end inline asm
	// begin inline asm
	mma.sync.aligned.m16n8k8.row.col.f32.f16.f16.f32 {%f102255,%f102256,%f102257,%f102258}, {%r1,%r2}, {%r3}, {%f102255,%f102256,%f102257,%f102258};

	// end inline asm
	// begin inline asm
	mma.sync.aligned.m16n8k8.row.col.f32.f16.f16.f32 {%f102255,%f102256,%f102257,%f102258}, {%r1,%r2}, {%r3}, {%f102255,%f102256,%f102257,%f102258};

	// end inline asm
	// begin inline asm
	mma.sync.aligned.m16n8k8.row.col.f32.f16.f16.f32 {%f102255,%f102256,%f102257,%f102258}, {%r1,%r2}, {%r3}, {%f102255,%f102256,%f102257,%f102258};

	// end inline asm
	// begin inline asm
	mma.sync.aligned.m16n8k8.row.col.f32.f16.f16.f32 {%f102255,%f102256,%f102257,%f102258}, {%r1,%r2}, {%r3}, {%f102255,%f102256,%f102257,%f102258};

	// end inline asm
	// begin inline asm
	mma.sync.aligned.m16n8k8.row.col.f32.f16.f16.f32 {%f102255,%f102256,%f102257,%f102258}, {%r1,%r2}, {%r3}, {%f102255,%f102256,%f102257,%f102258};

	// end inline asm
	// begin inline asm
	mma.sync.aligned.m16n8k8.row.col.f32.f16.f16.f32 {%f102255,%f102256,%f102257,%f102258}, {%r1,%r2}, {%r3}, {%f102255,%f102256,%f102257,%f102258};

	// end inline asm
	// begin inline asm
	mma.sync.aligned.m16n8k8.row.col.f32.f16.f16.f32 {%f102255,%f102256,%f102257,%f102258}, {%r1,%r2}, {%r3}, {%f102255,%f102256,%f102257,%f102258};

	// end inline asm
	// begin inline asm
	mma.sync.aligned.m16n8k8.row.col.f32.f16.f16.f32 {%f102255,%f102256,%f102257,%f102258}, {%r1,%r2}, {%r3}, {%f102255,%f102256,%f102257,%f102258};

	// end inline asm
	// begin inline asm
	mma.sync.aligned.m16n8k8.row.col.f32.f16.f16.f32 {%f102255,%f102256,%f102257,%f102258}, {%r1,%r2}, {%r3}, {%f102255,%f102256,%f102257,%f102258};

	// end inline asm
	// begin inline asm
	mma.sync.aligned.m16n8k8.row.col.f32.f16.f16.f32 {%f102255,%f102256,%f102257,%f102258}, {%r1,%r2}, {%r3}, {%f102255,%f102256,%f102257,%f102258};

	// end inline asm
	// begin inline asm
	mma.sync.aligned.m16n8k8.row.col.f32.f16.f16.f32 {%f102255,%f102256,%f102257,%f102258}, {%r1,%r2}, {%r3}, {%f102255,%f102256,%f102257,%f102258};

	// end inline asm
	// begin inline asm
	mma.sync.aligned.m16n8k8.row.col.f32.f16.f16.f32 {%f102255,%f102256,%f102257,%f102258}, {%r1,%r2}, {%r3}, {%f102255,%f102256,%f102257,%f102258};

	// end inline asm
	// begin inline asm
	mma.sync.aligned.m16n8k8.row.col.f32.f16.f16.f32 {%f102255,%f102256,%f102257,%f102258}, {%r1,%r2}, {%r3}, {%f102255,%f102256,%f102257,%f102258};

	// end inline asm
	// begin inline asm
	mma.sync.aligned.m16n8k8.row.col.f32.f16.f16.f32 {%f102255,%f102256,%f102257,%f102258}, {%r1,%r2}, {%r3}, {%f102255,%f102256,%f102257,%f102258};

	// end inline asm
	// begin inline asm
	mma.sync.aligned.m16n8k8.row.col.f32.f16.f16.f32 {%f102255,%f102256,%f102257,%f102258}, {%r1,%r2}, {%r3}, {%f102255,%f102256,%f102257,%f102258};

	// end inline asm
	// begin inline asm
	mma.sync.aligned.m16n8k8.row.col.f32.f16.f16.f32 {%f102255,%f102256,%f102257,%f102258}, {%r1,%r2}, {%r3}, {%f102255,%f102256,%f102257,%f102258};

	// end inline asm
	// begin inline asm
	mma.sync.aligned.m16n8k8.row.col.f32.f16.f16.f32 {%f102255,%f102256,%f102257,%f102258}, {%r1,%r2}, {%r3}, {%f102255,%f102256,%f102257,%f102258};

	// end inline asm
	// begin inline asm
	mma.sync.aligned.m16n8k8.row.col.f32.f16.f16.f32 {%f102255,%f102256,%f102257,%f102258}, {%r1,%r2}, {%r3}, {%f102255,%f102256,%f102257,%f102258};

	// end inline asm
	// begin inline asm
	mma.sync.aligned.m16n8k8.row.col.f32.f16.f16.f32 {%f102255,%f102256,%f102257,%f102258}, {%r1,%r2}, {%r3}, {%f102255,%f102256,%f102257,%f102258};

	// end inline asm
	// begin inline asm
	mma.sync.aligned.m16n8k8.row.col.f32.f16.f16.f32 {%f102255,%f102256,%f102257,%f102258}, {%r1,%r2}, {%r3}, {%f102255,%f102256,%f102257,%f102258};

	// end inline asm
	// begin inline asm
	mma.sync.aligned.m16n8k8.row.col.f32.f16.f16.f32 {%f102255,%f102256,%f102257,%f102258}, {%r1,%r2}, {%r3}, {%f102255,%f102256,%f102257,%f102258};

	// end inline asm
	// begin inline asm
	mma.sync.aligned.m16n8k8.row.col.f32.f16.f16.f32 {%f102255,%f102256,%f102257,%f102258}, {%r1,%r2}, {%r3}, {%f102255,%f102256,%f102257,%f102258};

	// end inline asm
	// begin inline asm
	mma.sync.aligned.m16n8k8.row.col.f32.f16.f16.f32 {%f102255,%f102256,%f102257,%f102258}, {%r1,%r2}, {%r3}, {%f102255,%f102256,%f102257,%f102258};

	// end inline asm
	// begin inline asm
	mma.sync.aligned.m16n8k8.row.col.f32.f16.f16.f32 {%f102255,%f102256,%f102257,%f102258}, {%r1,%r2}, {%r3}, {%f102255,%f102256,%f102257,%f102258};

	// end inline asm
	// begin inline asm
	mma.sync.aligned.m16n8k8.row.col.f32.f16.f16.f32 {%f102255,%f102256,%f102257,%f102258}, {%r1,%r2}, {%r3}, {%f102255,%f102256,%f102257,%f102258};

	// end inline asm
	// begin inline asm
	mma.sync.aligned.m16n8k8.row.col.f32.f16.f16.f32 {%f102255,%f102256,%f102257,%f102258}, {%r1,%r2}, {%r3}, {%f102255,%f102256,%f102257,%f102258};

	// end inline asm
	// begin inline asm
	mma.sync.aligned.m16n8k8.row.col.f32.f16.f16.f32 {%f102255,%f102256,%f102257,%f102258}, {%r1,%r2}, {%r3}, {%f102255,%f102256,%f102257,%f102258};

	// end inline asm
	// begin inline asm
	mma.sync.aligned.m16n8k8.row.col.f32.f16.f16.f32 {%f102255,%f102256,%f102257,%f102258}, {%r1,%r2}, {%r3}, {%f102255,%f102256,%f102257,%f102258};

	// end inline asm
	// begin inline asm
	mma.sync.aligned.m16n8k8.row.col.f32.f16.f16.f32 {%f102255,%f102256,%f102257,%f102258}, {%r1,%r2}, {%r3}, {%f102255,%f102256,%f102257,%f102258};

	// end inline asm
	// begin inline asm
	mma.sync.aligned.m16n8k8.row.col.f32.f16.f16.f32 {%f102255,%f102256,%f102257,%f102258}, {%r1,%r2}, {%r3}, {%f102255,%f102256,%f102257,%f102258};

	// end inline asm
	// begin inline asm
	mma.sync.aligned.m16n8k8.row.col.f32.f16.f16.f32 {%f102255,%f102256,%f102257,%f102258}, {%r1,%r2}, {%r3}, {%f102255,%f102256,%f102257,%f102258};

	// end inline asm
	// begin inline asm
	mma.sync.aligned.m16n8k8.row.col.f32.f16.f16.f32 {%f102255,%f102256,%f102257,%f102258}, {%r1,%r2}, {%r3}, {%f102255,%f102256,%f102257,%f102258};

	// end inline asm
	// begin inline asm
	mma.sync.aligned.m16n8k8.row.col.f32.f16.f16.f32 {%f102255,%f102256,%f102257,%f102258}, {%r1,%r2}, {%r3}, {%f102255,%f102256,%f102257,%f102258};

	// end inline asm
	// begin inline asm
	mma.sync.aligned.m16n8k8.row.col.f32.f16.f16.f32 {%f102255,%f102256,%f102257,%f102258}, {%r1,%r2}, {%r3}, {%f102255,%f102256,%f102257,%f102258};

	// end inline asm
	// begin inline asm
	mma.sync.aligned.m16n8k8.row.col.f32.f16.f16.f32 {%f102255,%f102256,%f102257,%f102258}, {%r1,%r2}, {%r3}, {%f102255,%f102256,%f102257,%f102258};

	// end inline asm
	// begin inline asm
	mma.sync.aligned.m16n8k8.row.col.f32.f16.f16.f32 {%f102255,%f102256,%f102257,%f102258}, {%r1,%r2}, {%r3}, {%f102255,%f102256,%f102257,%f102258};

	// end inline asm
	// begin inline asm
	mma.sync.aligned.m16n8k8.row.col.f32.f16.f16.f32 {%f102255,%f102256,%f102257,%f102258}, {%r1,%r2}, {%r3}, {%f102255,%f102256,%f102257,%f102258};

	// end inline asm
	// begin inline asm
	mma.sync.aligned.m16n8k8.row.col.f32.f16.f16.f32 {%f102255,%f102256,%f102257,%f102258}, {%r1,%r2}, {%r3}, {%f102255,%f102256,%f102257,%f102258};

	// end inline asm
	// begin inline asm
	mma.sync.aligned.m16n8k8.row.col.f32.f16.f16.f32 {%f102255,%f102256,%f102257,%f102258}, {%r1,%r2}, {%r3}, {%f102255,%f102256,%f102257,%f102258};

	// end inline asm
	// begin inline asm
	mma.sync.aligned.m16n8k8.row.col.f32.f16.f16.f32 {%f102255,%f102256,%f102257,%f102258}, {%r1,%r2}, {%r3}, {%f102255,%f102256,%f102257,%f102258};

	// end inline asm
	// begin inline asm
	mma.sync.aligned.m16n8k8.row.col.f32.f16.f16.f32 {%f102255,%f102256,%f102257,%f102258}, {%r1,%r2}, {%r3}, {%f102255,%f102256,%f102257,%f102258};

	// end inline asm
	// begin inline asm
	mma.sync.aligned.m16n8k8.row.col.f32.f16.f16.f32 {%f102255,%f102256,%f102257,%f102258}, {%r1,%r2}, {%r3}, {%f102255,%f102256,%f102257,%f102258};

	// end inline asm
	// begin inline asm
	mma.sync.aligned.m16n8k8.row.col.f32.f16.f16.f32 {%f102255,%f102256,%f102257,%f102258}, {%r1,%r2}, {%r3}, {%f102255,%f102256,%f102257,%f102258};

	// end inline asm
	// begin inline asm
	mma.sync.aligned.m16n8k8.row.col.f32.f16.f16.f32 {%f102255,%f102256,%f102257,%f102258}, {%r1,%r2}, {%r3}, {%f102255,%f102256,%f102257,%f102258};

	// end inline asm
	// begin inline asm
	mma.sync.aligned.m16n8k8.row.col.f32.f16.f16.f32 {%f102255,%f102256,%f102257,%f102258}, {%r1,%r2}, {%r3}, {%f102255,%f102256,%f102257,%f102258};

	// end inline asm
	// begin inline asm
	mma.sync.aligned.m16n8k8.row.col.f32.f16.f16.f32 {%f102255,%f102256,%f102257,%f102258}, {%r1,%r2}, {%r3}, {%f102255,%f102256,%f102257,%f102258};

	// end inline asm
	// begin inline asm
	mma.sync.aligned.m16n8k8.row.col.f32.f16.f16.f32 {%f102255,%f102256,%f102257,%f102258}, {%r1,%r2}, {%r3}, {%f102255,%f102256,%f102257,%f102258};

	// end inline asm
	// begin inline asm
	mma.sync.aligned.m16n8k8.row.col.f32.f16.f16.f32 {%f102255,%f102256,%f102257,%f102258}, {%r1,%r2}, {%r3}, {%f102255,%f102256,%f102257,%f102258};

	// end inline asm
	// begin inline asm
	mma.sync.aligned.m16n8k8.row.col.f32.f16.f16.f32 {%f102255,%f102256,%f102257,%f102258}, {%r1,%r2}, {%r3}, {%f102255,%f102256,%f102257,%f102258};

	// end inline asm
	// begin inline asm
	mma.sync.aligned.m16n8k8.row.col.f32.f16.f16.f32 {%f102255,%f102256,%f102257,%f102258}, {%r1,%r2}, {%r3}, {%f102255,%f102256,%f102257,%f102258};

	// end inline asm
	// begin inline asm
	mma.sync.aligned.m16n8k8.row.col.f32.f16.f16.f32 {%f102255,%f102256,%f102257,%f102258}, {%r1,%r2}, {%r3}, {%f102255,%f102256,%f102257,%f102258};

	// end inline asm
	// begin inline asm
	mma.sync.aligned.m16n8k8.row.col.f32.f16.f16.f32 {%f102255,%f102256,%f102257,%f102258}, {%r1,%r2}, {%r3}, {%f102255,%f102256,%f102257,%f102258};

	// end inline asm
	// begin inline asm
	mma.sync.aligned.m16n8k8.row.col.f32.f16.f16.f32 {%f102255,%f102256,%f102257,%f102258}, {%r1,%r2}, {%r3}, {%f102255,%f102256,%f102257,%f102258};

	// end inline asm
	// begin inline asm
	mma.sync.aligned.m16n8k8.row.col.f32.f16.f16.f32 {%f102255,%f102256,%f102257,%f102258}, {%r1,%r2}, {%r3}, {%f102255,%f102256,%f102257,%f102258};

	// end inline asm
	// begin inline asm
	mma.sync.aligned.m16n8k8.row.col.f32.f16.f16.f32 {%f102255,%f102256,%f102257,%f102258}, {%r1,%r2}, {%r3}, {%f102255,%f102256,%f102257,%f102258};

	// end inline asm
	// begin inline asm
	mma.sync.aligned.m16n8k8.row.col.f32.f16.f16.f32 {%f102255,%f102256,%f102257,%f102258}, {%r1,%r2}, {%r3}, {%f102255,%f102256,%f102257,%f102258};

	// end inline asm
	// begin inline asm
	mma.sync.aligned.m16n8k8.row.col.f32.f16.f16.f32 {%f102255,%f102256,%f102257,%f102258}, {%r1,%r2}, {%r3}, {%f102255,%f102256,%f102257,%f102258};

	// end inline asm
	// begin inline asm
	mma.sync.aligned.m16n8k8.row.col.f32.f16.f16.f32 {%f102255,%f102256,%f102257,%f102258}, {%r1,%r2}, {%r3}, {%f102255,%f102256,%f102257,%f102258};

	// end inline asm
	// begin inline asm
	mma.sync.aligned.m16n8k8.row.col.f32.f16.f16.f32 {%f102255,%f102256,%f102257,%f102258}, {%r1,%r2}, {%r3}, {%f102255,%f102256,%f102257,%f102258};

	// end inline asm
	// begin inline asm
	mma.sync.aligned.m16n8k8.row.col.f32.f16.f16.f32 {%f102255,%f102256,%f102257,%f102258}, {%r1,%r2}, {%r3}, {%f102255,%f102256,%f102257,%f102258};

	// end inline asm
	// begin inline asm
	mma.sync.aligned.m16n8k8.row.col.f32.f16.f16.f32 {%f102255,%f102256,%f102257,%f102258}, {%r1,%r2}, {%r3}, {%f102255,%f102256,%f102257,%f102258};

	// end inline asm
	// begin inline asm
	mma.sync.aligned.m16n8k8.row.col.f32.f16.f16.f32 {%f102255,%f102256,%f102257,%f102258}, {%r1,%r2}, {%r3}, {%f102255,%f102256,%f102257,%f102258};

	// end inline asm
	// begin inline asm
	mma.sync.aligned.m16n8k8.row.col.f32.f16.f16.f32 {%f102255,%f102256,%f102257,%f102258}, {%r1,%r2}, {%r3}, {%f102255,%f102256,%f102257,%f102258};

	// end inline asm
	// begin inline asm
	mma.sync.aligned.m16n8k8.row.col.f32.f16.f16.f32 {%f102255,%f102256,%f102257,%f102258}, {%r1,%r2}, {%r3}, {%f102255,%f102256,%f102257,%f102258};

	// end inline asm
	// begin inline asm
	mma.sync.aligned.m16n8k8.row.col.f32.f16.f16.f32 {%f102255,%f102256,%f102257,%f102258}, {%r1,%r2}, {%r3}, {%f102255,%f102256,%f102257,%f102258};

	// end inline asm
	// begin inline asm
	mma.sync.aligned.m16n8k8.row.col.f32.f16.f16.f32 {%f102255,%f102256,%f102257,%f102258}, {%r1,%r2}, {%r3}, {%f102255,%f102256,%f102257,%f102258};

	// end inline asm
	// begin inline asm
	mma.sync.aligned.m16n8k8.row.col.f32.f16.f16.f32 {%f102255,%f102256,%f102257,%f102258}, {%r1,%r2}, {%r3}, {%f102255,%f102256,%f102257,%f102258};

	// end inline asm
	// begin inline asm
	mma.sync.aligned.m16n8k8.row.col.f32.f16.f16.f32 {%f102255,%f102256,%f102257,%f102258}, {%r1,%r2}, {%r3}, {%f102255,%f102256,%f102257,%f102258};

	// end inline asm
	// begin inline asm
	mma.sync.aligned.m16n8k8.row.col.f32.f16.f16.f32 {%f102255,%f102256,%f102257,%f102258}, {%r1,%r2}, {%r3}, {%f102255,%f102256,%f102257,%f102258};

	// end inline asm
	// begin inline asm
	mma.sync.aligned.m16n8k8.row.col.f32.f16.f16.f32 {%f102255,%f102256,%f102257,%f102258}, {%r1,%r2}, {%r3}, {%f102255,%f102256,%f102257,%f102258};

	// end inline asm
	// begin inline asm
	mma.sync.aligned.m16n8k8.row.col.f32.f16.f16.f32 {%f102255,%f102256,%f102257,%f102258}, {%r1,%r2}, {%r3}, {%f102255,%f102256,%f102257,%f102258};

	// end inline asm
	// begin inline asm
	mma.sync.aligned.m16n8k8.row.col.f32.f16.f16.f32 {%f102255,%f102256,%f102257,%f102258}, {%r1,%r2}, {%r3}, {%f102255,%f102256,%f102257,%f102258};

	// end inline asm
	// begin inline asm
	mma.sync.aligned.m16n8k8.row.col.f32.f16.f16.f32 {%f102255,%f102256,%f102257,%f102258}, {%r1,%r2}, {%r3}, {%f102255,%f102256,%f102257,%f102258};

	// end inline asm
	// begin inline asm
	mma.sync.aligned.m16n8k8.row.col.f32.f16.f16.f32 {%f102255,%f102256,%f102257,%f102258}, {%r1,%r2}, {%r3}, {%f102255,%f102256,%f102257,%f102258};

	// end inline asm
	// begin inline asm
	mma.sync.aligned.m16n8k8.row.col.f32.f16.f16.f32 {%f102255,%f102256,%f102257,%f102258}, {%r1,%r2}, {%r3}, {%f102255,%f102256,%f102257,%f102258};

	// end inline asm
	// begin inline asm
	mma.sync.aligned.m16n8k8.row.col.f32.f16.f16.f32 {%f102255,%f102256,%f102257,%f102258}, {%r1,%r2}, {%r3}, {%f102255,%f102256,%f102257,%f102258};

	// end inline asm
	// begin inline asm
	mma.sync.aligned.m16n8k8.row.col.f32.f16.f16.f32 {%f102255,%f102256,%f102257,%f102258}, {%r1,%r2}, {%r3}, {%f102255,%f102256,%f102257,%f102258};

	// end inline asm
	// begin inline asm
	mma.sync.aligned.m16n8k8.row.col.f32.f16.f16.f32 {%f102255,%f102256,%f102257,%f102258}, {%r1,%r2}, {%r3}, {%f102255,%f102256,%f102257,%f102258};

	// end inline asm
	// begin inline asm
	mma.sync.aligned.m16n8k8.row.col.f32.f16.f16.f32 {%f102255,%f102256,%f102257,%f102258}, {%r1,%r2}, {%r3}, {%f102255,%f102256,%f102257,%f102258};

	// end inline asm
	// begin inline asm
	mma.sync.aligned.m16n8k8.row.col.f32.f16.f16.f32 {%f102255,%f102256,%f102257,%f102258}, {%r1,%r2}, {%r3}, {%f102255,%f102256,%f102257,%f102258};

	// end inline asm
	// begin inline asm
	mma.sync.aligned.m16n8k8.row.col.f32.f16.f16.f32 {%f102255,%f102256,%f102257,%f102258}, {%r1,%r2}, {%r3}, {%f102255,%f102256,%f102257,%f102258};

	// end inline asm
	// begin inline asm
	mma.sync.aligned.m16n8k8.row.col.f32.f16.f16.f32 {%f102255,%f102256,%f102257,%f102258}, {%r1,%r2}, {%r3}, {%f102255,%f102256,%f102257,%f102258};

	// end inline asm
	// begin inline asm
	mma.sync.aligned.m16n8k8.row.col.f32.f16.f16.f32 {%f102255,%f102256,%f102257,%f102258}, {%r1,%r2}, {%r3}, {%f102255,%f102256,%f102257,%f102258};

	// end inline asm
	// begin inline asm
	mma.sync.aligned.m16n8k8.row.col.f32.f16.f16.f32 {%f102255,%f102256,%f102257,%f102258}, {%r1,%r2}, {%r3}, {%f102255,%f102256,%f102257,%f102258};

	// end inline asm
	// begin inline asm
	mma.sync.aligned.m16n8k8.row.col.f32.f16.f16.f32 {%f102255,%f102256,%f102257,%f102258}, {%r1,%r2}, {%r3}, {%f102255,%f102256,%f102257,%f102258};

	// end inline asm
	// begin inline asm
	mma.sync.aligned.m16n8k8.row.col.f32.f16.f16.f32 {%f102255,%f102256,%f102257,%f102258}, {%r1,%r2}, {%r3}, {%f102255,%f102256,%f102257,%f102258};

	// end inline asm
	// begin inline asm
	mma.sync.aligned.m16n8k8.row.col.f32.f16.f16.f32 {%f102255,%f102256,%f102257,%f102258}, {%r1,%r2}, {%r3}, {%f102255,%f102256,%f102257,%f102258};

	// end inline asm
	// begin inline asm
	mma.sync.aligned.m16n8k8.row.col.f32.f16.f16.f32 {%f102255,%f102256,%f102257,%f102258}, {%r1,%r2}, {%r3}, {%f102255,%f102256,%f102257,%f102258};

	// end inline asm
	// begin inline asm
	mma.sync.aligned.m16n8k8.row.col.f32.f16.f16.f32 {%f102255,%f102256,%f102257,%f102258}, {%r1,%r2}, {%r3}, {%f102255,%f102256,%f102257,%f102258};

	// end inline asm
	// begin inline asm
	mma.sync.aligned.m16n8k8.row.col.f32.f16.f16.f32 {%f102255,%f102256,%f102257,%f102258}, {%r1,%r2}, {%r3}, {%f102255,%f102256,%f102257,%f102258};

	// end inline asm
	// begin inline asm
	mma.sync.aligned.m16n8k8.row.col.f32.f16.f16.f32 {%f102255,%f102256,%f102257,%f102258}, {%r1,%r2}, {%r3}, {%f102255,%f102256,%f102257,%f102258};

	// end inline asm
	// begin inline asm
	mma.sync.aligned.m16n8k8.row.col.f32.f16.f16.f32 {%f102255,%f102256,%f102257,%f102258}, {%r1,%r2}, {%r3}, {%f102255,%f102256,%f102257,%f102258};

	// end inline asm
	// begin inline asm
	mma.sync.aligned.m16n8k8.row.col.f32.f16.f16.f32 {%f102255,%f102256,%f102257,%f102258}, {%r1,%r2}, {%r3}, {%f102255,%f102256,%f102257,%f102258};

	// end inline asm
	// begin inline asm
	mma.sync.aligned.m16n8k8.row.col.f32.f16.f16.f32 {%f102255,%f102256,%f102257,%f102258}, {%r1,%r2}, {%r3}, {%f102255,%f102256,%f102257,%f102258};

	// end inline asm
	// begin inline asm
	mma.sync.aligned.m16n8k8.row.col.f32.f16.f16.f32 {%f102255,%f102256,%f102257,%f102258}, {%r1,%r2}, {%r3}, {%f102255,%f102256,%f102257,%f102258};

	// end inline asm
	// begin inline asm
	mma.sync.aligned.m16n8k8.row.col.f32.f16.f16.f32 {%f102255,%f102256,%f102257,%f102258}, {%r1,%r2}, {%r3}, {%f102255,%f102256,%f102257,%f102258};

	// end inline asm
	// begin inline asm
	mma.sync.aligned.m16n8k8.row.col.f32.f16.f16.f32 {%f102255,%f102256,%f102257,%f102258}, {%r1,%r2}, {%r3}, {%f102255,%f102256,%f102257,%f102258};

	// end inline asm
	// begin inline asm
	mma.sync.aligned.m16n8k8.row.col.f32.f16.f16.f32 {%f102255,%f102256,%f102257,%f102258}, {%r1,%r2}, {%r3}, {%f102255,%f102256,%f102257,%f102258};

	// end inline asm
	// begin inline asm
	mma.sync.aligned.m16n8k8.row.col.f32.f16.f16.f32 {%f102255,%f102256,%f102257,%f102258}, {%r1,%r2}, {%r3}, {%f102255,%f102256,%f102257,%f102258};

	// end inline asm
	// begin inline asm
	mma.sync.aligned.m16n8k8.row.col.f32.f16.f16.f32 {%f102255,%f102256,%f102257,%f102258}, {%r1,%r2}, {%r3}, {%f102255,%f102256,%f102257,%f102258};

	// end inline asm
	// begin inline asm
	mma.sync.aligned.m16n8k8.row.col.f32.f16.f16.f32 {%f102255,%f102256,%f102257,%f102258}, {%r1,%r2}, {%r3}, {%f102255,%f102256,%f102257,%f102258};

	// end inline asm
	// begin inline asm
	mma.sync.aligned.m16n8k8.row.col.f32.f16.f16.f32 {%f102255,%f102256,%f102257,%f102258}, {%r1,%r2}, {%r3}, {%f102255,%f102256,%f102257,%f102258};

	// end inline asm
	// begin inline asm
	mma.sync.aligned.m16n8k8.row.col.f32.f16.f16.f32 {%f102255,%f102256,%f102257,%f102258}, {%r1,%r2}, {%r3}, {%f102255,%f102256,%f102257,%f102258};

	// end inline asm
	// begin inline asm
	mma.sync.aligned.m16n8k8.row.col.f32.f16.f16.f32 {%f102255,%f102256,%f102257,%f102258}, {%r1,%r2}, {%r3}, {%f102255,%f102256,%f102257,%f102258};

	// end inline asm
	// begin inline asm
	mma.sync.aligned.m16n8k8.row.col.f32.f16.f16.f32 {%f102255,%f102256,%f102257,%f102258}, {%r1,%r2}, {%r3}, {%f102255,%f102256,%f102257,%f102258};

	// end inline asm
	// begin inline asm
	mma.sync.aligned.m16n8k8.row.col.f32.f16.f16.f32 {%f102255,%f102256,%f102257,%f102258}, {%r1,%r2}, {%r3}, {%f102255,%f102256,%f102257,%f102258};

	// end inline asm
	// begin inline asm
	mma.sync.aligned.m16n8k8.row.col.f32.f16.f16.f32 {%f102255,%f102256,%f102257,%f102258}, {%r1,%r2}, {%r3}, {%f102255,%f102256,%f102257,%f102258};

	// end inline asm
	// begin inline asm
	mma.sync.aligned.m16n8k8.row.col.f32.f16.f16.f32 {%f102255,%f102256,%f102257,%f102258}, {%r1,%r2}, {%r3}, {%f102255,%f102256,%f102257,%f102258};

	// end inline asm
	// begin inline asm
	mma.sync.aligned.m16n8k8.row.col.f32.f16.f16.f32 {%f102255,%f102256,%f102257,%f102258}, {%r1,%r2}, {%r3}, {%f102255,%f102256,%f102257,%f102258};

	// end inline asm
	// begin inline asm
	mma.sync.aligned.m16n8k8.row.col.f32.f16.f16.f32 {%f102255,%f102256,%f102257,%f102258}, {%r1,%r2}, {%r3}, {%f102255,%f102256,%f102257,%f102258};

	// end inline asm
	// begin inline asm
	mma.sync.aligned.m16n8k8.row.col.f32.f16.f16.f32 {%f102255,%f102256,%f102257,%f102258}, {%r1,%r2}, {%r3}, {%f102255,%f102256,%f102257,%f102258};

	// end inline asm
	// begin inline asm
	mma.sync.aligned.m16n8k8.row.col.f32.f16.f16.f32 {%f102255,%f102256,%f102257,%f102258}, {%r1,%r2}, {%r3}, {%f102255,%f102256,%f102257,%f102258};

	// end inline asm
	// begin inline asm
	mma.sync.aligned.m16n8k8.row.col.f32.f16.f16.f32 {%f102255,%f102256,%f102257,%f102258}, {%r1,%r2}, {%r3}, {%f102255,%f102256,%f102257,%f102258};

	// end inline asm
	// begin inline asm
	mma.sync.aligned.m16n8k8.row.col.f32.f16.f16.f32 {%f102255,%f102256,%f102257,%f102258}, {%r1,%r2}, {%r3}, {%f102255,%f102256,%f102257,%f102258};

	// end inline asm
	// begin inline asm
	mma.sync.aligned.m16n8k8.row.col.f32.f16.f16.f32 {%f102255,%f102256,%f102257,%f102258}, {%r1,%r2}, {%r3}, {%f102255,%f102256,%f102257,%f102258};

	// end inline asm
	// begin inline asm
	mma.sync.aligned.m16n8k8.row.col.f32.f16.f16.f32 {%f102255,%f102256,%f102257,%f102258}, {%r1,%r2}, {%r3}, {%f102255,%f102256,%f102257,%f102258};

	// end inline asm
	// begin inline asm
	mma.sync.aligned.m16n8k8.row.col.f32.f16.f16.f32 {%f102255,%f102256,%f102257,%f102258}, {%r1,%r2}, {%r3}, {%f102255,%f102256,%f102257,%f102258};

	// end inline asm
	// begin inline asm
	mma.sync.aligned.m16n8k8.row.col.f32.f16.f16.f32 {%f102255,%f102256,%f102257,%f102258}, {%r1,%r2}, {%r3}, {%f102255,%f102256,%f102257,%f102258};

	// end inline asm
	// begin inline asm
	mma.sync.aligned.m16n8k8.row.col.f32.f16.f16.f32 {%f102255,%f102256,%f102257,%f102258}, {%r1,%r2}, {%r3}, {%f102255,%f102256,%f102257,%f102258};

	// end inline asm
	// begin inline asm
	mma.sync.aligned.m16n8k8.row.col.f32.f16.f16.f32 {%f102255,%f102256,%f102257,%f102258}, {%r1,%r2}, {%r3}, {%f102255,%f102256,%f102257,%f102258};

	// end inline asm
	// begin inline asm
	mma.sync.aligned.m16n8k8.row.col.f32.f16.f16.f32 {%f102255,%f102256,%f102257,%f102258}, {%r1,%r2}, {%r3}, {%f102255,%f102256,%f102257,%f102258};

	// end inline asm
	// begin inline asm
	mma.sync.aligned.m16n8k8.row.col.f32.f16.f16.f32 {%f102255,%f102256,%f102257,%f102258}, {%r1,%r2}, {%r3}, {%f102255,%f102256,%f102257,%f102258};

	// end inline asm
	// begin inline asm
	mma.sync.aligned.m16n8k8.row.col.f32.f16.f16.f32 {%f102255,%f102256,%f102257,%f102258}, {%r1,%r2}, {%r3}, {%f102255,%f102256,%f102257,%f102258};

	// end inline asm
	// begin inline asm
	mma.sync.aligned.m16n8k8.row.col.f32.f16.f16.f32 {%f102255,%f102256,%f102257,%f102258}, {%r1,%r2}, {%r3}, {%f102255,%f102256,%f102257,%f102258};

	// end inline asm
	// begin inline asm
	mma.sync.aligned.m16n8k8.row.col.f32.f16.f16.f32 {%f102255,%f102256,%f102257,%f102258}, {%r1,%r2}, {%r3}, {%f102255,%f102256,%f102257,%f102258};

	// end inline asm
	// begin inline asm
	mma.sync.aligned.m16n8k8.row.col.f32.f16.f16.f32 {%f102255,%f102256,%f102257,%f102258}, {%r1,%r2}, {%r3}, {%f102255,%f102256,%f102257,%f102258};

	// end inline asm
	// begin inline asm
	mma.sync.aligned.m16n8k8.row.col.f32.f16.f16.f32 {%f102255,%f102256,%f102257,%f102258}, {%r1,%r2}, {%r3}, {%f102255,%f102256,%f102257,%f102258};

	// end inline asm
	// begin inline asm
	mma.sync.aligned.m16n8k8.row.col.f32.f16.f16.f32 {%f102255,%f102256,%f102257,%f102258}, {%r1,%r2}, {%r3}, {%f102255,%f102256,%f102257,%f102258};

	// end inline asm
	// begin inline asm
	mma.sync.aligned.m16n8k8.row.col.f32.f16.f16.f32 {%f102255,%f102256,%f102257,%f102258}, {%r1,%r2}, {%r3}, {%f102255,%f102256,%f102257,%f102258};

	// end inline asm
	// begin inline asm
	mma.sync.aligned.m16n8k8.row.col.f32.f16.f16.f32 {%f102255,%f102256,%f102257,%f102258}, {%r1,%r2}, {%r3}, {%f102255,%f102256,%f102257,%f102258};

	// end inline asm
	// begin inline asm
	mma.sync.aligned.m16n8k8.row.col.f32.f16.f16.f32 {%f102255,%f102256,%f102257,%f102258}, {%r1,%r2}, {%r3}, {%f102255,%f102256,%f102257,%f102258};

	// end inline asm
	// begin inline asm
	mma.sync.aligned.m16n8k8.row.col.f32.f16.f16.f32 {%f102255,%f102256,%f102257,%f102258}, {%r1,%r2}, {%r3}, {%f102255,%f102256,%f102257,%f102258};

	// end inline asm
	// begin inline asm
	mma.sync.aligned.m16n8k8.row.col.f32.f16.f16.f32 {%f102255,%f102256,%f102257,%f102258}, {%r1,%r2}, {%r3}, {%f102255,%f102256,%f102257,%f102258};

	// end inline asm
	// begin inline asm
	mma.sync.aligned.m16n8k8.row.col.f32.f16.f16.f32 {%f102255,%f102256,%f102257,%f102258}, {%r1,%r2}, {%r3}, {%f102255,%f102256,%f102257,%f102258};

	// end inline asm
	// begin inline asm
	mma.sync.aligned.m16n8k8.row.col.f32.f16.f16.f32 {%f102255,%f102256,%f102257,%f102258}, {%r1,%r2}, {%r3}, {%f102255,%f102256,%f102257,%f102258};

	// end inline asm
	// begin inline asm
	mma.sync.aligned.m16n8k8.row.col.f32.f16.f16.f32 {%f102255,%f102256,%f102257,%f102258}, {%r1,%r2}, {%r3}, {%f102255,%f102256,%f102257,%f102258};

	// end inline asm
	// begin inline asm
	mma.sync.aligned.m16n8k8.row.col.f32.f16.f16.f32 {%f102255,%f102256,%f102257,%f102258}, {%r1,%r2}, {%r3}, {%f102255,%f102256,%f102257,%f102258};

	// end inline asm
	// begin inline asm
	mma.sync.aligned.m16n8k8.row.col.f32.f16.f16.f32 {%f102255,%f102256,%f102257,%f102258}, {%r1,%r2}, {%r3}, {%f102255,%f102256,%f102257,%f102258};

	// end inline asm
	// begin inline asm
	mma.sync.aligned.m16n8k8.row.col.f32.f16.f16.f32 {%f102255,%f102256,%f102257,%f102258}, {%r1,%r2}, {%r3}, {%f102255,%f102256,%f102257,%f102258};

	// end inline asm
	// begin inline asm
	mma.sync.aligned.m16n8k8.row.col.f32.f16.f16.f32 {%f102255,%f102256,%f102257,%f102258}, {%r1,%r2}, {%r3}, {%f102255,%f102256,%f102257,%f102258};

	// end inline asm
	// begin inline asm
	mma.sync.aligned.m16n8k8.row.col.f32.f16.f16.f32 {%f102255,%f102256,%f102257,%f102258}, {%r1,%r2}, {%r3}, {%f102255,%f102256,%f102257,%f102258};

	// end inline asm
	// begin inline asm
	mma.sync.aligned.m16n8k8.row.col.f32.f16.f16.f32 {%f102255,%f102256,%f102257,%f102258}, {%r1,%r2}, {%r3}, {%f102255,%f102256,%f102257,%f102258};

	// end inline asm
	// begin inline asm
	mma.sync.aligned.m16n8k8.row.col.f32.f16.f16.f32 {%f102255,%f102256,%f102257,%f102258}, {%r1,%r2}, {%r3}, {%f102255,%f102256,%f102257,%f102258};

	// end inline asm
	// begin inline asm
	mma.sync.aligned.m16n8k8.row.col.f32.f16.f16.f32 {%f102255,%f102256,%f102257,%f102258}, {%r1,%r2}, {%r3}, {%f102255,%f102256,%f102257,%f102258};

	// end inline asm
	// begin inline asm
	mma.sync.aligned.m16n8k8.row.col.f32.f16.f16.f32 {%f102255,%f102256,%f102257,%f102258}, {%r1,%r2}, {%r3}, {%f102255,%f102256,%f102257,%f102258};

	// end inline asm
	// begin inline asm
	mma.sync.aligned.m16n8k8.row.col.f32.f16.f16.f32 {%f102255,%f102256,%f102257,%f102258}, {%r1,%r2}, {%r3}, {%f102255,%f102256,%f102257,%f102258};

	// end inline asm
	// begin inline asm
	mma.sync.aligned.m16n8k8.row.col.f32.f16.f16.f32 {%f102255,%f102256,%f102257,%f102258}, {%r1,%r2}, {%r3}, {%f102255,%f102256,%f102257,%f102258};

	// end inline asm
	// begin inline asm
	mma.sync.aligned.m16n8k8.row.col.f32.f16.f16.f32 {%f102255,%f102256,%f102257,%f102258}, {%r1,%r2}, {%r3}, {%f102255,%f102256,%f102257,%f102258};

	// end inline asm
	// begin inline asm
	mma.sync.aligned.m16n8k8.row.col.f32.f16.f16.f32 {%f102255,%f102256,%f102257,%f102258}, {%r1,%r2}, {%r3}, {%f102255,%f102256,%f102257,%f102258};

	// end inline asm
	// begin inline asm
	mma.sync.aligned.m16n8k8.row.col.f32.f16.f16.f32 {%f102255,%f102256,%f102257,%f102258}, {%r1,%r2}, {%r3}, {%f102255,%f102256,%f102257,%f102258};

	// end inline asm
	// begin inline asm
	mma.sync.aligned.m16n8k8.row.col.f32.f16.f16.f32 {%f102255,%f102256,%f102257,%f102258}, {%r1,%r2}, {%r3}, {%f102255,%f102256,%f102257,%f102258};

	// end inline asm
	// begin inline asm
	mma.sync.aligned.m16n8k8.row.col.f32.f16.f16.f32 {%f102255,%f102256,%f102257,%f102258}, {%r1,%r2}, {%r3}, {%f102255,%f102256,%f102257,%f102258};

	// end inline asm
	// begin inline asm
	mma.sync.aligned.m16n8k8.row.col.f32.f16.f16.f32 {%f102255,%f102256,%f102257,%f102258}, {%r1,%r2}, {%r3}, {%f102255,%f102256,%f102257,%f102258};

	// end inline asm
	// begin inline asm
	mma.sync.aligned.m16n8k8.row.col.f32.f16.f16.f32 {%f102255,%f102256,%f102257,%f102258}, {%r1,%r2}, {%r3}, {%f102255,%f102256,%f102257,%f102258};

	// end inline asm
	// begin inline asm
	mma.sync.aligned.m16n8k8.row.col.f32.f16.f16.f32 {%f102255,%f102256,%f102257,%f102258}, {%r1,%r2}, {%r3}, {%f102255,%f102256,%f102257,%f102258};

	// end inline asm
	// begin inline asm
	mma.sync.aligned.m16n8k8.row.col.f32.f16.f16.f32 {%f102255,%f102256,%f102257,%f102258}, {%r1,%r2}, {%r3}, {%f102255,%f102256,%f102257,%f102258};

	// end inline asm
	// begin inline asm
	mma.sync.aligned.m16n8k8.row.col.f32.f16.f16.f32 {%f102255,%f102256,%f102257,%f102258}, {%r1,%r2}, {%r3}, {%f102255,%f102256,%f102257,%f102258};

	// end inline asm
	mov.f32 	%f105096, %f102256;
	mov.f32 	%f105098, %f102258;
	mov.f32 	%f105095, %f102255;
	mov.f32 	%f105097, %f102257;
	// begin inline asm
	mma.sync.aligned.m16n8k8.row.col.f32.f16.f16.f32 {%f105095,%f105096,%f105097,%f105098}, {%r1,%r2}, {%r3}, {%f105095,%f105096,%f105097,%f105098};

	// end inline asm
	// begin inline asm
	mma.sync.aligned.m16n8k8.row.col.f32.f16.f16.f32 {%f105095,%f105096,%f105097,%f105098}, {%r1,%r2}, {%r3}, {%f105095,%f105096,%f105097,%f105098};

	// end inline asm
	// begin inline asm
	mma.sync.aligned.m16n8k8.row.col.f32.f16.f16.f32 {%f105095,%f105096,%f105097,%f105098}, {%r1,%r2}, {%r3}, {%f105095,%f105096,%f105097,%f105098};

	// end inline asm
	// begin inline asm
	mma.sync.aligned.m16n8k8.row.col.f32.f16.f16.f32 {%f105095,%f105096,%f105097,%f105098}, {%r1,%r2}, {%r3}, {%f105095,%f105096,%f105097,%f105098};

	// end inline asm
	// begin inline asm
	mma.sync.aligned.m16n8k8.row.col.f32.f16.f16.f32 {%f105095,%f105096,%f105097,%f105098}, {%r1,%r2}, {%r3}, {%f105095,%f105096,%f105097,%f105098};

	// end inline asm
	// begin inline asm
	mma.sync.aligned.m16n8k8.row.col.f32.f16.f16.f32 {%f105095,%f105096,%f105097,%f105098}, {%r1,%r2}, {%r3}, {%f105095,%f105096,%f105097,%f105098};

	// end inline asm
	// begin inline asm
	mma.sync.aligned.m16n8k8.row.col.f32.f16.f16.f32 {%f105095,%f105096,%f105097,%f105098}, {%r1,%r2}, {%r3}, {%f105095,%f105096,%f105097,%f105098};

	// end inline asm
	// begin inline asm
	mma.sync.aligned.m16n8k8.row.col.f32.f16.f16.f32 {%f105095,%f105096,%f105097,%f105098}, {%r1,%r2}, {%r3}, {%f105095,%f105096,%f105097,%f105098};

	// end inline asm
	// begin inline asm
	mma.sync.aligned.m16n8k8.row.col.f32.f16.f16.f32 {%f105095,%f105096,%f105097,%f105098}, {%r1,%r2}, {%r3}, {%f105095,%f105096,%f105097,%f105098};

	// end inline asm
	// begin inline asm
	mma.sync.aligned.m16n8k8.row.col.f32.f16.f16.f32 {%f105095,%f105096,%f105097,%f105098}, {%r1,%r2}, {%r3}, {%f105095,%f105096,%f105097,%f105098};

	// end inline asm
	// begin inline asm
	mma.sync.aligned.m16n8k8.row.col.f32.f16.f16.f32 {%f105095,%f105096,%f105097,%f105098}, {%r1,%r2}, {%r3}, {%f105095,%f105096,%f105097,%f105098};

	// end inline asm
	// begin inline asm
	mma.sync.aligned.m16n8k8.row.col.f32.f16.f16.f32 {%f105095,%f105096,%f105097,%f105098}, {%r1,%r2}, {%r3}, {%f105095,%f105096,%f105097,%f105098};

	// end inline asm
	// begin inline asm
	mma.sync.aligned.m16n8k8.row.col.f32.f16.f16.f32 {%f105095,%f105096,%f105097,%f105098}, {%r1,%r2}, {%r3}, {%f105095,%f105096,%f105097,%f105098};

	// end inline asm
	// begin inline asm
	mma.sync.aligned.m16n8k8.row.col.f32.f16.f16.f32 {%f105095,%f105096,%f105097,%f105098}, {%r1,%r2}, {%r3}, {%f105095,%f105096,%f105097,%f105098};

	// end inline asm
	// begin inline asm
	mma.sync.aligned.m16n8k8.row.col.f32.f16.f16.f32 {%f105095,%f105096,%f105097,%f105098}, {%r1,%r2}, {%r3}, {%f105095,%f105096,%f105097,%f105098};

	// end inline asm
	// begin inline asm
	mma.sync.aligned.m16n8k8.row.col.f32.f16.f16.f32 {%f105095,%f105096,%f105097,%f105098}, {%r1,%r2}, {%r3}, {%f105095,%f105096,%f105097,%f105098};

	// end inline asm
	// begin inline asm
	mma.sync.aligned.m16n8k8.row.col.f32.f16.f16.f32 {%f105095,%f105096,%f105097,%f105098}, {%r1,%r2}, {%r3}, {%f105095,%f105096,%f105097,%f105098};

	// end inline asm
	// begin inline asm
	mma.sync.aligned.m16n8k8.row.col.f32.f16.f16.f32 {%f105095,%f105096,%f105097,%f105098}, {%r1,%r2}, {%r3}, {%f105095,%f105096,%f105097,%f105098};

	// end inline asm
	// begin inline asm
	mma.sync.aligned.m16n8k8.row.col.f32.f16.f16.f32 {%f105095,%f105096,%f105097,%f105098}, {%r1,%r2}, {%r3}, {%f105095,%f105096,%f105097,%f105098};

	// end inline asm
	// begin inline asm
	mma.sync.aligned.m16n8k8.row.col.f32.f16.f16.f32 {%f105095,%f105096,%f105097,%f105098}, {%r1,%r2}, {%r3}, {%f105095,%f105096,%f105097,%f105098};

	// end inline asm
	// begin inline asm
	mma.sync.aligned.m16n8k8.row.col.f32.f16.f16.f32 {%f105095,%f105096,%f105097,%f105098}, {%r1,%r2}, {%r3}, {%f105095,%f105096,%f105097,%f105098};

	// end inline asm
	// begin inline asm
	mma.sync.aligned.m16n8k8.row.col.f32.f16.f16.f32 {%f105095,%f105096,%f105097,%f105098}, {%r1,%r2}, {%r3}, {%f105095,%f105096,%f105097,%f105098};

	// end inline asm
	// begin inline asm
	mma.sync.aligned.m16n8k8.row.col.f32.f16.f16.f32 {%f105095,%f105096,%f105097,%f105098}, {%r1,%r2}, {%r3}, {%f105095,%f105096,%f105097,%f105098};

	// end inline asm
	// begin inline asm
	mma.sync.aligned.m16n8k8.row.col.f32.f16.f16.f32 {%f105095,%f105096,%f105097,%f105098}, {%r1,%r2}, {%r3}, {%f105095,%f105096,%f105097,%f105098};

	// end inline asm
	// begin inline asm
	mma.sync.aligned.m16n8k8.row.col.f32.f16.f16.f32 {%f105095,%f105096,%f105097,%f105098}, {%r1,%r2}, {%r3}, {%f105095,%f105096,%f105097,%f105098};

	// end inline asm
	// begin inline asm
	mma.sync.aligned.m16n8k8.row.col.f32.f16.f16.f32 {%f105095,%f105096,%f105097,%f105098}, {%r1,%r2}, {%r3}, {%f105095,%f105096,%f105097,%f105098};

	// end inline asm
	// begin inline asm
	mma.sync.aligned.m16n8k8.row.col.f32.f16.f16.f32 {%f105095,%f105096,%f105097,%f105098}, {%r1,%r2}, {%r3}, {%f105095,%f105096,%f105097,%f105098};

	// end inline asm
	// begin inline asm
	mma.sync.aligned.m16n8k8.row.col.f32.f16.f16.f32 {%f105095,%f105096,%f105097,%f105098}, {%r1,%r2}, {%r3}, {%f105095,%f105096,%f105097,%f105098};

	// end inline asm
	// begin inline asm
	mma.sync.aligned.m16n8k8.row.col.f32.f16.f16.f32 {%f105095,%f105096,%f105097,%f105098}, {%r1,%r2}, {%r3}, {%f105095,%f105096,%f105097,%f105098};

	// end inline asm
	// begin inline asm
	mma.sync.aligned.m16n8k8.row.col.f32.f16.f16.f32 {%f105095,%f105096,%f105097,%f105098}, {%r1,%r2}, {%r3}, {%f105095,%f105096,%f105097,%f105098};

	// end inline asm
	// begin inline asm
	mma.sync.aligned.m16n8k8.row.col.f32.f16.f16.f32 {%f105095,%f105096,%f105097,%f105098}, {%r1,%r2}, {%r3}, {%f105095,%f105096,%f105097,%f105098};

	// end inline asm
	// begin inline asm
	mma.sync.aligned.m16n8k8.row.col.f32.f16.f16.f32 {%f105095,%f105096,%f105097,%f105098}, {%r1,%r2}, {%r3}, {%f105095,%f105096,%f105097,%f105098};

	// end inline asm
	// begin inline asm
	mma.sync.aligned.m16n8k8.row.col.f32.f16.f16.f32 {%f105095,%f105096,%f105097,%f105098}, {%r1,%r2}, {%r3}, {%f105095,%f105096,%f105097,%f105098};

	// end inline asm
	// begin inline asm
	mma.sync.aligned.m16n8k8.row.col.f32.f16.f16.f32 {%f105095,%f105096,%f105097,%f105098}, {%r1,%r2}, {%r3}, {%f105095,%f105096,%f105097,%f105098};

	// end inline asm
	// begin inline asm
	mma.sync.aligned.m16n8k8.row.col.f32.f16.f16.f32 {%f105095,%f105096,%f105097,%f105098}, {%r1,%r2}, {%r3}, {%f105095,%f105096,%f105097,%f105098};

	// end inline asm
	// begin inline asm
	mma.sync.aligned.m16n8k8.row.col.f32.f16.f16.f32 {%f105095,%f105096,%f105097,%f105098}, {%r1,%r2}, {%r3}, {%f105095,%f105096,%f105097,%f105098};

	// end inline asm
	// begin inline asm
	mma.sync.aligned.m16n8k8.row.col.f32.f16.f16.f32 {%f105095,%f105096,%f105097,%f105098}, {%r1,%r2}, {%r3}, {%f105095,%f105096,%f105097,%f105098};

	// end inline asm
	// begin inline asm
	mma.sync.aligned.m16n8k8.row.col.f32.f16.f16.f32 {%f105095,%f105096,%f105097,%f105098}, {%r1,%r2}, {%r3}, {%f105095,%f105096,%f105097,%f105098};

	// end inline asm
	// begin inline asm
	mma.sync.aligned.m16n8k8.row.col.f32.f16.f16.f32 {%f105095,%f105096,%f105097,%f105098}, {%r1,%r2}, {%r3}, {%f105095,%f105096,%f105097,%f105098};

	// end inline asm
	// begin inline asm
	mma.sync.aligned.m16n8k8.row.col.f32.f16.f16.f32 {%f105095,%f105096,%f105097,%f105098}, {%r1,%r2}, {%r3}, {%f105095,%f105096,%f105097,%f105098};

	// end inline asm
	// begin inline asm
	mma.sync.aligned.m16n8k8.row.col.f32.f16.f16.f32 {%f105095,%f105096,%f105097,%f105098}, {%r1,%r2}, {%r3}, {%f105095,%f105096,%f105097,%f105098};

	// end inline asm
	// begin inline asm
	mma.sync.aligned.m16n8k8.row.col.f32.f16.f16.f32 {%f105095,%f105096,%f105097,%f105098}, {%r1,%r2}, {%r3}, {%f105095,%f105096,%f105097,%f105098};

	// end inline asm
	// begin inline asm
	mma.sync.aligned.m16n8k8.row.col.f32.f16.f16.f32 {%f105095,%f105096,%f105097,%f105098}, {%r1,%r2}, {%r3}, {%f105095,%f105096,%f105097,%f105098};

	// end inline asm
	// begin inline asm
	mma.sync.aligned.m16n8k8.row.col.f32.f16.f16.f32 {%f105095,%f105096,%f105097,%f105098}, {%r1,%r2}, {%r3}, {%f105095,%f105096,%f105097,%f105098};

	// end inline asm
	// begin inline asm
	mma.sync.aligned.m16n8k8.row.col.f32.f16.f16.f32 {%f105095,%f105096,%f105097,%f105098}, {%r1,%r2}, {%r3}, {%f105095,%f105096,%f105097,%f105098};

	// end inline asm
	// begin inline asm
	mma.sync.aligned.m16n8k8.row.col.f32.f16.f16.f32 {%f105095,%f105096,%f105097,%f105098}, {%r1,%r2}, {%r3}, {%f105095,%f105096,%f105097,%f105098};

	// end inline asm
	// begin inline asm
	mma.sync.aligned.m16n8k8.row.col.f32.f16.f16.f32 {%f105095,%f105096,%f105097,%f105098}, {%r1,%r2}, {%r3}, {%f105095,%f105096,%f105097,%f105098};

	// end inline asm
	// begin inline asm
	mma.sync.aligned.m16n8k8.row.col.f32.f16.f16.f32 {%f105095,%f105096,%f105097,%f105098}, {%r1,%r2}, {%r3}, {%f105095,%f105096,%f105097,%f105098};

	// end inline asm
	// begin inline asm
	mma.sync.aligned.m16n8k8.row.col.f32.f16.f16.f32 {%f105095,%f105096,%f105097,%f105098}, {%r1,%r2}, {%r3}, {%f105095,%f105096,%f105097,%f105098};

	// end inline asm
	// begin inline asm
	mma.sync.aligned.m16n8k8.row.col.f32.f16.f16.f32 {%f105095,%f105096,%f105097,%f105098}, {%r1,%r2}, {%r3}, {%f105095,%f105096,%f105097,%f105098};

	// end inline asm
	// begin inline asm
	mma.sync.aligned.m16n8k8.row.col.f32.f16.f16.f32 {%f105095,%f105096,%f105097,%f105098}, {%r1,%r2}, {%r3}, {%f105095,%f105096,%f105097,%f105098};

	// end inline asm
	// begin inline asm
	mma.sync.aligned.m16n8k8.row.col.f32.f16.f16.f32 {%f105095,%f105096,%f105097,%f105098}, {%r1,%r2}, {%r3}, {%f105095,%f105096,%f105097,%f105098};

	// end inline asm
	// begin inline asm
	mma.sync.aligned.m16n8k8.row.col.f32.f16.f16.f32 {%f105095,%f105096,%f105097,%f105098}, {%r1,%r2}, {%r3}, {%f105095,%f105096,%f105097,%f105098};

	// end inline asm
	// begin inline asm
	mma.sync.aligned.m16n8k8.row.col.f32.f16.f16.f32 {%f105095,%f105096,%f105097,%f105098}, {%r1,%r2}, {%r3}, {%f105095,%f105096,%f105097,%f105098};

	// end inline asm
	// begin inline asm
	mma.sync.aligned.m16n8k8.row.col.f32.f16.f16.f32 {%f105095,%f105096,%f105097,%f105098}, {%r1,%r2}, {%r3}, {%f105095,%f105096,%f105097,%f105098};

	// end inline asm
	// begin inline asm
	mma.sync.aligned.m16n8k8.row.col.f32.f16.f16.f32 {%f105095,%f105096,%f105097,%f105098}, {%r1,%r2}, {%r3}, {%f105095,%f105096,%f105097,%f105098};

	// end inline asm
	// begin inline asm
	mma.sync.aligned.m16n8k8.row.col.f32.f16.f16.f32 {%f105095,%f105096,%f105097,%f105098}, {%r1,%r2}, {%r3}, {%f105095,%f105096,%f105097,%f105098};

	// end inline asm
	// begin inline asm
	mma.sync.aligned.m16n8k8.row.col.f32.f16.f16.f32 {%f105095,%f105096,%f105097,%f105098}, {%r1,%r2}, {%r3}, {%f105095,%f105096,%f105097,%f105098};

	// end inline asm
	// begin inline asm
	mma.sync.aligned.m16n8k8.row.col.f32.f16.f16.f32 {%f105095,%f105096,%f105097,%f105098}, {%r1,%r2}, {%r3}, {%f105095,%f105096,%f105097,%f105098};

	// end inline asm
	// begin inline asm
	mma.sync.aligned.m16n8k8.row.col.f32.f16.f16.f32 {%f105095,%f105096,%f105097,%f105098}, {%r1,%r2}, {%r3}, {%f105095,%f105096,%f105097,%f105098};

	// end inline asm
	// begin inline asm
	mma.sync.aligned.m16n8k8.row.col.f32.f16.f16.f32 {%f105095,%f105096,%f105097,%f105098}, {%r1,%r2}, {%r3}, {%f105095,%f105096,%f105097,%f105098};

	// end inline asm
	// begin inline asm
	mma.sync.aligned.m16n8k8.row.col.f32.f16.f16.f32 {%f105095,%f105096,%f105097,%f105098}, {%r1,%r2}, {%r3}, {%f105095,%f105096,%f105097,%f105098};

	// end inline asm
	// begin inline asm
	mma.sync.aligned.m16n8k8.row.col.f32.f16.f16.f32 {%f105095,%f105096,%f105097,%f105098}, {%r1,%r2}, {%r3}, {%f105095,%f105096,%f105097,%f105098};

	// end inline asm
	// begin inline asm
	mma.sync.aligned.m16n8k8.row.col.f32.f16.f16.f32 {%f105095,%f105096,%f105097,%f105098}, {%r1,%r2}, {%r3}, {%f105095,%f105096,%f105097,%f105098};

	// end inline asm
	// begin inline asm
	mma.sync.aligned.m16n8k8.row.col.f32.f16.f16.f32 {%f105095,%f105096,%f105097,%f105098}, {%r1,%r2}, {%r3}, {%f105095,%f105096,%f105097,%f105098};

	// end inline asm
	// begin inline asm
	mma.sync.aligned.m16n8k8.row.col.f32.f16.f16.f32 {%f105095,%f105096,%f105097,%f105098}, {%r1,%r2}, {%r3}, {%f105095,%f105096,%f105097,%f105098};

	// end inline asm
	// begin inline asm
	mma.sync.aligned.m16n8k8.row.col.f32.f16.f16.f32 {%f105095,%f105096,%f105097,%f105098}, {%r1,%r2}, {%r3}, {%f105095,%f105096,%f105097,%f105098};

	// end inline asm
	// begin inline asm
	mma.sync.aligned.m16n8k8.row.col.f32.f16.f16.f32 {%f105095,%f105096,%f105097,%f105098}, {%r1,%r2}, {%r3}, {%f105095,%f105096,%f105097,%f105098};

	// end inline asm
	// begin inline asm
	mma.sync.aligned.m16n8k8.row.col.f32.f16.f16.f32 {%f105095,%f105096,%f105097,%f105098}, {%r1,%r2}, {%r3}, {%f105095,%f105096,%f105097,%f105098};

	// end inline asm
	// begin inline asm
	mma.sync.aligned.m16n8k8.row.col.f32.f16.f16.f32 {%f105095,%f105096,%f105097,%f105098}, {%r1,%r2}, {%r3}, {%f105095,%f105096,%f105097,%f105098};

	// end inline asm
	// begin inline asm
	mma.sync.aligned.m16n8k8.row.col.f32.f16.f16.f32 {%f105095,%f105096,%f105097,%f105098}, {%r1,%r2}, {%r3}, {%f105095,%f105096,%f105097,%f105098};

	// end inline asm
	// begin inline asm
	mma.sync.aligned.m16n8k8.row.col.f32.f16.f16.f32 {%f105095,%f105096,%f105097,%f105098}, {%r1,%r2}, {%r3}, {%f105095,%f105096,%f105097,%f105098};

	// end inline asm
	// begin inline asm
	mma.sync.aligned.m16n8k8.row.col.f32.f16.f16.f32 {%f105095,%f105096,%f105097,%f105098}, {%r1,%r2}, {%r3}, {%f105095,%f105096,%f105097,%f105098};

	// end inline asm
	// begin inline asm
	mma.sync.aligned.m16n8k8.row.col.f32.f16.f16.f32 {%f105095,%f105096,%f105097,%f105098}, {%r1,%r2}, {%r3}, {%f105095,%f105096,%f105097,%f105098};

	// end inline asm
	// begin inline asm
	mma.sync.aligned.m16n8k8.row.col.f32.f16.f16.f32 {%f105095,%f105096,%f105097,%f105098}, {%r1,%r2}, {%r3}, {%f105095,%f105096,%f105097,%f105098};

	// end inline asm
	// begin inline asm
	mma.sync.aligned.m16n8k8.row.col.f32.f16.f16.f32 {%f105095,%f105096,%f105097,%f105098}, {%r1,%r2}, {%r3}, {%f105095,%f105096,%f105097,%f105098};

	// end inline asm
	// begin inline asm
	mma.sync.aligned.m16n8k8.row.col.f32.f16.f16.f32 {%f105095,%f105096,%f105097,%f105098}, {%r1,%r2}, {%r3}, {%f105095,%f105096,%f105097,%f105098};

	// end inline asm
	// begin inline asm
	mma.sync.aligned.m16n8k8.row.col.f32.f16.f16.f32 {%f105095,%f105096,%f105097,%f105098}, {%r1,%r2}, {%r3}, {%f105095,%f105096,%f105097,%f105098};

	// end inline asm
	// begin inline asm
	mma.sync.aligned.m16n8k8.row.col.f32.f16.f16.f32 {%f105095,%f105096,%f105097,%f105098}, {%r1,%r2}, {%r3}, {%f105095,%f105096,%f105097,%f105098};

	// end inline asm
	// begin inline asm
	mma.sync.aligned.m16n8k8.row.col.f32.f16.f16.f32 {%f105095,%f105096,%f105097,%f105098}, {%r1,%r2}, {%r3}, {%f105095,%f105096,%f105097,%f105098};

	// end inline asm
	// begin inline asm
	mma.sync.aligned.m16n8k8.row.col.f32.f16.f16.f32 {%f105095,%f105096,%f105097,%f105098}, {%r1,%r2}, {%r3}, {%f105095,%f105096,%f105097,%f105098};

	// end inline asm
	// begin inline asm
	mma.sync.aligned.m16n8k8.row.col.f32.f16.f16.f32 {%f105095,%f105096,%f105097,%f105098}, {%r1,%r2}, {%r3}, {%f105095,%f105096,%f105097,%f105098};

	// end inline asm
	// begin inline asm
	mma.sync.aligned.m16n8k8.row.col.f32.f16.f16.f32 {%f105095,%f105096,%f105097,%f105098}, {%r1,%r2}, {%r3}, {%f105095,%f105096,%f105097,%f105098};

	// end inline asm
	// begin inline asm
	mma.sync.aligned.m16n8k8.row.col.f32.f16.f16.f32 {%f105095,%f105096,%f105097,%f105098}, {%r1,%r2}, {%r3}, {%f105095,%f105096,%f105097,%f105098};

	// end inline asm
	// begin inline asm
	mma.sync.aligned.m16n8k8.row.col.f32.f16.f16.f32 {%f105095,%f105096,%f105097,%f105098}, {%r1,%r2}, {%r3}, {%f105095,%f105096,%f105097,%f105098};

	// end inline asm
	// begin inline asm
	mma.sync.aligned.m16n8k8.row.col.f32.f16.f16.f32 {%f105095,%f105096,%f105097,%f105098}, {%r1,%r2}, {%r3}, {%f105095,%f105096,%f105097,%f105098};

	// end inline asm
	// begin inline asm
	mma.sync.aligned.m16n8k8.row.col.f32.f16.f16.f32 {%f105095,%f105096,%f105097,%f105098}, {%r1,%r2}, {%r3}, {%f105095,%f105096,%f105097,%f105098};

	// end inline asm
	// begin inline asm
	mma.sync.aligned.m16n8k8.row.col.f32.f16.f16.f32 {%f105095,%f105096,%f105097,%f105098}, {%r1,%r2}, {%r3}, {%f105095,%f105096,%f105097,%f105098};

	// end inline asm
	// begin inline asm
	mma.sync.aligned.m16n8k8.row.col.f32.f16.f16.f32 {%f105095,%f105096,%f105097,%f105098}, {%r1,%r2}, {%r3}, {%f105095,%f105096,%f105097,%f105098};

	// end inline asm
	// begin inline asm
	mma.sync.aligned.m16n8k8.row.col.f32.f16.f16.f32 {%f105095,%f105096,%f105097,%f105098}, {%r1,%r2}, {%r3}, {%f105095,%f105096,%f105097,%f105098};

	// end inline asm
	// begin inline asm
	mma.sync.aligned.m16n8k8.row.col.f32.f16.f16.f32 {%f105095,%f105096,%f105097,%f105098}, {%r1,%r2}, {%r3}, {%f105095,%f105096,%f105097,%f105098};

	// end inline asm
	// begin inline asm
	mma.sync.aligned.m16n8k8.row.col.f32.f16.f16.f32 {%f105095,%f105096,%f105097,%f105098}, {%r1,%r2}, {%r3}, {%f105095,%f105096,%f105097,%f105098};

	// end inline asm
	// begin inline asm
	mma.sync.aligned.m16n8k8.row.col.f32.f16.f16.f32 {%f105095,%f105096,%f105097,%f105098}, {%r1,%r2}, {%r3}, {%f105095,%f105096,%f105097,%f105098};

	// end inline asm
	// begin inline asm
	mma.sync.aligned.m16n8k8.row.col.f32.f16.f16.f32 {%f105095,%f105096,%f105097,%f105098}, {%r1,%r2}, {%r3}, {%f105095,%f105096,%f105097,%f105098};

	// end inline asm
	// begin inline asm
	mma.sync.aligned.m16n8k8.row.col.f32.f16.f16.f32 {%f105095,%f105096,%f105097,%f105098}, {%r1,%r2}, {%r3}, {%f105095,%f105096,%f105097,%f105098};

	// end inline asm
	// begin inline asm
	mma.sync.aligned.m16n8k8.row.col.f32.f16.f16.f32 {%f105095,%f105096,%f105097,%f105098}, {%r1,%r2}, {%r3}, {%f105095,%f105096,%f105097,%f105098};

	// end inline asm
	// begin inline asm
	mma.sync.aligned.m16n8k8.row.col.f32.f16.f16.f32 {%f105095,%f105096,%f105097,%f105098}, {%r1,%r2}, {%r3}, {%f105095,%f105096,%f105097,%f105098};

	// end inline asm
	// begin inline asm
	mma.sync.aligned.m16n8k8.row.col.f32.f16.f16.f32 {%f105095,%f105096,%f105097,%f105098}, {%r1,%r2}, {%r3}, {%f105095,%f105096,%f105097,%f105098};

	// end inline asm
	// begin inline asm
	mma.sync.aligned.m16n8k8.row.col.f32.f16.f16.f32 {%f105095,%f105096,%f105097,%f105098}, {%r1,%r2}, {%r3}, {%f105095,%f105096,%f105097,%f105098};

	// end inline asm
	// begin inline asm
	mma.sync.aligned.m16n8k8.row.col.f32.f16.f16.f32 {%f105095,%f105096,%f105097,%f105098}, {%r1,%r2}, {%r3}, {%f105095,%f105096,%f105097,%f105098};

	// end inline asm
	// begin inline asm
	mma.sync.aligned.m16n8k8.row.col.f32.f16.f16.f32 {%f105095,%f105096,%f105097,%f105098}, {%r1,%r2}, {%r3}, {%f105095,%f105096,%f105097,%f105098};

	// end inline asm
	// begin inline asm
	mma.sync.aligned.m16n8k8.row.col.f32.f16.f16.f32 {%f105095,%f105096,%f105097,%f105098}, {%r1,%r2}, {%r3}, {%f105095,%f105096,%f105097,%f105098};

	// end inline asm
	// begin inline asm
	mma.sync.aligned.m16n8k8.row.col.f32.f16.f16.f32 {%f105095,%f105096,%f105097,%f105098}, {%r1,%r2}, {%r3}, {%f105095,%f105096,%f105097,%f105098};

	// end inline asm
	// begin inline asm
	mma.sync.aligned.m16n8k8.row.col.f32.f16.f16.f32 {%f105095,%f105096,%f105097,%f105098}, {%r1,%r2}, {%r3}, {%f105095,%f105096,%f105097,%f105098};

	// end inline asm
	// begin inline asm
	mma.sync.aligned.m16n8k8.row.col.f32.f16.f16.f32 {%f105095,%f105096,%f105097,%f105098}, {%r1,%r2}, {%r3}, {%f105095,%f105096,%f105097,%f105098};

	// end inline asm
	// begin inline asm
	mma.sync.aligned.m16n8k8.row.col.f32.f16.f16.f32 {%f105095,%f105096,%f105097,%f105098}, {%r1,%r2}, {%r3}, {%f105095,%f105096,%f105097,%f105098};

	// end inline asm
	// begin inline asm
	mma.sync.aligned.m16n8k8.row.col.f32.f16.f16.f32 {%f105095,%f105096,%f105097,%f105098}, {%r1,%r2}, {%r3}, {%f105095,%f105096,%f105097,%f105098};

	// end inline asm
	// begin inline asm
	mma.sync.aligned.m16n8k8.row.col.f32.f16.f16.f32 {%f105095,%f105096,%f105097,%f105098}, {%r1,%r2}, {%r3}, {%f105095,%f105096,%f105097,%f105098};

	// end inline asm
	// begin inline asm
	mma.sync.aligned.m16n8k8.row.col.f32.f16.f16.f32 {%f105095,%f105096,%f105097,%f105098}, {%r1,%r2}, {%r3}, {%f105095,%f105096,%f105097,%f105098};

	// end inline asm
	// begin inline asm
	mma.sync.aligned.m16n8k8.row.col.f32.f16.f16.f32 {%f105095,%f105096,%f105097,%f105098}, {%r1,%r2}, {%r3}, {%f105095,%f105096,%f105097,%f105098};

	// end inline asm
	// begin inline asm
	mma.sync.aligned.m16n8k8.row.col.f32.f16.f16.f32 {%f105095,%f105096,%f105097,%f105098}, {%r1,%r2}, {%r3}, {%f105095,%f105096,%f105097,%f105098};

	// end inline asm
	// begin inline asm
	mma.sync.aligned.m16n8k8.row.col.f32.f16.f16.f32 {%f105095,%f105096,%f105097,%f105098}, {%r1,%r2}, {%r3}, {%f105095,%f105096,%f105097,%f105098};

	// end inline asm
	// begin inline asm
	mma.sync.aligned.m16n8k8.row.col.f32.f16.f16.f32 {%f105095,%f105096,%f105097,%f105098}, {%r1,%r2}, {%r3}, {%f105095,%f105096,%f105097,%f105098};

	// end inline asm
	// begin inline asm
	mma.sync.aligned.m16n8k8.row.col.f32.f16.f16.f32 {%f105095,%f105096,%f105097,%f105098}, {%r1,%r2}, {%r3}, {%f105095,%f105096,%f105097,%f105098};

	// end inline asm
	// begin inline asm
	mma.sync.aligned.m16n8k8.row.col.f32.f16.f16.f32 {%f105095,%f105096,%f105097,%f105098}, {%r1,%r2}, {%r3}, {%f105095,%f105096,%f105097,%f105098};

	// end inline asm
	// begin inline asm
	mma.sync.aligned.m16n8k8.row.col.f32.f16.f16.f32 {%f105095,%f105096,%f105097,%f105098}, {%r1,%r2}, {%r3}, {%f105095,%f105096,%f105097,%f105098};

	// end inline asm
	// begin inline asm
	mma.sync.aligned.m16n8k8.row.col.f32.f16.f16.f32 {%f105095,%f105096,%f105097,%f105098}, {%r1,%r2}, {%r3}, {%f105095,%f105096,%f105097,%f105098};

	// end inline asm
	// begin inline asm
	mma.sync.aligned.m16n8k8.row.col.f32.f16.f16.f32 {%f105095,%f105096,%f105097,%f105098}, {%r1,%r2}, {%r3}, {%f105095,%f105096,%f105097,%f105098};

	// end inline asm
	// begin inline asm
	mma.sync.aligned.m16n8k8.row.col.f32.f16.f16.f32 {%f105095,%f105096,%f105097,%f105098}, {%r1,%r2}, {%r3}, {%f105095,%f105096,%f105097,%f105098};

	// end inline asm
	// begin inline asm
	mma.sync.aligned.m16n8k8.row.col.f32.f16.f16.f32 {%f105095,%f105096,%f105097,%f105098}, {%r1,%r2}, {%r3}, {%f105095,%f105096,%f105097,%f105098};

	// end inline asm
	// begin inline asm
	mma.sync.aligned.m16n8k8.row.col.f32.f16.f16.f32 {%f105095,%f105096,%f105097,%f105098}, {%r1,%r2}, {%r3}, {%f105095,%f105096,%f105097,%f105098};

	// end inline asm
	// begin inline asm
	mma.sync.aligned.m16n8k8.row.col.f32.f16.f16.f32 {%f105095,%f105096,%f105097,%f105098}, {%r1,%r2}, {%r3}, {%f105095,%f105096,%f105097,%f105098};

	// end inline asm
	// begin inline asm
	mma.sync.aligned.m16n8k8.row.col.f32.f16.f16.f32 {%f105095,%f105096,%f105097,%f105098}, {%r1,%r2}, {%r3}, {%f105095,%f105096,%f105097,%f105098};

	// end inline asm
	// begin inline asm
	mma.sync.aligned.m16n8k8.row.col.f32.f16.f16.f32 {%f105095,%f105096,%f105097,%f105098}, {%r1,%r2}, {%r3}, {%f105095,%f105096,%f105097,%f105098};

	// end inline asm
	// begin inline asm
	mma.sync.aligned.m16n8k8.row.col.f32.f16.f16.f32 {%f105095,%f105096,%f105097,%f105098}, {%r1,%r2}, {%r3}, {%f105095,%f105096,%f105097,%f105098};

	// end inline asm
	// begin inline asm
	mma.sync.aligned.m16n8k8.row.col.f32.f16.f16.f32 {%f105095,%f105096,%f105097,%f105098}, {%r1,%r2}, {%r3}, {%f105095,%f105096,%f105097,%f105098};

	// end inline asm
	// begin inline asm
	mma.sync.aligned.m16n8k8.row.col.f32.f16.f16.f32 {%f105095,%f105096,%f105097,%f105098}, {%r1,%r2}, {%r3}, {%f105095,%f105096,%f105097,%f105098};

	// end inline asm
	// begin inline asm
	mma.sync.aligned.m16n8k8.row.col.f32.f16.f16.f32 {%f105095,%f105096,%f105097,%f105098}, {%r1,%r2}, {%r3}, {%f105095,%f105096,%f105097,%f105098};

	// end inline asm
	// begin inline asm
	mma.sync.aligned.m16n8k8.row.col.f32.f16.f16.f32 {%f105095,%f105096,%f105097,%f105098}, {%r1,%r2}, {%r3}, {%f105095,%f105096,%f105097,%f105098};

	// end inline asm
	// begin inline asm
	mma.sync.aligned.m16n8k8.row.col.f32.f16.f16.f32 {%f105095,%f105096,%f105097,%f105098}, {%r1,%r2}, {%r3}, {%f105095,%f105096,%f105097,%f105098};

	// end inline asm
	// begin inline asm
	mma.sync.aligned.m16n8k8.row.col.f32.f16.f16.f32 {%f105095,%f105096,%f105097,%f105098}, {%r1,%r2}, {%r3}, {%f105095,%f105096,%f105097,%f105098};

	// end inline asm
	// begin inline asm
	mma.sync.aligned.m16n8k8.row.col.f32.f16.f16.f32 {%f105095,%f105096,%f105097,%f105098}, {%r1,%r2}, {%r3}, {%f105095,%f105096,%f105097,%f105098};

	// end inline asm
	// begin inline asm
	mma.sync.aligned.m16n8k8.row.col.f32.f16.f16.f32 {%f105095,%f105096,%f105097,%f105098}, {%r1,%r2}, {%r3}, {%f105095,%f105096,%f105097,%f105098};

	// end inline asm
	// begin inline asm
	mma.sync.aligned.m16n8k8.row.col.f32.f16.f16.f32 {%f105095,%f105096,%f105097,%f105098}, {%r1,%r2}, {%r3}, {%f105095,%f105096,%f105097,%f105098};

	// end inline asm
	// begin inline asm
	mma.sync.aligned.m16n8k8.row.col.f32.f16.f16.f32 {%f105095,%f105096,%f105097,%f105098}, {%r1,%r2}, {%r3}, {%f105095,%f105096,%f105097,%f105098};

	// end inline asm
	// begin inline asm
	mma.sync.aligned.m16n8k8.row.col.f32.f16.f16.f32 {%f105095,%f105096,%f105097,%f105098}, {%r1,%r2}, {%r3}, {%f105095,%f105096,%f105097,%f105098};

	// end inline asm
	// begin inline asm
	mma.sync.aligned.m16n8k8.row.col.f32.f16.f16.f32 {%f105095,%f105096,%f105097,%f105098}, {%r1,%r2}, {%r3}, {%f105095,%f105096,%f105097,%f105098};

	// end inline asm
	// begin inline asm
	mma.sync.aligned.m16n8k8.row.col.f32.f16.f16.f32 {%f105095,%f105096,%f105097,%f105098}, {%r1,%r2}, {%r3}, {%f105095,%f105096,%f105097,%f105098};

	// end inline asm
	// begin inline asm
	mma.sync.aligned.m16n8k8.row.col.f32.f16.f16.f32 {%f105095,%f105096,%f105097,%f105098}, {%r1,%r2}, {%r3}, {%f105095,%f105096,%f105097,%f105098};

	// end inline asm
	// begin inline asm
	mma.sync.aligned.m16n8k8.row.col.f32.f16.f16.f32 {%f105095,%f105096,%f105097,%f105098}, {%r1,%r2}, {%r3}, {%f105095,%f105096,%f105097,%f105098};

	// end inline asm
	// begin inline asm
	mma.sync.aligned.m16n8k8.row.col.f32.f16.f16.f32 {%f105095,%f105096,%f105097,%f105098}, {%r1,%r2}, {%r3}, {%f105095,%f105096,%f105097,%f105098};

	// end inline asm
	// begin inline asm
	mma.sync.aligned.m16n8k8.row.col.f32.f16.f16.f32 {%f105095,%f105096,%f105097,%f105098}, {%r1,%r2}, {%r3}, {%f105095,%f105096,%f105097,%f105098};

	// end inline asm
	// begin inline asm
	mma.sync.aligned.m16n8k8.row.col.f32.f16.f16.f32 {%f105095,%f105096,%f105097,%f105098}, {%r1,%r2}, {%r3}, {%f105095,%f105096,%f105097,%f105098};

	// end inline asm
	// begin inline asm
	mma.sync.aligned.m16n8k8.row.col.f32.f16.f16.f32 {%f105095,%f105096,%f105097,%f105098}, {%r1,%r2}, {%r3}, {%f105095,%f105096,%f105097,%f105098};

	// end inline asm
	// begin inline asm
	mma.sync.aligned.m16n8k8.row.col.f32.f16.f16.f32 {%f105095,%f105096,%f105097,%f105098}, {%r1,%r2}, {%r3}, {%f105095,%f105096,%f105097,%f105098};

	// end inline asm
	// begin inline asm
	mma.sync.aligned.m16n8k8.row.col.f32.f16.f16.f32 {%f105095,%f105096,%f105097,%f105098}, {%r1,%r2}, {%r3}, {%f105095,%f105096,%f105097,%f105098};

	// end inline asm
	// begin inline asm
	mma.sync.aligned.m16n8k8.row.col.f32.f16.f16.f32 {%f105095,%f105096,%f105097,%f105098}, {%r1,%r2}, {%r3}, {%f105095,%f105096,%f105097,%f105098};

	// end inline asm
	// begin inline asm
	mma.sync.aligned.m16n8k8.row.col.f32.f16.f16.f32 {%f105095,%f105096,%f105097,%f105098}, {%r1,%r2}, {%r3}, {%f105095,%f105096,%f105097,%f105098};

	// end inline asm
	// begin inline asm
	mma.sync.aligned.m16n8k8.row.col.f32.f16.f16.f32 {%f105095,%f105096,%f105097,%f105098}, {%r1,%r2}, {%r3}, {%f105095,%f105096,%f105097,%f105098};

	// end inline asm
	// begin inline asm
	mma.sync.aligned.m16n8k8.row.col.f32.f16.f16.f32 {%f105095,%f105096,%f105097,%f105098}, {%r1,%r2}, {%r3}, {%f105095,%f105096,%f105097,%f105098};

	// end inline asm
	// begin inline asm
	mma.sync.aligned.m16n8k8.row.col.f32.f16.f16.f32 {%f105095,%f105096,%f105097,%f105098}, {%r1,%r2}, {%r3}, {%f105095,%f105096,%f105097,%f105098};

	// end inline asm
	// begin inline asm
	mma.sync.aligned.m16n8k8.row.col.f32.f16.f16.f32 {%f105095,%f105096,%f105097,%f105098}, {%r1,%r2}, {%r3}, {%f105095,%f105096,%f105097,%f105098};

	// end inline asm
	// begin inline asm
	mma.sync.aligned.m16n8k8.row.col.f32.f16.f16.f32 {%f105095,%f105096,%f105097,%f105098}, {%r1,%r2}, {%r3}, {%f105095,%f105096,%f105097,%f105098};

	// end inline asm
	// begin inline asm
	mma.sync.aligned.m16n8k8.row.col.f32.f16.f16.f32 {%f105095,%f105096,%f105097,%f105098}, {%r1,%r2}, {%r3}, {%f105095,%f105096,%f105097,%f105098};

	// end inline asm
	// begin inline asm
	mma.sync.aligned.m16n8k8.row.col.f32.f16.f16.f32 {%f105095,%f105096,%f105097,%f105098}, {%r1,%r2}, {%r3}, {%f105095,%f105096,%f105097,%f105098};

	// end inline asm
	// begin inline asm
	mma.sync.aligned.m16n8k8.row.col.f32.f16.f16.f32 {%f105095,%f105096,%f105097,%f105098}, {%r1,%r2}, {%r3}, {%f105095,%f105096,%f105097,%f105098};

	// end inline asm
	// begin inline asm
	mma.sync.aligned.m16n8k8.row.col.f32.f16.f16.f32 {%f105095,%f105096,%f105097,%f105098}, {%r1,%r2}, {%r3}, {%f105095,%f105096,%f105097,%f105098};

	// end inline asm
	// begin inline asm
	mma.sync.aligned.m16n8k8.row.col.f32.f16.f16.f32 {%f105095,%f105096,%f105097,%f105098}, {%r1,%r2}, {%r3}, {%f105095,%f105096,%f105097,%f105098};

	// end inline asm
	// begin inline asm
	mma.sync.aligned.m16n8k8.row.col.f32.f16.f16.f32 {%f105095,%f105096,%f105097,%f105098}, {%r1,%r2}, {%r3}, {%f105095,%f105096,%f105097,%f105098};

	// end inline asm
	// begin inline asm
	mma.sync.aligned.m16n8k8.row.col.f32.f16.f16.f32 {%f105095,%f105096,%f105097,%f105098}, {%r1,%r2}, {%r3}, {%f105095,%f105096,%f105097,%f105098};

	// end inline asm
	// begin inline asm
	mma.sync.aligned.m16n8k8.row.col.f32.f16.f16.f32 {%f105095,%f105096,%f105097,%f105098}, {%r1,%r2}, {%r3}, {%f105095,%f105096,%f105097,%f105098};

	// end inline asm
	// begin inline asm
	mma.sync.aligned.m16n8k8.row.col.f32.f16.f16.f32 {%f105095,%f105096,%f105097,%f105098}, {%r1,%r2}, {%r3}, {%f105095,%f105096,%f105097,%f105098};

	// end inline asm
	// begin inline asm
	mma.sync.aligned.m16n8k8.row.col.f32.f16.f16.f32 {%f105095,%f105096,%f105097,%f105098}, {%r1,%r2}, {%r3}, {%f105095,%f105096,%f105097,%f105098};

	// end inline asm
	// begin inline asm
	mma.sync.aligned.m16n8k8.row.col.f32.f16.f16.f32 {%f105095,%f105096,%f105097,%f105098}, {%r1,%r2}, {%r3}, {%f105095,%f105096,%f105097,%f105098};

	// end inline asm
	// begin inline asm
	mma.sync.aligned.m16n8k8.row.col.f32.f16.f16.f32 {%f105095,%f105096,%f105097,%f105098}, {%r1,%r2}, {%r3}, {%f105095,%f105096,%f105097,%f105098};

	// end inline asm
	// begin inline asm
	mma.sync.aligned.m16n8k8.row.col.f32.f16.f16.f32 {%f105095,%f105096,%f105097,%f105098}, {%r1,%r2}, {%r3}, {%f105095,%f105096,%f105097,%f105098};

	// end inline asm
	// begin inline asm
	mma.sync.aligned.m16n8k8.row.col.f32.f16.f16.f32 {%f105095,%f105096,%f105097,%f105098}, {%r1,%r2}, {%r3}, {%f105095,%f105096,%f105097,%f105098};

	// end inline asm
	// begin inline asm
	mma.sync.aligned.m16n8k8.row.col.f32.f16.f16.f32 {%f105095,%f105096,%f105097,%f105098}, {%r1,%r2}, {%r3}, {%f105095,%f105096,%f105097,%f105098};

	// end inline asm
	// begin inline asm
	mma.sync.aligned.m16n8k8.row.col.f32.f16.f16.f32 {%f105095,%f105096,%f105097,%f105098}, {%r1,%r2}, {%r3}, {%f105095,%f105096,%f105097,%f105098};

	// end inline asm
	// begin inline asm
	mma.sync.aligned.m16n8k8.row.col.f32.f16.f16.f32 {%f105095,%f105096,%f105097,%f105098}, {%r1,%r2}, {%r3}, {%f105095,%f105096,%f105097,%f105098};

	// end inline asm
	// begin inline asm
	mma.sync.aligned.m16n8k8.row.col.f32.f16.f16.f32 {%f105095,%f105096,%f105097,%f105098}, {%r1,%r2}, {%r3}, {%f105095,%f105096,%f105097,%f105098};

	// end inline asm
	// begin inline asm
	mma.sync.aligned.m16n8k8.row.col.f32.f16.f16.f32 {%f105095,%f105096,%f105097,%f105098}, {%r1,%r2}, {%r3}, {%f105095,%f105096,%f105097,%f105098};

	// end inline asm
	// begin inline asm
	mma.sync.aligned.m16n8k8.row.col.f32.f16.f16.f32 {%f105095,%f105096,%f105097,%f105098}, {%r1,%r2}, {%r3}, {%f105095,%f105096,%f105097,%f105098};

	// end inline asm
	// begin inline asm
	mma.sync.aligned.m16n8k8.row.col.f32.f16.f16.f32 {%f105095,%f105096,%f105097,%f105098}, {%r1,%r2}, {%r3}, {%f105095,%f105096,%f105097,%f105098};

	// end inline asm
	// begin inline asm
	mma.sync.aligned.m16n8k8.row.col.f32.f16.f16.f32 {%f105095,%f105096,%f105097,%f105098}, {%r1,%r2}, {%r3}, {%f105095,%f105096,%f105097,%f105098};

	// end inline asm
	// begin inline asm
	mma.sync.aligned.m16n8k8.row.col.f32.f16.f16.f32 {%f105095,%f105096,%f105097,%f105098}, {%r1,%r2}, {%r3}, {%f105095,%f105096,%f105097,%f105098};

	// end inline asm
	// begin inline asm
	mma.sync.aligned.m16n8k8.row.col.f32.f16.f16.f32 {%f105095,%f105096,%f105097,%f105098}, {%r1,%r2}, {%r3}, {%f105095,%f105096,%f105097,%f105098};

	// end inline asm
	// begin inline asm
	mma.sync.aligned.m16n8k8.row.col.f32.f16.f16.f32 {%f105095,%f105096,%f105097,%f105098}, {%r1,%r2}, {%r3}, {%f105095,%f105096,%f105097,%f105098};

	// end inline asm
	// begin inline asm
	mma.sync.aligned.m16n8k8.row.col.f32.f16.f16.f32 {%f105095,%f105096,%f105097,%f105098}, {%r1,%r2}, {%r3}, {%f105095,%f105096,%f105097,%f105098};

	// end inline asm
	// begin inline asm
	mma.sync.aligned.m16n8k8.row.col.f32.f16.f16.f32 {%f105095,%f105096,%f105097,%f105098}, {%r1,%r2}, {%r3}, {%f105095,%f105096,%f105097,%f105098};

	// end inline asm
	// begin inline asm
	mma.sync.aligned.m16n8k8.row.col.f32.f16.f16.f32 {%f105095,%f105096,%f105097,%f105098}, {%r1,%r2}, {%r3}, {%f105095,%f105096,%f105097,%f105098};

	// end inline asm
	// begin inline asm
	mma.sync.aligned.m16n8k8.row.col.f32.f16.f16.f32 {%f105095,%f105096,%f105097,%f105098}, {%r1,%r2}, {%r3}, {%f105095,%f105096,%f105097,%f105098};

	// end inline asm
	// begin inline asm
	mma.sync.aligned.m16n8k8.row.col.f32.f16.f16.f32 {%f105095,%f105096,%f105097,%f105098}, {%r1,%r2}, {%r3}, {%f105095,%f105096,%f105097,%f105098};

	// end inline asm
	// begin inline asm
	mma.sync.aligned.m16n8k8.row.col.f32.f16.f16.f32 {%f105095,%f105096,%f105097,%f105098}, {%r1,%r2}, {%r3}, {%f105095,%f105096,%f105097,%f105098};

	// end inline asm
	// begin inline asm
	mma.sync.aligned.m16n8k8.row.col.f32.f16.f16.f32 {%f105095,%f105096,%f105097,%f105098}, {%r1,%r2}, {%r3}, {%f105095,%f105096,%f105097,%f105098};

	// end inline asm
	// begin inline asm
	mma.sync.aligned.m16n8k8.row.col.f32.f16.f16.f32 {%f105095,%f105096,%f105097,%f105098}, {%r1,%r2}, {%r3}, {%f105095,%f105096,%f105097,%f105098};

	// end inline asm
	// begin inline asm
	mma.sync.aligned.m16n8k8.row.col.f32.f16.f16.f32 {%f105095,%f105096,%f105097,%f105098}, {%r1,%r2}, {%r3}, {%f105095,%f105096,%f105097,%f105098};

	// end inline asm
	// begin inline asm
	mma.sync.aligned.m16n8k8.row.col.f32.f16.f16.f32 {%f105095,%f105096,%f105097,%f105098}, {%r1,%r2}, {%r3}, {%f105095,%f105096,%f105097,%f105098};

	// end inline asm
	// begin inline asm
	mma.sync.aligned.m16n8k8.row.col.f32.f16.f16.f32 {%f105095,%f105096,%f105097,%f105098}, {%r1,%r2}, {%r3}, {%f105095,%f105096,%f105097,%f105098};

	// end inline asm
	// begin inline asm
	mma.sync.aligned.m16n8k8.row.col.f32.f16.f16.f32 {%f105095,%f105096,%f105097,%f105098}, {%r1,%r2}, {%r3}, {%f105095,%f105096,%f105097,%f105098};

	// end inline asm
	// begin inline asm
	mma.sync.aligned.m16n8k8.row.col.f32.f16.f16.f32 {%f105095,%f105096,%f105097,%f105098}, {%r1,%r2}, {%r3}, {%f105095,%f105096,%f105097,%f105098};

	// end inline asm
	// begin inline asm
	mma.sync.aligned.m16n8k8.row.col.f32.f16.f16.f32 {%f105095,%f105096,%f105097,%f105098}, {%r1,%r2}, {%r3}, {%f105095,%f105096,%f105097,%f105098};

	// end inline asm
	// begin inline asm
	mma.sync.aligned.m16n8k8.row.col.f32.f16.f16.f32 {%f105095,%f105096,%f105097,%f105098}, {%r1,%r2}, {%r3}, {%f105095,%f105096,%f105097,%f105098};

	// end inline asm
	// begin inline asm
	mma.sync.aligned.m16n8k8.row.col.f32.f16.f16.f32 {%f105095,%f105096,%f105097,%f105098}, {%r1,%r2}, {%r3}, {%f105095,%f105096,%f105097,%f105098};

	// end inline asm
	// begin inline asm
	mma.sync.aligned.m16n8k8.row.col.f32.f16.f16.f32 {%f105095,%f105096,%f105097,%f105098}, {%r1,%r2}, {%r3}, {%f105095,%f105096,%f105097,%f105098};

	// end inline asm
	// begin inline asm
	mma.sync.aligned.m16n8k8.row.col.f32.f16.f16.f32 {%f105095,%f105096,%f105097,%f105098}, {%r1,%r2}, {%r3}, {%f105095,%f105096,%f105097,%f105098};

	// end inline asm
	// begin inline asm
	mma.sync.aligned.m16n8k8.row.col.f32.f16.f16.f32 {%f105095,%f105096,%f105097,%f105098}, {%r1,%r2}, {%r3}, {%f105095,%f105096,%f105097,%f105098};

	// end inline asm
	// begin inline asm
	mma.sync.aligned.m16n8k8.row.col.f32.f16.f16.f32 {%f105095,%f105096,%f105097,%f105098}, {%r1,%r2}, {%r3}, {%f105095,%f105096,%f105097,%f105098};

	// end inline asm
	// begin inline asm
	mma.sync.aligned.m16n8k8.row.col.f32.f16.f16.f32 {%f105095,%f105096,%f105097,%f105098}, {%r1,%r2}, {%r3}, {%f105095,%f105096,%f105097,%f105098};

	// end inline asm
	// begin inline asm
	mma.sync.aligned.m16n8k8.row.col.f32.f16.f16.f32 {%f105095,%f105096,%f105097,%f105098}, {%r1,%r2}, {%r3}, {%f105095,%f105096,%f105097,%f105098};

	// end inline asm
	// begin inline asm
	mma.sync.aligned.m16n8k8.row.col.f32.f16.f16.f32 {%f105095,%f105096,%f105097,%f105098}, {%r1,%r2}, {%r3}, {%f105095,%f105096,%f105097,%f105098};

	// end inline asm
	// begin inline asm
	mma.sync.aligned.m16n8k8.row.col.f32.f16.f16.f32 {%f105095,%f105096,%f105097,%f105098}, {%r1,%r2}, {%r3}, {%f105095,%f105096,%f105097,%f105098};

	// end inline asm
	// begin inline asm
	mma.sync.aligned.m16n8k8.row.col.f32.f16.f16.f32 {%f105095,%f105096,%f105097,%f105098}, {%r1,%r2}, {%r3}, {%f105095,%f105096,%f105097,%f105098};

	// end inline asm
	// begin inline asm
	mma.sync.aligned.m16n8k8.row.col.f32.f16.f16.f32 {%f105095,%f105096,%f105097,%f105098}, {%r1,%r2}, {%r3}, {%f105095,%f105096,%f105097,%f105098};

	// end inline asm
	// begin inline asm
	mma.sync.aligned.m16n8k8.row.col.f32.f16.f16.f32 {%f105095,%f105096,%f105097,%f105098}, {%r1,%r2}, {%r3}, {%f105095,%f105096,%f105097,%f105098};

	// end inline asm
	// begin inline asm
	mma.sync.aligned.m16n8k8.row.col.f32.f16.f16.f32 {%f105095,%f105096,%f105097,%f105098}, {%r1,%r2}, {%r3}, {%f105095,%f105096,%f105097,%f105098};

	// end inline asm
	// begin inline asm
	mma.sync.aligned.m16n8k8.row.col.f32.f16.f16.f32 {%f105095,%f105096,%f105097,%f105098}, {%r1,%r2}, {%r3}, {%f105095,%f105096,%f105097,%f105098};

	// end inline asm
	// begin inline asm
	mma.sync.aligned.m16n8k8.row.col.f32.f16.f16.f32 {%f105095,%f105096,%f105097,%f105098}, {%r1,%r2}, {%r3}, {%f105095,%f105096,%f105097,%f105098};

	// end inline asm
	// begin inline asm
	mma.sync.aligned.m16n8k8.row.col.f32.f16.f16.f32 {%f105095,%f105096,%f105097,%f105098}, {%r1,%r2}, {%r3}, {%f105095,%f105096,%f105097,%f105098};

	// end inline asm
	// begin inline asm
	mma.sync.aligned.m16n8k8.row.col.f32.f16.f16.f32 {%f105095,%f105096,%f105097,%f105098}, {%r1,%r2}, {%r3}, {%f105095,%f105096,%f105097,%f105098};

	// end inline asm
	// begin inline asm
	mma.sync.aligned.m16n8k8.row.col.f32.f16.f16.f32 {%f105095,%f105096,%f105097,%f105098}, {%r1,%r2}, {%r3}, {%f105095,%f105096,%f105097,%f105098};

	// end inline asm
	// begin inline asm
	mma.sync.aligned.m16n8k8.row.col.f32.f16.f16.f32 {%f105095,%f105096,%f105097,%f105098}, {%r1,%r2}, {%r3}, {%f105095,%f105096,%f105097,%f105098};

	// end inline asm
	// begin inline asm
	mma.sync.aligned.m16n8k8.row.col.f32.f16.f16.f32 {%f105095,%f105096,%f105097,%f105098}, {%r1,%r2}, {%r3}, {%f105095,%f105096,%f105097,%f105098};

	// end inline asm
	// begin inline asm
	mma.sync.aligned.m16n8k8.row.col.f32.f16.f16.f32 {%f105095,%f105096,%f105097,%f105098}, {%r1,%r2}, {%r3}, {%f105095,%f105096,%f105097,%f105098};

	// end inline asm
	// begin inline asm
	mma.sync.aligned.m16n8k8.row.col.f32.f16.f16.f32 {%f105095,%f105096,%f105097,%f105098}, {%r1,%r2}, {%r3}, {%f105095,%f105096,%f105097,%f105098};

	// end inline asm
	// begin inline asm
	mma.sync.aligned.m16n8k8.row.col.f32.f16.f16.f32 {%f105095,%f105096,%f105097,%f105098}, {%r1,%r2}, {%r3}, {%f105095,%f105096,%f105097,%f105098};

	// end inline asm
	// begin inline asm
	mma.sync.aligned.m16n8k8.row.col.f32.f16.f16.f32 {%f105095,%f105096,%f105097,%f105098}, {%r1,%r2}, {%r3}, {%f105095,%f105096,%f105097,%f105098};

	// end inline asm
	// begin inline asm
	mma.sync.aligned.m16n8k8.row.col.f32.f16.f16.f32 {%f105095,%f105096,%f105097,%f105098}, {%r1,%r2}, {%r3}, {%f105095,%f105096,%f105097,%f105098};

	// end inline asm
	// begin inline asm
	mma.sync.aligned.m16n8k8.row.col.f32.f16.f16.f32 {%f105095,%f105096,%f105097,%f105098}, {%r1,%r2}, {%r3}, {%f105095,%f105096,%f105097,%f105098};

	// end inline asm
	// begin inline asm
	mma.sync.aligned.m16n8k8.row.col.f32.f16.f16.f32 {%f105095,%f105096,%f105097,%f105098}, {%r1,%r2}, {%r3}, {%f105095,%f105096,%f105097,%f105098};

	// end inline asm
	// begin inline asm
	mma.sync.aligned.m16n8k8.row.col.f32.f16.f16.f32 {%f105095,%f105096,%f105097,%f105098}, {%r1,%r2}, {%r3}, {%f105095,%f105096,%f105097,%f105098};

	// end inline asm
	// begin inline asm
	mma.sync.aligned.m16n8k8.row.col.f32.f16.f16.f32 {%f105095,%f105096,%f105097,%f105098}, {%r1,%r2}, {%r3}, {%f105095,%f105096,%f105097,%f105098};

	// end inline asm
	// begin inline asm
	mma.sync.aligned.m16n8k8.row.col.f32.f16.f16.f32 {%f105095,%f105096,%f105097,%f105098}, {%r1,%r2}, {%r3}, {%f105095,%f105096,%f105097,%f105098};

	// end inline asm
	// begin inline asm
	mma.sync.aligned.m16n8k8.row.col.f32.f16.f16.f32 {%f105095,%f105096,%f105097,%f105098}, {%r1,%r2}, {%r3}, {%f105095,%f105096,%f105097,%f105098};

	// end inline asm
	// begin inline asm
	mma.sync.aligned.m16n8k8.row.col.f32.f16.f16.f32 {%f105095,%f105096,%f105097,%f105098}, {%r1,%r2}, {%r3}, {%f105095,%f105096,%f105097,%f105098};

	// end inline asm
	// begin inline asm
	mma.sync.aligned.m16n8k8.row.col.f32.f16.f16.f32 {%f105095,%f105096,%f105097,%f105098}, {%r1,%r2}, {%r3}, {%f105095,%f105096,%f105097,%f105098};

	// end inline asm
	// begin inline asm
	mma.sync.aligned.m16n8k8.row.col.f32.f16.f16.f32 {%f105095,%f105096,%f105097,%f105098}, {%r1,%r2}, {%r3}, {%f105095,%f105096,%f105097,%f105098};

	// end inline asm
	// begin inline asm
	mma.sync.aligned.m16n8k8.row.col.f32.f16.f16.f32 {%f105095,%f105096,%f105097,%f105098}, {%r1,%r2}, {%r3}, {%f105095,%f105096,%f105097,%f105098};

	// end inline asm
	// begin inline asm
	mma.sync.aligned.m16n8k8.row.col.f32.f16.f16.f32 {%f105095,%f105096,%f105097,%f105098}, {%r1,%r2}, {%r3}, {%f105095,%f105096,%f105097,%f105098};

	// end inline asm
	// begin inline asm
	mma.sync.aligned.m16n8k8.row.col.f32.f16.f16.f32 {%f105095,%f105096,%f105097,%f105098}, {%r1,%r2}, {%r3}, {%f105095,%f105096,%f105097,%f105098};

	// end inline asm
	// begin inline asm
	mma.sync.aligned.m16n8k8.row.col.f32.f16.f16.f32 {%f105095,%f105096,%f105097,%f105098}, {%r1,%r2}, {%r3}, {%f105095,%f105096,%f105097,%f105098};

	// end inline asm
	// begin inline asm
	mma.sync.aligned.m16n8k8.row.col.f32.f16.f16.f32 {%f105095,%f105096,%f105097,%f105098}, {%r1,%r2}, {%r3}, {%f105095,%f105096,%f105097,%f105098};

	// end inline asm
	// begin inline asm
	mma.sync.aligned.m16n8k8.row.col.f32.f16.f16.f32 {%f105095,%f105096,%f105097,%f105098}, {%r1,%r2}, {%r3}, {%f105095,%f105096,%f105097,%f105098};

	// end inline asm
	// begin inline asm
	mma.sync.aligned.m16n8k8.row.col.f32.f16.f16.f32 {%f105095,%f105096,%f105097,%f105098}, {%r1,%r2}, {%r3}, {%f105095,%f105096,%f105097,%f105098};

	// end inline asm
	// begin inline asm
	mma.sync.aligned.m16n8k8.row.col.f32.f16.f16.f32 {%f105095,%f105096,%f105097,%f105098}, {%r1,%r2}, {%r3}, {%f105095,%f105096,%f105097,%f105098};

	// end inline asm
	// begin inline asm
	mma.sync.aligned.m16n8k8.row.col.f32.f16.f16.f32 {%f105095,%f105096,%f105097,%f105098}, {%r1,%r2}, {%r3}, {%f105095,%f105096,%f105097,%f105098};

	// end inline asm
	// begin inline asm
	mma.sync.aligned.m16n8k8.row.col.f32.f16.f16.f32 {%f105095,%f105096,%f105097,%f105098}, {%r1,%r2}, {%r3}, {%f105095,%f105096,%f105097,%f105098};

	// end inline asm
	// begin inline asm
	mma.sync.aligned.m16n8k8.row.col.f32.f16.f16.f32 {%f105095,%f105096,%f105097,%f105098}, {%r1,%r2}, {%r3}, {%f105095,%f105096,%f105097,%f105098};

	// end inline asm
	// begin inline asm
	mma.sync.aligned.m16n8k8.row.col.f32.f16.f16.f32 {%f105095,%f105096,%f105097,%f105098}, {%r1,%r2}, {%r3}, {%f105095,%f105096,%f105097,%f105098};

	// end inline asm
	// begin inline asm
	mma.sync.aligned.m16n8k8.row.col.f32.f16.f16.f32 {%f105095,%f105096,%f105097,%f105098}, {%r1,%r2}, {%r3}, {%f105095,%f105096,%f105097,%f105098};

	// end inline asm
	// begin inline asm
	mma.sync.aligned.m16n8k8.row.col.f32.f16.f16.f32 {%f105095,%f105096,%f105097,%f105098}, {%r1,%r2}, {%r3}, {%f105095,%f105096,%f105097,%f105098};

	// end inline asm
	// begin inline asm
	mma.sync.aligned.m16n8k8.row.col.f32.f16.f16.f32 {%f105095,%f105096,%f105097,%f105098}, {%r1,%r2}, {%r3}, {%f105095,%f105096,%f105097,%f105098};

	// end inline asm
	// begin inline asm
	mma.sync.aligned.m16n8k8.row.col.f32.f16.f16.f32 {%f105095,%f105096,%f105097,%f105098}, {%r1,%r2}, {%r3}, {%f105095,%f105096,%f105097,%f105098};

	// end inline asm
	// begin inline asm
	mma.sync.aligned.m16n8k8.row.col.f32.f16.f16.f32 {%f105095,%f105096,%f105097,%f105098}, {%r1,%r2}, {%r3}, {%f105095,%f105096,%f105097,%f105098};

	// end inline asm
	// begin inline asm
	mma.sync.aligned.m16n8k8.row.col.f32.f16.f16.f32 {%f105095,%f105096,%f105097,%f105098}, {%r1,%r2}, {%r3}, {%f105095,%f105096,%f105097,%f105098};

	// end inline asm
	// begin inline asm
	mma.sync.aligned.m16n8k8.row.col.f32.f16.f16.f32 {%f105095,%f105096,%f105097,%f105098}, {%r1,%r2}, {%r3}, {%f105095,%f105096,%f105097,%f105098};

	// end inline asm
	// begin inline asm
	mma.sync.aligned.m16n8k8.row.col.f32.f16.f16.f32 {%f105095,%f105096,%f105097,%f105098}, {%r1,%r2}, {%r3}, {%f105095,%f105096,%f105097,%f105098};

	// end inline asm
	// begin inline asm
	mma.sync.aligned.m16n8k8.row.col.f32.f16.f16.f32 {%f105095,%f105096,%f105097,%f105098}, {%r1,%r2}, {%r3}, {%f105095,%f105096,%f105097,%f105098};

	// end inline asm
	// begin inline asm
	mma.sync.aligned.m16n8k8.row.col.f32.f16.f16.f32 {%f105095,%f105096,%f105097,%f105098}, {%r1,%r2}, {%r3}, {%f105095,%f105096,%f105097,%f105098};

	// end inline asm
	// begin inline asm
	mma.sync.aligned.m16n8k8.row.col.f32.f16.f16.f32 {%f105095,%f105096,%f105097,%f105098}, {%r1,%r2}, {%r3}, {%f105095,%f105096,%f105097,%f105098};

	// end inline asm
	// begin inline asm
	mma.sync.aligned.m16n8k8.row.col.f32.f16.f16.f32 {%f105095,%f105096,%f105097,%f105098}, {%r1,%r2}, {%r3}, {%f105095,%f105096,%f105097,%f105098};

	// end inline asm
	// begin inline asm
	mma.sync.aligned.m16n8k8.row.col.f32.f16.f16.f32 {%f105095,%f105096,%f105097,%f105098}, {%r1,%r2}, {%r3}, {%f105095,%f105096,%f105097,%f105098};

	// end inline asm
	// begin inline asm
	mma.sync.aligned.m16n8k8.row.col.f32.f16.f16.f32 {%f105095,%f105096,%f105097,%f105098}, {%r1,%r2}, {%r3}, {%f105095,%f105096,%f105097,%f105098};

	// end inline asm
	// begin inline asm
	mma.sync.aligned.m16n8k8.row.col.f32.f16.f16.f32 {%f105095,%f105096,%f105097,%f105098}, {%r1,%r2}, {%r3}, {%f105095,%f105096,%f105097,%f105098};

	// end inline asm
	// begin inline asm
	mma.sync.aligned.m16n8k8.row.col.f32.f16.f16.f32 {%f105095,%f105096,%f105097,%f105098}, {%r1,%r2}, {%r3}, {%f105095,%f105096,%f105097,%f105098};

	// end inline asm
	// begin inline asm
	mma.sync.aligned.m16n8k8.row.col.f32.f16.f16.f32 {%f105095,%f105096,%f105097,%f105098}, {%r1,%r2}, {%r3}, {%f105095,%f105096,%f105097,%f105098};

	// end inline asm
	// begin inline asm
	mma.sync.aligned.m16n8k8.row.col.f32.f16.f16.f32 {%f105095,%f105096,%f105097,%f105098}, {%r1,%r2}, {%r3}, {%f105095,%f105096,%f105097,%f105098};

	// end inline asm
	// begin inline asm
	mma.sync.aligned.m16n8k8.row.col.f32.f16.f16.f32 {%f105095,%f105096,%f105097,%f105098}, {%r1,%r2}, {%r3}, {%f105095,%f105096,%f105097,%f105098};

	// end inline asm
	// begin inline asm
	mma.sync.aligned.m16n8k8.row.col.f32.f16.f16.f32 {%f105095,%f105096,%f105097,%f105098}, {%r1,%r2}, {%r3}, {%f105095,%f105096,%f105097,%f105098};

	// end inline asm
	// begin inline asm
	mma.sync.aligned.m16n8k8.row.col.f32.f16.f16.f32 {%f105095,%f105096,%f105097,%f105098}, {%r1,%r2}, {%r3}, {%f105095,%f105096,%f105097,%f105098};

	// end inline asm
	// begin inline asm
	mma.sync.aligned.m16n8k8.row.col.f32.f16.f16.f32 {%f105095,%f105096,%f105097,%f105098}, {%r1,%r2}, {%r3}, {%f105095,%f105096,%f105097,%f105098};

	// end inline asm
	// begin inline asm
	mma.sync.aligned.m16n8k8.row.col.f32.f16.f16.f32 {%f105095,%f105096,%f105097,%f105098}, {%r1,%r2}, {%r3}, {%f105095,%f105096,%f105097,%f105098};

	// end inline asm
	// begin inline asm
	mma.sync.aligned.m16n8k8.row.col.f32.f16.f16.f32 {%f105095,%f105096,%f105097,%f105098}, {%r1,%r2}, {%r3}, {%f105095,%f105096,%f105097,%f105098};

	// end inline asm
	// begin inline asm
	mma.sync.aligned.m16n8k8.row.col.f32.f16.f16.f32 {%f105095,%f105096,%f105097,%f105098}, {%r1,%r2}, {%r3}, {%f105095,%f105096,%f105097,%f105098};

	// end inline asm
	// begin inline asm
	mma.sync.aligned.m16n8k8.row.col.f32.f16.f16.f32 {%f105095,%f105096,%f105097,%f105098}, {%r1,%r2}, {%r3}, {%f105095,%f105096,%f105097,%f105098};

	// end inline asm
	// begin inline asm
	mma.sync.aligned.m16n8k8.row.col.f32.f16.f16.f32 {%f105095,%f105096,%f105097,%f105098}, {%r1,%r2}, {%r3}, {%f105095,%f105096,%f105097,%f105098};

	// end inline asm
	// begin inline asm
	mma.sync.aligned.m16n8k8.row.col.f32.f16.f16.f32 {%f105095,%f105096,%f105097,%f105098}, {%r1,%r2}, {%r3}, {%f105095,%f105096,%f105097,%f105098};

	// end inline asm
	// begin inline asm
	mma.sync.aligned.m16n8k8.row.col.f32.f16.f16.f32 {%f105095,%f105096,%f105097,%f105098}, {%r1,%r2}, {%r3}, {%f105095,%f105096,%f105097,%f105098};

	// end inline asm
	// begin inline asm
	mma.sync.aligned.m16n8k8.row.col.f32.f16.f16.f32 {%f105095,%f105096,%f105097,%f105098}, {%r1,%r2}, {%r3}, {%f105095,%f105096,%f105097,%f105098};

	// end inline asm
	// begin inline asm
	mma.sync.aligned.m16n8k8.row.col.f32.f16.f16.f32 {%f105095,%f105096,%f105097,%f105098}, {%r1,%r2}, {%r3}, {%f105095,%f105096,%f105097,%f105098};

	// end inline asm
	// begin inline asm
	mma.sync.aligned.m16n8k8.row.col.f32.f16.f16.f32 {%f105095,%f105096,%f105097,%f105098}, {%r1,%r2}, {%r3}, {%f105095,%f105096,%f105097,%f105098};

	// end inline asm
	// begin inline asm
	mma.sync.aligned.m16n8k8.row.col.f32.f16.f16.f32 {%f105095,%f105096,%f105097,%f105098}, {%r1,%r2}, {%r3}, {%f105095,%f105096,%f105097,%f105098};

	// end inline asm
	// begin inline asm
	mma.sync.aligned.m16n8k8.row.col.f32.f16.f16.f32 {%f105095,%f105096,%f105097,%f105098}, {%r1,%r2}, {%r3}, {%f105095,%f105096,%f105097,%f105098};

	// end inline asm
	// begin inline asm
	mma.sync.aligned.m16n8k8.row.col.f32.f16.f16.f32 {%f105095,%f105096,%f105097,%f105098}, {%r1,%r2}, {%r3}, {%f105095,%f105096,%f105097,%f105098};

	// end inline asm
	// begin inline asm
	mma.sync.aligned.m16n8k8.row.col.f32.f16.f16.f32 {%f105095,%f105096,%f105097,%f105098}, {%r1,%r2}, {%r3}, {%f105095,%f105096,%f105097,%f105098};

	// end inline asm
	// begin inline asm
	mma.sync.aligned.m16n8k8.row.col.f32.f16.f16.f32 {%f105095,%f105096,%f105097,%f105098}, {%r1,%r2}, {%r3}, {%f105095,%f105096,%f105097,%f105098};

	// end inline asm
	// begin inline asm
	mma.sync.aligned.m16n8k8.row.col.f32.f16.f16.f32 {%f105095,%f105096,%f105097,%f105098}, {%r1,%r2}, {%r3}, {%f105095,%f105096,%f105097,%f105098};

	// end inline asm
	// begin inline asm
	mma.sync.aligned.m16n8k8.row.col.f32.f16.f16.f32 {%f105095,%f105096,%f105097,%f105098}, {%r1,%r2}, {%r3}, {%f105095,%f105096,%f105097,%f105098};

	// end inline asm
	// begin inline asm
	mma.sync.aligned.m16n8k8.row.col.f32.f16.f16.f32 {%f105095,%f105096,%f105097,%f105098}, {%r1,%r2}, {%r3}, {%f105095,%f105096,%f105097,%f105098};

	// end inline asm
	// begin inline asm
	mma.sync.aligned.m16n8k8.row.col.f32.f16.f16.f32 {%f105095,%f105096,%f105097,%f105098}, {%r1,%r2}, {%r3}, {%f105095,%f105096,%f105097,%f105098};

	// end inline asm
	// begin inline asm
	mma.sync.aligned.m16n8k8.row.col.f32.f16.f16.f32 {%f105095,%f105096,%f105097,%f105098}, {%r1,%r2}, {%r3}, {%f105095,%f105096,%f105097,%f105098};

	// end inline asm
	// begin inline asm
	mma.sync.aligned.m16n8k8.row.col.f32.f16.f16.f32 {%f105095,%f105096,%f105097,%f105098}, {%r1,%r2}, {%r3}, {%f105095,%f105096,%f105097,%f105098};

	// end inline asm
	// begin inline asm
	mma.sync.aligned.m16n8k8.row.col.f32.f16.f16.f32 {%f105095,%f105096,%f105097,%f105098}, {%r1,%r2}, {%r3}, {%f105095,%f105096,%f105097,%f105098};

	// end inline asm
	// begin inline asm
	mma.sync.aligned.m16n8k8.row.col.f32.f16.f16.f32 {%f105095,%f105096,%f105097,%f105098}, {%r1,%r2}, {%r3}, {%f105095,%f105096,%f105097,%f105098};

	// end inline asm
	// begin inline asm
	mma.sync.aligned.m16n8k8.row.col.f32.f16.f16.f32 {%f105095,%f105096,%f105097,%f105098}, {%r1,%r2}, {%r3}, {%f105095,%f105096,%f105097,%f105098};

	// end inline asm
	// begin inline asm
	mma.sync.aligned.m16n8k8.row.col.f32.f16.f16.f32 {%f105095,%f105096,%f105097,%f105098}, {%r1,%r2}, {%r3}, {%f105095,%f105096,%f105097,%f105098};

	// end inline asm
	// begin inline asm
	mma.sync.aligned.m16n8k8.row.col.f32.f16.f16.f32 {%f105095,%f105096,%f105097,%f105098}, {%r1,%r2}, {%r3}, {%f105095,%f105096,%f105097,%f105098};

	// end inline asm
	// begin inline asm
	mma.sync.aligned.m16n8k8.row.col.f32.f16.f16.f32 {%f105095,%f105096,%f105097,%f105098}, {%r1,%r2}, {%r3}, {%f105095,%f105096,%f105097,%f105098};

	// end inline asm
	// begin inline asm
	mma.sync.aligned.m16n8k8.row.col.f32.f16.f16.f32 {%f105095,%f105096,%f105097,%f105098}, {%r1,%r2}, {%r3}, {%f105095,%f105096,%f105097,%f105098};

	// end inline asm
	// begin inline asm
	mma.sync.aligned.m16n8k8.row.col.f32.f16.f16.f32 {%f105095,%f105096,%f105097,%f105098}, {%r1,%r2}, {%r3}, {%f105095,%f105096,%f105097,%f105098};

	// end inline asm
	// begin inline asm
	mma.sync.aligned.m16n8k8.row.col.f32.f16.f16.f32 {%f105095,%f105096,%f105097,%f105098}, {%r1,%r2}, {%r3}, {%f105095,%f105096,%f105097,%f105098};

	// end inline asm
	// begin inline asm
	mma.sync.aligned.m16n8k8.row.col.f32.f16.f16.f32 {%f105095,%f105096,%f105097,%f105098}, {%r1,%r2}, {%r3}, {%f105095,%f105096,%f105097,%f105098};

	// end inline asm
	// begin inline asm
	mma.sync.aligned.m16n8k8.row.col.f32.f16.f16.f32 {%f105095,%f105096,%f105097,%f105098}, {%r1,%r2}, {%r3}, {%f105095,%f105096,%f105097,%f105098};

	// end inline asm
	// begin inline asm
	mma.sync.aligned.m16n8k8.row.col.f32.f16.f16.f32 {%f105095,%f105096,%f105097,%f105098}, {%r1,%r2}, {%r3}, {%f105095,%f105096,%f105097,%f105098};

	// end inline asm
	// begin inline asm
	mma.sync.aligned.m16n8k8.row.col.f32.f16.f16.f32 {%f105095,%f105096,%f105097,%f105098}, {%r1,%r2}, {%r3}, {%f105095,%f105096,%f105097,%f105098};

	// end inline asm
	// begin inline asm
	mma.sync.aligned.m16n8k8.row.col.f32.f16.f16.f32 {%f105095,%f105096,%f105097,%f105098}, {%r1,%r2}, {%r3}, {%f105095,%f105096,%f105097,%f105098};

	// end inline asm
	// begin inline asm
	mma.sync.aligned.m16n8k8.row.col.f32.f16.f16.f32 {%f105095,%f105096,%f105097,%f105098}, {%r1,%r2}, {%r3}, {%f105095,%f105096,%f105097,%f105098};

	// end inline asm
	// begin inline asm
	mma.sync.aligned.m16n8k8.row.col.f32.f16.f16.f32 {%f105095,%f105096,%f105097,%f105098}, {%r1,%r2}, {%r3}, {%f105095,%f105096,%f105097,%f105098};

	// end inline asm
	// begin inline asm
	mma.sync.aligned.m16n8k8.row.col.f32.f16.f16.f32 {%f105095,%f105096,%f105097,%f105098}, {%r1,%r2}, {%r3}, {%f105095,%f105096,%f105097,%f105098};

	// end inline asm
	// begin inline asm
	mma.sync.aligned.m16n8k8.row.col.f32.f16.f16.f32 {%f105095,%f105096,%f105097,%f105098}, {%r1,%r2}, {%r3}, {%f105095,%f105096,%f105097,%f105098};

	// end inline asm
	// begin inline asm
	mma.sync.aligned.m16n8k8.row.col.f32.f16.f16.f32 {%f105095,%f105096,%f105097,%f105098}, {%r1,%r2}, {%r3}, {%f105095,%f105096,%f105097,%f105098};

	// end inline asm
	// begin inline asm
	mma.sync.aligned.m16n8k8.row.col.f32.f16.f16.f32 {%f105095,%f105096,%f105097,%f105098}, {%r1,%r2}, {%r3}, {%f105095,%f105096,%f105097,%f105098};

	// end inline asm
	// begin inline asm
	mma.sync.aligned.m16n8k8.row.col.f32.f16.f16.f32 {%f105095,%f105096,%f105097,%f105098}, {%r1,%r2}, {%r3}, {%f105095,%f105096,%f105097,%f105098};

	// end inline asm
	// begin inline asm
	mma.sync.aligned.m16n8k8.row.col.f32.f16.f16.f32 {%f105095,%f105096,%f105097,%f105098}, {%r1,%r2}, {%r3}, {%f105095,%f105096,%f105097,%f105098};

	// end inline asm
	// begin inline asm
	mma.sync.aligned.m16n8k8.row.col.f32.f16.f16.f32 {%f105095,%f105096,%f105097,%f105098}, {%r1,%r2}, {%r3}, {%f105095,%f105096,%f105097,%f105098};

	// end inline asm
	// begin inline asm
	mma.sync.aligned.m16n8k8.row.col.f32.f16.f16.f32 {%f105095,%f105096,%f105097,%f105098}, {%r1,%r2}, {%r3}, {%f105095,%f105096,%f105097,%f105098};

	// end inline asm
	// begin inline asm
	mma.sync.aligned.m16n8k8.row.col.f32.f16.f16.f32 {%f105095,%f105096,%f105097,%f105098}, {%r1,%r2}, {%r3}, {%f105095,%f105096,%f105097,%f105098};

	// end inline asm
	// begin inline asm
	mma.sync.aligned.m16n8k8.row.col.f32.f16.f16.f32 {%f105095,%f105096,%f105097,%f105098}, {%r1,%r2}, {%r3}, {%f105095,%f105096,%f105097,%f105098};

	// end inline asm
	// begin inline asm
	mma.sync.aligned.m16n8k8.row.col.f32.f16.f16.f32 {%f105095,%f105096,%f105097,%f105098}, {%r1,%r2}, {%r3}, {%f105095,%f105096,%f105097,%f105098};

	// end inline asm
	// begin inline asm
	mma.sync.aligned.m16n8k8.row.col.f32.f16.f16.f32 {%f105095,%f105096,%f105097,%f105098}, {%r1,%r2}, {%r3}, {%f105095,%f105096,%f105097,%f105098};

	// end inline asm
	// begin inline asm
	mma.sync.aligned.m16n8k8.row.col.f32.f16.f16.f32 {%f105095,%f105096,%f105097,%f105098}, {%r1,%r2}, {%r3}, {%f105095,%f105096,%f105097,%f105098};

	// end inline asm
	// begin inline asm
	mma.sync.aligned.m16n8k8.row.col.f32.f16.f16.f32 {%f105095,%f105096,%f105097,%f105098}, {%r1,%r2}, {%r3}, {%f105095,%f105096,%f105097,%f105098};

	// end inline asm
	// begin inline asm
	mma.sync.aligned.m16n8k8.row.col.f32.f16.f16.f32 {%f105095,%f105096,%f105097,%f105098}, {%r1,%r2}, {%r3}, {%f105095,%f105096,%f105097,%f105098};

	// end inline asm
	// begin inline asm
	mma.sync.aligned.m16n8k8.row.col.f32.f16.f16.f32 {%f105095,%f105096,%f105097,%f105098}, {%r1,%r2}, {%r3}, {%f105095,%f105096,%f105097,%f105098};

	// end inline asm
	// begin inline asm
	mma.sync.aligned.m16n8k8.row.col.f32.f16.f16.f32 {%f105095,%f105096,%f105097,%f105098}, {%r1,%r2}, {%r3}, {%f105095,%f105096,%f105097,%f105098};

	// end inline asm
	// begin inline asm
	mma.sync.aligned.m16n8k8.row.col.f32.f16.f16.f32 {%f105095,%f105096,%f105097,%f105098}, {%r1,%r2}, {%r3}, {%f105095,%f105096,%f105097,%f105098};

	// end inline asm
	// begin inline asm
	mma.sync.aligned.m16n8k8.row.col.f32.f16.f16.f32 {%f105095,%f105096,%f105097,%f105098}, {%r1,%r2}, {%r3}, {%f105095,%f105096,%f105097,%f105098};

	// end inline asm
	// begin inline asm
	mma.sync.aligned.m16n8k8.row.col.f32.f16.f16.f32 {%f105095,%f105096,%f105097,%f105098}, {%r1,%r2}, {%r3}, {%f105095,%f105096,%f105097,%f105098};

	// end inline asm
	// begin inline asm
	mma.sync.aligned.m16n8k8.row.col.f32.f16.f16.f32 {%f105095,%f105096,%f105097,%f105098}, {%r1,%r2}, {%r3}, {%f105095,%f105096,%f105097,%f105098};

	// end inline asm
	// begin inline asm
	mma.sync.aligned.m16n8k8.row.col.f32.f16.f16.f32 {%f105095,%f105096,%f105097,%f105098}, {%r1,%r2}, {%r3}, {%f105095,%f105096,%f105097,%f105098};

	// end inline asm
	// begin inline asm
	mma.sync.aligned.m16n8k8.row.col.f32.f16.f16.f32 {%f105095,%f105096,%f105097,%f105098}, {%r1,%r2}, {%r3}, {%f105095,%f105096,%f105097,%f105098};

	// end inline asm
	// begin inline asm
	mma.sync.aligned.m16n8k8.row.col.f32.f16.f16.f32 {%f105095,%f105096,%f105097,%f105098}, {%r1,%r2}, {%r3}, {%f105095,%f105096,%f105097,%f105098};

	// end inline asm
	// begin inline asm
	mma.sync.aligned.m16n8k8.row.col.f32.f16.f16.f32 {%f105095,%f105096,%f105097,%f105098}, {%r1,%r2}, {%r3}, {%f105095,%f105096,%f105097,%f105098};

	// end inline asm
	// begin inline asm
	mma.sync.aligned.m16n8k8.row.col.f32.f16.f16.f32 {%f105095,%f105096,%f105097,%f105098}, {%r1,%r2}, {%r3}, {%f105095,%f105096,%f105097,%f105098};

	// end inline asm
	// begin inline asm
	mma.sync.aligned.m16n8k8.row.col.f32.f16.f16.f32 {%f105095,%f105096,%f105097,%f105098}, {%r1,%r2}, {%r3}, {%f105095,%f105096,%f105097,%f105098};

	// end inline asm
	// begin inline asm
	mma.sync.aligned.m16n8k8.row.col.f32.f16.f16.f32 {%f105095,%f105096,%f105097,%f105098}, {%r1,%r2}, {%r3}, {%f105095,%f105096,%f105097,%f105098};

	// end inline asm
	// begin inline asm
	mma.sync.aligned.m16n8k8.row.col.f32.f16.f16.f32 {%f105095,%f105096,%f105097,%f105098}, {%r1,%r2}, {%r3}, {%f105095,%f105096,%f105097,%f105098};

	// end inline asm
	// begin inline asm
	mma.sync.aligned.m16n8k8.row.col.f32.f16.f16.f32 {%f105095,%f105096,%f105097,%f105098}, {%r1,%r2}, {%r3}, {%f105095,%f105096,%f105097,%f105098};

	// end inline asm
	// begin inline asm
	mma.sync.aligned.m16n8k8.row.col.f32.f16.f16.f32 {%f105095,%f105096,%f105097,%f105098}, {%r1,%r2}, {%r3}, {%f105095,%f105096,%f105097,%f105098};

	// end inline asm
	// begin inline asm
	mma.sync.aligned.m16n8k8.row.col.f32.f16.f16.f32 {%f105095,%f105096,%f105097,%f105098}, {%r1,%r2}, {%r3}, {%f105095,%f105096,%f105097,%f105098};

	// end inline asm
	// begin inline asm
	mma.sync.aligned.m16n8k8.row.col.f32.f16.f16.f32 {%f105095,%f105096,%f105097,%f105098}, {%r1,%r2}, {%r3}, {%f105095,%f105096,%f105097,%f105098};

	// end inline asm
	// begin inline asm
	mma.sync.aligned.m16n8k8.row.col.f32.f16.f16.f32 {%f105095,%f105096,%f105097,%f105098}, {%r1,%r2}, {%r3}, {%f105095,%f105096,%f105097,%f105098};

	// end inline asm
	// begin inline asm
	mma.sync.aligned.m16n8k8.row.col.f32.f16.f16.f32 {%f105095,%f105096,%f105097,%f105098}, {%r1,%r2}, {%r3}, {%f105095,%f105096,%f105097,%f105098};

	// end inline asm
	// begin inline asm
	mma.sync.aligned.m16n8k8.row.col.f32.f16.f16.f32 {%f105095,%f105096,%f105097,%f105098}, {%r1,%r2}, {%r3}, {%f105095,%f105096,%f105097,%f105098};

	// end inline asm
	// begin inline asm
	mma.sync.aligned.m16n8k8.row.col.f32.f16.f16.f32 {%f105095,%f105096,%f105097,%f105098}, {%r1,%r2}, {%r3}, {%f105095,%f105096,%f105097,%f105098};

	// end inline asm
	// begin inline asm
	mma.sync.aligned.m16n8k8.row.col.f32.f16.f16.f32 {%f105095,%f105096,%f105097,%f105098}, {%r1,%r2}, {%r3}, {%f105095,%f105096,%f105097,%f105098};

	// end inline asm
	// begin inline asm
	mma.sync.aligned.m16n8k8.row.col.f32.f16.f16.f32 {%f105095,%f105096,%f105097,%f105098}, {%r1,%r2}, {%r3}, {%f105095,%f105096,%f105097,%f105098};

	// end inline asm
	// begin inline asm
	mma.sync.aligned.m16n8k8.row.col.f32.f16.f16.f32 {%f105095,%f105096,%f105097,%f105098}, {%r1,%r2}, {%r3}, {%f105095,%f105096,%f105097,%f105098};

	// end inline asm
	// begin inline asm
	mma.sync.aligned.m16n8k8.row.col.f32.f16.f16.f32 {%f105095,%f105096,%f105097,%f105098}, {%r1,%r2}, {%r3}, {%f105095,%f105096,%f105097,%f105098};

	// end inline asm
	// begin inline asm
	mma.sync.aligned.m16n8k8.row.col.f32.f16.f16.f32 {%f105095,%f105096,%f105097,%f105098}, {%r1,%r2}, {%r3}, {%f105095,%f105096,%f105097,%f105098};

	// end inline asm
	// begin inline asm
	mma.sync.aligned.m16n8k8.row.col.f32.f16.f16.f32 {%f105095,%f105096,%f105097,%f105098}, {%r1,%r2}, {%r3}, {%f105095,%f105096,%f105097,%f105098};

	// end inline asm
	// begin inline asm
	mma.sync.aligned.m16n8k8.row.col.f32.f16.f16.f32 {%f105095,%f105096,%f105097,%f105098}, {%r1,%r2}, {%r3}, {%f105095,%f105096,%f105097,%f105098};

	// end inline asm
	// begin inline asm
	mma.sync.aligned.m16n8k8.row.col.f32.f16.f16.f32 {%f105095,%f105096,%f105097,%f105098}, {%r1,%r2}, {%r3}, {%f105095,%f105096,%f105097,%f105098};

	// end inline asm
	// begin inline asm
	mma.sync.aligned.m16n8k8.row.col.f32.f16.f16.f32 {%f105095,%f105096,%f105097,%f105098}, {%r1,%r2}, {%r3}, {%f105095,%f105096,%f105097,%f105098};

	// end inline asm
	// begin inline asm
	mma.sync.aligned.m16n8k8.row.col.f32.f16.f16.f32 {%f105095,%f105096,%f105097,%f105098}, {%r1,%r2}, {%r3}, {%f105095,%f105096,%f105097,%f105098};

	// end inline asm
	// begin inline asm
	mma.sync.aligned.m16n8k8.row.col.f32.f16.f16.f32 {%f105095,%f105096,%f105097,%f105098}, {%r1,%r2}, {%r3}, {%f105095,%f105096,%f105097,%f105098};

	// end inline asm
	// begin inline asm
	mma.sync.aligned.m16n8k8.row.col.f32.f16.f16.f32 {%f105095,%f105096,%f105097,%f105098}, {%r1,%r2}, {%r3}, {%f105095,%f105096,%f105097,%f105098};

	// end inline asm
	// begin inline asm
	mma.sync.aligned.m16n8k8.row.col.f32.f16.f16.f32 {%f105095,%f105096,%f105097,%f105098}, {%r1,%r2}, {%r3}, {%f105095,%f105096,%f105097,%f105098};

	// end inline asm
	// begin inline asm
	mma.sync.aligned.m16n8k8.row.col.f32.f16.f16.f32 {%f105095,%f105096,%f105097,%f105098}, {%r1,%r2}, {%r3}, {%f105095,%f105096,%f105097,%f105098};

	// end inline asm
	// begin inline asm
	mma.sync.aligned.m16n8k8.row.col.f32.f16.f16.f32 {%f105095,%f105096,%f105097,%f105098}, {%r1,%r2}, {%r3}, {%f105095,%f105096,%f105097,%f105098};

	// end inline asm
	// begin inline asm
	mma.sync.aligned.m16n8k8.row.col.f32.f16.f16.f32 {%f105095,%f105096,%f105097,%f105098}, {%r1,%r2}, {%r3}, {%f105095,%f105096,%f105097,%f105098};

	// end inline asm
	// begin inline asm
	mma.sync.aligned.m16n8k8.row.col.f32.f16.f16.f32 {%f105095,%f105096,%f105097,%f105098}, {%r1,%r2}, {%r3}, {%f105095,%f105096,%f105097,%f105098};

	// end inline asm
	// begin inline asm
	mma.sync.aligned.m16n8k8.row.col.f32.f16.f16.f32 {%f105095,%f105096,%f105097,%f105098}, {%r1,%r2}, {%r3}, {%f105095,%f105096,%f105097,%f105098};

	// end inline asm
	// begin inline asm
	mma.sync.aligned.m16n8k8.row.col.f32.f16.f16.f32 {%f105095,%f105096,%f105097,%f105098}, {%r1,%r2}, {%r3}, {%f105095,%f105096,%f105097,%f105098};

	// end inline asm
	// begin inline asm
	mma.sync.aligned.m16n8k8.row.col.f32.f16.f16.f32 {%f105095,%f105096,%f105097,%f105098}, {%r1,%r2}, {%r3}, {%f105095,%f105096,%f105097,%f105098};

	// end inline asm
	mov.f32 	%f107935, %f105095;
	mov.f32 	%f107937, %f105097;
	mov.f32 	%f107936, %f105096;
	mov.f32 	%f107938, %f105098;
	// begin inline asm
	mma.sync.aligned.m16n8k8.row.col.f32.f16.f16.f32 {%f107935,%f107936,%f107937,%f107938}, {%r1,%r2}, {%r3}, {%f107935,%f107936,%f107937,%f107938};

	// end inline asm
	// begin inline asm
	mma.sync.aligned.m16n8k8.row.col.f32.f16.f16.f32 {%f107935,%f107936,%f107937,%f107938}, {%r1,%r2}, {%r3}, {%f107935,%f107936,%f107937,%f107938};

	// end inline asm
	// begin inline asm
	mma.sync.aligned.m16n8k8.row.col.f32.f16.f16.f32 {%f107935,%f107936,%f107937,%f107938}, {%r1,%r2}, {%r3}, {%f107935,%f107936,%f107937,%f107938};

	// end inline asm
	// begin inline asm
	mma.sync.aligned.m16n8k8.row.col.f32.f16.f16.f32 {%f107935,%f107936,%f107937,%f107938}, {%r1,%r2}, {%r3}, {%f107935,%f107936,%f107937,%f107938};

	// end inline asm
	// begin inline asm
	mma.sync.aligned.m16n8k8.row.col.f32.f16.f16.f32 {%f107935,%f107936,%f107937,%f107938}, {%r1,%r2}, {%r3}, {%f107935,%f107936,%f107937,%f107938};

	// end inline asm
	// begin inline asm
	mma.sync.aligned.m16n8k8.row.col.f32.f16.f16.f32 {%f107935,%f107936,%f107937,%f107938}, {%r1,%r2}, {%r3}, {%f107935,%f107936,%f107937,%f107938};

	// end inline asm
	// begin inline asm
	mma.sync.aligned.m16n8k8.row.col.f32.f16.f16.f32 {%f107935,%f107936,%f107937,%f107938}, {%r1,%r2}, {%r3}, {%f107935,%f107936,%f107937,%f107938};

	// end inline asm
	// begin inline asm
	mma.sync.aligned.m16n8k8.row.col.f32.f16.f16.f32 {%f107935,%f107936,%f107937,%f107938}, {%r1,%r2}, {%r3}, {%f107935,%f107936,%f107937,%f107938};

	// end inline asm
	// begin inline asm
	mma.sync.aligned.m16n8k8.row.col.f32.f16.f16.f32 {%f107935,%f107936,%f107937,%f107938}, {%r1,%r2}, {%r3}, {%f107935,%f107936,%f107937,%f107938};

	// end inline asm
	// begin inline asm
	mma.sync.aligned.m16n8k8.row.col.f32.f16.f16.f32 {%f107935,%f107936,%f107937,%f107938}, {%r1,%r2}, {%r3}, {%f107935,%f107936,%f107937,%f107938};

	// end inline asm
	// begin inline asm
	mma.sync.aligned.m16n8k8.row.col.f32.f16.f16.f32 {%f107935,%f107936,%f107937,%f107938}, {%r1,%r2}, {%r3}, {%f107935,%f107936,%f107937,%f107938};

	// end inline asm
	// begin inline asm
	mma.sync.aligned.m16n8k8.row.col.f32.f16.f16.f32 {%f107935,%f107936,%f107937,%f107938}, {%r1,%r2}, {%r3}, {%f107935,%f107936,%f107937,%f107938};

	// end inline asm
	// begin inline asm
	mma.sync.aligned.m16n8k8.row.col.f32.f16.f16.f32 {%f107935,%f107936,%f107937,%f107938}, {%r1,%r2}, {%r3}, {%f107935,%f107936,%f107937,%f107938};

	// end inline asm
	// begin inline asm
	mma.sync.aligned.m16n8k8.row.col.f32.f16.f16.f32 {%f107935,%f107936,%f107937,%f107938}, {%r1,%r2}, {%r3}, {%f107935,%f107936,%f107937,%f107938};

	// end inline asm
	// begin inline asm
	mma.sync.aligned.m16n8k8.row.col.f32.f16.f16.f32 {%f107935,%f107936,%f107937,%f107938}, {%r1,%r2}, {%r3}, {%f107935,%f107936,%f107937,%f107938};

	// end inline asm
	// begin inline asm
	mma.sync.aligned.m16n8k8.row.col.f32.f16.f16.f32 {%f107935,%f107936,%f107937,%f107938}, {%r1,%r2}, {%r3}, {%f107935,%f107936,%f107937,%f107938};

	// end inline asm
	// begin inline asm
	mma.sync.aligned.m16n8k8.row.col.f32.f16.f16.f32 {%f107935,%f107936,%f107937,%f107938}, {%r1,%r2}, {%r3}, {%f107935,%f107936,%f107937,%f107938};

	// end inline asm
	// begin inline asm
	mma.sync.aligned.m16n8k8.row.col.f32.f16.f16.f32 {%f107935,%f107936,%f107937,%f107938}, {%r1,%r2}, {%r3}, {%f107935,%f107936,%f107937,%f107938};

	// end inline asm
	// begin inline asm
	mma.sync.aligned.m16n8k8.row.col.f32.f16.f16.f32 {%f107935,%f107936,%f107937,%f107938}, {%r1,%r2}, {%r3}, {%f107935,%f107936,%f107937,%f107938};

	// end inline asm
	// begin inline asm
	mma.sync.aligned.m16n8k8.row.col.f32.f16.f16.f32 {%f107935,%f107936,%f107937,%f107938}, {%r1,%r2}, {%r3}, {%f107935,%f107936,%f107937,%f107938};

	// end inline asm
	// begin inline asm
	mma.sync.aligned.m16n8k8.row.col.f32.f16.f16.f32 {%f107935,%f107936,%f107937,%f107938}, {%r1,%r2}, {%r3}, {%f107935,%f107936,%f107937,%f107938};

	// end inline asm
	// begin inline asm
	mma.sync.aligned.m16n8k8.row.col.f32.f16.f16.f32 {%f107935,%f107936,%f107937,%f107938}, {%r1,%r2}, {%r3}, {%f107935,%f107936,%f107937,%f107938};

	// end inline asm
	// begin inline asm
	mma.sync.aligned.m16n8k8.row.col.f32.f16.f16.f32 {%f107935,%f107936,%f107937,%f107938}, {%r1,%r2}, {%r3}, {%f107935,%f107936,%f107937,%f107938};

	// end inline asm
	// begin inline asm
	mma.sync.aligned.m16n8k8.row.col.f32.f16.f16.f32 {%f107935,%f107936,%f107937,%f107938}, {%r1,%r2}, {%r3}, {%f107935,%f107936,%f107937,%f107938};

	// end inline asm
	// begin inline asm
	mma.sync.aligned.m16n8k8.row.col.f32.f16.f16.f32 {%f107935,%f107936,%f107937,%f107938}, {%r1,%r2}, {%r3}, {%f107935,%f107936,%f107937,%f107938};

	// end inline asm
	// begin inline asm
	mma.sync.aligned.m16n8k8.row.col.f32.f16.f16.f32 {%f107935,%f107936,%f107937,%f107938}, {%r1,%r2}, {%r3}, {%f107935,%f107936,%f107937,%f107938};

	// end inline asm
	// begin inline asm
	mma.sync.aligned.m16n8k8.row.col.f32.f16.f16.f32 {%f107935,%f107936,%f107937,%f107938}, {%r1,%r2}, {%r3}, {%f107935,%f107936,%f107937,%f107938};

	// end inline asm
	// begin inline asm
	mma.sync.aligned.m16n8k8.row.col.f32.f16.f16.f32 {%f107935,%f107936,%f107937,%f107938}, {%r1,%r2}, {%r3}, {%f107935,%f107936,%f107937,%f107938};

	// end inline asm
	// begin inline asm
	mma.sync.aligned.m16n8k8.row.col.f32.f16.f16.f32 {%f107935,%f107936,%f107937,%f107938}, {%r1,%r2}, {%r3}, {%f107935,%f107936,%f107937,%f107938};

	// end inline asm
	// begin inline asm
	mma.sync.aligned.m16n8k8.row.col.f32.f16.f16.f32 {%f107935,%f107936,%f107937,%f107938}, {%r1,%r2}, {%r3}, {%f107935,%f107936,%f107937,%f107938};

	// end inline asm
	// begin inline asm
	mma.sync.aligned.m16n8k8.row.col.f32.f16.f16.f32 {%f107935,%f107936,%f107937,%f107938}, {%r1,%r2}, {%r3}, {%f107935,%f107936,%f107937,%f107938};

	// end inline asm
	// begin inline asm
	mma.sync.aligned.m16n8k8.row.col.f32.f16.f16.f32 {%f107935,%f107936,%f107937,%f107938}, {%r1,%r2}, {%r3}, {%f107935,%f107936,%f107937,%f107938};

	// end inline asm
	// begin inline asm
	mma.sync.aligned.m16n8k8.row.col.f32.f16.f16.f32 {%f107935,%f107936,%f107937,%f107938}, {%r1,%r2}, {%r3}, {%f107935,%f107936,%f107937,%f107938};

	// end inline asm
	// begin inline asm
	mma.sync.aligned.m16n8k8.row.col.f32.f16.f16.f32 {%f107935,%f107936,%f107937,%f107938}, {%r1,%r2}, {%r3}, {%f107935,%f107936,%f107937,%f107938};

	// end inline asm
	// begin inline asm
	mma.sync.aligned.m16n8k8.row.col.f32.f16.f16.f32 {%f107935,%f107936,%f107937,%f107938}, {%r1,%r2}, {%r3}, {%f107935,%f107936,%f107937,%f107938};

	// end inline asm
	// begin inline asm
	mma.sync.aligned.m16n8k8.row.col.f32.f16.f16.f32 {%f107935,%f107936,%f107937,%f107938}, {%r1,%r2}, {%r3}, {%f107935,%f107936,%f107937,%f107938};

	// end inline asm
	// begin inline asm
	mma.sync.aligned.m16n8k8.row.col.f32.f16.f16.f32 {%f107935,%f107936,%f107937,%f107938}, {%r1,%r2}, {%r3}, {%f107935,%f107936,%f107937,%f107938};

	// end inline asm
	// begin inline asm
	mma.sync.aligned.m16n8k8.row.col.f32.f16.f16.f32 {%f107935,%f107936,%f107937,%f107938}, {%r1,%r2}, {%r3}, {%f107935,%f107936,%f107937,%f107938};

	// end inline asm
	// begin inline asm
	mma.sync.aligned.m16n8k8.row.col.f32.f16.f16.f32 {%f107935,%f107936,%f107937,%f107938}, {%r1,%r2}, {%r3}, {%f107935,%f107936,%f107937,%f107938};

	// end inline asm
	// begin inline asm
	mma.sync.aligned.m16n8k8.row.col.f32.f16.f16.f32 {%f107935,%f107936,%f107937,%f107938}, {%r1,%r2}, {%r3}, {%f107935,%f107936,%f107937,%f107938};

	// end inline asm
	// begin inline asm
	mma.sync.aligned.m16n8k8.row.col.f32.f16.f16.f32 {%f107935,%f107936,%f107937,%f107938}, {%r1,%r2}, {%r3}, {%f107935,%f107936,%f107937,%f107938};

	// end inline asm
	// begin inline asm
	mma.sync.aligned.m16n8k8.row.col.f32.f16.f16.f32 {%f107935,%f107936,%f107937,%f107938}, {%r1,%r2}, {%r3}, {%f107935,%f107936,%f107937,%f107938};

	// end inline asm
	// begin inline asm
	mma.sync.aligned.m16n8k8.row.col.f32.f16.f16.f32 {%f107935,%f107936,%f107937,%f107938}, {%r1,%r2}, {%r3}, {%f107935,%f107936,%f107937,%f107938};

	// end inline asm
	// begin inline asm
	mma.sync.aligned.m16n8k8.row.col.f32.f16.f16.f32 {%f107935,%f107936,%f107937,%f107938}, {%r1,%r2}, {%r3}, {%f107935,%f107936,%f107937,%f107938};

	// end inline asm
	// begin inline asm
	mma.sync.aligned.m16n8k8.row.col.f32.f16.f16.f32 {%f107935,%f107936,%f107937,%f107938}, {%r1,%r2}, {%r3}, {%f107935,%f107936,%f107937,%f107938};

	// end inline asm
	// begin inline asm
	mma.sync.aligned.m16n8k8.row.col.f32.f16.f16.f32 {%f107935,%f107936,%f107937,%f107938}, {%r1,%r2}, {%r3}, {%f107935,%f107936,%f107937,%f107938};

	// end inline asm
	// begin inline asm
	mma.sync.aligned.m16n8k8.row.col.f32.f16.f16.f32 {%f107935,%f107936,%f107937,%f107938}, {%r1,%r2}, {%r3}, {%f107935,%f107936,%f107937,%f107938};

	// end inline asm
	// begin inline asm
	mma.sync.aligned.m16n8k8.row.col.f32.f16.f16.f32 {%f107935,%f107936,%f107937,%f107938}, {%r1,%r2}, {%r3}, {%f107935,%f107936,%f107937,%f107938};

	// end inline asm
	// begin inline asm
	mma.sync.aligned.m16n8k8.row.col.f32.f16.f16.f32 {%f107935,%f107936,%f107937,%f107938}, {%r1,%r2}, {%r3}, {%f107935,%f107936,%f107937,%f107938};

	// end inline asm
	// begin inline asm
	mma.sync.aligned.m16n8k8.row.col.f32.f16.f16.f32 {%f107935,%f107936,%f107937,%f107938}, {%r1,%r2}, {%r3}, {%f107935,%f107936,%f107937,%f107938};

	// end inline asm
	// begin inline asm
	mma.sync.aligned.m16n8k8.row.col.f32.f16.f16.f32 {%f107935,%f107936,%f107937,%f107938}, {%r1,%r2}, {%r3}, {%f107935,%f107936,%f107937,%f107938};

	// end inline asm
	// begin inline asm
	mma.sync.aligned.m16n8k8.row.col.f32.f16.f16.f32 {%f107935,%f107936,%f107937,%f107938}, {%r1,%r2}, {%r3}, {%f107935,%f107936,%f107937,%f107938};

	// end inline asm
	// begin inline asm
	mma.sync.aligned.m16n8k8.row.col.f32.f16.f16.f32 {%f107935,%f107936,%f107937,%f107938}, {%r1,%r2}, {%r3}, {%f107935,%f107936,%f107937,%f107938};

	// end inline asm
	// begin inline asm
	mma.sync.aligned.m16n8k8.row.col.f32.f16.f16.f32 {%f107935,%f107936,%f107937,%f107938}, {%r1,%r2}, {%r3}, {%f107935,%f107936,%f107937,%f107938};

	// end inline asm
	// begin inline asm
	mma.sync.aligned.m16n8k8.row.col.f32.f16.f16.f32 {%f107935,%f107936,%f107937,%f107938}, {%r1,%r2}, {%r3}, {%f107935,%f107936,%f107937,%f107938};

	// end inline asm
	// begin inline asm
	mma.sync.aligned.m16n8k8.row.col.f32.f16.f16.f32 {%f107935,%f107936,%f107937,%f107938}, {%r1,%r2}, {%r3}, {%f107935,%f107936,%f107937,%f107938};

	// end inline asm
	// begin inline asm
	mma.sync.aligned.m16n8k8.row.col.f32.f16.f16.f32 {%f107935,%f107936,%f107937,%f107938}, {%r1,%r2}, {%r3}, {%f107935,%f107936,%f107937,%f107938};

	// end inline asm
	// begin inline asm
	mma.sync.aligned.m16n8k8.row.col.f32.f16.f16.f32 {%f107935,%f107936,%f107937,%f107938}, {%r1,%r2}, {%r3}, {%f107935,%f107936,%f107937,%f107938};

	// end inline asm
	// begin inline asm
	mma.sync.aligned.m16n8k8.row.col.f32.f16.f16.f32 {%f107935,%f107936,%f107937,%f107938}, {%r1,%r2}, {%r3}, {%f107935,%f107936,%f107937,%f107938};

	// end inline asm
	// begin inline asm
	mma.sync.aligned.m16n8k8.row.col.f32.f16.f16.f32 {%f107935,%f107936,%f107937,%f107938}, {%r1,%r2}, {%r3}, {%f107935,%f107936,%f107937,%f107938};

	// end inline asm
	// begin inline asm
	mma.sync.aligned.m16n8k8.row.col.f32.f16.f16.f32 {%f107935,%f107936,%f107937,%f107938}, {%r1,%r2}, {%r3}, {%f107935,%f107936,%f107937,%f107938};

	// end inline asm
	// begin inline asm
	mma.sync.aligned.m16n8k8.row.col.f32.f16.f16.f32 {%f107935,%f107936,%f107937,%f107938}, {%r1,%r2}, {%r3}, {%f107935,%f107936,%f107937,%f107938};

	// end inline asm
	// begin inline asm
	mma.sync.aligned.m16n8k8.row.col.f32.f16.f16.f32 {%f107935,%f107936,%f107937,%f107938}, {%r1,%r2}, {%r3}, {%f107935,%f107936,%f107937,%f107938};

	// end inline asm
	// begin inline asm
	mma.sync.aligned.m16n8k8.row.col.f32.f16.f16.f32 {%f107935,%f107936,%f107937,%f107938}, {%r1,%r2}, {%r3}, {%f107935,%f107936,%f107937,%f107938};

	// end inline asm
	// begin inline asm
	mma.sync.aligned.m16n8k8.row.col.f32.f16.f16.f32 {%f107935,%f107936,%f107937,%f107938}, {%r1,%r2}, {%r3}, {%f107935,%f107936,%f107937,%f107938};

	// end inline asm
	// begin inline asm
	mma.sync.aligned.m16n8k8.row.col.f32.f16.f16.f32 {%f107935,%f107936,%f107937,%f107938}, {%r1,%r2}, {%r3}, {%f107935,%f107936,%f107937,%f107938};

	// end inline asm
	// begin inline asm
	mma.sync.aligned.m16n8k8.row.col.f32.f16.f16.f32 {%f107935,%f107936,%f107937,%f107938}, {%r1,%r2}, {%r3}, {%f107935,%f107936,%f107937,%f107938};

	// end inline asm
	// begin inline asm
	mma.sync.aligned.m16n8k8.row.col.f32.f16.f16.f32 {%f107935,%f107936,%f107937,%f107938}, {%r1,%r2}, {%r3}, {%f107935,%f107936,%f107937,%f107938};

	// end inline asm
	// begin inline asm
	mma.sync.aligned.m16n8k8.row.col.f32.f16.f16.f32 {%f107935,%f107936,%f107937,%f107938}, {%r1,%r2}, {%r3}, {%f107935,%f107936,%f107937,%f107938};

	// end inline asm
	// begin inline asm
	mma.sync.aligned.m16n8k8.row.col.f32.f16.f16.f32 {%f107935,%f107936,%f107937,%f107938}, {%r1,%r2}, {%r3}, {%f107935,%f107936,%f107937,%f107938};

	// end inline asm
	// begin inline asm
	mma.sync.aligned.m16n8k8.row.col.f32.f16.f16.f32 {%f107935,%f107936,%f107937,%f107938}, {%r1,%r2}, {%r3}, {%f107935,%f107936,%f107937,%f107938};

	// end inline asm
	// begin inline asm
	mma.sync.aligned.m16n8k8.row.col.f32.f16.f16.f32 {%f107935,%f107936,%f107937,%f107938}, {%r1,%r2}, {%r3}, {%f107935,%f107936,%f107937,%f107938};

	// end inline asm
	// begin inline asm
	mma.sync.aligned.m16n8k8.row.col.f32.f16.f16.f32 {%f107935,%f107936,%f107937,%f107938}, {%r1,%r2}, {%r3}, {%f107935,%f107936,%f107937,%f107938};

	// end inline asm
	// begin inline asm
	mma.sync.aligned.m16n8k8.row.col.f32.f16.f16.f32 {%f107935,%f107936,%f107937,%f107938}, {%r1,%r2}, {%r3}, {%f107935,%f107936,%f107937,%f107938};

	// end inline asm
	// begin inline asm
	mma.sync.aligned.m16n8k8.row.col.f32.f16.f16.f32 {%f107935,%f107936,%f107937,%f107938}, {%r1,%r2}, {%r3}, {%f107935,%f107936,%f107937,%f107938};

	// end inline asm
	// begin inline asm
	mma.sync.aligned.m16n8k8.row.col.f32.f16.f16.f32 {%f107935,%f107936,%f107937,%f107938}, {%r1,%r2}, {%r3}, {%f107935,%f107936,%f107937,%f107938};

	// end inline asm
	// begin inline asm
	mma.sync.aligned.m16n8k8.row.col.f32.f16.f16.f32 {%f107935,%f107936,%f107937,%f107938}, {%r1,%r2}, {%r3}, {%f107935,%f107936,%f107937,%f107938};

	// end inline asm
	// begin inline asm
	mma.sync.aligned.m16n8k8.row.col.f32.f16.f16.f32 {%f107935,%f107936,%f107937,%f107938}, {%r1,%r2}, {%r3}, {%f107935,%f107936,%f107937,%f107938};

	// end inline asm
	// begin inline asm
	mma.sync.aligned.m16n8k8.row.col.f32.f16.f16.f32 {%f107935,%f107936,%f107937,%f107938}, {%r1,%r2}, {%r3}, {%f107935,%f107936,%f107937,%f107938};

	// end inline asm
	// begin inline asm
	mma.sync.aligned.m16n8k8.row.col.f32.f16.f16.f32 {%f107935,%f107936,%f107937,%f107938}, {%r1,%r2}, {%r3}, {%f107935,%f107936,%f107937,%f107938};

	// end inline asm
	// begin inline asm
	mma.sync.aligned.m16n8k8.row.col.f32.f16.f16.f32 {%f107935,%f107936,%f107937,%f107938}, {%r1,%r2}, {%r3}, {%f107935,%f107936,%f107937,%f107938};

	// end inline asm
	// begin inline asm
	mma.sync.aligned.m16n8k8.row.col.f32.f16.f16.f32 {%f107935,%f107936,%f107937,%f107938}, {%r1,%r2}, {%r3}, {%f107935,%f107936,%f107937,%f107938};

	// end inline asm
	// begin inline asm
	mma.sync.aligned.m16n8k8.row.col.f32.f16.f16.f32 {%f107935,%f107936,%f107937,%f107938}, {%r1,%r2}, {%r3}, {%f107935,%f107936,%f107937,%f107938};

	// end inline asm
	// begin inline asm
	mma.sync.aligned.m16n8k8.row.col.f32.f16.f16.f32 {%f107935,%f107936,%f107937,%f107938}, {%r1,%r2}, {%r3}, {%f107935,%f107936,%f107937,%f107938};

	// end inline asm
	// begin inline asm
	mma.sync.aligned.m16n8k8.row.col.f32.f16.f16.f32 {%f107935,%f107936,%f107937,%f107938}, {%r1,%r2}, {%r3}, {%f107935,%f107936,%f107937,%f107938};

	// end inline asm
	// begin inline asm
	mma.sync.aligned.m16n8k8.row.col.f32.f16.f16.f32 {%f107935,%f107936,%f107937,%f107938}, {%r1,%r2}, {%r3}, {%f107935,%f107936,%f107937,%f107938};

	// end inline asm
	// begin inline asm
	mma.sync.aligned.m16n8k8.row.col.f32.f16.f16.f32 {%f107935,%f107936,%f107937,%f107938}, {%r1,%r2}, {%r3}, {%f107935,%f107936,%f107937,%f107938};

	// end inline asm
	// begin inline asm
	mma.sync.aligned.m16n8k8.row.col.f32.f16.f16.f32 {%f107935,%f107936,%f107937,%f107938}, {%r1,%r2}, {%r3}, {%f107935,%f107936,%f107937,%f107938};

	// end inline asm
	// begin inline asm
	mma.sync.aligned.m16n8k8.row.col.f32.f16.f16.f32 {%f107935,%f107936,%f107937,%f107938}, {%r1,%r2}, {%r3}, {%f107935,%f107936,%f107937,%f107938};

	// end inline asm
	// begin inline asm
	mma.sync.aligned.m16n8k8.row.col.f32.f16.f16.f32 {%f107935,%f107936,%f107937,%f107938}, {%r1,%r2}, {%r3}, {%f107935,%f107936,%f107937,%f107938};

	// end inline asm
	// begin inline asm
	mma.sync.aligned.m16n8k8.row.col.f32.f16.f16.f32 {%f107935,%f107936,%f107937,%f107938}, {%r1,%r2}, {%r3}, {%f107935,%f107936,%f107937,%f107938};

	// end inline asm
	// begin inline asm
	mma.sync.aligned.m16n8k8.row.col.f32.f16.f16.f32 {%f107935,%f107936,%f107937,%f107938}, {%r1,%r2}, {%r3}, {%f107935,%f107936,%f107937,%f107938};

	// end inline asm
	// begin inline asm
	mma.sync.aligned.m16n8k8.row.col.f32.f16.f16.f32 {%f107935,%f107936,%f107937,%f107938}, {%r1,%r2}, {%r3}, {%f107935,%f107936,%f107937,%f107938};

	// end inline asm
	// begin inline asm
	mma.sync.aligned.m16n8k8.row.col.f32.f16.f16.f32 {%f107935,%f107936,%f107937,%f107938}, {%r1,%r2}, {%r3}, {%f107935,%f107936,%f107937,%f107938};

	// end inline asm
	// begin inline asm
	mma.sync.aligned.m16n8k8.row.col.f32.f16.f16.f32 {%f107935,%f107936,%f107937,%f107938}, {%r1,%r2}, {%r3}, {%f107935,%f107936,%f107937,%f107938};

	// end inline asm
	// begin inline asm
	mma.sync.aligned.m16n8k8.row.col.f32.f16.f16.f32 {%f107935,%f107936,%f107937,%f107938}, {%r1,%r2}, {%r3}, {%f107935,%f107936,%f107937,%f107938};

	// end inline asm
	// begin inline asm
	mma.sync.aligned.m16n8k8.row.col.f32.f16.f16.f32 {%f107935,%f107936,%f107937,%f107938}, {%r1,%r2}, {%r3}, {%f107935,%f107936,%f107937,%f107938};

	// end inline asm
	// begin inline asm
	mma.sync.aligned.m16n8k8.row.col.f32.f16.f16.f32 {%f107935,%f107936,%f107937,%f107938}, {%r1,%r2}, {%r3}, {%f107935,%f107936,%f107937,%f107938};

	// end inline asm
	// begin inline asm
	mma.sync.aligned.m16n8k8.row.col.f32.f16.f16.f32 {%f107935,%f107936,%f107937,%f107938}, {%r1,%r2}, {%r3}, {%f107935,%f107936,%f107937,%f107938};

	// end inline asm
	// begin inline asm
	mma.sync.aligned.m16n8k8.row.col.f32.f16.f16.f32 {%f107935,%f107936,%f107937,%f107938}, {%r1,%r2}, {%r3}, {%f107935,%f107936,%f107937,%f107938};

	// end inline asm
	// begin inline asm
	mma.sync.aligned.m16n8k8.row.col.f32.f16.f16.f32 {%f107935,%f107936,%f107937,%f107938}, {%r1,%r2}, {%r3}, {%f107935,%f107936,%f107937,%f107938};

	// end inline asm
	// begin inline asm
	mma.sync.aligned.m16n8k8.row.col.f32.f16.f16.f32 {%f107935,%f107936,%f107937,%f107938}, {%r1,%r2}, {%r3}, {%f107935,%f107936,%f107937,%f107938};

	// end inline asm
	// begin inline asm
	mma.sync.aligned.m16n8k8.row.col.f32.f16.f16.f32 {%f107935,%f107936,%f107937,%f107938}, {%r1,%r2}, {%r3}, {%f107935,%f107936,%f107937,%f107938};

	// end inline asm
	// begin inline asm
	mma.sync.aligned.m16n8k8.row.col.f32.f16.f16.f32 {%f107935,%f107936,%f107937,%f107938}, {%r1,%r2}, {%r3}, {%f107935,%f107936,%f107937,%f107938};

	// end inline asm
	// begin inline asm
	mma.sync.aligned.m16n8k8.row.col.f32.f16.f16.f32 {%f107935,%f107936,%f107937,%f107938}, {%r1,%r2}, {%r3}, {%f107935,%f107936,%f107937,%f107938};

	// end inline asm
	// begin inline asm
	mma.sync.aligned.m16n8k8.row.col.f32.f16.f16.f32 {%f107935,%f107936,%f107937,%f107938}, {%r1,%r2}, {%r3}, {%f107935,%f107936,%f107937,%f107938};

	// end inline asm
	// begin inline asm
	mma.sync.aligned.m16n8k8.row.col.f32.f16.f16.f32 {%f107935,%f107936,%f107937,%f107938}, {%r1,%r2}, {%r3}, {%f107935,%f107936,%f107937,%f107938};

	// end inline asm
	// begin inline asm
	mma.sync.aligned.m16n8k8.row.col.f32.f16.f16.f32 {%f107935,%f107936,%f107937,%f107938}, {%r1,%r2}, {%r3}, {%f107935,%f107936,%f107937,%f107938};

	// end inline asm
	// begin inline asm
	mma.sync.aligned.m16n8k8.row.col.f32.f16.f16.f32 {%f107935,%f107936,%f107937,%f107938}, {%r1,%r2}, {%r3}, {%f107935,%f107936,%f107937,%f107938};

	// end inline asm
	// begin inline asm
	mma.sync.aligned.m16n8k8.row.col.f32.f16.f16.f32 {%f107935,%f107936,%f107937,%f107938}, {%r1,%r2}, {%r3}, {%f107935,%f107936,%f107937,%f107938};

	// end inline asm
	// begin inline asm
	mma.sync.aligned.m16n8k8.row.col.f32.f16.f16.f32 {%f107935,%f107936,%f107937,%f107938}, {%r1,%r2}, {%r3}, {%f107935,%f107936,%f107937,%f107938};

	// end inline asm
	// begin inline asm
	mma.sync.aligned.m16n8k8.row.col.f32.f16.f16.f32 {%f107935,%f107936,%f107937,%f107938}, {%r1,%r2}, {%r3}, {%f107935,%f107936,%f107937,%f107938};

	// end inline asm
	// begin inline asm
	mma.sync.aligned.m16n8k8.row.col.f32.f16.f16.f32 {%f107935,%f107936,%f107937,%f107938}, {%r1,%r2}, {%r3}, {%f107935,%f107936,%f107937,%f107938};

	// end inline asm
	// begin inline asm
	mma.sync.aligned.m16n8k8.row.col.f32.f16.f16.f32 {%f107935,%f107936,%f107937,%f107938}, {%r1,%r2}, {%r3}, {%f107935,%f107936,%f107937,%f107938};

	// end inline asm
	// begin inline asm
	mma.sync.aligned.m16n8k8.row.col.f32.f16.f16.f32 {%f107935,%f107936,%f107937,%f107938}, {%r1,%r2}, {%r3}, {%f107935,%f107936,%f107937,%f107938};

	// end inline asm
	// begin inline asm
	mma.sync.aligned.m16n8k8.row.col.f32.f16.f16.f32 {%f107935,%f107936,%f107937,%f107938}, {%r1,%r2}, {%r3}, {%f107935,%f107936,%f107937,%f107938};

	// end inline asm
	// begin inline asm
	mma.sync.aligned.m16n8k8.row.col.f32.f16.f16.f32 {%f107935,%f107936,%f107937,%f107938}, {%r1,%r2}, {%r3}, {%f107935,%f107936,%f107937,%f107938};

	// end inline asm
	// begin inline asm
	mma.sync.aligned.m16n8k8.row.col.f32.f16.f16.f32 {%f107935,%f107936,%f107937,%f107938}, {%r1,%r2}, {%r3}, {%f107935,%f107936,%f107937,%f107938};

	// end inline asm
	// begin inline asm
	mma.sync.aligned.m16n8k8.row.col.f32.f16.f16.f32 {%f107935,%f107936,%f107937,%f107938}, {%r1,%r2}, {%r3}, {%f107935,%f107936,%f107937,%f107938};

	// end inline asm
	// begin inline asm
	mma.sync.aligned.m16n8k8.row.col.f32.f16.f16.f32 {%f107935,%f107936,%f107937,%f107938}, {%r1,%r2}, {%r3}, {%f107935,%f107936,%f107937,%f107938};

	// end inline asm
	// begin inline asm
	mma.sync.aligned.m16n8k8.row.col.f32.f16.f16.f32 {%f107935,%f107936,%f107937,%f107938}, {%r1,%r2}, {%r3}, {%f107935,%f107936,%f107937,%f107938};

	// end inline asm
	// begin inline asm
	mma.sync.aligned.m16n8k8.row.col.f32.f16.f16.f32 {%f107935,%f107936,%f107937,%f107938}, {%r1,%r2}, {%r3}, {%f107935,%f107936,%f107937,%f107938};

	// end inline asm
	// begin inline asm
	mma.sync.aligned.m16n8k8.row.col.f32.f16.f16.f32 {%f107935,%f107936,%f107937,%f107938}, {%r1,%r2}, {%r3}, {%f107935,%f107936,%f107937,%f107938};

	// end inline asm
	// begin inline asm
	mma.sync.aligned.m16n8k8.row.col.f32.f16.f16.f32 {%f107935,%f107936,%f107937,%f107938}, {%r1,%r2}, {%r3}, {%f107935,%f107936,%f107937,%f107938};

	// end inline asm
	// begin inline asm
	mma.sync.aligned.m16n8k8.row.col.f32.f16.f16.f32 {%f107935,%f107936,%f107937,%f107938}, {%r1,%r2}, {%r3}, {%f107935,%f107936,%f107937,%f107938};

	// end inline asm
	// begin inline asm
	mma.sync.aligned.m16n8k8.row.col.f32.f16.f16.f32 {%f107935,%f107936,%f107937,%f107938}, {%r1,%r2}, {%r3}, {%f107935,%f107936,%f107937,%f107938};

	// end inline asm
	// begin inline asm
	mma.sync.aligned.m16n8k8.row.col.f32.f16.f16.f32 {%f107935,%f107936,%f107937,%f107938}, {%r1,%r2}, {%r3}, {%f107935,%f107936,%f107937,%f107938};

	// end inline asm
	// begin inline asm
	mma.sync.aligned.m16n8k8.row.col.f32.f16.f16.f32 {%f107935,%f107936,%f107937,%f107938}, {%r1,%r2}, {%r3}, {%f107935,%f107936,%f107937,%f107938};

	// end inline asm
	// begin inline asm
	mma.sync.aligned.m16n8k8.row.col.f32.f16.f16.f32 {%f107935,%f107936,%f107937,%f107938}, {%r1,%r2}, {%r3}, {%f107935,%f107936,%f107937,%f107938};

	// end inline asm
	// begin inline asm
	mma.sync.aligned.m16n8k8.row.col.f32.f16.f16.f32 {%f107935,%f107936,%f107937,%f107938}, {%r1,%r2}, {%r3}, {%f107935,%f107936,%f107937,%f107938};

	// end inline asm
	// begin inline asm
	mma.sync.aligned.m16n8k8.row.col.f32.f16.f16.f32 {%f107935,%f107936,%f107937,%f107938}, {%r1,%r2}, {%r3}, {%f107935,%f107936,%f107937,%f107938};

	// end inline asm
	// begin inline asm
	mma.sync.aligned.m16n8k8.row.col.f32.f16.f16.f32 {%f107935,%f107936,%f107937,%f107938}, {%r1,%r2}, {%r3}, {%f107935,%f107936,%f107937,%f107938};

	// end inline asm
	// begin inline asm
	mma.sync.aligned.m16n8k8.row.col.f32.f16.f16.f32 {%f107935,%f107936,%f107937,%f107938}, {%r1,%r2}, {%r3}, {%f107935,%f107936,%f107937,%f107938};

	// end inline asm
	// begin inline asm
	mma.sync.aligned.m16n8k8.row.col.f32.f16.f16.f32 {%f107935,%f107936,%f107937,%f107938}, {%r1,%r2}, {%r3}, {%f107935,%f107936,%f107937,%f107938};

	// end inline asm
	// begin inline asm
	mma.sync.aligned.m16n8k8.row.col.f32.f16.f16.f32 {%f107935,%f107936,%f107937,%f107938}, {%r1,%r2}, {%r3}, {%f107935,%f107936,%f107937,%f107938};

	// end inline asm
	// begin inline asm
	mma.sync.aligned.m16n8k8.row.col.f32.f16.f16.f32 {%f107935,%f107936,%f107937,%f107938}, {%r1,%r2}, {%r3}, {%f107935,%f107936,%f107937,%f107938};

	// end inline asm
	// begin inline asm
	mma.sync.aligned.m16n8k8.row.col.f32.f16.f16.f32 {%f107935,%f107936,%f107937,%f107938}, {%r1,%r2}, {%r3}, {%f107935,%f107936,%f107937,%f107938};

	// end inline asm
	// begin inline asm
	mma.sync.aligned.m16n8k8.row.col.f32.f16.f16.f32 {%f107935,%f107936,%f107937,%f107938}, {%r1,%r2}, {%r3}, {%f107935,%f107936,%f107937,%f107938};

	// end inline asm
	// begin inline asm
	mma.sync.aligned.m16n8k8.row.col.f32.f16.f16.f32 {%f107935,%f107936,%f107937,%f107938}, {%r1,%r2}, {%r3}, {%f107935,%f107936,%f107937,%f107938};

	// end inline asm
	// begin inline asm
	mma.sync.aligned.m16n8k8.row.col.f32.f16.f16.f32 {%f107935,%f107936,%f107937,%f107938}, {%r1,%r2}, {%r3}, {%f107935,%f107936,%f107937,%f107938};

	// end inline asm
	// begin inline asm
	mma.sync.aligned.m16n8k8.row.col.f32.f16.f16.f32 {%f107935,%f107936,%f107937,%f107938}, {%r1,%r2}, {%r3}, {%f107935,%f107936,%f107937,%f107938};

	// end inline asm
	// begin inline asm
	mma.sync.aligned.m16n8k8.row.col.f32.f16.f16.f32 {%f107935,%f107936,%f107937,%f107938}, {%r1,%r2}, {%r3}, {%f107935,%f107936,%f107937,%f107938};

	// end inline asm
	// begin inline asm
	mma.sync.aligned.m16n8k8.row.col.f32.f16.f16.f32 {%f107935,%f107936,%f107937,%f107938}, {%r1,%r2}, {%r3}, {%f107935,%f107936,%f107937,%f107938};

	// end inline asm
	// begin inline asm
	mma.sync.aligned.m16n8k8.row.col.f32.f16.f16.f32 {%f107935,%f107936,%f107937,%f107938}, {%r1,%r2}, {%r3}, {%f107935,%f107936,%f107937,%f107938};

	// end inline asm
	// begin inline asm
	mma.sync.aligned.m16n8k8.row.col.f32.f16.f16.f32 {%f107935,%f107936,%f107937,%f107938}, {%r1,%r2}, {%r3}, {%f107935,%f107936,%f107937,%f107938};

	// end inline asm
	// begin inline asm
	mma.sync.aligned.m16n8k8.row.col.f32.f16.f16.f32 {%f107935,%f107936,%f107937,%f107938}, {%r1,%r2}, {%r3}, {%f107935,%f107936,%f107937,%f107938};

	// end inline asm
	// begin inline asm
	mma.sync.aligned.m16n8k8.row.col.f32.f16.f16.f32 {%f107935,%f107936,%f107937,%f107938}, {%r1,%r2}, {%r3}, {%f107935,%f107936,%f107937,%f107938};

	// end inline asm
	// begin inline asm
	mma.sync.aligned.m16n8k8.row.col.f32.f16.f16.f32 {%f107935,%f107936,%f107937,%f107938}, {%r1,%r2}, {%r3}, {%f107935,%f107936,%f107937,%f107938};

	// end inline asm
	// begin inline asm
	mma.sync.aligned.m16n8k8.row.col.f32.f16.f16.f32 {%f107935,%f107936,%f107937,%f107938}, {%r1,%r2}, {%r3}, {%f107935,%f107936,%f107937,%f107938};

	// end inline asm
	// begin inline asm
	mma.sync.aligned.m16n8k8.row.col.f32.f16.f16.f32 {%f107935,%f107936,%f107937,%f107938}, {%r1,%r2}, {%r3}, {%f107935,%f107936,%f107937,%f107938};

	// end inline asm
	// begin inline asm
	mma.sync.aligned.m16n8k8.row.col.f32.f16.f16.f32 {%f107935,%f107936,%f107937,%f107938}, {%r1,%r2}, {%r3}, {%f107935,%f107936,%f107937,%f107938};

	// end inline asm
	// begin inline asm
	mma.sync.aligned.m16n8k8.row.col.f32.f16.f16.f32 {%f107935,%f107936,%f107937,%f107938}, {%r1,%r2}, {%r3}, {%f107935,%f107936,%f107937,%f107938};

	// end inline asm
	// begin inline asm
	mma.sync.aligned.m16n8k8.row.col.f32.f16.f16.f32 {%f107935,%f107936,%f107937,%f107938}, {%r1,%r2}, {%r3}, {%f107935,%f107936,%f107937,%f107938};

	// end inline asm
	// begin inline asm
	mma.sync.aligned.m16n8k8.row.col.f32.f16.f16.f32 {%f107935,%f107936,%f107937,%f107938}, {%r1,%r2}, {%r3}, {%f107935,%f107936,%f107937,%f107938};

	// end inline asm
	// begin inline asm
	mma.sync.aligned.m16n8k8.row.col.f32.f16.f16.f32 {%f107935,%f107936,%f107937,%f107938}, {%r1,%r2}, {%r3}, {%f107935,%f107936,%f107937,%f107938};

	// end inline asm
	// begin inline asm
	mma.sync.aligned.m16n8k8.row.col.f32.f16.f16.f32 {%f107935,%f107936,%f107937,%f107938}, {%r1,%r2}, {%r3}, {%f107935,%f107936,%f107937,%f107938};

	// end inline asm
	// begin inline asm
	mma.sync.aligned.m16n8k8.row.col.f32.f16.f16.f32 {%f107935,%f107936,%f107937,%f107938}, {%r1,%r2}, {%r3}, {%f107935,%f107936,%f107937,%f107938};

	// end inline asm
	// begin inline asm
	mma.sync.aligned.m16n8k8.row.col.f32.f16.f16.f32 {%f107935,%f107936,%f107937,%f107938}, {%r1,%r2}, {%r3}, {%f107935,%f107936,%f107937,%f107938};

	// end inline asm
	// begin inline asm
	mma.sync.aligned.m16n8k8.row.col.f32.f16.f16.f32 {%f107935,%f107936,%f107937,%f107938}, {%r1,%r2}, {%r3}, {%f107935,%f107936,%f107937,%f107938};

	// end inline asm
	// begin inline asm
	mma.sync.aligned.m16n8k8.row.col.f32.f16.f16.f32 {%f107935,%f107936,%f107937,%f107938}, {%r1,%r2}, {%r3}, {%f107935,%f107936,%f107937,%f107938};

	// end inline asm
	// begin inline asm
	mma.sync.aligned.m16n8k8.row.col.f32.f16.f16.f32 {%f107935,%f107936,%f107937,%f107938}, {%r1,%r2}, {%r3}, {%f107935,%f107936,%f107937,%f107938};

	// end inline asm
	// begin inline asm
	mma.sync.aligned.m16n8k8.row.col.f32.f16.f16.f32 {%f107935,%f107936,%f107937,%f107938}, {%r1,%r2}, {%r3}, {%f107935,%f107936,%f107937,%f107938};

	// end inline asm
	// begin inline asm
	mma.sync.aligned.m16n8k8.row.col.f32.f16.f16.f32 {%f107935,%f107936,%f107937,%f107938}, {%r1,%r2}, {%r3}, {%f107935,%f107936,%f107937,%f107938};

	// end inline asm
	// begin inline asm
	mma.sync.aligned.m16n8k8.row.col.f32.f16.f16.f32 {%f107935,%f107936,%f107937,%f107938}, {%r1,%r2}, {%r3}, {%f107935,%f107936,%f107937,%f107938};

	// end inline asm
	// begin inline asm
	mma.sync.aligned.m16n8k8.row.col.f32.f16.f16.f32 {%f107935,%f107936,%f107937,%f107938}, {%r1,%r2}, {%r3}, {%f107935,%f107936,%f107937,%f107938};

	// end inline asm
	// begin inline asm
	mma.sync.aligned.m16n8k8.row.col.f32.f16.f16.f32 {%f107935,%f107936,%f107937,%f107938}, {%r1,%r2}, {%r3}, {%f107935,%f107936,%f107937,%f107938};

	// end inline asm
	// begin inline asm
	mma.sync.aligned.m16n8k8.row.col.f32.f16.f16.f32 {%f107935,%f107936,%f107937,%f107938}, {%r1,%r2}, {%r3}, {%f107935,%f107936,%f107937,%f107938};

	// end inline asm
	// begin inline asm
	mma.sync.aligned.m16n8k8.row.col.f32.f16.f16.f32 {%f107935,%f107936,%f107937,%f107938}, {%r1,%r2}, {%r3}, {%f107935,%f107936,%f107937,%f107938};

	// end inline asm
	// begin inline asm
	mma.sync.aligned.m16n8k8.row.col.f32.f16.f16.f32 {%f107935,%f107936,%f107937,%f107938}, {%r1,%r2}, {%r3}, {%f107935,%f107936,%f107937,%f107938};

	// end inline asm
	// begin inline asm
	mma.sync.aligned.m16n8k8.row.col.f32.f16.f16.f32 {%f107935,%f107936,%f107937,%f107938}, {%r1,%r2}, {%r3}, {%f107935,%f107936,%f107937,%f107938};

	// end inline asm
	// begin inline asm
	mma.sync.aligned.m16n8k8.row.col.f32.f16.f16.f32 {%f107935,%f107936,%f107937,%f107938}, {%r1,%r2}, {%r3}, {%f107935,%f107936,%f107937,%f107938};

	// end inline asm
	// begin inline asm
	mma.sync.aligned.m16n8k8.row.col.f32.f16.f16.f32 {%f107935,%f107936,%f107937,%f107938}, {%r1,%r2}, {%r3}, {%f107935,%f107936,%f107937,%f107938};

	// end inline asm
	// begin inline asm
	mma.sync.aligned.m16n8k8.row.col.f32.f16.f16.f32 {%f107935,%f107936,%f107937,%f107938}, {%r1,%r2}, {%r3}, {%f107935,%f107936,%f107937,%f107938};

	// end inline asm
	// begin inline asm
	mma.sync.aligned.m16n8k8.row.col.f32.f16.f16.f32 {%f107935,%f107936,%f107937,%f107938}, {%r1,%r2}, {%r3}, {%f107935,%f107936,%f107937,%f107938};

	// end inline asm
	// begin inline asm
	mma.sync.aligned.m16n8k8.row.col.f32.f16.f16.f32 {%f107935,%f107936,%f107937,%f107938}, {%r1,%r2}, {%r3}, {%f107935,%f107936,%f107937,%f107938};

	// end inline asm
	// begin inline asm
	mma.sync.aligned.m16n8k8.row.col.f32.f16.f16.f32 {%f107935,%f107936,%f107937,%f107938}, {%r1,%r2}, {%r3}, {%f107935,%f107936,%f107937,%f107938};

	// end inline asm
	// begin inline asm
	mma.sync.aligned.m16n8k8.row.col.f32.f16.f16.f32 {%f107935,%f107936,%f107937,%f107938}, {%r1,%r2}, {%r3}, {%f107935,%f107936,%f107937,%f107938};

	// end inline asm
	// begin inline asm
	mma.sync.aligned.m16n8k8.row.col.f32.f16.f16.f32 {%f107935,%f107936,%f107937,%f107938}, {%r1,%r2}, {%r3}, {%f107935,%f107936,%f107937,%f107938};

	// end inline asm
	// begin inline asm
	mma.sync.aligned.m16n8k8.row.col.f32.f16.f16.f32 {%f107935,%f107936,%f107937,%f107938}, {%r1,%r2}, {%r3}, {%f107935,%f107936,%f107937,%f107938};

	// end inline asm
	// begin inline asm
	mma.sync.aligned.m16n8k8.row.col.f32.f16.f16.f32 {%f107935,%f107936,%f107937,%f107938}, {%r1,%r2}, {%r3}, {%f107935,%f107936,%f107937,%f107938};

	// end inline asm
	// begin inline asm
	mma.sync.aligned.m16n8k8.row.col.f32.f16.f16.f32 {%f107935,%f107936,%f107937,%f107938}, {%r1,%r2}, {%r3}, {%f107935,%f107936,%f107937,%f107938};

	// end inline asm
	// begin inline asm
	mma.sync.aligned.m16n8k8.row.col.f32.f16.f16.f32 {%f107935,%f107936,%f107937,%f107938}, {%r1,%r2}, {%r3}, {%f107935,%f107936,%f107937,%f107938};

	// end inline asm
	// begin inline asm
	mma.sync.aligned.m16n8k8.row.col.f32.f16.f16.f32 {%f107935,%f107936,%f107937,%f107938}, {%r1,%r2}, {%r3}, {%f107935,%f107936,%f107937,%f107938};

	// end inline asm
	// begin inline asm
	mma.sync.aligned.m16n8k8.row.col.f32.f16.f16.f32 {%f107935,%f107936,%f107937,%f107938}, {%r1,%r2}, {%r3}, {%f107935,%f107936,%f107937,%f107938};

	// end inline asm
	// begin inline asm
	mma.sync.aligned.m16n8k8.row.col.f32.f16.f16.f32 {%f107935,%f107936,%f107937,%f107938}, {%r1,%r2}, {%r3}, {%f107935,%f107936,%f107937,%f107938};

	// end inline asm
	// begin inline asm
	mma.sync.aligned.m16n8k8.row.col.f32.f16.f16.f32 {%f107935,%f107936,%f107937,%f107938}, {%r1,%r2}, {%r3}, {%f107935,%f107936,%f107937,%f107938};

	// end inline asm
	// begin inline asm
	mma.sync.aligned.m16n8k8.row.col.f32.f16.f16.f32 {%f107935,%f107936,%f107937,%f107938}, {%r1,%r2}, {%r3}, {%f107935,%f107936,%f107937,%f107938};

	// end inline asm
	// begin inline asm
	mma.sync.aligned.m16n8k8.row.col.f32.f16.f16.f32 {%f107935,%f107936,%f107937,%f107938}, {%r1,%r2}, {%r3}, {%f107935,%f107936,%f107937,%f107938};

	// end inline asm
	// begin inline asm
	mma.sync.aligned.m16n8k8.row.col.f32.f16.f16.f32 {%f107935,%f107936,%f107937,%f107938}, {%r1,%r2}, {%r3}, {%f107935,%f107936,%f107937,%f107938};

	// end inline asm
	// begin inline asm
	mma.sync.aligned.m16n8k8.row.col.f32.f16.f16.f32 {%f107935,%f107936,%f107937,%f107938}, {%r1,%r2}, {%r3}, {%f107935,%f107936,%f107937,%f107938};

	// end inline asm
	// begin inline asm
	mma.sync.aligned.m16n8k8.row.col.f32.f16.f16.f32 {%f107935,%f107936,%f107937,%f107938}, {%r1,%r2}, {%r3}, {%f107935,%f107936,%f107937,%f107938};

	// end inline asm
	// begin inline asm
	mma.sync.aligned.m16n8k8.row.col.f32.f16.f16.f32 {%f107935,%f107936,%f107937,%f107938}, {%r1,%r2}, {%r3}, {%f107935,%f107936,%f107937,%f107938};

	// end inline asm
	// begin inline asm
	mma.sync.aligned.m16n8k8.row.col.f32.f16.f16.f32 {%f107935,%f107936,%f107937,%f107938}, {%r1,%r2}, {%r3}, {%f107935,%f107936,%f107937,%f107938};

	// end inline asm
	// begin inline asm
	mma.sync.aligned.m16n8k8.row.col.f32.f16.f16.f32 {%f107935,%f107936,%f107937,%f107938}, {%r1,%r2}, {%r3}, {%f107935,%f107936,%f107937,%f107938};

	// end inline asm
	// begin inline asm
	mma.sync.aligned.m16n8k8.row.col.f32.f16.f16.f32 {%f107935,%f107936,%f107937,%f107938}, {%r1,%r2}, {%r3}, {%f107935,%f107936,%f107937,%f107938};

	// end inline asm
	// begin inline asm
	mma.sync.aligned.m16n8k8.row.col.f32.f16.f16.f32 {%f107935,%f107936,%f107937,%f107938}, {%r1,%r2}, {%r3}, {%f107935,%f107936,%f107937,%f107938};

	// end inline asm
	// begin inline asm
	mma.sync.aligned.m16n8k8.row.col.f32.f16.f16.f32 {%f107935,%f107936,%f107937,%f107938}, {%r1,%r2}, {%r3}, {%f107935,%f107936,%f107937,%f107938};

	// end inline asm
	// begin inline asm
	mma.sync.aligned.m16n8k8.row.col.f32.f16.f16.f32 {%f107935,%f107936,%f107937,%f107938}, {%r1,%r2}, {%r3}, {%f107935,%f107936,%f107937,%f107938};

	// end inline asm
	// begin inline asm
	mma.sync.aligned.m16n8k8.row.col.f32.f16.f16.f32 {%f107935,%f107936,%f107937,%f107938}, {%r1,%r2}, {%r3}, {%f107935,%f107936,%f107937,%f107938};

	// end inline asm
	// begin inline asm
	mma.sync.aligned.m16n8k8.row.col.f32.f16.f16.f32 {%f107935,%f107936,%f107937,%f107938}, {%r1,%r2}, {%r3}, {%f107935,%f107936,%f107937,%f107938};

	// end inline asm
	// begin inline asm
	mma.sync.aligned.m16n8k8.row.col.f32.f16.f16.f32 {%f107935,%f107936,%f107937,%f107938}, {%r1,%r2}, {%r3}, {%f107935,%f107936,%f107937,%f107938};

	// end inline asm
	// begin inline asm
	mma.sync.aligned.m16n8k8.row.col.f32.f16.f16.f32 {%f107935,%f107936,%f107937,%f107938}, {%r1,%r2}, {%r3}, {%f107935,%f107936,%f107937,%f107938};

	// end inline asm
	// begin inline asm
	mma.sync.aligned.m16n8k8.row.col.f32.f16.f16.f32 {%f107935,%f107936,%f107937,%f107938}, {%r1,%r2}, {%r3}, {%f107935,%f107936,%f107937,%f107938};

	// end inline asm
	// begin inline asm
	mma.sync.aligned.m16n8k8.row.col.f32.f16.f16.f32 {%f107935,%f107936,%f107937,%f107938}, {%r1,%r2}, {%r3}, {%f107935,%f107936,%f107937,%f107938};

	// end inline asm
	// begin inline asm
	mma.sync.aligned.m16n8k8.row.col.f32.f16.f16.f32 {%f107935,%f107936,%f107937,%f107938}, {%r1,%r2}, {%r3}, {%f107935,%f107936,%f107937,%f107938};

	// end inline asm
	// begin inline asm
	mma.sync.aligned.m16n8k8.row.col.f32.f16.f16.f32 {%f107935,%f107936,%f107937,%f107938}, {%r1,%r2}, {%r3}, {%f107935,%f107936,%f107937,%f107938};

	// end inline asm
	// begin inline asm
	mma.sync.aligned.m16n8k8.row.col.f32.f16.f16.f32 {%f107935,%f107936,%f107937,%f107938}, {%r1,%r2}, {%r3}, {%f107935,%f107936,%f107937,%f107938};

	// end inline asm
	// begin inline asm
	mma.sync.aligned.m16n8k8.row.col.f32.f16.f16.f32 {%f107935,%f107936,%f107937,%f107938}, {%r1,%r2}, {%r3}, {%f107935,%f107936,%f107937,%f107938};

	// end inline asm
	// begin inline asm
	mma.sync.aligned.m16n8k8.row.col.f32.f16.f16.f32 {%f107935,%f107936,%f107937,%f107938}, {%r1,%r2}, {%r3}, {%f107935,%f107936,%f107937,%f107938};

	// end inline asm
	// begin inline asm
	mma.sync.aligned.m16n8k8.row.col.f32.f16.f16.f32 {%f107935,%f107936,%f107937,%f107938}, {%r1,%r2}, {%r3}, {%f107935,%f107936,%f107937,%f107938};

	// end inline asm
	// begin inline asm
	mma.sync.aligned.m16n8k8.row.col.f32.f16.f16.f32 {%f107935,%f107936,%f107937,%f107938}, {%r1,%r2}, {%r3}, {%f107935,%f107936,%f107937,%f107938};

	// end inline asm
	// begin inline asm
	mma.sync.aligned.m16n8k8.row.col.f32.f16.f16.f32 {%f107935,%f107936,%f107937,%f107938}, {%r1,%r2}, {%r3}, {%f107935,%f107936,%f107937,%f107938};

	// end inline asm
	// begin inline asm
	mma.sync.aligned.m16n8k8.row.col.f32.f16.f16.f32 {%f107935,%f107936,%f107937,%f107938}, {%r1,%r2}, {%r3}, {%f107935,%f107936,%f107937,%f107938};

	// end inline asm
	// begin inline asm
	mma.sync.aligned.m16n8k8.row.col.f32.f16.f16.f32 {%f107935,%f107936,%f107937,%f107938}, {%r1,%r2}, {%r3}, {%f107935,%f107936,%f107937,%f107938};

	// end inline asm
	// begin inline asm
	mma.sync.aligned.m16n8k8.row.col.f32.f16.f16.f32 {%f107935,%f107936,%f107937,%f107938}, {%r1,%r2}, {%r3}, {%f107935,%f107936,%f107937,%f107938};

	// end inline asm
	// begin inline asm
	mma.sync.aligned.m16n8k8.row.col.f32.f16.f16.f32 {%f107935,%f107936,%f107937,%f107938}, {%r1,%r2}, {%r3}, {%f107935,%f107936,%f107937,%f107938};

	// end inline asm
	// begin inline asm
	mma.sync.aligned.m16n8k8.row.col.f32.f16.f16.f32 {%f107935,%f107936,%f107937,%f107938}, {%r1,%r2}, {%r3}, {%f107935,%f107936,%f107937,%f107938};

	// end inline asm
	// begin inline asm
	mma.sync.aligned.m16n8k8.row.col.f32.f16.f16.f32 {%f107935,%f107936,%f107937,%f107938}, {%r1,%r2}, {%r3}, {%f107935,%f107936,%f107937,%f107938};

	// end inline asm
	// begin inline asm
	mma.sync.aligned.m16n8k8.row.col.f32.f16.f16.f32 {%f107935,%f107936,%f107937,%f107938}, {%r1,%r2}, {%r3}, {%f107935,%f107936,%f107937,%f107938};

	// end inline asm
	// begin inline asm
	mma.sync.aligned.m16n8k8.row.col.f32.f16.f16.f32 {%f107935,%f107936,%f107937,%f107938}, {%r1,%r2}, {%r3}, {%f107935,%f107936,%f107937,%f107938};

	// end inline asm
	// begin inline asm
	mma.sync.aligned.m16n8k8.row.col.f32.f16.f16.f32 {%f107935,%f107936,%f107937,%f107938}, {%r1,%r2}, {%r3}, {%f107935,%f107936,%f107937,%f107938};

	// end inline asm
	// begin inline asm
	mma.sync.aligned.m16n8k8.row.col.f32.f16.f16.f32 {%f107935,%f107936,%f107937,%f107938}, {%r1,%r2}, {%r3}, {%f107935,%f107936,%f107937,%f107938};

	// end inline asm
	// begin inline asm
	mma.sync.aligned.m16n8k8.row.col.f32.f16.f16.f32 {%f107935,%f107936,%f107937,%f107938}, {%r1,%r2}, {%r3}, {%f107935,%f107936,%f107937,%f107938};

	// end inline asm
	// begin inline asm
	mma.sync.aligned.m16n8k8.row.col.f32.f16.f16.f32 {%f107935,%f107936,%f107937,%f107938}, {%r1,%r2}, {%r3}, {%f107935,%f107936,%f107937,%f107938};

	// end inline asm
	// begin inline asm
	mma.sync.aligned.m16n8k8.row.col.f32.f16.f16.f32 {%f107935,%f107936,%f107937,%f107938}, {%r1,%r2}, {%r3}, {%f107935,%f107936,%f107937,%f107938};

	// end inline asm
	// begin inline asm
	mma.sync.aligned.m16n8k8.row.col.f32.f16.f16.f32 {%f107935,%f107936,%f107937,%f107938}, {%r1,%r2}, {%r3}, {%f107935,%f107936,%f107937,%f107938};

	// end inline asm
	// begin inline asm
	mma.sync.aligned.m16n8k8.row.col.f32.f16.f16.f32 {%f107935,%f107936,%f107937,%f107938}, {%r1,%r2}, {%r3}, {%f107935,%f107936,%f107937,%f107938};

	// end inline asm
	// begin inline asm
	mma.sync.aligned.m16n8k8.row.col.f32.f16.f16.f32 {%f107935,%f107936,%f107937,%f107938}, {%r1,%r2}, {%r3}, {%f107935,%f107936,%f107937,%f107938};

	// end inline asm
	// begin inline asm
	mma.sync.aligned.m16n8k8.row.col.f32.f16.f16.f32 {%f107935,%f107936,%f107937,%f107938}, {%r1,%r2}, {%r3}, {%f107935,%f107936,%f107937,%f107938};

	// end inline asm
	// begin inline asm
	mma.sync.aligned.m16n8k8.row.col.f32.f16.f16.f32 {%f107935,%f107936,%f107937,%f107938}, {%r1,%r2}, {%r3}, {%f107935,%f107936,%f107937,%f107938};

	// end inline asm
	// begin inline asm
	mma.sync.aligned.m16n8k8.row.col.f32.f16.f16.f32 {%f107935,%f107936,%f107937,%f107938}, {%r1,%r2}, {%r3}, {%f107935,%f107936,%f107937,%f107938};

	// end inline asm
	// begin inline asm
	mma.sync.aligned.m16n8k8.row.col.f32.f16.f16.f32 {%f107935,%f107936,%f107937,%f107938}, {%r1,%r2}, {%r3}, {%f107935,%f107936,%f107937,%f107938};

	// end inline asm
	// begin inline asm
	mma.sync.aligned.m16n8k8.row.col.f32.f16.f16.f32 {%f107935,%f107936,%f107937,%f107938}, {%r1,%r2}, {%r3}, {%f107935,%f107936,%f107937,%f107938};

	// end inline asm
	// begin inline asm
	mma.sync.aligned.m16n8k8.row.col.f32.f16.f16.f32 {%f107935,%f107936,%f107937,%f107938}, {%r1,%r2}, {%r3}, {%f107935,%f107936,%f107937,%f107938};

	// end inline asm
	// begin inline asm
	mma.sync.aligned.m16n8k8.row.col.f32.f16.f16.f32 {%f107935,%f107936,%f107937,%f107938}, {%r1,%r2}, {%r3}, {%f107935,%f107936,%f107937,%f107938};

	// end inline asm
	// begin inline asm
	mma.sync.aligned.m16n8k8.row.col.f32.f16.f16.f32 {%f107935,%f107936,%f107937,%f107938}, {%r1,%r2}, {%r3}, {%f107935,%f107936,%f107937,%f107938};

	// end inline asm
	// begin inline asm
	mma.sync.aligned.m16n8k8.row.col.f32.f16.f16.f32 {%f107935,%f107936,%f107937,%f107938}, {%r1,%r2}, {%r3}, {%f107935,%f107936,%f107937,%f107938};

	// end inline asm
	// begin inline asm
	mma.sync.aligned.m16n8k8.row.col.f32.f16.f16.f32 {%f107935,%f107936,%f107937,%f107938}, {%r1,%r2}, {%r3}, {%f107935,%f107936,%f107937,%f107938};

	// end inline asm
	// begin inline asm
	mma.sync.aligned.m16n8k8.row.col.f32.f16.f16.f32 {%f107935,%f107936,%f107937,%f107938}, {%r1,%r2}, {%r3}, {%f107935,%f107936,%f107937,%f107938};

	// end inline asm
	// begin inline asm
	mma.sync.aligned.m16n8k8.row.col.f32.f16.f16.f32 {%f107935,%f107936,%f107937,%f107938}, {%r1,%r2}, {%r3}, {%f107935,%f107936,%f107937,%f107938};

	// end inline asm
	// begin inline asm
	mma.sync.aligned.m16n8k8.row.col.f32.f16.f16.f32 {%f107935,%f107936,%f107937,%f107938}, {%r1,%r2}, {%r3}, {%f107935,%f107936,%f107937,%f107938};

	// end inline asm
	// begin inline asm
	mma.sync.aligned.m16n8k8.row.col.f32.f16.f16.f32 {%f107935,%f107936,%f107937,%f107938}, {%r1,%r2}, {%r3}, {%f107935,%f107936,%f107937,%f107938};

	// end inline asm
	// begin inline asm
	mma.sync.aligned.m16n8k8.row.col.f32.f16.f16.f32 {%f107935,%f107936,%f107937,%f107938}, {%r1,%r2}, {%r3}, {%f107935,%f107936,%f107937,%f107938};

	// end inline asm
	// begin inline asm
	mma.sync.aligned.m16n8k8.row.col.f32.f16.f16.f32 {%f107935,%f107936,%f107937,%f107938}, {%r1,%r2}, {%r3}, {%f107935,%f107936,%f107937,%f107938};

	// end inline asm
	// begin inline asm
	mma.sync.aligned.m16n8k8.row.col.f32.f16.f16.f32 {%f107935,%f107936,%f107937,%f107938}, {%r1,%r2}, {%r3}, {%f107935,%f107936,%f107937,%f107938};

	// end inline asm
	// begin inline asm
	mma.sync.aligned.m16n8k8.row.col.f32.f16.f16.f32 {%f107935,%f107936,%f107937,%f107938}, {%r1,%r2}, {%r3}, {%f107935,%f107936,%f107937,%f107938};

	// end inline asm
	// begin inline asm
	mma.sync.aligned.m16n8k8.row.col.f32.f16.f16.f32 {%f107935,%f107936,%f107937,%f107938}, {%r1,%r2}, {%r3}, {%f107935,%f107936,%f107937,%f107938};

	// end inline asm
	// begin inline asm
	mma.sync.aligned.m16n8k8.row.col.f32.f16.f16.f32 {%f107935,%f107936,%f107937,%f107938}, {%r1,%r2}, {%r3}, {%f107935,%f107936,%f107937,%f107938};

	// end inline asm
	// begin inline asm
	mma.sync.aligned.m16n8k8.row.col.f32.f16.f16.f32 {%f107935,%f107936,%f107937,%f107938}, {%r1,%r2}, {%r3}, {%f107935,%f107936,%f107937,%f107938};

	// end inline asm
	// begin inline asm
	mma.sync.aligned.m16n8k8.row.col.f32.f16.f16.f32 {%f107935,%f107936,%f107937,%f107938}, {%r1,%r2}, {%r3}, {%f107935,%f107936,%f107937,%f107938};

	// end inline asm
	// begin inline asm
	mma.sync.aligned.m16n8k8.row.col.f32.f16.f16.f32 {%f107935,%f107936,%f107937,%f107938}, {%r1,%r2}, {%r3}, {%f107935,%f107936,%f107937,%f107938};

	// end inline asm
	// begin inline asm
	mma.sync.aligned.m16n8k8.row.col.f32.f16.f16.f32 {%f107935,%f107936,%f107937,%f107938}, {%r1,%r2}, {%r3}, {%f107935,%f107936,%f107937,%f107938};

	// end inline asm
	// begin inline asm
	mma.sync.aligned.m16n8k8.row.col.f32.f16.f16.f32 {%f107935,%f107936,%f107937,%f107938}, {%r1,%r2}, {%r3}, {%f107935,%f107936,%f107937,%f107938};

	// end inline asm
	// begin inline asm
	mma.sync.aligned.m16n8k8.row.col.f32.f16.f16.f32 {%f107935,%f107936,%f107937,%f107938}, {%r1,%r2}, {%r3}, {%f107935,%f107936,%f107937,%f107938};

	// end inline asm
	// begin inline asm
	mma.sync.aligned.m16n8k8.row.col.f32.f16.f16.f32 {%f107935,%f107936,%f107937,%f107938}, {%r1,%r2}, {%r3}, {%f107935,%f107936,%f107937,%f107938};

	// end inline asm
	// begin inline asm
	mma.sync.aligned.m16n8k8.row.col.f32.f16.f16.f32 {%f107935,%f107936,%f107937,%f107938}, {%r1,%r2}, {%r3}, {%f107935,%f107936,%f107937,%f107938};

	// end inline asm
	// begin inline asm
	mma.sync.aligned.m16n8k8.row.col.f32.f16.f16.f32 {%f107935,%f107936,%f107937,%f107938}, {%r1,%r2}, {%r3}, {%f107935,%f107936,%f107937,%f107938};

	// end inline asm
	// begin inline asm
	mma.sync.aligned.m16n8k8.row.col.f32.f16.f16.f32 {%f107935,%f107936,%f107937,%f107938}, {%r1,%r2}, {%r3}, {%f107935,%f107936,%f107937,%f107938};

	// end inline asm
	// begin inline asm
	mma.sync.aligned.m16n8k8.row.col.f32.f16.f16.f32 {%f107935,%f107936,%f107937,%f107938}, {%r1,%r2}, {%r3}, {%f107935,%f107936,%f107937,%f107938};

	// end inline asm
	// begin inline asm
	mma.sync.aligned.m16n8k8.row.col.f32.f16.f16.f32 {%f107935,%f107936,%f107937,%f107938}, {%r1,%r2}, {%r3}, {%f107935,%f107936,%f107937,%f107938};

	// end inline asm
	// begin inline asm
	mma.sync.aligned.m16n8k8.row.col.f32.f16.f16.f32 {%f107935,%f107936,%f107937,%f107938}, {%r1,%r2}, {%r3}, {%f107935,%f107936,%f107937,%f107938};

	// end inline asm
	// begin inline asm
	mma.sync.aligned.m16n8k8.row.col.f32.f16.f16.f32 {%f107935,%f107936,%f107937,%f107938}, {%r1,%r2}, {%r3}, {%f107935,%f107936,%f107937,%f107938};

	// end inline asm
	// begin inline asm
	mma.sync.aligned.m16n8k8.row.col.f32.f16.f16.f32 {%f107935,%f107936,%f107937,%f107938}, {%r1,%r2}, {%r3}, {%f107935,%f107936,%f107937,%f107938};

	// end inline asm
	// begin inline asm
	mma.sync.aligned.m16n8k8.row.col.f32.f16.f16.f32 {%f107935,%f107936,%f107937,%f107938}, {%r1,%r2}, {%r3}, {%f107935,%f107936,%f107937,%f107938};

	// end inline asm
	// begin inline asm
	mma.sync.aligned.m16n8k8.row.col.f32.f16.f16.f32 {%f107935,%f107936,%f107937,%f107938}, {%r1,%r2}, {%r3}, {%f107935,%f107936,%f107937,%f107938};

	// end inline asm
	// begin inline asm
	mma.sync.aligned.m16n8k8.row.col.f32.f16.f16.f32 {%f107935,%f107936,%f107937,%f107938}, {%r1,%r2}, {%r3}, {%f107935,%f107936,%f107937,%f107938};

	// end inline asm
	// begin inline asm
	mma.sync.aligned.m16n8k8.row.col.f32.f16.f16.f32 {%f107935,%f107936,%f107937,%f107938}, {%r1,%r2}, {%r3}, {%f107935,%f107936,%f107937,%f107938};

	// end inline asm
	// begin inline asm
	mma.sync.aligned.m16n8k8.row.col.f32.f16.f16.f32 {%f107935,%f107936,%f107937,%f107938}, {%r1,%r2}, {%r3}, {%f107935,%f107936,%f107937,%f107938};

	// end inline asm
	// begin inline asm
	mma.sync.aligned.m16n8k8.row.col.f32.f16.f16.f32 {%f107935,%f107936,%f107937,%f107938}, {%r1,%r2}, {%r3}, {%f107935,%f107936,%f107937,%f107938};

	// end inline asm
	// begin inline asm
	mma.sync.aligned.m16n8k8.row.col.f32.f16.f16.f32 {%f107935,%f107936,%f107937,%f107938}, {%r1,%r2}, {%r3}, {%f107935,%f107936,%f107937,%f107938};

	// end inline asm
	// begin inline asm
	mma.sync.aligned.m16n8k8.row.col.f32.f16.f16.f32 {%f107935,%f107936,%f107937,%f107938}, {%r1,%r2}, {%r3}, {%f107935,%f107936,%f107937,%f107938};

	// end inline asm
	// begin inline asm
	mma.sync.aligned.m16n8k8.row.col.f32.f16.f16.f32 {%f107935,%f107936,%f107937,%f107938}, {%r1,%r2}, {%r3}, {%f107935,%f107936,%f107937,%f107938};

	// end inline asm
	// begin inline asm
	mma.sync.aligned.m16n8k8.row.col.f32.f16.f16.f32 {%f107935,%f107936,%f107937,%f107938}, {%r1,%r2}, {%r3}, {%f107935,%f107936,%f107937,%f107938};

	// end inline asm
	// begin inline asm
	mma.sync.aligned.m16n8k8.row.col.f32.f16.f16.f32 {%f107935,%f107936,%f107937,%f107938}, {%r1,%r2}, {%r3}, {%f107935,%f107936,%f107937,%f107938};

	// end inline asm
	// begin inline asm
	mma.sync.aligned.m16n8k8.row.col.f32.f16.f16.f32 {%f107935,%f107936,%f107937,%f107938}, {%r1,%r2}, {%r3}, {%f107935,%f107936,%f107937,%f107938};

	// end inline asm
	// begin inline asm
	mma.sync.aligned.m16n8k8.row.col.f32.f16.f16.f32 {%f107935,%f107936,%f107937,%f107938}, {%r1,%r2}, {%r3}, {%f107935,%f107936,%f107937,%f107938};

	// end inline asm
	// begin inline asm
	mma.sync.aligned.m16n8k8.row.col.f32.f16.f16.f32 {%f107935,%f107936,%f107937,%f107938}, {%r1,%r2}, {%r3}, {%f107935,%f107936,%f107937,%f107938};

	// end inline asm
	// begin inline asm
	mma.sync.aligned.m16n8k8.row.col.f32.f16.f16.f32 {%f107935,%f107936,%f107937,%f107938}, {%r1,%r2}, {%r3}, {%f107935,%f107936,%f107937,%f107938};

	// end inline asm
	// begin inline asm
	mma.sync.aligned.m16n8k8.row.col.f32.f16.f16.f32 {%f107935,%f107936,%f107937,%f107938}, {%r1,%r2}, {%r3}, {%f107935,%f107936,%f107937,%f107938};

	// end inline asm
	// begin inline asm
	mma.sync.aligned.m16n8k8.row.col.f32.f16.f16.f32 {%f107935,%f107936,%f107937,%f107938}, {%r1,%r2}, {%r3}, {%f107935,%f107936,%f107937,%f107938};

	// end inline asm
	// begin inline asm
	mma.sync.aligned.m16n8k8.row.col.f32.f16.f16.f32 {%f107935,%f107936,%f107937,%f107938}, {%r1,%r2}, {%r3}, {%f107935,%f107936,%f107937,%f107938};

	// end inline asm
	// begin inline asm
	mma.sync.aligned.m16n8k8.row.col.f32.f16.f16.f32 {%f107935,%f107936,%f107937,%f107938}, {%r1,%r2}, {%r3}, {%f107935,%f107936,%f107937,%f107938};

	// end inline asm
	// begin inline asm
	mma.sync.aligned.m16n8k8.row.col.f32.f16.f16.f32 {%f107935,%f107936,%f107937,%f107938}, {%r1,%r2}, {%r3}, {%f107935,%f107936,%f107937,%f107938};

	// end inline asm
	// begin inline asm
	mma.sync.aligned.m16n8k8.row.col.f32.f16.f16.f32 {%f107935,%f107936,%f107937,%f107938}, {%r1,%r2}, {%r3}, {%f107935,%f107936,%f107937,%f107938};

	// end inline asm
	// begin inline asm
	mma.sync.aligned.m16n8k8.row.col.f32.f16.f16.f32 {%f107935,%f107936,%f107937,%f107938}, {%r1,%r2}, {%r3}, {%f107935,%f107936,%f107937,%f107938};

	// end inline asm
	// begin inline asm
	mma.sync.aligned.m16n8k8.row.col.f32.f16.f16.f32 {%f107935,%f107936,%f107937,%f107938}, {%r1,%r2}, {%r3}, {%f107935,%f107936,%f107937,%f107938};

	// end inline asm
	// begin inline asm
	mma.sync.aligned.m16n8k8.row.col.f32.f16.f16.f32 {%f107935,%f107936,%f107937,%f107938}, {%r1,%r2}, {%r3}, {%f107935,%f107936,%f107937,%f107938};

	// end inline asm
	// begin inline asm
	mma.sync.aligned.m16n8k8.row.col.f32.f16.f16.f32 {%f107935,%f107936,%f107937,%f107938}, {%r1,%r2}, {%r3}, {%f107935,%f107936,%f107937,%f107938};

	// end inline asm
	// begin inline asm
	mma.sync.aligned.m16n8k8.row.col.f32.f16.f16.f32 {%f107935,%f107936,%f107937,%f107938}, {%r1,%r2}, {%r3}, {%f107935,%f107936,%f107937,%f107938};

	// end inline asm
	// begin inline asm
	mma.sync.aligned.m16n8k8.row.col.f32.f16.f16.f32 {%f107935,%f107936,%f107937,%f107938}, {%r1,%r2}, {%r3}, {%f107935,%f107936,%f107937,%f107938};

	// end inline asm
	// begin inline asm
	mma.sync.aligned.m16n8k8.row.col.f32.f16.f16.f32 {%f107935,%f107936,%f107937,%f107938}, {%r1,%r2}, {%r3}, {%f107935,%f107936,%f107937,%f107938};

	// end inline asm
	// begin inline asm
	mma.sync.aligned.m16n8k8.row.col.f32.f16.f16.f32 {%f107935,%f107936,%f107937,%f107938}, {%r1,%r2}, {%r3}, {%f107935,%f107936,%f107937,%f107938};

	// end inline asm
	// begin inline asm
	mma.sync.aligned.m16n8k8.row.col.f32.f16.f16.f32 {%f107935,%f107936,%f107937,%f107938}, {%r1,%r2}, {%r3}, {%f107935,%f107936,%f107937,%f107938};

	// end inline asm
	// begin inline asm
	mma.sync.aligned.m16n8k8.row.col.f32.f16.f16.f32 {%f107935,%f107936,%f107937,%f107938}, {%r1,%r2}, {%r3}, {%f107935,%f107936,%f107937,%f107938};

	// end inline asm
	// begin inline asm
	mma.sync.aligned.m16n8k8.row.col.f32.f16.f16.f32 {%f107935,%f107936,%f107937,%f107938}, {%r1,%r2}, {%r3}, {%f107935,%f107936,%f107937,%f107938};

	// end inline asm
	// begin inline asm
	mma.sync.aligned.m16n8k8.row.col.f32.f16.f16.f32 {%f107935,%f107936,%f107937,%f107938}, {%r1,%r2}, {%r3}, {%f107935,%f107936,%f107937,%f107938};

	// end inline asm
	// begin inline asm
	mma.sync.aligned.m16n8k8.row.col.f32.f16.f16.f32 {%f107935,%f107936,%f107937,%f107938}, {%r1,%r2}, {%r3}, {%f107935,%f107936,%f107937,%f107938};

	// end inline asm
	// begin inline asm
	mma.sync.aligned.m16n8k8.row.col.f32.f16.f16.f32 {%f107935,%f107936,%f107937,%f107938}, {%r1,%r2}, {%r3}, {%f107935,%f107936,%f107937,%f107938};

	// end inline asm
	// begin inline asm
	mma.sync.aligned.m16n8k8.row.col.f32.f16.f16.f32 {%f107935,%f107936,%f107937,%f107938}, {%r1,%r2}, {%r3}, {%f107935,%f107936,%f107937,%f107938};

	// end inline asm
	// begin inline asm
	mma.sync.aligned.m16n8k8.row.col.f32.f16.f16.f32 {%f107935,%f107936,%f107937,%f107938}, {%r1,%r2}, {%r3}, {%f107935,%f107936,%f107937,%f107938};

	// end inline asm
	// begin inline asm
	mma.sync.aligned.m16n8k8.row.col.f32.f16.f16.f32 {%f107935,%f107936,%f107937,%f107938}, {%r1,%r2}, {%r3}, {%f107935,%f107936,%f107937,%f107938};

	// end inline asm
	// begin inline asm
	mma.sync.aligned.m16n8k8.row.col.f32.f16.f16.f32 {%f107935,%f107936,%f107937,%f107938}, {%r1,%r2}, {%r3}, {%f107935,%f107936,%f107937,%f107938};

	// end inline asm
	// begin inline asm
	mma.sync.aligned.m16n8k8.row.col.f32.f16.f16.f32 {%f107935,%f107936,%f107937,%f107938}, {%r1,%r2}, {%r3}, {%f107935,%f107936,%f107937,%f107938};

	// end inline asm
	// begin inline asm
	mma.sync.aligned.m16n8k8.row.col.f32.f16.f16.f32 {%f107935,%f107936,%f107937,%f107938}, {%r1,%r2}, {%r3}, {%f107935,%f107936,%f107937,%f107938};

	// end inline asm
	// begin inline asm
	mma.sync.aligned.m16n8k8.row.col.f32.f16.f16.f32 {%f107935,%f107936,%f107937,%f107938}, {%r1,%r2}, {%r3}, {%f107935,%f107936,%f107937,%f107938};

	// end inline asm
	// begin inline asm
	mma.sync.aligned.m16n8k8.row.col.f32.f16.f16.f32 {%f107935,%f107936,%f107937,%f107938}, {%r1,%r2}, {%r3}, {%f107935,%f107936,%f107937,%f107938};

	// end inline asm
	// begin inline asm
	mma.sync.aligned.m16n8k8.row.col.f32.f16.f16.f32 {%f107935,%f107936,%f107937,%f107938}, {%r1,%r2}, {%r3}, {%f107935,%f107936,%f107937,%f107938};

	// end inline asm
	// begin inline asm
	mma.sync.aligned.m16n8k8.row.col.f32.f16.f16.f32 {%f107935,%f107936,%f107937,%f107938}, {%r1,%r2}, {%r3}, {%f107935,%f107936,%f107937,%f107938};

	// end inline asm
	// begin inline asm
	mma.sync.aligned.m16n8k8.row.col.f32.f16.f16.f32 {%f107935,%f107936,%f107937,%f107938}, {%r1,%r2}, {%r3}, {%f107935,%f107936,%f107937,%f107938};

	// end inline asm
	// begin inline asm
	mma.sync.aligned.m16n8k8.row.col.f32.f16.f16.f32 {%f107935,%f107936,%f107937,%f107938}, {%r1,%r2}, {%r3}, {%f107935,%f107936,%f107937,%f107938};

	// end inline asm
	// begin inline asm
	mma.sync.aligned.m16n8k8.row.col.f32.f16.f16.f32 {%f107935,%f107936,%f107937,%f107938}, {%r1,%r2}, {%r3}, {%f107935,%f107936,%f107937,%f107938};

	// end inline asm
	// begin inline asm
	mma.sync.aligned.m16n8k8.row.col.f32.f16.f16.f32 {%f107935,%f107936,%f107937,%f107938}, {%r1,%r2}, {%r3}, {%f107935,%f107936,%f107937,%f107938};

	// end inline asm
	// begin inline asm
	mma.sync.aligned.m16n8k8.row.col.f32.f16.f16.f32 {%f107935,%f107936,%f107937,%f107938}, {%r1,%r2}, {%r3}, {%f107935,%f107936,%f107937,%f107938};

	// end inline asm
	// begin inline asm
	mma.sync.aligned.m16n8k8.row.col.f32.f16.f16.f32 {%f107935,%f107936,%f107937,%f107938}, {%r1,%r2}, {%r3}, {%f107935,%f107936,%f107937,%f107938};

	// end inline asm
	// begin inline asm
	mma.sync.aligned.m16n8k8.row.col.f32.f16.f16.f32 {%f107935,%f107936,%f107937,%f107938}, {%r1,%r2}, {%r3}, {%f107935,%f107936,%f107937,%f107938};

	// end inline asm
	// begin inline asm
	mma.sync.aligned.m16n8k8.row.col.f32.f16.f16.f32 {%f107935,%f107936,%f107937,%f107938}, {%r1,%r2}, {%r3}, {%f107935,%f107936,%f107937,%f107938};

	// end inline asm
	// begin inline asm
	mma.sync.aligned.m16n8k8.row.col.f32.f16.f16.f32 {%f107935,%f107936,%f107937,%f107938}, {%r1,%r2}, {%r3}, {%f107935,%f107936,%f107937,%f107938};

	// end inline asm
	// begin inline asm
	mma.sync.aligned.m16n8k8.row.col.f32.f16.f16.f32 {%f107935,%f107936,%f107937,%f107938}, {%r1,%r2}, {%r3}, {%f107935,%f107936,%f107937,%f107938};

	// end inline asm
	// begin inline asm
	mma.sync.aligned.m16n8k8.row.col.f32.f16.f16.f32 {%f107935,%f107936,%f107937,%f107938}, {%r1,%r2}, {%r3}, {%f107935,%f107936,%f107937,%f107938};

	// end inline asm
	// begin inline asm
	mma.sync.aligned.m16n8k8.row.col.f32.f16.f16.f32 {%f107935,%f107936,%f107937,%f107938}, {%r1,%r2}, {%r3}, {%f107935,%f107936,%f107937,%f107938};

	// end inline asm
	// begin inline asm
	mma.sync.aligned.m16n8k8.row.col.f32.f16.f16.f32 {%f107935,%f107936,%f107937,%f107938}, {%r1,%r2}, {%r3}, {%f107935,%f107936,%f107937,%f107938};

	// end inline asm
	// begin inline asm
	mma.sync.aligned.m16n8k8.row.col.f32.f16.f16.f32 {%f107935,%f107936,%f107937,%f107938}, {%r1,%r2}, {%r3}, {%f107935,%f107936,%f107937,%f107938};

	// end inline asm
	// begin inline asm
	mma.sync.aligned.m16n8k8.row.col.f32.f16.f16.f32 {%f107935,%f107936,%f107937,%f107938}, {%r1,%r2}, {%r3}, {%f107935,%f107936,%f107937,%f107938};

	// end inline asm
	// begin inline asm
	mma.sync.aligned.m16n8k8.row.col.f32.f16.f16.f32 {%f107935,%f107936,%f107937,%f107938}, {%r1,%r2}, {%r3}, {%f107935,%f107936,%f107937,%f107938};

	// end inline asm
	// begin inline asm
	mma.sync.aligned.m16n8k8.row.col.f32.f16.f16.f32 {%f107935,%f107936,%f107937,%f107938}, {%r1,%r2}, {%r3}, {%f107935,%f107936,%f107937,%f107938};

	// end inline asm
	// begin inline asm
	mma.sync.aligned.m16n8k8.row.col.f32.f16.f16.f32 {%f107935,%f107936,%f107937,%f107938}, {%r1,%r2}, {%r3}, {%f107935,%f107936,%f107937,%f107938};

	// end inline asm
	// begin inline asm
	mma.sync.aligned.m16n8k8.row.col.f32.f16.f16.f32 {%f107935,%f107936,%f107937,%f107938}, {%r1,%r2}, {%r3}, {%f107935,%f107936,%f107937,%f107938};

	// end inline asm
	// begin inline asm
	mma.sync.aligned.m16n8k8.row.col.f32.f16.f16.f32 {%f107935,%f107936,%f107937,%f107938}, {%r1,%r2}, {%r3}, {%f107935,%f107936,%f107937,%f107938};

	// end inline asm
	// begin inline asm
	mma.sync.aligned.m16n8k8.row.col.f32.f16.f16.f32 {%f107935,%f107936,%f107937,%f107938}, {%r1,%r2}, {%r3}, {%f107935,%f107936,%f107937,%f107938};

	// end inline asm
	// begin inline asm
	mma.sync.aligned.m16n8k8.row.col.f32.f16.f16.f32 {%f107935,%f107936,%f107937,%f107938}, {%r1,%r2}, {%r3}, {%f107935,%f107936,%f107937,%f107938};

	// end inline asm
	// begin inline asm
	mma.sync.aligned.m16n8k8.row.col.f32.f16.f16.f32 {%f107935,%f107936,%f107937,%f107938}, {%r1,%r2}, {%r3}, {%f107935,%f107936,%f107937,%f107938};

	// end inline asm
	// begin inline asm
	mma.sync.aligned.m16n8k8.row.col.f32.f16.f16.f32 {%f107935,%f107936,%f107937,%f107938}, {%r1,%r2}, {%r3}, {%f107935,%f107936,%f107937,%f107938};

	// end inline asm
	// begin inline asm
	mma.sync.aligned.m16n8k8.row.col.f32.f16.f16.f32 {%f107935,%f107936,%f107937,%f107938}, {%r1,%r2}, {%r3}, {%f107935,%f107936,%f107937,%f107938};

	// end inline asm
	// begin inline asm
	mma.sync.aligned.m16n8k8.row.col.f32.f16.f16.f32 {%f107935,%f107936,%f107937,%f107938}, {%r1,%r2}, {%r3}, {%f107935,%f107936,%f107937,%f107938};

	// end inline asm
	// begin inline asm
	mma.sync.aligned.m16n8k8.row.col.f32.f16.f16.f32 {%f107935,%f107936,%f107937,%f107938}, {%r1,%r2}, {%r3}, {%f107935,%f107936,%f107937,%f107938};

	// end inline asm
	// begin inline asm
	mma.sync.aligned.m16n8k8.row.col.f32.f16.f16.f32 {%f107935,%f107936,%f107937,%f107938}, {%r1,%r2}, {%r3}, {%f107935,%f107936,%f107937,%f107938};

	// end inline asm
	// begin inline asm
	mma.sync.aligned.m16n8k8.row.col.f32.f16.f16.f32 {%f107935,%f107936,%f107937,%f107938}, {%r1,%r2}, {%r3}, {%f107935,%f107936,%f107937,%f107938};

	// end inline asm
	// begin inline asm
	mma.sync.aligned.m16n8k8.row.col.f32.f16.f16.f32 {%f107935,%f107936,%f107937,%f107938}, {%r1,%r2}, {%r3}, {%f107935,%f107936,%f107937,%f107938};

	// end inline asm
	// begin inline asm
	mma.sync.aligned.m16n8k8.row.col.f32.f16.f16.f32 {%f107935,%f107936,%f107937,%f107938}, {%r1,%r2}, {%r3}, {%f107935,%f107936,%f107937,%f107938};

	// end inline asm
	// begin inline asm
	mma.sync.aligned.m16n8k8.row.col.f32.f16.f16.f32 {%f107935,%f107936,%f107937,%f107938}, {%r1,%r2}, {%r3}, {%f107935,%f107936,%f107937,%f107938};

	// end inline asm
	// begin inline asm
	mma.sync.aligned.m16n8k8.row.col.f32.f16.f16.f32 {%f107935,%f107936,%f107937,%f107938}, {%r1,%r2}, {%r3}, {%f107935,%f107936,%f107937,%f107938};

	// end inline asm
	// begin inline asm
	mma.sync.aligned.m16n8k8.row.col.f32.f16.f16.f32 {%f107935,%f107936,%f107937,%f107938}, {%r1,%r2}, {%r3}, {%f107935,%f107936,%f107937,%f107938};

	// end inline asm
	// begin inline asm
	mma.sync.aligned.m16n8k8.row.col.f32.f16.f16.f32 {%f107935,%f107936,%f107937,%f107938}, {%r1,%r2}, {%r3}, {%f107935,%f107936,%f107937,%f107938};

	// end inline asm
	// begin inline asm
	mma.sync.aligned.m16n8k8.row.col.f32.f16.f16.f32 {%f107935,%f107936,%f107937,%f107938}, {%r1,%r2}, {%r3}, {%f107935,%f107936,%f107937,%f107938};

	// end inline asm
	// begin inline asm
	mma.sync.aligned.m16n8k8.row.col.f32.f16.f16.f32 {%f107935,%f107936,%f107937,%f107938}, {%r1,%r2}, {%r3}, {%f107935,%f107936,%f107937,%f107938};

	// end inline asm
	// begin inline asm
	mma.sync.aligned.m16n8k8.row.col.f32.f16.f16.f32 {%f107935,%f107936,%f107937,%f107938}, {%r1,%r2}, {%r3}, {%f107935,%f107936,%f107937,%f107938};

	// end inline asm
	// begin inline asm
	mma.sync.aligned.m16n8k8.row.col.f32.f16.f16.f32 {%f107935,%f107936,%f107937,%f107938}, {%r1,%r2}, {%r3}, {%f107935,%f107936,%f107937,%f107938};

	// end inline asm
	// begin inline asm
	mma.sync.aligned.m16n8k8.row.col.f32.f16.f16.f32 {%f107935,%f107936,%f107937,%f107938}, {%r1,%r2}, {%r3}, {%f107935,%f107936,%f107937,%f107938};

	// end inline asm
	// begin inline asm
	mma.sync.aligned.m16n8k8.row.col.f32.f16.f16.f32 {%f107935,%f107936,%f107937,%f107938}, {%r1,%r2}, {%r3}, {%f107935,%f107936,%f107937,%f107938};

	// end inline asm
	// begin inline asm
	mma.sync.aligned.m16n8k8.row.col.f32.f16.f16.f32 {%f107935,%f107936,%f107937,%f107938}, {%r1,%r2}, {%r3}, {%f107935,%f107936,%f107937,%f107938};

	// end inline asm
	// begin inline asm
	mma.sync.aligned.m16n8k8.row.col.f32.f16.f16.f32 {%f107935,%f107936,%f107937,%f107938}, {%r1,%r2}, {%r3}, {%f107935,%f107936,%f107937,%f107938};

	// end inline asm
	// begin inline asm
	mma.sync.aligned.m16n8k8.row.col.f32.f16.f16.f32 {%f107935,%f107936,%f107937,%f107938}, {%r1,%r2}, {%r3}, {%f107935,%f107936,%f107937,%f107938};

	// end inline asm
	// begin inline asm
	mma.sync.aligned.m16n8k8.row.col.f32.f16.f16.f32 {%f107935,%f107936,%f107937,%f107938}, {%r1,%r2}, {%r3}, {%f107935,%f107936,%f107937,%f107938};

	// end inline asm
	// begin inline asm
	mma.sync.aligned.m16n8k8.row.col.f32.f16.f16.f32 {%f107935,%f107936,%f107937,%f107938}, {%r1,%r2}, {%r3}, {%f107935,%f107936,%f107937,%f107938};

	// end inline asm
	// begin inline asm
	mma.sync.aligned.m16n8k8.row.col.f32.f16.f16.f32 {%f107935,%f107936,%f107937,%f107938}, {%r1,%r2}, {%r3}, {%f107935,%f107936,%f107937,%f107938};

	// end inline asm
	mov.f32 	%f110776, %f107936;
	mov.f32 	%f110778, %f107938;
	mov.f32 	%f110775, %f107935;
	mov.f32 	%f110777, %f107937;
	// begin inline asm
	mma.sync.aligned.m16n8k8.row.col.f32.f16.f16.f32 {%f110775,%f110776,%f110777,%f110778}, {%r1,%r2}, {%r3}, {%f110775,%f110776,%f110777,%f110778};

	// end inline asm
	// begin inline asm
	mma.sync.aligned.m16n8k8.row.col.f32.f16.f16.f32 {%f110775,%f110776,%f110777,%f110778}, {%r1,%r2}, {%r3}, {%f110775,%f110776,%f110777,%f110778};

	// end inline asm
	// begin inline asm
	mma.sync.aligned.m16n8k8.row.col.f32.f16.f16.f32 {%f110775,%f110776,%f110777,%f110778}, {%r1,%r2}, {%r3}, {%f110775,%f110776,%f110777,%f110778};

	// end inline asm
	// begin inline asm
	mma.sync.aligned.m16n8k8.row.col.f32.f16.f16.f32 {%f110775,%f110776,%f110777,%f110778}, {%r1,%r2}, {%r3}, {%f110775,%f110776,%f110777,%f110778};

	// end inline asm
	// begin inline asm
	mma.sync.aligned.m16n8k8.row.col.f32.f16.f16.f32 {%f110775,%f110776,%f110777,%f110778}, {%r1,%r2}, {%r3}, {%f110775,%f110776,%f110777,%f110778};

	// end inline asm
	// begin inline asm
	mma.sync.aligned.m16n8k8.row.col.f32.f16.f16.f32 {%f110775,%f110776,%f110777,%f110778}, {%r1,%r2}, {%r3}, {%f110775,%f110776,%f110777,%f110778};

	// end inline asm
	// begin inline asm
	mma.sync.aligned.m16n8k8.row.col.f32.f16.f16.f32 {%f110775,%f110776,%f110777,%f110778}, {%r1,%r2}, {%r3}, {%f110775,%f110776,%f110777,%f110778};

	// end inline asm
	// begin inline asm
	mma.sync.aligned.m16n8k8.row.col.f32.f16.f16.f32 {%f110775,%f110776,%f110777,%f110778}, {%r1,%r2}, {%r3}, {%f110775,%f110776,%f110777,%f110778};

	// end inline asm
	// begin inline asm
	mma.sync.aligned.m16n8k8.row.col.f32.f16.f16.f32 {%f110775,%f110776,%f110777,%f110778}, {%r1,%r2}, {%r3}, {%f110775,%f110776,%f110777,%f110778};

	// end inline asm
	// begin inline asm
	mma.sync.aligned.m16n8k8.row.col.f32.f16.f16.f32 {%f110775,%f110776,%f110777,%f110778}, {%r1,%r2}, {%r3}, {%f110775,%f110776,%f110777,%f110778};

	// end inline asm
	// begin inline asm
	mma.sync.aligned.m16n8k8.row.col.f32.f16.f16.f32 {%f110775,%f110776,%f110777,%f110778}, {%r1,%r2}, {%r3}, {%f110775,%f110776,%f110777,%f110778};

	// end inline asm
	// begin inline asm
	mma.sync.aligned.m16n8k8.row.col.f32.f16.f16.f32 {%f110775,%f110776,%f110777,%f110778}, {%r1,%r2}, {%r3}, {%f110775,%f110776,%f110777,%f110778};

	// end inline asm
	// begin inline asm
	mma.sync.aligned.m16n8k8.row.col.f32.f16.f16.f32 {%f110775,%f110776,%f110777,%f110778}, {%r1,%r2}, {%r3}, {%f110775,%f110776,%f110777,%f110778};

	// end inline asm
	// begin inline asm
	mma.sync.aligned.m16n8k8.row.col.f32.f16.f16.f32 {%f110775,%f110776,%f110777,%f110778}, {%r1,%r2}, {%r3}, {%f110775,%f110776,%f110777,%f110778};

	// end inline asm
	// begin inline asm
	mma.sync.aligned.m16n8k8.row.col.f32.f16.f16.f32 {%f110775,%f110776,%f110777,%f110778}, {%r1,%r2}, {%r3}, {%f110775,%f110776,%f110777,%f110778};

	// end inline asm
	// begin inline asm
	mma.sync.aligned.m16n8k8.row.col.f32.f16.f16.f32 {%f110775,%f110776,%f110777,%f110778}, {%r1,%r2}, {%r3}, {%f110775,%f110776,%f110777,%f110778};

	// end inline asm
	// begin inline asm
	mma.sync.aligned.m16n8k8.row.col.f32.f16.f16.f32 {%f110775,%f110776,%f110777,%f110778}, {%r1,%r2}, {%r3}, {%f110775,%f110776,%f110777,%f110778};

	// end inline asm
	// begin inline asm
	mma.sync.aligned.m16n8k8.row.col.f32.f16.f16.f32 {%f110775,%f110776,%f110777,%f110778}, {%r1,%r2}, {%r3}, {%f110775,%f110776,%f110777,%f110778};

	// end inline asm
	// begin inline asm
	mma.sync.aligned.m16n8k8.row.col.f32.f16.f16.f32 {%f110775,%f110776,%f110777,%f110778}, {%r1,%r2}, {%r3}, {%f110775,%f110776,%f110777,%f110778};

	// end inline asm
	// begin inline asm
	mma.sync.aligned.m16n8k8.row.col.f32.f16.f16.f32 {%f110775,%f110776,%f110777,%f110778}, {%r1,%r2}, {%r3}, {%f110775,%f110776,%f110777,%f110778};

	// end inline asm
	// begin inline asm
	mma.sync.aligned.m16n8k8.row.col.f32.f16.f16.f32 {%f110775,%f110776,%f110777,%f110778}, {%r1,%r2}, {%r3}, {%f110775,%f110776,%f110777,%f110778};

	// end inline asm
	// begin inline asm
	mma.sync.aligned.m16n8k8.row.col.f32.f16.f16.f32 {%f110775,%f110776,%f110777,%f110778}, {%r1,%r2}, {%r3}, {%f110775,%f110776,%f110777,%f110778};

	// end inline asm
	// begin inline asm
	mma.sync.aligned.m16n8k8.row.col.f32.f16.f16.f32 {%f110775,%f110776,%f110777,%f110778}, {%r1,%r2}, {%r3}, {%f110775,%f110776,%f110777,%f110778};

	// end inline asm
	// begin inline asm
	mma.sync.aligned.m16n8k8.row.col.f32.f16.f16.f32 {%f110775,%f110776,%f110777,%f110778}, {%r1,%r2}, {%r3}, {%f110775,%f110776,%f110777,%f110778};

	// end inline asm
	// begin inline asm
	mma.sync.aligned.m16n8k8.row.col.f32.f16.f16.f32 {%f110775,%f110776,%f110777,%f110778}, {%r1,%r2}, {%r3}, {%f110775,%f110776,%f110777,%f110778};

	// end inline asm
	// begin inline asm
	mma.sync.aligned.m16n8k8.row.col.f32.f16.f16.f32 {%f110775,%f110776,%f110777,%f110778}, {%r1,%r2}, {%r3}, {%f110775,%f110776,%f110777,%f110778};

	// end inline asm
	// begin inline asm
	mma.sync.aligned.m16n8k8.row.col.f32.f16.f16.f32 {%f110775,%f110776,%f110777,%f110778}, {%r1,%r2}, {%r3}, {%f110775,%f110776,%f110777,%f110778};

	// end inline asm
	// begin inline asm
	mma.sync.aligned.m16n8k8.row.col.f32.f16.f16.f32 {%f110775,%f110776,%f110777,%f110778}, {%r1,%r2}, {%r3}, {%f110775,%f110776,%f110777,%f110778};

	// end inline asm
	// begin inline asm
	mma.sync.aligned.m16n8k8.row.col.f32.f16.f16.f32 {%f110775,%f110776,%f110777,%f110778}, {%r1,%r2}, {%r3}, {%f110775,%f110776,%f110777,%f110778};

	// end inline asm
	// begin inline asm
	mma.sync.aligned.m16n8k8.row.col.f32.f16.f16.f32 {%f110775,%f110776,%f110777,%f110778}, {%r1,%r2}, {%r3}, {%f110775,%f110776,%f110777,%f110778};

	// end inline asm
	// begin inline asm
	mma.sync.aligned.m16n8k8.row.col.f32.f16.f16.f32 {%f110775,%f110776,%f110777,%f110778}, {%r1,%r2}, {%r3}, {%f110775,%f110776,%f110777,%f110778};

	// end inline asm
	// begin inline asm
	mma.sync.aligned.m16n8k8.row.col.f32.f16.f16.f32 {%f110775,%f110776,%f110777,%f110778}, {%r1,%r2}, {%r3}, {%f110775,%f110776,%f110777,%f110778};

	// end inline asm
	// begin inline asm
	mma.sync.aligned.m16n8k8.row.col.f32.f16.f16.f32 {%f110775,%f110776,%f110777,%f110778}, {%r1,%r2}, {%r3}, {%f110775,%f110776,%f110777,%f110778};

	// end inline asm
	// begin inline asm
	mma.sync.aligned.m16n8k8.row.col.f32.f16.f16.f32 {%f110775,%f110776,%f110777,%f110778}, {%r1,%r2}, {%r3}, {%f110775,%f110776,%f110777,%f110778};

	// end inline asm
	// begin inline asm
	mma.sync.aligned.m16n8k8.row.col.f32.f16.f16.f32 {%f110775,%f110776,%f110777,%f110778}, {%r1,%r2}, {%r3}, {%f110775,%f110776,%f110777,%f110778};

	// end inline asm
	// begin inline asm
	mma.sync.aligned.m16n8k8.row.col.f32.f16.f16.f32 {%f110775,%f110776,%f110777,%f110778}, {%r1,%r2}, {%r3}, {%f110775,%f110776,%f110777,%f110778};

	// end inline asm
	// begin inline asm
	mma.sync.aligned.m16n8k8.row.col.f32.f16.f16.f32 {%f110775,%f110776,%f110777,%f110778}, {%r1,%r2}, {%r3}, {%f110775,%f110776,%f110777,%f110778};

	// end inline asm
	// begin inline asm
	mma.sync.aligned.m16n8k8.row.col.f32.f16.f16.f32 {%f110775,%f110776,%f110777,%f110778}, {%r1,%r2}, {%r3}, {%f110775,%f110776,%f110777,%f110778};

	// end inline asm
	// begin inline asm
	mma.sync.aligned.m16n8k8.row.col.f32.f16.f16.f32 {%f110775,%f110776,%f110777,%f110778}, {%r1,%r2}, {%r3}, {%f110775,%f110776,%f110777,%f110778};

	// end inline asm
	// begin inline asm
	mma.sync.aligned.m16n8k8.row.col.f32.f16.f16.f32 {%f110775,%f110776,%f110777,%f110778}, {%r1,%r2}, {%r3}, {%f110775,%f110776,%f110777,%f110778};

	// end inline asm
	// begin inline asm
	mma.sync.aligned.m16n8k8.row.col.f32.f16.f16.f32 {%f110775,%f110776,%f110777,%f110778}, {%r1,%r2}, {%r3}, {%f110775,%f110776,%f110777,%f110778};

	// end inline asm
	// begin inline asm
	mma.sync.aligned.m16n8k8.row.col.f32.f16.f16.f32 {%f110775,%f110776,%f110777,%f110778}, {%r1,%r2}, {%r3}, {%f110775,%f110776,%f110777,%f110778};

	// end inline asm
	// begin inline asm
	mma.sync.aligned.m16n8k8.row.col.f32.f16.f16.f32 {%f110775,%f110776,%f110777,%f110778}, {%r1,%r2}, {%r3}, {%f110775,%f110776,%f110777,%f110778};

	// end inline asm
	// begin inline asm
	mma.sync.aligned.m16n8k8.row.col.f32.f16.f16.f32 {%f110775,%f110776,%f110777,%f110778}, {%r1,%r2}, {%r3}, {%f110775,%f110776,%f110777,%f110778};

	// end inline asm
	// begin inline asm
	mma.sync.aligned.m16n8k8.row.col.f32.f16.f16.f32 {%f110775,%f110776,%f110777,%f110778}, {%r1,%r2}, {%r3}, {%f110775,%f110776,%f110777,%f110778};

	// end inline asm
	// begin inline asm
	mma.sync.aligned.m16n8k8.row.col.f32.f16.f16.f32 {%f110775,%f110776,%f110777,%f110778}, {%r1,%r2}, {%r3}, {%f110775,%f110776,%f110777,%f110778};

	// end inline asm
	// begin inline asm
	mma.sync.aligned.m16n8k8.row.col.f32.f16.f16.f32 {%f110775,%f110776,%f110777,%f110778}, {%r1,%r2}, {%r3}, {%f110775,%f110776,%f110777,%f110778};

	// end inline asm
	// begin inline asm
	mma.sync.aligned.m16n8k8.row.col.f32.f16.f16.f32 {%f110775,%f110776,%f110777,%f110778}, {%r1,%r2}, {%r3}, {%f110775,%f110776,%f110777,%f110778};

	// end inline asm
	// begin inline asm
	mma.sync.aligned.m16n8k8.row.col.f32.f16.f16.f32 {%f110775,%f110776,%f110777,%f110778}, {%r1,%r2}, {%r3}, {%f110775,%f110776,%f110777,%f110778};

	// end inline asm
	// begin inline asm
	mma.sync.aligned.m16n8k8.row.col.f32.f16.f16.f32 {%f110775,%f110776,%f110777,%f110778}, {%r1,%r2}, {%r3}, {%f110775,%f110776,%f110777,%f110778};

	// end inline asm
	// begin inline asm
	mma.sync.aligned.m16n8k8.row.col.f32.f16.f16.f32 {%f110775,%f110776,%f110777,%f110778}, {%r1,%r2}, {%r3}, {%f110775,%f110776,%f110777,%f110778};

	// end inline asm
	// begin inline asm
	mma.sync.aligned.m16n8k8.row.col.f32.f16.f16.f32 {%f110775,%f110776,%f110777,%f110778}, {%r1,%r2}, {%r3}, {%f110775,%f110776,%f110777,%f110778};

	// end inline asm
	// begin inline asm
	mma.sync.aligned.m16n8k8.row.col.f32.f16.f16.f32 {%f110775,%f110776,%f110777,%f110778}, {%r1,%r2}, {%r3}, {%f110775,%f110776,%f110777,%f110778};

	// end inline asm
	// begin inline asm
	mma.sync.aligned.m16n8k8.row.col.f32.f16.f16.f32 {%f110775,%f110776,%f110777,%f110778}, {%r1,%r2}, {%r3}, {%f110775,%f110776,%f110777,%f110778};

	// end inline asm
	// begin inline asm
	mma.sync.aligned.m16n8k8.row.col.f32.f16.f16.f32 {%f110775,%f110776,%f110777,%f110778}, {%r1,%r2}, {%r3}, {%f110775,%f110776,%f110777,%f110778};

	// end inline asm
	// begin inline asm
	mma.sync.aligned.m16n8k8.row.col.f32.f16.f16.f32 {%f110775,%f110776,%f110777,%f110778}, {%r1,%r2}, {%r3}, {%f110775,%f110776,%f110777,%f110778};

	// end inline asm
	// begin inline asm
	mma.sync.aligned.m16n8k8.row.col.f32.f16.f16.f32 {%f110775,%f110776,%f110777,%f110778}, {%r1,%r2}, {%r3}, {%f110775,%f110776,%f110777,%f110778};

	// end inline asm
	// begin inline asm
	mma.sync.aligned.m16n8k8.row.col.f32.f16.f16.f32 {%f110775,%f110776,%f110777,%f110778}, {%r1,%r2}, {%r3}, {%f110775,%f110776,%f110777,%f110778};

	// end inline asm
	// begin inline asm
	mma.sync.aligned.m16n8k8.row.col.f32.f16.f16.f32 {%f110775,%f110776,%f110777,%f110778}, {%r1,%r2}, {%r3}, {%f110775,%f110776,%f110777,%f110778};

	// end inline asm
	// begin inline asm
	mma.sync.aligned.m16n8k8.row.col.f32.f16.f16.f32 {%f110775,%f110776,%f110777,%f110778}, {%r1,%r2}, {%r3}, {%f110775,%f110776,%f110777,%f110778};

	// end inline asm
	// begin inline asm
	mma.sync.aligned.m16n8k8.row.col.f32.f16.f16.f32 {%f110775,%f110776,%f110777,%f110778}, {%r1,%r2}, {%r3}, {%f110775,%f110776,%f110777,%f110778};

	// end inline asm
	// begin inline asm
	mma.sync.aligned.m16n8k8.row.col.f32.f16.f16.f32 {%f110775,%f110776,%f110777,%f110778}, {%r1,%r2}, {%r3}, {%f110775,%f110776,%f110777,%f110778};

	// end inline asm
	// begin inline asm
	mma.sync.aligned.m16n8k8.row.col.f32.f16.f16.f32 {%f110775,%f110776,%f110777,%f110778}, {%r1,%r2}, {%r3}, {%f110775,%f110776,%f110777,%f110778};

	// end inline asm
	// begin inline asm
	mma.sync.aligned.m16n8k8.row.col.f32.f16.f16.f32 {%f110775,%f110776,%f110777,%f110778}, {%r1,%r2}, {%r3}, {%f110775,%f110776,%f110777,%f110778};

	// end inline asm
	// begin inline asm
	mma.sync.aligned.m16n8k8.row.col.f32.f16.f16.f32 {%f110775,%f110776,%f110777,%f110778}, {%r1,%r2}, {%r3}, {%f110775,%f110776,%f110777,%f110778};

	// end inline asm
	// begin inline asm
	mma.sync.aligned.m16n8k8.row.col.f32.f16.f16.f32 {%f110775,%f110776,%f110777,%f110778}, {%r1,%r2}, {%r3}, {%f110775,%f110776,%f110777,%f110778};

	// end inline asm
	// begin inline asm
	mma.sync.aligned.m16n8k8.row.col.f32.f16.f16.f32 {%f110775,%f110776,%f110777,%f110778}, {%r1,%r2}, {%r3}, {%f110775,%f110776,%f110777,%f110778};

	// end inline asm
	// begin inline asm
	mma.sync.aligned.m16n8k8.row.col.f32.f16.f16.f32 {%f110775,%f110776,%f110777,%f110778}, {%r1,%r2}, {%r3}, {%f110775,%f110776,%f110777,%f110778};

	// end inline asm
	// begin inline asm
	mma.sync.aligned.m16n8k8.row.col.f32.f16.f16.f32 {%f110775,%f110776,%f110777,%f110778}, {%r1,%r2}, {%r3}, {%f110775,%f110776,%f110777,%f110778};

	// end inline asm
	// begin inline asm
	mma.sync.aligned.m16n8k8.row.col.f32.f16.f16.f32 {%f110775,%f110776,%f110777,%f110778}, {%r1,%r2}, {%r3}, {%f110775,%f110776,%f110777,%f110778};

	// end inline asm
	// begin inline asm
	mma.sync.aligned.m16n8k8.row.col.f32.f16.f16.f32 {%f110775,%f110776,%f110777,%f110778}, {%r1,%r2}, {%r3}, {%f110775,%f110776,%f110777,%f110778};

	// end inline asm
	// begin inline asm
	mma.sync.aligned.m16n8k8.row.col.f32.f16.f16.f32 {%f110775,%f110776,%f110777,%f110778}, {%r1,%r2}, {%r3}, {%f110775,%f110776,%f110777,%f110778};

	// end inline asm
	// begin inline asm
	mma.sync.aligned.m16n8k8.row.col.f32.f16.f16.f32 {%f110775,%f110776,%f110777,%f110778}, {%r1,%r2}, {%r3}, {%f110775,%f110776,%f110777,%f110778};

	// end inline asm
	// begin inline asm
	mma.sync.aligned.m16n8k8.row.col.f32.f16.f16.f32 {%f110775,%f110776,%f110777,%f110778}, {%r1,%r2}, {%r3}, {%f110775,%f110776,%f110777,%f110778};

	// end inline asm
	// begin inline asm
	mma.sync.aligned.m16n8k8.row.col.f32.f16.f16.f32 {%f110775,%f110776,%f110777,%f110778}, {%r1,%r2}, {%r3}, {%f110775,%f110776,%f110777,%f110778};

	// end inline asm
	// begin inline asm
	mma.sync.aligned.m16n8k8.row.col.f32.f16.f16.f32 {%f110775,%f110776,%f110777,%f110778}, {%r1,%r2}, {%r3}, {%f110775,%f110776,%f110777,%f110778};

	// end inline asm
	// begin inline asm
	mma.sync.aligned.m16n8k8.row.col.f32.f16.f16.f32 {%f110775,%f110776,%f110777,%f110778}, {%r1,%r2}, {%r3}, {%f110775,%f110776,%f110777,%f110778};

	// end inline asm
	// begin inline asm
	mma.sync.aligned.m16n8k8.row.col.f32.f16.f16.f32 {%f110775,%f110776,%f110777,%f110778}, {%r1,%r2}, {%r3}, {%f110775,%f110776,%f110777,%f110778};

	// end inline asm
	// begin inline asm
	mma.sync.aligned.m16n8k8.row.col.f32.f16.f16.f32 {%f110775,%f110776,%f110777,%f110778}, {%r1,%r2}, {%r3}, {%f110775,%f110776,%f110777,%f110778};

	// end inline asm
	// begin inline asm
	mma.sync.aligned.m16n8k8.row.col.f32.f16.f16.f32 {%f110775,%f110776,%f110777,%f110778}, {%r1,%r2}, {%r3}, {%f110775,%f110776,%f110777,%f110778};

	// end inline asm
	// begin inline asm
	mma.sync.aligned.m16n8k8.row.col.f32.f16.f16.f32 {%f110775,%f110776,%f110777,%f110778}, {%r1,%r2}, {%r3}, {%f110775,%f110776,%f110777,%f110778};

	// end inline asm
	// begin inline asm
	mma.sync.aligned.m16n8k8.row.col.f32.f16.f16.f32 {%f110775,%f110776,%f110777,%f110778}, {%r1,%r2}, {%r3}, {%f110775,%f110776,%f110777,%f110778};

	// end inline asm
	// begin inline asm
	mma.sync.aligned.m16n8k8.row.col.f32.f16.f16.f32 {%f110775,%f110776,%f110777,%f110778}, {%r1,%r2}, {%r3}, {%f110775,%f110776,%f110777,%f110778};

	// end inline asm
	// begin inline asm
	mma.sync.aligned.m16n8k8.row.col.f32.f16.f16.f32 {%f110775,%f110776,%f110777,%f110778}, {%r1,%r2}, {%r3}, {%f110775,%f110776,%f110777,%f110778};

	// end inline asm
	// begin inline asm
	mma.sync.aligned.m16n8k8.row.col.f32.f16.f16.f32 {%f110775,%f110776,%f110777,%f110778}, {%r1,%r2}, {%r3}, {%f110775,%f110776,%f110777,%f110778};

	// end inline asm
	// begin inline asm
	mma.sync.aligned.m16n8k8.row.col.f32.f16.f16.f32 {%f110775,%f110776,%f110777,%f110778}, {%r1,%r2}, {%r3}, {%f110775,%f110776,%f110777,%f110778};

	// end inline asm
	// begin inline asm
	mma.sync.aligned.m16n8k8.row.col.f32.f16.f16.f32 {%f110775,%f110776,%f110777,%f110778}, {%r1,%r2}, {%r3}, {%f110775,%f110776,%f110777,%f110778};

	// end inline asm
	// begin inline asm
	mma.sync.aligned.m16n8k8.row.col.f32.f16.f16.f32 {%f110775,%f110776,%f110777,%f110778}, {%r1,%r2}, {%r3}, {%f110775,%f110776,%f110777,%f110778};

	// end inline asm
	// begin inline asm
	mma.sync.aligned.m16n8k8.row.col.f32.f16.f16.f32 {%f110775,%f110776,%f110777,%f110778}, {%r1,%r2}, {%r3}, {%f110775,%f110776,%f110777,%f110778};

	// end inline asm
	// begin inline asm
	mma.sync.aligned.m16n8k8.row.col.f32.f16.f16.f32 {%f110775,%f110776,%f110777,%f110778}, {%r1,%r2}, {%r3}, {%f110775,%f110776,%f110777,%f110778};

	// end inline asm
	// begin inline asm
	mma.sync.aligned.m16n8k8.row.col.f32.f16.f16.f32 {%f110775,%f110776,%f110777,%f110778}, {%r1,%r2}, {%r3}, {%f110775,%f110776,%f110777,%f110778};

	// end inline asm
	// begin inline asm
	mma.sync.aligned.m16n8k8.row.col.f32.f16.f16.f32 {%f110775,%f110776,%f110777,%f110778}, {%r1,%r2}, {%r3}, {%f110775,%f110776,%f110777,%f110778};

	// end inline asm
	// begin inline asm
	mma.sync.aligned.m16n8k8.row.col.f32.f16.f16.f32 {%f110775,%f110776,%f110777,%f110778}, {%r1,%r2}, {%r3}, {%f110775,%f110776,%f110777,%f110778};

	// end inline asm
	// begin inline asm
	mma.sync.aligned.m16n8k8.row.col.f32.f16.f16.f32 {%f110775,%f110776,%f110777,%f110778}, {%r1,%r2}, {%r3}, {%f110775,%f110776,%f110777,%f110778};

	// end inline asm
	// begin inline asm
	mma.sync.aligned.m16n8k8.row.col.f32.f16.f16.f32 {%f110775,%f110776,%f110777,%f110778}, {%r1,%r2}, {%r3}, {%f110775,%f110776,%f110777,%f110778};

	// end inline asm
	// begin inline asm
	mma.sync.aligned.m16n8k8.row.col.f32.f16.f16.f32 {%f110775,%f110776,%f110777,%f110778}, {%r1,%r2}, {%r3}, {%f110775,%f110776,%f110777,%f110778};

	// end inline asm
	// begin inline asm
	mma.sync.aligned.m16n8k8.row.col.f32.f16.f16.f32 {%f110775,%f110776,%f110777,%f110778}, {%r1,%r2}, {%r3}, {%f110775,%f110776,%f110777,%f110778};

	// end inline asm
	// begin inline asm
	mma.sync.aligned.m16n8k8.row.col.f32.f16.f16.f32 {%f110775,%f110776,%f110777,%f110778}, {%r1,%r2}, {%r3}, {%f110775,%f110776,%f110777,%f110778};

	// end inline asm
	// begin inline asm
	mma.sync.aligned.m16n8k8.row.col.f32.f16.f16.f32 {%f110775,%f110776,%f110777,%f110778}, {%r1,%r2}, {%r3}, {%f110775,%f110776,%f110777,%f110778};

	// end inline asm
	// begin inline asm
	mma.sync.aligned.m16n8k8.row.col.f32.f16.f16.f32 {%f110775,%f110776,%f110777,%f110778}, {%r1,%r2}, {%r3}, {%f110775,%f110776,%f110777,%f110778};

	// end inline asm
	// begin inline asm
	mma.sync.aligned.m16n8k8.row.col.f32.f16.f16.f32 {%f110775,%f110776,%f110777,%f110778}, {%r1,%r2}, {%r3}, {%f110775,%f110776,%f110777,%f110778};

	// end inline asm
	// begin inline asm
	mma.sync.aligned.m16n8k8.row.col.f32.f16.f16.f32 {%f110775,%f110776,%f110777,%f110778}, {%r1,%r2}, {%r3}, {%f110775,%f110776,%f110777,%f110778};

	// end inline asm
	// begin inline asm
	mma.sync.aligned.m16n8k8.row.col.f32.f16.f16.f32 {%f110775,%f110776,%f110777,%f110778}, {%r1,%r2}, {%r3}, {%f110775,%f110776,%f110777,%f110778};

	// end inline asm
	// begin inline asm
	mma.sync.aligned.m16n8k8.row.col.f32.f16.f16.f32 {%f110775,%f110776,%f110777,%f110778}, {%r1,%r2}, {%r3}, {%f110775,%f110776,%f110777,%f110778};

	// end inline asm
	// begin inline asm
	mma.sync.aligned.m16n8k8.row.col.f32.f16.f16.f32 {%f110775,%f110776,%f110777,%f110778}, {%r1,%r2}, {%r3}, {%f110775,%f110776,%f110777,%f110778};

	// end inline asm
	// begin inline asm
	mma.sync.aligned.m16n8k8.row.col.f32.f16.f16.f32 {%f110775,%f110776,%f110777,%f110778}, {%r1,%r2}, {%r3}, {%f110775,%f110776,%f110777,%f110778};

	// end inline asm
	// begin inline asm
	mma.sync.aligned.m16n8k8.row.col.f32.f16.f16.f32 {%f110775,%f110776,%f110777,%f110778}, {%r1,%r2}, {%r3}, {%f110775,%f110776,%f110777,%f110778};

	// end inline asm
	// begin inline asm
	mma.sync.aligned.m16n8k8.row.col.f32.f16.f16.f32 {%f110775,%f110776,%f110777,%f110778}, {%r1,%r2}, {%r3}, {%f110775,%f110776,%f110777,%f110778};

	// end inline asm
	// begin inline asm
	mma.sync.aligned.m16n8k8.row.col.f32.f16.f16.f32 {%f110775,%f110776,%f110777,%f110778}, {%r1,%r2}, {%r3}, {%f110775,%f110776,%f110777,%f110778};

	// end inline asm
	// begin inline asm
	mma.sync.aligned.m16n8k8.row.col.f32.f16.f16.f32 {%f110775,%f110776,%f110777,%f110778}, {%r1,%r2}, {%r3}, {%f110775,%f110776,%f110777,%f110778};

	// end inline asm
	// begin inline asm
	mma.sync.aligned.m16n8k8.row.col.f32.f16.f16.f32 {%f110775,%f110776,%f110777,%f110778}, {%r1,%r2}, {%r3}, {%f110775,%f110776,%f110777,%f110778};

	// end inline asm
	// begin inline asm
	mma.sync.aligned.m16n8k8.row.col.f32.f16.f16.f32 {%f110775,%f110776,%f110777,%f110778}, {%r1,%r2}, {%r3}, {%f110775,%f110776,%f110777,%f110778};

	// end inline asm
	// begin inline asm
	mma.sync.aligned.m16n8k8.row.col.f32.f16.f16.f32 {%f110775,%f110776,%f110777,%f110778}, {%r1,%r2}, {%r3}, {%f110775,%f110776,%f110777,%f110778};

	// end inline asm
	// begin inline asm
	mma.sync.aligned.m16n8k8.row.col.f32.f16.f16.f32 {%f110775,%f110776,%f110777,%f110778}, {%r1,%r2}, {%r3}, {%f110775,%f110776,%f110777,%f110778};

	// end inline asm
	// begin inline asm
	mma.sync.aligned.m16n8k8.row.col.f32.f16.f16.f32 {%f110775,%f110776,%f110777,%f110778}, {%r1,%r2}, {%r3}, {%f110775,%f110776,%f110777,%f110778};

	// end inline asm
	// begin inline asm
	mma.sync.aligned.m16n8k8.row.col.f32.f16.f16.f32 {%f110775,%f110776,%f110777,%f110778}, {%r1,%r2}, {%r3}, {%f110775,%f110776,%f110777,%f110778};

	// end inline asm
	// begin inline asm
	mma.sync.aligned.m16n8k8.row.col.f32.f16.f16.f32 {%f110775,%f110776,%f110777,%f110778}, {%r1,%r2}, {%r3}, {%f110775,%f110776,%f110777,%f110778};

	// end inline asm
	// begin inline asm
	mma.sync.aligned.m16n8k8.row.col.f32.f16.f16.f32 {%f110775,%f110776,%f110777,%f110778}, {%r1,%r2}, {%r3}, {%f110775,%f110776,%f110777,%f110778};

	// end inline asm
	// begin inline asm
	mma.sync.aligned.m16n8k8.row.col.f32.f16.f16.f32 {%f110775,%f110776,%f110777,%f110778}, {%r1,%r2}, {%r3}, {%f110775,%f110776,%f110777,%f110778};

	// end inline asm
	// begin inline asm
	mma.sync.aligned.m16n8k8.row.col.f32.f16.f16.f32 {%f110775,%f110776,%f110777,%f110778}, {%r1,%r2}, {%r3}, {%f110775,%f110776,%f110777,%f110778};

	// end inline asm
	// begin inline asm
	mma.sync.aligned.m16n8k8.row.col.f32.f16.f16.f32 {%f110775,%f110776,%f110777,%f110778}, {%r1,%r2}, {%r3}, {%f110775,%f110776,%f110777,%f110778};

	// end inline asm
	// begin inline asm
	mma.sync.aligned.m16n8k8.row.col.f32.f16.f16.f32 {%f110775,%f110776,%f110777,%f110778}, {%r1,%r2}, {%r3}, {%f110775,%f110776,%f110777,%f110778};

	// end inline asm
	// begin inline asm
	mma.sync.aligned.m16n8k8.row.col.f32.f16.f16.f32 {%f110775,%f110776,%f110777,%f110778}, {%r1,%r2}, {%r3}, {%f110775,%f110776,%f110777,%f110778};

	// end inline asm
	// begin inline asm
	mma.sync.aligned.m16n8k8.row.col.f32.f16.f16.f32 {%f110775,%f110776,%f110777,%f110778}, {%r1,%r2}, {%r3}, {%f110775,%f110776,%f110777,%f110778};

	// end inline asm
	// begin inline asm
	mma.sync.aligned.m16n8k8.row.col.f32.f16.f16.f32 {%f110775,%f110776,%f110777,%f110778}, {%r1,%r2}, {%r3}, {%f110775,%f110776,%f110777,%f110778};

	// end inline asm
	// begin inline asm
	mma.sync.aligned.m16n8k8.row.col.f32.f16.f16.f32 {%f110775,%f110776,%f110777,%f110778}, {%r1,%r2}, {%r3}, {%f110775,%f110776,%f110777,%f110778};

	// end inline asm
	// begin inline asm
	mma.sync.aligned.m16n8k8.row.col.f32.f16.f16.f32 {%f110775,%f110776,%f110777,%f110778}, {%r1,%r2}, {%r3}, {%f110775,%f110776,%f110777,%f110778};

	// end inline asm
	// begin inline asm
	mma.sync.aligned.m16n8k8.row.col.f32.f16.f16.f32 {%f110775,%f110776,%f110777,%f110778}, {%r1,%r2}, {%r3}, {%f110775,%f110776,%f110777,%f110778};

	// end inline asm
	// begin inline asm
	mma.sync.aligned.m16n8k8.row.col.f32.f16.f16.f32 {%f110775,%f110776,%f110777,%f110778}, {%r1,%r2}, {%r3}, {%f110775,%f110776,%f110777,%f110778};

	// end inline asm
	// begin inline asm
	mma.sync.aligned.m16n8k8.row.col.f32.f16.f16.f32 {%f110775,%f110776,%f110777,%f110778}, {%r1,%r2}, {%r3}, {%f110775,%f110776,%f110777,%f110778};

	// end inline asm
	// begin inline asm
	mma.sync.aligned.m16n8k8.row.col.f32.f16.f16.f32 {%f110775,%f110776,%f110777,%f110778}, {%r1,%r2}, {%r3}, {%f110775,%f110776,%f110777,%f110778};

	// end inline asm
	// begin inline asm
	mma.sync.aligned.m16n8k8.row.col.f32.f16.f16.f32 {%f110775,%f110776,%f110777,%f110778}, {%r1,%r2}, {%r3}, {%f110775,%f110776,%f110777,%f110778};

	// end inline asm
	// begin inline asm
	mma.sync.aligned.m16n8k8.row.col.f32.f16.f16.f32 {%f110775,%f110776,%f110777,%f110778}, {%r1,%r2}, {%r3}, {%f110775,%f110776,%f110777,%f110778};

	// end inline asm
	// begin inline asm
	mma.sync.aligned.m16n8k8.row.col.f32.f16.f16.f32 {%f110775,%f110776,%f110777,%f110778}, {%r1,%r2}, {%r3}, {%f110775,%f110776,%f110777,%f110778};

	// end inline asm
	// begin inline asm
	mma.sync.aligned.m16n8k8.row.col.f32.f16.f16.f32 {%f110775,%f110776,%f110777,%f110778}, {%r1,%r2}, {%r3}, {%f110775,%f110776,%f110777,%f110778};

	// end inline asm
	// begin inline asm
	mma.sync.aligned.m16n8k8.row.col.f32.f16.f16.f32 {%f110775,%f110776,%f110777,%f110778}, {%r1,%r2}, {%r3}, {%f110775,%f110776,%f110777,%f110778};

	// end inline asm
	// begin inline asm
	mma.sync.aligned.m16n8k8.row.col.f32.f16.f16.f32 {%f110775,%f110776,%f110777,%f110778}, {%r1,%r2}, {%r3}, {%f110775,%f110776,%f110777,%f110778};

	// end inline asm
	// begin inline asm
	mma.sync.aligned.m16n8k8.row.col.f32.f16.f16.f32 {%f110775,%f110776,%f110777,%f110778}, {%r1,%r2}, {%r3}, {%f110775,%f110776,%f110777,%f110778};

	// end inline asm
	// begin inline asm
	mma.sync.aligned.m16n8k8.row.col.f32.f16.f16.f32 {%f110775,%f110776,%f110777,%f110778}, {%r1,%r2}, {%r3}, {%f110775,%f110776,%f110777,%f110778};

	// end inline asm
	// begin inline asm
	mma.sync.aligned.m16n8k8.row.col.f32.f16.f16.f32 {%f110775,%f110776,%f110777,%f110778}, {%r1,%r2}, {%r3}, {%f110775,%f110776,%f110777,%f110778};

	// end inline asm
	// begin inline asm
	mma.sync.aligned.m16n8k8.row.col.f32.f16.f16.f32 {%f110775,%f110776,%f110777,%f110778}, {%r1,%r2}, {%r3}, {%f110775,%f110776,%f110777,%f110778};

	// end inline asm
	// begin inline asm
	mma.sync.aligned.m16n8k8.row.col.f32.f16.f16.f32 {%f110775,%f110776,%f110777,%f110778}, {%r1,%r2}, {%r3}, {%f110775,%f110776,%f110777,%f110778};

	// end inline asm
	// begin inline asm
	mma.sync.aligned.m16n8k8.row.col.f32.f16.f16.f32 {%f110775,%f110776,%f110777,%f110778}, {%r1,%r2}, {%r3}, {%f110775,%f110776,%f110777,%f110778};

	// end inline asm
	// begin inline asm
	mma.sync.aligned.m16n8k8.row.col.f32.f16.f16.f32 {%f110775,%f110776,%f110777,%f110778}, {%r1,%r2}, {%r3}, {%f110775,%f110776,%f110777,%f110778};

	// end inline asm
	// begin inline asm
	mma.sync.aligned.m16n8k8.row.col.f32.f16.f16.f32 {%f110775,%f110776,%f110777,%f110778}, {%r1,%r2}, {%r3}, {%f110775,%f110776,%f110777,%f110778};

	// end inline asm
	// begin inline asm
	mma.sync.aligned.m16n8k8.row.col.f32.f16.f16.f32 {%f110775,%f110776,%f110777,%f110778}, {%r1,%r2}, {%r3}, {%f110775,%f110776,%f110777,%f110778};

	// end inline asm
	// begin inline asm
	mma.sync.aligned.m16n8k8.row.col.f32.f16.f16.f32 {%f110775,%f110776,%f110777,%f110778}, {%r1,%r2}, {%r3}, {%f110775,%f110776,%f110777,%f110778};

	// end inline asm
	// begin inline asm
	mma.sync.aligned.m16n8k8.row.col.f32.f16.f16.f32 {%f110775,%f110776,%f110777,%f110778}, {%r1,%r2}, {%r3}, {%f110775,%f110776,%f110777,%f110778};

	// end inline asm
	// begin inline asm
	mma.sync.aligned.m16n8k8.row.col.f32.f16.f16.f32 {%f110775,%f110776,%f110777,%f110778}, {%r1,%r2}, {%r3}, {%f110775,%f110776,%f110777,%f110778};

	// end inline asm
	// begin inline asm
	mma.sync.aligned.m16n8k8.row.col.f32.f16.f16.f32 {%f110775,%f110776,%f110777,%f110778}, {%r1,%r2}, {%r3}, {%f110775,%f110776,%f110777,%f110778};

	// end inline asm
	// begin inline asm
	mma.sync.aligned.m16n8k8.row.col.f32.f16.f16.f32 {%f110775,%f110776,%f110777,%f110778}, {%r1,%r2}, {%r3}, {%f110775,%f110776,%f110777,%f110778};

	// end inline asm
	// begin inline asm
	mma.sync.aligned.m16n8k8.row.col.f32.f16.f16.f32 {%f110775,%f110776,%f110777,%f110778}, {%r1,%r2}, {%r3}, {%f110775,%f110776,%f110777,%f110778};

	// end inline asm
	// begin inline asm
	mma.sync.aligned.m16n8k8.row.col.f32.f16.f16.f32 {%f110775,%f110776,%f110777,%f110778}, {%r1,%r2}, {%r3}, {%f110775,%f110776,%f110777,%f110778};

	// end inline asm
	// begin inline asm
	mma.sync.aligned.m16n8k8.row.col.f32.f16.f16.f32 {%f110775,%f110776,%f110777,%f110778}, {%r1,%r2}, {%r3}, {%f110775,%f110776,%f110777,%f110778};

	// end inline asm
	// begin inline asm
	mma.sync.aligned.m16n8k8.row.col.f32.f16.f16.f32 {%f110775,%f110776,%f110777,%f110778}, {%r1,%r2}, {%r3}, {%f110775,%f110776,%f110777,%f110778};

	// end inline asm
	// begin inline asm
	mma.sync.aligned.m16n8k8.row.col.f32.f16.f16.f32 {%f110775,%f110776,%f110777,%f110778}, {%r1,%r2}, {%r3}, {%f110775,%f110776,%f110777,%f110778};

	// end inline asm
	// begin inline asm
	mma.sync.aligned.m16n8k8.row.col.f32.f16.f16.f32 {%f110775,%f110776,%f110777,%f110778}, {%r1,%r2}, {%r3}, {%f110775,%f110776,%f110777,%f110778};

	// end inline asm
	// begin inline asm
	mma.sync.aligned.m16n8k8.row.col.f32.f16.f16.f32 {%f110775,%f110776,%f110777,%f110778}, {%r1,%r2}, {%r3}, {%f110775,%f110776,%f110777,%f110778};

	// end inline asm
	// begin inline asm
	mma.sync.aligned.m16n8k8.row.col.f32.f16.f16.f32 {%f110775,%f110776,%f110777,%f110778}, {%r1,%r2}, {%r3}, {%f110775,%f110776,%f110777,%f110778};

	// end inline asm
	// begin inline asm
	mma.sync.aligned.m16n8k8.row.col.f32.f16.f16.f32 {%f110775,%f110776,%f110777,%f110778}, {%r1,%r2}, {%r3}, {%f110775,%f110776,%f110777,%f110778};

	// end inline asm
	// begin inline asm
	mma.sync.aligned.m16n8k8.row.col.f32.f16.f16.f32 {%f110775,%f110776,%f110777,%f110778}, {%r1,%r2}, {%r3}, {%f110775,%f110776,%f110777,%f110778};

	// end inline asm
	// begin inline asm
	mma.sync.aligned.m16n8k8.row.col.f32.f16.f16.f32 {%f110775,%f110776,%f110777,%f110778}, {%r1,%r2}, {%r3}, {%f110775,%f110776,%f110777,%f110778};

	// end inline asm
	// begin inline asm
	mma.sync.aligned.m16n8k8.row.col.f32.f16.f16.f32 {%f110775,%f110776,%f110777,%f110778}, {%r1,%r2}, {%r3}, {%f110775,%f110776,%f110777,%f110778};

	// end inline asm
	// begin inline asm
	mma.sync.aligned.m16n8k8.row.col.f32.f16.f16.f32 {%f110775,%f110776,%f110777,%f110778}, {%r1,%r2}, {%r3}, {%f110775,%f110776,%f110777,%f110778};

	// end inline asm
	// begin inline asm
	mma.sync.aligned.m16n8k8.row.col.f32.f16.f16.f32 {%f110775,%f110776,%f110777,%f110778}, {%r1,%r2}, {%r3}, {%f110775,%f110776,%f110777,%f110778};

	// end inline asm
	// begin inline asm
	mma.sync.aligned.m16n8k8.row.col.f32.f16.f16.f32 {%f110775,%f110776,%f110777,%f110778}, {%r1,%r2}, {%r3}, {%f110775,%f110776,%f110777,%f110778};

	// end inline asm
	// begin inline asm
	mma.sync.aligned.m16n8k8.row.col.f32.f16.f16.f32 {%f110775,%f110776,%f110777,%f110778}, {%r1,%r2}, {%r3}, {%f110775,%f110776,%f110777,%f110778};

	// end inline asm
	// begin inline asm
	mma.sync.aligned.m16n8k8.row.col.f32.f16.f16.f32 {%f110775,%f110776,%f110777,%f110778}, {%r1,%r2}, {%r3}, {%f110775,%f110776,%f110777,%f110778};

	// end inline asm
	// begin inline asm
	mma.sync.aligned.m16n8k8.row.col.f32.f16.f16.f32 {%f110775,%f110776,%f110777,%f110778}, {%r1,%r2}, {%r3}, {%f110775,%f110776,%f110777,%f110778};

	// end inline asm
	// begin inline asm
	mma.sync.aligned.m16n8k8.row.col.f32.f16.f16.f32 {%f110775,%f110776,%f110777,%f110778}, {%r1,%r2}, {%r3}, {%f110775,%f110776,%f110777,%f110778};

	// end inline asm
	// begin inline asm
	mma.sync.aligned.m16n8k8.row.col.f32.f16.f16.f32 {%f110775,%f110776,%f110777,%f110778}, {%r1,%r2}, {%r3}, {%f110775,%f110776,%f110777,%f110778};

	// end inline asm
	// begin inline asm
	mma.sync.aligned.m16n8k8.row.col.f32.f16.f16.f32 {%f110775,%f110776,%f110777,%f110778}, {%r1,%r2}, {%r3}, {%f110775,%f110776,%f110777,%f110778};

	// end inline asm
	// begin inline asm
	mma.sync.aligned.m16n8k8.row.col.f32.f16.f16.f32 {%f110775,%f110776,%f110777,%f110778}, {%r1,%r2}, {%r3}, {%f110775,%f110776,%f110777,%f110778};

	// end inline asm
	// begin inline asm
	mma.sync.aligned.m16n8k8.row.col.f32.f16.f16.f32 {%f110775,%f110776,%f110777,%f110778}, {%r1,%r2}, {%r3}, {%f110775,%f110776,%f110777,%f110778};

	// end inline asm
	// begin inline asm
	mma.sync.aligned.m16n8k8.row.col.f32.f16.f16.f32 {%f110775,%f110776,%f110777,%f110778}, {%r1,%r2}, {%r3}, {%f110775,%f110776,%f110777,%f110778};

	// end inline asm
	// begin inline asm
	mma.sync.aligned.m16n8k8.row.col.f32.f16.f16.f32 {%f110775,%f110776,%f110777,%f110778}, {%r1,%r2}, {%r3}, {%f110775,%f110776,%f110777,%f110778};

	// end inline asm
	// begin inline asm
	mma.sync.aligned.m16n8k8.row.col.f32.f16.f16.f32 {%f110775,%f110776,%f110777,%f110778}, {%r1,%r2}, {%r3}, {%f110775,%f110776,%f110777,%f110778};

	// end inline asm
	// begin inline asm
	mma.sync.aligned.m16n8k8.row.col.f32.f16.f16.f32 {%f110775,%f110776,%f110777,%f110778}, {%r1,%r2}, {%r3}, {%f110775,%f110776,%f110777,%f110778};

	// end inline asm
	// begin inline asm
	mma.sync.aligned.m16n8k8.row.col.f32.f16.f16.f32 {%f110775,%f110776,%f110777,%f110778}, {%r1,%r2}, {%r3}, {%f110775,%f110776,%f110777,%f110778};

	// end inline asm
	// begin inline asm
	mma.sync.aligned.m16n8k8.row.col.f32.f16.f16.f32 {%f110775,%f110776,%f110777,%f110778}, {%r1,%r2}, {%r3}, {%f110775,%f110776,%f110777,%f110778};

	// end inline asm
	// begin inline asm
	mma.sync.aligned.m16n8k8.row.col.f32.f16.f16.f32 {%f110775,%f110776,%f110777,%f110778}, {%r1,%r2}, {%r3}, {%f110775,%f110776,%f110777,%f110778};

	// end inline asm
	// begin inline asm
	mma.sync.aligned.m16n8k8.row.col.f32.f16.f16.f32 {%f110775,%f110776,%f110777,%f110778}, {%r1,%r2}, {%r3}, {%f110775,%f110776,%f110777,%f110778};

	// end inline asm
	// begin inline asm
	mma.sync.aligned.m16n8k8.row.col.f32.f16.f16.f32 {%f110775,%f110776,%f110777,%f110778}, {%r1,%r2}, {%r3}, {%f110775,%f110776,%f110777,%f110778};

	// end inline asm
	// begin inline asm
	mma.sync.aligned.m16n8k8.row.col.f32.f16.f16.f32 {%f110775,%f110776,%f110777,%f110778}, {%r1,%r2}, {%r3}, {%f110775,%f110776,%f110777,%f110778};

	// end inline asm
	// begin inline asm
	mma.sync.aligned.m16n8k8.row.col.f32.f16.f16.f32 {%f110775,%f110776,%f110777,%f110778}, {%r1,%r2}, {%r3}, {%f110775,%f110776,%f110777,%f110778};

	// end inline asm
	// begin inline asm
	mma.sync.aligned.m16n8k8.row.col.f32.f16.f16.f32 {%f110775,%f110776,%f110777,%f110778}, {%r1,%r2}, {%r3}, {%f110775,%f110776,%f110777,%f110778};

	// end inline asm
	// begin inline asm
	mma.sync.aligned.m16n8k8.row.col.f32.f16.f16.f32 {%f110775,%f110776,%f110777,%f110778}, {%r1,%r2}, {%r3}, {%f110775,%f110776,%f110777,%f110778};

	// end inline asm
	// begin inline asm
	mma.sync.aligned.m16n8k8.row.col.f32.f16.f16.f32 {%f110775,%f110776,%f110777,%f110778}, {%r1,%r2}, {%r3}, {%f110775,%f110776,%f110777,%f110778};

	// end inline asm
	// begin inline asm
	mma.sync.aligned.m16n8k8.row.col.f32.f16.f16.f32 {%f110775,%f110776,%f110777,%f110778}, {%r1,%r2}, {%r3}, {%f110775,%f110776,%f110777,%f110778};

	// end inline asm
	// begin inline asm
	mma.sync.aligned.m16n8k8.row.col.f32.f16.f16.f32 {%f110775,%f110776,%f110777,%f110778}, {%r1,%r2}, {%r3}, {%f110775,%f110776,%f110777,%f110778};

	// end inline asm
	// begin inline asm
	mma.sync.aligned.m16n8k8.row.col.f32.f16.f16.f32 {%f110775,%f110776,%f110777,%f110778}, {%r1,%r2}, {%r3}, {%f110775,%f110776,%f110777,%f110778};

	// end inline asm
	// begin inline asm
	mma.sync.aligned.m16n8k8.row.col.f32.f16.f16.f32 {%f110775,%f110776,%f110777,%f110778}, {%r1,%r2}, {%r3}, {%f110775,%f110776,%f110777,%f110778};

	// end inline asm
	// begin inline asm
	mma.sync.aligned.m16n8k8.row.col.f32.f16.f16.f32 {%f110775,%f110776,%f110777,%f110778}, {%r1,%r2}, {%r3}, {%f110775,%f110776,%f110777,%f110778};

	// end inline asm
	// begin inline asm
	mma.sync.aligned.m16n8k8.row.col.f32.f16.f16.f32 {%f110775,%f110776,%f110777,%f110778}, {%r1,%r2}, {%r3}, {%f110775,%f110776,%f110777,%f110778};

	// end inline asm
	// begin inline asm
	mma.sync.aligned.m16n8k8.row.col.f32.f16.f16.f32 {%f110775,%f110776,%f110777,%f110778}, {%r1,%r2}, {%r3}, {%f110775,%f110776,%f110777,%f110778};

	// end inline asm
	// begin inline asm
	mma.sync.aligned.m16n8k8.row.col.f32.f16.f16.f32 {%f110775,%f110776,%f110777,%f110778}, {%r1,%r2}, {%r3}, {%f110775,%f110776,%f110777,%f110778};

	// end inline asm
	// begin inline asm
	mma.sync.aligned.m16n8k8.row.col.f32.f16.f16.f32 {%f110775,%f110776,%f110777,%f110778}, {%r1,%r2}, {%r3}, {%f110775,%f110776,%f110777,%f110778};

	// end inline asm
	// begin inline asm
	mma.sync.aligned.m16n8k8.row.col.f32.f16.f16.f32 {%f110775,%f110776,%f110777,%f110778}, {%r1,%r2}, {%r3}, {%f110775,%f110776,%f110777,%f110778};

	// end inline asm
	// begin inline asm
	mma.sync.aligned.m16n8k8.row.col.f32.f16.f16.f32 {%f110775,%f110776,%f110777,%f110778}, {%r1,%r2}, {%r3}, {%f110775,%f110776,%f110777,%f110778};

	// end inline asm
	// begin inline asm
	mma.sync.aligned.m16n8k8.row.col.f32.f16.f16.f32 {%f110775,%f110776,%f110777,%f110778}, {%r1,%r2}, {%r3}, {%f110775,%f110776,%f110777,%f110778};

	// end inline asm
	// begin inline asm
	mma.sync.aligned.m16n8k8.row.col.f32.f16.f16.f32 {%f110775,%f110776,%f110777,%f110778}, {%r1,%r2}, {%r3}, {%f110775,%f110776,%f110777,%f110778};

	// end inline asm
	// begin inline asm
	mma.sync.aligned.m16n8k8.row.col.f32.f16.f16.f32 {%f110775,%f110776,%f110777,%f110778}, {%r1,%r2}, {%r3}, {%f110775,%f110776,%f110777,%f110778};

	// end inline asm
	// begin inline asm
	mma.sync.aligned.m16n8k8.row.col.f32.f16.f16.f32 {%f110775,%f110776,%f110777,%f110778}, {%r1,%r2}, {%r3}, {%f110775,%f110776,%f110777,%f110778};

	// end inline asm
	// begin inline asm
	mma.sync.aligned.m16n8k8.row.col.f32.f16.f16.f32 {%f110775,%f110776,%f110777,%f110778}, {%r1,%r2}, {%r3}, {%f110775,%f110776,%f110777,%f110778};

	// end inline asm
	// begin inline asm
	mma.sync.aligned.m16n8k8.row.col.f32.f16.f16.f32 {%f110775,%f110776,%f110777,%f110778}, {%r1,%r2}, {%r3}, {%f110775,%f110776,%f110777,%f110778};

	// end inline asm
	// begin inline asm
	mma.sync.aligned.m16n8k8.row.col.f32.f16.f16.f32 {%f110775,%f110776,%f110777,%f110778}, {%r1,%r2}, {%r3}, {%f110775,%f110776,%f110777,%f110778};

	// end inline asm
	// begin inline asm
	mma.sync.aligned.m16n8k8.row.col.f32.f16.f16.f32 {%f110775,%f110776,%f110777,%f110778}, {%r1,%r2}, {%r3}, {%f110775,%f110776,%f110777,%f110778};

	// end inline asm
	// begin inline asm
	mma.sync.aligned.m16n8k8.row.col.f32.f16.f16.f32 {%f110775,%f110776,%f110777,%f110778}, {%r1,%r2}, {%r3}, {%f110775,%f110776,%f110777,%f110778};

	// end inline asm
	// begin inline asm
	mma.sync.aligned.m16n8k8.row.col.f32.f16.f16.f32 {%f110775,%f110776,%f110777,%f110778}, {%r1,%r2}, {%r3}, {%f110775,%f110776,%f110777,%f110778};

	// end inline asm
	// begin inline asm
	mma.sync.aligned.m16n8k8.row.col.f32.f16.f16.f32 {%f110775,%f110776,%f110777,%f110778}, {%r1,%r2}, {%r3}, {%f110775,%f110776,%f110777,%f110778};

	// end inline asm
	// begin inline asm
	mma.sync.aligned.m16n8k8.row.col.f32.f16.f16.f32 {%f110775,%f110776,%f110777,%f110778}, {%r1,%r2}, {%r3}, {%f110775,%f110776,%f110777,%f110778};

	// end inline asm
	// begin inline asm
	mma.sync.aligned.m16n8k8.row.col.f32.f16.f16.f32 {%f110775,%f110776,%f110777,%f110778}, {%r1,%r2}, {%r3}, {%f110775,%f110776,%f110777,%f110778};

	// end inline asm
	// begin inline asm
	mma.sync.aligned.m16n8k8.row.col.f32.f16.f16.f32 {%f110775,%f110776,%f110777,%f110778}, {%r1,%r2}, {%r3}, {%f110775,%f110776,%f110777,%f110778};

	// end inline asm
	// begin inline asm
	mma.sync.aligned.m16n8k8.row.col.f32.f16.f16.f32 {%f110775,%f110776,%f110777,%f110778}, {%r1,%r2}, {%r3}, {%f110775,%f110776,%f110777,%f110778};

	// end inline asm
	// begin inline asm
	mma.sync.aligned.m16n8k8.row.col.f32.f16.f16.f32 {%f110775,%f110776,%f110777,%f110778}, {%r1,%r2}, {%r3}, {%f110775,%f110776,%f110777,%f110778};

	// end inline asm
	// begin inline asm
	mma.sync.aligned.m16n8k8.row.col.f32.f16.f16.f32 {%f110775,%f110776,%f110777,%f110778}, {%r1,%r2}, {%r3}, {%f110775,%f110776,%f110777,%f110778};

	// end inline asm
	// begin inline asm
	mma.sync.aligned.m16n8k8.row.col.f32.f16.f16.f32 {%f110775,%f110776,%f110777,%f110778}, {%r1,%r2}, {%r3}, {%f110775,%f110776,%f110777,%f110778};

	// end inline asm
	// begin inline asm
	mma.sync.aligned.m16n8k8.row.col.f32.f16.f16.f32 {%f110775,%f110776,%f110777,%f110778}, {%r1,%r2}, {%r3}, {%f110775,%f110776,%f110777,%f110778};

	// end inline asm
	// begin inline asm
	mma.sync.aligned.m16n8k8.row.col.f32.f16.f16.f32 {%f110775,%f110776,%f110777,%f110778}, {%r1,%r2}, {%r3}, {%f110775,%f110776,%f110777,%f110778};

	// end inline asm
	// begin inline asm
	mma.sync.aligned.m16n8k8.row.col.f32.f16.f16.f32 {%f110775,%f110776,%f110777,%f110778}, {%r1,%r2}, {%r3}, {%f110775,%f110776,%f110777,%f110778};

	// end inline asm
	// begin inline asm
	mma.sync.aligned.m16n8k8.row.col.f32.f16.f16.f32 {%f110775,%f110776,%f110777,%f110778}, {%r1,%r2}, {%r3}, {%f110775,%f110776,%f110777,%f110778};

	// end inline asm
	// begin inline asm
	mma.sync.aligned.m16n8k8.row.col.f32.f16.f16.f32 {%f110775,%f110776,%f110777,%f110778}, {%r1,%r2}, {%r3}, {%f110775,%f110776,%f110777,%f110778};

	// end inline asm
	// begin inline asm
	mma.sync.aligned.m16n8k8.row.col.f32.f16.f16.f32 {%f110775,%f110776,%f110777,%f110778}, {%r1,%r2}, {%r3}, {%f110775,%f110776,%f110777,%f110778};

	// end inline asm
	// begin inline asm
	mma.sync.aligned.m16n8k8.row.col.f32.f16.f16.f32 {%f110775,%f110776,%f110777,%f110778}, {%r1,%r2}, {%r3}, {%f110775,%f110776,%f110777,%f110778};

	// end inline asm
	// begin inline asm
	mma.sync.aligned.m16n8k8.row.col.f32.f16.f16.f32 {%f110775,%f110776,%f110777,%f110778}, {%r1,%r2}, {%r3}, {%f110775,%f110776,%f110777,%f110778};

	// end inline asm
	// begin inline asm
	mma.sync.aligned.m16n8k8.row.col.f32.f16.f16.f32 {%f110775,%f110776,%f110777,%f110778}, {%r1,%r2}, {%r3}, {%f110775,%f110776,%f110777,%f110778};

	// end inline asm
	// begin inline asm
	mma.sync.aligned.m16n8k8.row.col.f32.f16.f16.f32 {%f110775,%f110776,%f110777,%f110778}, {%r1,%r2}, {%r3}, {%f110775,%f110776,%f110777,%f110778};

	// end inline asm
	// begin inline asm
	mma.sync.aligned.m16n8k8.row.col.f32.f16.f16.f32 {%f110775,%f110776,%f110777,%f110778}, {%r1,%r2}, {%r3}, {%f110775,%f110776,%f110777,%f110778};

	// end inline asm
	// begin inline asm
	mma.sync.aligned.m16n8k8.row.col.f32.f16.f16.f32 {%f110775,%f110776,%f110777,%f110778}, {%r1,%r2}, {%r3}, {%f110775,%f110776,%f110777,%f110778};

	// end inline asm
	// begin inline asm
	mma.sync.aligned.m16n8k8.row.col.f32.f16.f16.f32 {%f110775,%f110776,%f110777,%f110778}, {%r1,%r2}, {%r3}, {%f110775,%f110776,%f110777,%f110778};

	// end inline asm
	// begin inline asm
	mma.sync.aligned.m16n8k8.row.col.f32.f16.f16.f32 {%f110775,%f110776,%f110777,%f110778}, {%r1,%r2}, {%r3}, {%f110775,%f110776,%f110777,%f110778};

	// end inline asm
	// begin inline asm
	mma.sync.aligned.m16n8k8.row.col.f32.f16.f16.f32 {%f110775,%f110776,%f110777,%f110778}, {%r1,%r2}, {%r3}, {%f110775,%f110776,%f110777,%f110778};

	// end inline asm
	// begin inline asm
	mma.sync.aligned.m16n8k8.row.col.f32.f16.f16.f32 {%f110775,%f110776,%f110777,%f110778}, {%r1,%r2}, {%r3}, {%f110775,%f110776,%f110777,%f110778};

	// end inline asm
	// begin inline asm
	mma.sync.aligned.m16n8k8.row.col.f32.f16.f16.f32 {%f110775,%f110776,%f110777,%f110778}, {%r1,%r2}, {%r3}, {%f110775,%f110776,%f110777,%f110778};

	// end inline asm
	// begin inline asm
	mma.sync.aligned.m16n8k8.row.col.f32.f16.f16.f32 {%f110775,%f110776,%f110777,%f110778}, {%r1,%r2}, {%r3}, {%f110775,%f110776,%f110777,%f110778};

	// end inline asm
	// begin inline asm
	mma.sync.aligned.m16n8k8.row.col.f32.f16.f16.f32 {%f110775,%f110776,%f110777,%f110778}, {%r1,%r2}, {%r3}, {%f110775,%f110776,%f110777,%f110778};

	// end inline asm
	// begin inline asm
	mma.sync.aligned.m16n8k8.row.col.f32.f16.f16.f32 {%f110775,%f110776,%f110777,%f110778}, {%r1,%r2}, {%r3}, {%f110775,%f110776,%f110777,%f110778};

	// end inline asm
	// begin inline asm
	mma.sync.aligned.m16n8k8.row.col.f32.f16.f16.f32 {%f110775,%f110776,%f110777,%f110778}, {%r1,%r2}, {%r3}, {%f110775,%f110776,%f110777,%f110778};

	// end inline asm
	// begin inline asm
	mma.sync.aligned.m16n8k8.row.col.f32.f16.f16.f32 {%f110775,%f110776,%f110777,%f110778}, {%r1,%r2}, {%r3}, {%f110775,%f110776,%f110777,%f110778};

	// end inline asm
	// begin inline asm
	mma.sync.aligned.m16n8k8.row.col.f32.f16.f16.f32 {%f110775,%f110776,%f110777,%f110778}, {%r1,%r2}, {%r3}, {%f110775,%f110776,%f110777,%f110778};

	// end inline asm
	// begin inline asm
	mma.sync.aligned.m16n8k8.row.col.f32.f16.f16.f32 {%f110775,%f110776,%f110777,%f110778}, {%r1,%r2}, {%r3}, {%f110775,%f110776,%f110777,%f110778};

	// end inline asm
	// begin inline asm
	mma.sync.aligned.m16n8k8.row.col.f32.f16.f16.f32 {%f110775,%f110776,%f110777,%f110778}, {%r1,%r2}, {%r3}, {%f110775,%f110776,%f110777,%f110778};

	// end inline asm
	// begin inline asm
	mma.sync.aligned.m16n8k8.row.col.f32.f16.f16.f32 {%f110775,%f110776,%f110777,%f110778}, {%r1,%r2}, {%r3}, {%f110775,%f110776,%f110777,%f110778};

	// end inline asm
	// begin inline asm
	mma.sync.aligned.m16n8k8.row.col.f32.f16.f16.f32 {%f110775,%f110776,%f110777,%f110778}, {%r1,%r2}, {%r3}, {%f110775,%f110776,%f110777,%f110778};

	// end inline asm
	// begin inline asm
	mma.sync.aligned.m16n8k8.row.col.f32.f16.f16.f32 {%f110775,%f110776,%f110777,%f110778}, {%r1,%r2}, {%r3}, {%f110775,%f110776,%f110777,%f110778};

	// end inline asm
	// begin inline asm
	mma.sync.aligned.m16n8k8.row.col.f32.f16.f16.f32 {%f110775,%f110776,%f110777,%f110778}, {%r1,%r2}, {%r3}, {%f110775,%f110776,%f110777,%f110778};

	// end inline asm
	// begin inline asm
	mma.sync.aligned.m16n8k8.row.col.f32.f16.f16.f32 {%f110775,%f110776,%f110777,%f110778}, {%r1,%r2}, {%r3}, {%f110775,%f110776,%f110777,%f110778};

	// end inline asm
	// begin inline asm
	mma.sync.aligned.m16n8k8.row.col.f32.f16.f16.f32 {%f110775,%f110776,%f110777,%f110778}, {%r1,%r2}, {%r3}, {%f110775,%f110776,%f110777,%f110778};

	// end inline asm
	// begin inline asm
	mma.sync.aligned.m16n8k8.row.col.f32.f16.f16.f32 {%f110775,%f110776,%f110777,%f110778}, {%r1,%r2}, {%r3}, {%f110775,%f110776,%f110777,%f110778};

	// end inline asm
	// begin inline asm
	mma.sync.aligned.m16n8k8.row.col.f32.f16.f16.f32 {%f110775,%f110776,%f110777,%f110778}, {%r1,%r2}, {%r3}, {%f110775,%f110776,%f110777,%f110778};

	// end inline asm
	// begin inline asm
	mma.sync.aligned.m16n8k8.row.col.f32.f16.f16.f32 {%f110775,%f110776,%f110777,%f110778}, {%r1,%r2}, {%r3}, {%f110775,%f110776,%f110777,%f110778};

	// end inline asm
	// begin inline asm
	mma.sync.aligned.m16n8k8.row.col.f32.f16.f16.f32 {%f110775,%f110776,%f110777,%f110778}, {%r1,%r2}, {%r3}, {%f110775,%f110776,%f110777,%f110778};

	// end inline asm
	// begin inline asm
	mma.sync.aligned.m16n8k8.row.col.f32.f16.f16.f32 {%f110775,%f110776,%f110777,%f110778}, {%r1,%r2}, {%r3}, {%f110775,%f110776,%f110777,%f110778};

	// end inline asm
	// begin inline asm
	mma.sync.aligned.m16n8k8.row.col.f32.f16.f16.f32 {%f110775,%f110776,%f110777,%f110778}, {%r1,%r2}, {%r3}, {%f110775,%f110776,%f110777,%f110778};

	// end inline asm
	// begin inline asm
	mma.sync.aligned.m16n8k8.row.col.f32.f16.f16.f32 {%f110775,%f110776,%f110777,%f110778}, {%r1,%r2}, {%r3}, {%f110775,%f110776,%f110777,%f110778};

	// end inline asm
	// begin inline asm
	mma.sync.aligned.m16n8k8.row.col.f32.f16.f16.f32 {%f110775,%f110776,%f110777,%f110778}, {%r1,%r2}, {%r3}, {%f110775,%f110776,%f110777,%f110778};

	// end inline asm
	// begin inline asm
	mma.sync.aligned.m16n8k8.row.col.f32.f16.f16.f32 {%f110775,%f110776,%f110777,%f110778}, {%r1,%r2}, {%r3}, {%f110775,%f110776,%f110777,%f110778};

	// end inline asm
	// begin inline asm
	mma.sync.aligned.m16n8k8.row.col.f32.f16.f16.f32 {%f110775,%f110776,%f110777,%f110778}, {%r1,%r2}, {%r3}, {%f110775,%f110776,%f110777,%f110778};

	// end inline asm
	// begin inline asm
	mma.sync.aligned.m16n8k8.row.col.f32.f16.f16.f32 {%f110775,%f110776,%f110777,%f110778}, {%r1,%r2}, {%r3}, {%f110775,%f110776,%f110777,%f110778};

	// end inline asm
	// begin inline asm
	mma.sync.aligned.m16n8k8.row.col.f32.f16.f16.f32 {%f110775,%f110776,%f110777,%f110778}, {%r1,%r2}, {%r3}, {%f110775,%f110776,%f110777,%f110778};

	// end inline asm
	// begin inline asm
	mma.sync.aligned.m16n8k8.row.col.f32.f16.f16.f32 {%f110775,%f110776,%f110777,%f110778}, {%r1,%r2}, {%r3}, {%f110775,%f110776,%f110777,%f110778};

	// end inline asm
	// begin inline asm
	mma.sync.aligned.m16n8k8.row.col.f32.f16.f16.f32 {%f110775,%f110776,%f110777,%f110778}, {%r1,%r2}, {%r3}, {%f110775,%f110776,%f110777,%f110778};

	// end inline asm
	// begin inline asm
	mma.sync.aligned.m16n8k8.row.col.f32.f16.f16.f32 {%f110775,%f110776,%f110777,%f110778}, {%r1,%r2}, {%r3}, {%f110775,%f110776,%f110777,%f110778};

	// end inline asm
	// begin inline asm
	mma.sync.aligned.m16n8k8.row.col.f32.f16.f16.f32 {%f110775,%f110776,%f110777,%f110778}, {%r1,%r2}, {%r3}, {%f110775,%f110776,%f110777,%f110778};

	// end inline asm
	// begin inline asm
	mma.sync.aligned.m16n8k8.row.col.f32.f16.f16.f32 {%f110775,%f110776,%f110777,%f110778}, {%r1,%r2}, {%r3}, {%f110775,%f110776,%f110777,%f110778};

	// end inline asm
	// begin inline asm
	mma.sync.aligned.m16n8k8.row.col.f32.f16.f16.f32 {%f110775,%f110776,%f110777,%f110778}, {%r1,%r2}, {%r3}, {%f110775,%f110776,%f110777,%f110778};

	// end inline asm
	// begin inline asm
	mma.sync.aligned.m16n8k8.row.col.f32.f16.f16.f32 {%f110775,%f110776,%f110777,%f110778}, {%r1,%r2}, {%r3}, {%f110775,%f110776,%f110777,%f110778};

	// end inline asm
	// begin inline asm
	mma.sync.aligned.m16n8k8.row.col.f32.f16.f16.f32 {%f110775,%f110776,%f110777,%f110778}, {%r1,%r2}, {%r3}, {%f110775,%f110776,%f110777,%f110778};

	// end inline asm
	// begin inline asm
	mma.sync.aligned.m16n8k8.row.col.f32.f16.f16.f32 {%f110775,%f110776,%f110777,%f110778}, {%r1,%r2}, {%r3}, {%f110775,%f110776,%f110777,%f110778};

	// end inline asm
	// begin inline asm
	mma.sync.aligned.m16n8k8.row.col.f32.f16.f16.f32 {%f110775,%f110776,%f110777,%f110778}, {%r1,%r2}, {%r3}, {%f110775,%f110776,%f110777,%f110778};

	// end inline asm
	// begin inline asm
	mma.sync.aligned.m16n8k8.row.col.f32.f16.f16.f32 {%f110775,%f110776,%f110777,%f110778}, {%r1,%r2}, {%r3}, {%f110775,%f110776,%f110777,%f110778};

	// end inline asm
	// begin inline asm
	mma.sync.aligned.m16n8k8.row.col.f32.f16.f16.f32 {%f110775,%f110776,%f110777,%f110778}, {%r1,%r2}, {%r3}, {%f110775,%f110776,%f110777,%f110778};

	// end inline asm
	// begin inline asm
	mma.sync.aligned.m16n8k8.row.col.f32.f16.f16.f32 {%f110775,%f110776,%f110777,%f110778}, {%r1,%r2}, {%r3}, {%f110775,%f110776,%f110777,%f110778};

	// end inline asm
	// begin inline asm
	mma.sync.aligned.m16n8k8.row.col.f32.f16.f16.f32 {%f110775,%f110776,%f110777,%f110778}, {%r1,%r2}, {%r3}, {%f110775,%f110776,%f110777,%f110778};

	// end inline asm
	// begin inline asm
	mma.sync.aligned.m16n8k8.row.col.f32.f16.f16.f32 {%f110775,%f110776,%f110777,%f110778}, {%r1,%r2}, {%r3}, {%f110775,%f110776,%f110777,%f110778};

	// end inline asm
	// begin inline asm
	mma.sync.aligned.m16n8k8.row.col.f32.f16.f16.f32 {%f110775,%f110776,%f110777,%f110778}, {%r1,%r2}, {%r3}, {%f110775,%f110776,%f110777,%f110778};

	// end inline asm
	// begin inline asm
	mma.sync.aligned.m16n8k8.row.col.f32.f16.f16.f32 {%f110775,%f110776,%f110777,%f110778}, {%r1,%r2}, {%r3}, {%f110775,%f110776,%f110777,%f110778};

	// end inline asm
	// begin inline asm
	mma.sync.aligned.m16n8k8.row.col.f32.f16.f16.f32 {%f110775,%f110776,%f110777,%f110778}, {%r1,%r2}, {%r3}, {%f110775,%f110776,%f110777,%f110778};

	// end inline asm
	// begin inline asm
	mma.sync.aligned.m16n8k8.row.col.f32.f16.f16.f32 {%f110775,%f110776,%f110777,%f110778}, {%r1,%r2}, {%r3}, {%f110775,%f110776,%f110777,%f110778};

	// end inline asm
	// begin inline asm
	mma.sync.aligned.m16n8k8.row.col.f32.f16.f16.f32 {%f110775,%f110776,%f110777,%f110778}, {%r1,%r2}, {%r3}, {%f110775,%f110776,%f110777,%f110778};

	// end inline asm
	// begin inline asm
	mma.sync.aligned.m16n8k8.row.col.f32.f16.f16.f32 {%f110775,%f110776,%f110777,%f110778}, {%r1,%r2}, {%r3}, {%f110775,%f110776,%f110777,%f110778};

	// end inline asm
	// begin inline asm
	mma.sync.aligned.m16n8k8.row.col.f32.f16.f16.f32 {%f110775,%f110776,%f110777,%f110778}, {%r1,%r2}, {%r3}, {%f110775,%f110776,%f110777,%f110778};

	// end inline asm
	// begin inline asm
	mma.sync.aligned.m16n8k8.row.col.f32.f16.f16.f32 {%f110775,%f110776,%f110777,%f110778}, {%r1,%r2}, {%r3}, {%f110775,%f110776,%f110777,%f110778};

	// end inline asm
	// begin inline asm
	mma.sync.aligned.m16n8k8.row.col.f32.f16.f16.f32 {%f110775,%f110776,%f110777,%f110778}, {%r1,%r2}, {%r3}, {%f110775,%f110776,%f110777,%f110778};

	// end inline asm
	// begin inline asm
	mma.sync.aligned.m16n8k8.row.col.f32.f16.f16.f32 {%f110775,%f110776,%f110777,%f110778}, {%r1,%r2}, {%r3}, {%f110775,%f110776,%f110777,%f110778};

	// end inline asm
	// begin inline asm
	mma.sync.aligned.m16n8k8.row.col.f32.f16.f16.f32 {%f110775,%f110776,%f110777,%f110778}, {%r1,%r2}, {%r3}, {%f110775,%f110776,%f110777,%f110778};

	// end inline asm
	// begin inline asm
	mma.sync.aligned.m16n8k8.row.col.f32.f16.f16.f32 {%f110775,%f110776,%f110777,%f110778}, {%r1,%r2}, {%r3}, {%f110775,%f110776,%f110777,%f110778};

	// end inline asm
	// begin inline asm
	mma.sync.aligned.m16n8k8.row.col.f32.f16.f16.f32 {%f110775,%f110776,%f110777,%f110778}, {%r1,%r2}, {%r3}, {%f110775,%f110776,%f110777,%f110778};

	// end inline asm
	// begin inline asm
	mma.sync.aligned.m16n8k8.row.col.f32.f16.f16.f32 {%f110775,%f110776,%f110777,%f110778}, {%r1,%r2}, {%r3}, {%f110775,%f110776,%f110777,%f110778};

	// end inline asm
	// begin inline asm
	mma.sync.aligned.m16n8k8.row.col.f32.f16.f16.f32 {%f110775,%f110776,%f110777,%f110778}, {%r1,%r2}, {%r3}, {%f110775,%f110776,%f110777,%f110778};

	// end inline asm
	// begin inline asm
	mma.sync.aligned.m16n8k8.row.col.f32.f16.f16.f32 {%f110775,%f110776,%f110777,%f110778}, {%r1,%r2}, {%r3}, {%f110775,%f110776,%f110777,%f110778};

	// end inline asm
	// begin inline asm
	mma.sync.aligned.m16n8k8.row.col.f32.f16.f16.f32 {%f110775,%f110776,%f110777,%f110778}, {%r1,%r2}, {%r3}, {%f110775,%f110776,%f110777,%f110778};

	// end inline asm
	// begin inline asm
	mma.sync.aligned.m16n8k8.row.col.f32.f16.f16.f32 {%f110775,%f110776,%f110777,%f110778}, {%r1,%r2}, {%r3}, {%f110775,%f110776,%f110777,%f110778};

	// end inline asm
	// begin inline asm
	mma.sync.aligned.m16n8k8.row.col.f32.f16.f16.f32 {%f110775,%f110776,%f110777,%f110778}, {%r1,%r2}, {%r3}, {%f110775,%f110776,%f110777,%f110778};

	// end inline asm
	// begin inline asm
	mma.sync.aligned.m16n8k8.row.col.f32.f16.f16.f32 {%f110775,%f110776,%f110777,%f110778}, {%r1,%r2}, {%r3}, {%f110775,%f110776,%f110777,%f110778};

	// end inline asm
	// begin inline asm
	mma.sync.aligned.m16n8k8.row.col.f32.f16.f16.f32 {%f110775,%f110776,%f110777,%f110778}, {%r1,%r2}, {%r3}, {%f110775,%f110776,%f110777,%f110778};

	// end inline asm
	// begin inline asm
	mma.sync.aligned.m16n8k8.row.col.f32.f16.f16.f32 {%f110775,%f110776,%f110777,%f110778}, {%r1,%r2}, {%r3}, {%f110775,%f110776,%f110777,%f110778};

	// end inline asm
	// begin inline asm
	mma.sync.aligned.m16n8k8.row.col.f32.f16.f16.f32 {%f110775,%f110776,%f110777,%f110778}, {%r1,%r2}, {%r3}, {%f110775,%f110776,%f110777,%f110778};

	// end inline asm
	// begin inline asm
	mma.sync.aligned.m16n8k8.row.col.f32.f16.f16.f32 {%f110775,%f110776,%f110777,%f110778}, {%r1,%r2}, {%r3}, {%f110775,%f110776,%f110777,%f110778};

	// end inline asm
	// begin inline asm
	mma.sync.aligned.m16n8k8.row.col.f32.f16.f16.f32 {%f110775,%f110776,%f110777,%f110778}, {%r1,%r2}, {%r3}, {%f110775,%f110776,%f110777,%f110778};

	// end inline asm
	// begin inline asm
	mma.sync.aligned.m16n8k8.row.col.f32.f16.f16.f32 {%f110775,%f110776,%f110777,%f110778}, {%r1,%r2}, {%r3}, {%f110775,%f110776,%f110777,%f110778};

	// end inline asm
	// begin inline asm
	mma.sync.aligned.m16n8k8.row.col.f32.f16.f16.f32 {%f110775,%f110776,%f110777,%f110778}, {%r1,%r2}, {%r3}, {%f110775,%f110776,%f110777,%f110778};

	// end inline asm
	// begin inline asm
	mma.sync.aligned.m16n8k8.row.col.f32.f16.f16.f32 {%f110775,%f110776,%f110777,%f110778}, {%r1,%r2}, {%r3}, {%f110775,%f110776,%f110777,%f110778};

	// end inline asm
	// begin inline asm
	mma.sync.aligned.m16n8k8.row.col.f32.f16.f16.f32 {%f110775,%f110776,%f110777,%f110778}, {%r1,%r2}, {%r3}, {%f110775,%f110776,%f110777,%f110778};

	// end inline asm
	// begin inline asm
	mma.sync.aligned.m16n8k8.row.col.f32.f16.f16.f32 {%f110775,%f110776,%f110777,%f110778}, {%r1,%r2}, {%r3}, {%f110775,%f110776,%f110777,%f110778};

	// end inline asm
	// begin inline asm
	mma.sync.aligned.m16n8k8.row.col.f32.f16.f16.f32 {%f110775,%f110776,%f110777,%f110778}, {%r1,%r2}, {%r3}, {%f110775,%f110776,%f110777,%f110778};

	// end inline asm
	// begin inline asm
	mma.sync.aligned.m16n8k8.row.col.f32.f16.f16.f32 {%f110775,%f110776,%f110777,%f110778}, {%r1,%r2}, {%r3}, {%f110775,%f110776,%f110777,%f110778};

	// end inline asm
	// begin inline asm
	mma.sync.aligned.m16n8k8.row.col.f32.f16.f16.f32 {%f110775,%f110776,%f110777,%f110778}, {%r1,%r2}, {%r3}, {%f110775,%f110776,%f110777,%f110778};

	// end inline asm
	// begin inline asm
	mma.sync.aligned.m16n8k8.row.col.f32.f16.f16.f32 {%f110775,%f110776,%f110777,%f110778}, {%r1,%r2}, {%r3}, {%f110775,%f110776,%f110777,%f110778};

	// end inline asm
	// begin inline asm
	mma.sync.aligned.m16n8k8.row.col.f32.f16.f16.f32 {%f110775,%f110776,%f110777,%f110778}, {%r1,%r2}, {%r3}, {%f110775,%f110776,%f110777,%f110778};

	// end inline asm
	// begin inline asm
	mma.sync.aligned.m16n8k8.row.col.f32.f16.f16.f32 {%f110775,%f110776,%f110777,%f110778}, {%r1,%r2}, {%r3}, {%f110775,%f110776,%f110777,%f110778};

	// end inline asm
	// begin inline asm
	mma.sync.aligned.m16n8k8.row.col.f32.f16.f16.f32 {%f110775,%f110776,%f110777,%f110778}, {%r1,%r2}, {%r3}, {%f110775,%f110776,%f110777,%f110778};

	// end inline asm
	// begin inline asm
	mma.sync.aligned.m16n8k8.row.col.f32.f16.f16.f32 {%f110775,%f110776,%f110777,%f110778}, {%r1,%r2}, {%r3}, {%f110775,%f110776,%f110777,%f110778};

	// end inline asm
	// begin inline asm
	mma.sync.aligned.m16n8k8.row.col.f32.f16.f16.f32 {%f110775,%f110776,%f110777,%f110778}, {%r1,%r2}, {%r3}, {%f110775,%f110776,%f110777,%f110778};

	// end inline asm
	// begin inline asm
	mma.sync.aligned.m16n8k8.row.col.f32.f16.f16.f32 {%f110775,%f110776,%f110777,%f110778}, {%r1,%r2}, {%r3}, {%f110775,%f110776,%f110777,%f110778};

	// end inline asm
	// begin inline asm
	mma.sync.aligned.m16n8k8.row.col.f32.f16.f16.f32 {%f110775,%f110776,%f110777,%f110778}, {%r1,%r2}, {%r3}, {%f110775,%f110776,%f110777,%f110778};

	// end inline asm
	// begin inline asm
	mma.sync.aligned.m16n8k8.row.col.f32.f16.f16.f32 {%f110775,%f110776,%f110777,%f110778}, {%r1,%r2}, {%r3}, {%f110775,%f110776,%f110777,%f110778};

	// end inline asm
	// begin inline asm
	mma.sync.aligned.m16n8k8.row.col.f32.f16.f16.f32 {%f110775,%f110776,%f110777,%f110778}, {%r1,%r2}, {%r3}, {%f110775,%f110776,%f110777,%f110778};

	// end inline asm
	// begin inline asm
	mma.sync.aligned.m16n8k8.row.col.f32.f16.f16.f32 {%f110775,%f110776,%f110777,%f110778}, {%r1,%r2}, {%r3}, {%f110775,%f110776,%f110777,%f110778};

	// end inline asm
	// begin inline asm
	mma.sync.aligned.m16n8k8.row.col.f32.f16.f16.f32 {%f110775,%f110776,%f110777,%f110778}, {%r1,%r2}, {%r3}, {%f110775,%f110776,%f110777,%f110778};

	// end inline asm
	// begin inline asm
	mma.sync.aligned.m16n8k8.row.col.f32.f16.f16.f32 {%f110775,%f110776,%f110777,%f110778}, {%r1,%r2}, {%r3}, {%f110775,%f110776,%f110777,%f110778};

	// end inline asm
	// begin inline asm
	mma.sync.aligned.m16n8k8.row.col.f32.f16.f16.f32 {%f110775,%f110776,%f110777,%f110778}, {%r1,%r2}, {%r3}, {%f110775,%f110776,%f110777,%f110778};

	// end inline asm
	// begin inline asm
	mma.sync.aligned.m16n8k8.row.col.f32.f16.f16.f32 {%f110775,%f110776,%f110777,%f110778}, {%r1,%r2}, {%r3}, {%f110775,%f110776,%f110777,%f110778};

	// end inline asm
	// begin inline asm
	mma.sync.aligned.m16n8k8.row.col.f32.f16.f16.f32 {%f110775,%f110776,%f110777,%f110778}, {%r1,%r2}, {%r3}, {%f110775,%f110776,%f110777,%f110778};

	// end inline asm
	// begin inline asm
	mma.sync.aligned.m16n8k8.row.col.f32.f16.f16.f32 {%f110775,%f110776,%f110777,%f110778}, {%r1,%r2}, {%r3}, {%f110775,%f110776,%f110777,%f110778};

	// end inline asm
	// begin inline asm
	mma.sync.aligned.m16n8k8.row.col.f32.f16.f16.f32 {%f110775,%f110776,%f110777,%f110778}, {%r1,%r2}, {%r3}, {%f110775,%f110776,%f110777,%f110778};

	// end inline asm
	// begin inline asm
	mma.sync.aligned.m16n8k8.row.col.f32.f16.f16.f32 {%f110775,%f110776,%f110777,%f110778}, {%r1,%r2}, {%r3}, {%f110775,%f110776,%f110777,%f110778};

	// end inline asm
	// begin inline asm
	mma.sync.aligned.m16n8k8.row.col.f32.f16.f16.f32 {%f110775,%f110776,%f110777,%f110778}, {%r1,%r2}, {%r3}, {%f110775,%f110776,%f110777,%f110778};

	// end inline asm
	// begin inline asm
	mma.sync.aligned.m16n8k8.row.col.f32.f16.f16.f32 {%f110775,%f110776,%f110777,%f110778}, {%r1,%r2}, {%r3}, {%f110775,%f110776,%f110777,%f110778};

	// end inline asm
	// begin inline asm
	mma.sync.aligned.m16n8k8.row.col.f32.f16.f16.f32 {%f110775,%f110776,%f110777,%f110778}, {%r1,%r2}, {%r3}, {%f110775,%f110776,%f110777,%f110778};

	// end inline asm
	// begin inline asm
	mma.sync.aligned.m16n8k8.row.col.f32.f16.f16.f32 {%f110775,%f110776,%f110777,%f110778}, {%r1,%r2}, {%r3}, {%f110775,%f110776,%f110777,%f110778};

	// end inline asm
	// begin inline asm
	mma.sync.aligned.m16n8k8.row.col.f32.f16.f16.f32 {%f110775,%f110776,%f110777,%f110778}, {%r1,%r2}, {%r3}, {%f110775,%f110776,%f110777,%f110778};

	// end inline asm
	// begin inline asm
	mma.sync.aligned.m16n8k8.row.col.f32.f16.f16.f32 {%f110775,%f110776,%f110777,%f110778}, {%r1,%r2}, {%r3}, {%f110775,%f110776,%f110777,%f110778};

	// end inline asm
	// begin inline asm
	mma.sync.aligned.m16n8k8.row.col.f32.f16.f16.f32 {%f110775,%f110776,%f110777,%f110778}, {%r1,%r2}, {%r3}, {%f110775,%f110776,%f110777,%f110778};

	// end inline asm
	// begin inline asm
	mma.sync.aligned.m16n8k8.row.col.f32.f16.f16.f32 {%f110775,%f110776,%f110777,%f110778}, {%r1,%r2}, {%r3}, {%f110775,%f110776,%f110777,%f110778};

	// end inline asm
	// begin inline asm
	mma.sync.aligned.m16n8k8.row.col.f32.f16.f16.f32 {%f110775,%f110776,%f110777,%f110778}, {%r1,%r2}, {%r3}, {%f110775,%f110776,%f110777,%f110778};

	// end inline asm
	// begin inline asm
	mma.sync.aligned.m16n8k8.row.col.f32.f16.f16.f32 {%f110775,%f110776,%f110777,%f110778}, {%r1,%r2}, {%r3}, {%f110775,%f110776,%f110777,%f110778};

	// end inline asm
	// begin inline asm
	mma.sync.aligned.m16n8k8.row.col.f32.f16.f16.f32 {%f110775,%f110776,%f110777,%f110778}, {%r1,%r2}, {%r3}, {%f110775,%f110776,%f110777,%f110778};

	// end inline asm
	// begin inline asm
	mma.sync.aligned.m16n8k8.row.col.f32.f16.f16.f32 {%f110775,%f110776,%f110777,%f110778}, {%r1,%r2}, {%r3}, {%f110775,%f110776,%f110777,%f110778};

	// end inline asm
	// begin inline asm
	mma.sync.aligned.m16n8k8.row.col.f32.f16.f16.f32 {%f110775,%f110776,%f110777,%f110778}, {%r1,%r2}, {%r3}, {%f110775,%f110776,%f110777,%f110778};

	// end inline asm
	// begin inline asm
	mma.sync.aligned.m16n8k8.row.col.f32.f16.f16.f32 {%f110775,%f110776,%f110777,%f110778}, {%r1,%r2}, {%r3}, {%f110775,%f110776,%f110777,%f110778};

	// end inline asm
	// begin inline asm
	mma.sync.aligned.m16n8k8.row.col.f32.f16.f16.f32 {%f110775,%f110776,%f110777,%f110778}, {%r1,%r2}, {%r3}, {%f110775,%f110776,%f110777,%f110778};

	// end inline asm
	// begin inline asm
	mma.sync.aligned.m16n8k8.row.col.f32.f16.f16.f32 {%f110775,%f110776,%f110777,%f110778}, {%r1,%r2}, {%r3}, {%f110775,%f110776,%f110777,%f110778};

	// end inline asm
	// begin inline asm
	mma.sync.aligned.m16n8k8.row.col.f32.f16.f16.f32 {%f110775,%f110776,%f110777,%f110778}, {%r1,%r2}, {%r3}, {%f110775,%f110776,%f110777,%f110778};

	// end inline asm
	// begin inline asm
	mma.sync.aligned.m16n8k8.row.col.f32.f16.f16.f32 {%f110775,%f110776,%f110777,%f110778}, {%r1,%r2}, {%r3}, {%f110775,%f110776,%f110777,%f110778};

	// end inline asm
	// begin inline asm
	mma.sync.aligned.m16n8k8.row.col.f32.f16.f16.f32 {%f110775,%f110776,%f110777,%f110778}, {%r1,%r2}, {%r3}, {%f110775,%f110776,%f110777,%f110778};

	// end inline asm
	// begin inline asm
	mma.sync.aligned.m16n8k8.row.col.f32.f16.f16.f32 {%f110775,%f110776,%f110777,%f110778}, {%r1,%r2}, {%r3}, {%f110775,%f110776,%f110777,%f110778};

	// end inline asm
	// begin inline asm
	mma.sync.aligned.m16n8k8.row.col.f32.f16.f16.f32 {%f110775,%f110776,%f110777,%f110778}, {%r1,%r2}, {%r3}, {%f110775,%f110776,%f110777,%f110778};

	// end inline asm
	// begin inline asm
	mma.sync.aligned.m16n8k8.row.col.f32.f16.f16.f32 {%f110775,%f110776,%f110777,%f110778}, {%r1,%r2}, {%r3}, {%f110775,%f110776,%f110777,%f110778};

	// end inline asm
	// begin inline asm
	mma.sync.aligned.m16n8k8.row.col.f32.f16.f16.f32 {%f110775,%f110776,%f110777,%f110778}, {%r1,%r2}, {%r3}, {%f110775,%f110776,%f110777,%f110778};

	// end inline asm
	// begin inline asm
	mma.sync.aligned.m16n8k8.row.col.f32.f16.f16.f32 {%f110775,%f110776,%f110777,%f110778}, {%r1,%r2}, {%r3}, {%f110775,%f110776,%f110777,%f110778};

	// end inline asm
	// begin inline asm
	mma.sync.aligned.m16n8k8.row.col.f32.f16.f16.f32 {%f110775,%f110776,%f110777,%f110778}, {%r1,%r2}, {%r3}, {%f110775,%f110776,%f110777,%f110778};

	// end inline asm
	// begin inline asm
	mma.sync.aligned.m16n8k8.row.col.f32.f16.f16.f32 {%f110775,%f110776,%f110777,%f110778}, {%r1,%r2}, {%r3}, {%f110775,%f110776,%f110777,%f110778};

	// end inline asm
	// begin inline asm
	mma.sync.aligned.m16n8k8.row.col.f32.f16.f16.f32 {%f110775,%f110776,%f110777,%f110778}, {%r1,%r2}, {%r3}, {%f110775,%f110776,%f110777,%f110778};

	// end inline asm
	// begin inline asm
	mma.sync.aligned.m16n8k8.row.col.f32.f16.f16.f32 {%f110775,%f110776,%f110777,%f110778}, {%r1,%r2}, {%r3}, {%f110775,%f110776,%f110777,%f110778};

	// end inline asm
	mov.f32 	%f113618, %f110778;
	mov.f32 	%f113615, %f110775;
	mov.f32 	%f113617, %f110777;
	mov.f32 	%f113616, %f110776;
	// begin inline asm
	mma.sync.aligned.m16n8k8.row.col.f32.f16.f16.f32 {%f113615,%f113616,%f113617,%f113618}, {%r1,%r2}, {%r3}, {%f113615,%f113616,%f113617,%f113618};

	// end inline asm
	// begin inline asm
	mma.sync.aligned.m16n8k8.row.col.f32.f16.f16.f32 {%f113615,%f113616,%f113617,%f113618}, {%r1,%r2}, {%r3}, {%f113615,%f113616,%f113617,%f113618};

	// end inline asm
	// begin inline asm
	mma.sync.aligned.m16n8k8.row.col.f32.f16.f16.f32 {%f113615,%f113616,%f113617,%f113618}, {%r1,%r2}, {%r3}, {%f113615,%f113616,%f113617,%f113618};

	// end inline asm
	// begin inline asm
	mma.sync.aligned.m16n8k8.row.col.f32.f16.f16.f32 {%f113615,%f113616,%f113617,%f113618}, {%r1,%r2}, {%r3}, {%f113615,%f113616,%f113617,%f113618};

	// end inline asm
	// begin inline asm
	mma.sync.aligned.m16n8k8.row.col.f32.f16.f16.f32 {%f113615,%f113616,%f113617,%f113618}, {%r1,%r2}, {%r3}, {%f113615,%f113616,%f113617,%f113618};

	// end inline asm
	// begin inline asm
	mma.sync.aligned.m16n8k8.row.col.f32.f16.f16.f32 {%f113615,%f113616,%f113617,%f113618}, {%r1,%r2}, {%r3}, {%f113615,%f113616,%f113617,%f113618};

	// end inline asm
	// begin inline asm
	mma.sync.aligned.m16n8k8.row.col.f32.f16.f16.f32 {%f113615,%f113616,%f113617,%f113618}, {%r1,%r2}, {%r3}, {%f113615,%f113616,%f113617,%f113618};

	// end inline asm
	// begin inline asm
	mma.sync.aligned.m16n8k8.row.col.f32.f16.f16.f32 {%f113615,%f113616,%f113617,%f113618}, {%r1,%r2}, {%r3}, {%f113615,%f113616,%f113617,%f113618};

	// end inline asm
	// begin inline asm
	mma.sync.aligned.m16n8k8.row.col.f32.f16.f16.f32 {%f113615,%f113616,%f113617,%f113618}, {%r1,%r2}, {%r3}, {%f113615,%f113616,%f113617,%f113618};

	// end inline asm
	// begin inline asm
	mma.sync.aligned.m16n8k8.row.col.f32.f16.f16.f32 {%f113615,%f113616,%f113617,%f113618}, {%r1,%r2}, {%r3}, {%f113615,%f113616,%f113617,%f113618};

	// end inline asm
	// begin inline asm
	mma.sync.aligned.m16n8k8.row.col.f32.f16.f16.f32 {%f113615,%f113616,%f113617,%f113618}, {%r1,%r2}, {%r3}, {%f113615,%f113616,%f113617,%f113618};

	// end inline asm
	// begin inline asm
	mma.sync.aligned.m16n8k8.row.col.f32.f16.f16.f32 {%f113615,%f113616,%f113617,%f113618}, {%r1,%r2}, {%r3}, {%f113615,%f113616,%f113617,%f113618};

	// end inline asm
	// begin inline asm
	mma.sync.aligned.m16n8k8.row.col.f32.f16.f16.f32 {%f113615,%f113616,%f113617,%f113618}, {%r1,%r2}, {%r3}, {%f113615,%f113616,%f113617,%f113618};

	// end inline asm
	// begin inline asm
	mma.sync.aligned.m16n8k8.row.col.f32.f16.f16.f32 {%f113615,%f113616,%f113617,%f113618}, {%r1,%r2}, {%r3}, {%f113615,%f113616,%f113617,%f113618};

	// end inline asm
	// begin inline asm
	mma.sync.aligned.m16n8k8.row.col.f32.f16.f16.f32 {%f113615,%f113616,%f113617,%f113618}, {%r1,%r2}, {%r3}, {%f113615,%f113616,%f113617,%f113618};

	// end inline asm
	// begin inline asm
	mma.sync.aligned.m16n8k8.row.col.f32.f16.f16.f32 {%f113615,%f113616,%f113617,%f113618}, {%r1,%r2}, {%r3}, {%f113615,%f113616,%f113617,%f113618};

	// end inline asm
	// begin inline asm
	mma.sync.aligned.m16n8k8.row.col.f32.f16.f16.f32 {%f113615,%f113616,%f113617,%f113618}, {%r1,%r2}, {%r3}, {%f113615,%f113616,%f113617,%f113618};

	// end inline asm
	// begin inline asm
	mma.sync.aligned.m16n8k8.row.col.f32.f16.f16.f32 {%f113615,%f113616,%f113617,%f113618}, {%r1,%r2}, {%r3}, {%f113615,%f113616,%f113617,%f113618};

	// end inline asm
	// begin inline asm
	mma.sync.aligned.m16n8k8.row.col.f32.f16.f16.f32 {%f113615,%f113616,%f113617,%f113618}, {%r1,%r2}, {%r3}, {%f113615,%f113616,%f113617,%f113618};

	// end inline asm
	// begin inline asm
	mma.sync.aligned.m16n8k8.row.col.f32.f16.f16.f32 {%f113615,%f113616,%f113617,%f113618}, {%r1,%r2}, {%r3}, {%f113615,%f113616,%f113617,%f113618};

	// end inline asm
	// begin inline asm
	mma.sync.aligned.m16n8k8.row.col.f32.f16.f16.f32 {%f113615,%f113616,%f113617,%f113618}, {%r1,%r2}, {%r3}, {%f113615,%f113616,%f113617,%f113618};

	// end inline asm
	// begin inline asm
	mma.sync.aligned.m16n8k8.row.col.f32.f16.f16.f32 {%f113615,%f113616,%f113617,%f113618}, {%r1,%r2}, {%r3}, {%f113615,%f113616,%f113617,%f113618};

	// end inline asm
	// begin inline asm
	mma.sync.aligned.m16n8k8.row.col.f32.f16.f16.f32 {%f113615,%f113616,%f113617,%f113618}, {%r1,%r2}, {%r3}, {%f113615,%f113616,%f113617,%f113618};

	// end inline asm
	// begin inline asm
	mma.sync.aligned.m16n8k8.row.col.f32.f16.f16.f32 {%f113615,%f113616,%f113617,%f113618}, {%r1,%r2}, {%r3}, {%f113615,%f113616,%f113617,%f113618};

	// end inline asm
	// begin inline asm
	mma.sync.aligned.m16n8k8.row.col.f32.f16.f16.f32 {%f113615,%f113616,%f113617,%f113618}, {%r1,%r2}, {%r3}, {%f113615,%f113616,%f113617,%f113618};

	// end inline asm
	// begin inline asm
	mma.sync.aligned.m16n8k8.row.col.f32.f16.f16.f32 {%f113615,%f113616,%f113617,%f113618}, {%r1,%r2}, {%r3}, {%f113615,%f113616,%f113617,%f113618};

	// end inline asm
	// begin inline asm
	mma.sync.aligned.m16n8k8.row.col.f32.f16.f16.f32 {%f113615,%f113616,%f113617,%f113618}, {%r1,%r2}, {%r3}, {%f113615,%f113616,%f113617,%f113618};

	// end inline asm
	// begin inline asm
	mma.sync.aligned.m16n8k8.row.col.f32.f16.f16.f32 {%f113615,%f113616,%f113617,%f113618}, {%r1,%r2}, {%r3}, {%f113615,%f113616,%f113617,%f113618};

	// end inline asm
	// begin inline asm
	mma.sync.aligned.m16n8k8.row.col.f32.f16.f16.f32 {%f113615,%f113616,%f113617,%f113618}, {%r1,%r2}, {%r3}, {%f113615,%f113616,%f113617,%f113618};

	// end inline asm
	// begin inline asm
	mma.sync.aligned.m16n8k8.row.col.f32.f16.f16.f32 {%f113615,%f113616,%f113617,%f113618}, {%r1,%r2}, {%r3}, {%f113615,%f113616,%f113617,%f113618};

	// end inline asm
	// begin inline asm
	mma.sync.aligned.m16n8k8.row.col.f32.f16.f16.f32 {%f113615,%f113616,%f113617,%f113618}, {%r1,%r2}, {%r3}, {%f113615,%f113616,%f113617,%f113618};

	// end inline asm
	// begin inline asm
	mma.sync.aligned.m16n8k8.row.col.f32.f16.f16.f32 {%f113615,%f113616,%f113617,%f113618}, {%r1,%r2}, {%r3}, {%f113615,%f113616,%f113617,%f113618};

	// end inline asm
	// begin inline asm
	mma.sync.aligned.m16n8k8.row.col.f32.f16.f16.f32 {%f113615,%f113616,%f113617,%f113618}, {%r1,%r2}, {%r3}, {%f113615,%f113616,%f113617,%f113618};

	// end inline asm
	// begin inline asm
	mma.sync.aligned.m16n8k8.row.col.f32.f16.f16.f32 {%f113615,%f113616,%f113617,%f113618}, {%r1,%r2}, {%r3}, {%f113615,%f113616,%f113617,%f113618};

	// end inline asm
	// begin inline asm
	mma.sync.aligned.m16n8k8.row.col.f32.f16.f16.f32 {%f113615,%f113616,%f113617,%f113618}, {%r1,%r2}, {%r3}, {%f113615,%f113616,%f113617,%f113618};

	// end inline asm
	// begin inline asm
	mma.sync.aligned.m16n8k8.row.col.f32.f16.f16.f32 {%f113615,%f113616,%f113617,%f113618}, {%r1,%r2}, {%r3}, {%f113615,%f113616,%f113617,%f113618};

	// end inline asm
	// begin inline asm
	mma.sync.aligned.m16n8k8.row.col.f32.f16.f16.f32 {%f113615,%f113616,%f113617,%f113618}, {%r1,%r2}, {%r3}, {%f113615,%f113616,%f113617,%f113618};

	// end inline asm
	// begin inline asm
	mma.sync.aligned.m16n8k8.row.col.f32.f16.f16.f32 {%f113615,%f113616,%f113617,%f113618}, {%r1,%r2}, {%r3}, {%f113615,%f113616,%f113617,%f113618};

	// end inline asm
	// begin inline asm
	mma.sync.aligned.m16n8k8.row.col.f32.f16.f16.f32 {%f113615,%f113616,%f113617,%f113618}, {%r1,%r2}, {%r3}, {%f113615,%f113616,%f113617,%f113618};

	// end inline asm
	// begin inline asm
	mma.sync.aligned.m16n8k8.row.col.f32.f16.f16.f32 {%f113615,%f113616,%f113617,%f113618}, {%r1,%r2}, {%r3}, {%f113615,%f113616,%f113617,%f113618};

	// end inline asm
	// begin inline asm
	mma.sync.aligned.m16n8k8.row.col.f32.f16.f16.f32 {%f113615,%f113616,%f113617,%f113618}, {%r1,%r2}, {%r3}, {%f113615,%f113616,%f113617,%f113618};

	// end inline asm
	// begin inline asm
	mma.sync.aligned.m16n8k8.row.col.f32.f16.f16.f32 {%f113615,%f113616,%f113617,%f113618}, {%r1,%r2}, {%r3}, {%f113615,%f113616,%f113617,%f113618};

	// end inline asm
	// begin inline asm
	mma.sync.aligned.m16n8k8.row.col.f32.f16.f16.f32 {%f113615,%f113616,%f113617,%f113618}, {%r1,%r2}, {%r3}, {%f113615,%f113616,%f113617,%f113618};

	// end inline asm
	// begin inline asm
	mma.sync.aligned.m16n8k8.row.col.f32.f16.f16.f32 {%f113615,%f113616,%f113617,%f113618}, {%r1,%r2}, {%r3}, {%f113615,%f113616,%f113617,%f113618};

	// end inline asm
	// begin inline asm
	mma.sync.aligned.m16n8k8.row.col.f32.f16.f16.f32 {%f113615,%f113616,%f113617,%f113618}, {%r1,%r2}, {%r3}, {%f113615,%f113616,%f113617,%f113618};

	// end inline asm
	// begin inline asm
	mma.sync.aligned.m16n8k8.row.col.f32.f16.f16.f32 {%f113615,%f113616,%f113617,%f113618}, {%r1,%r2}, {%r3}, {%f113615,%f113616,%f113617,%f113618};

	// end inline asm
	// begin inline asm
	mma.sync.aligned.m16n8k8.row.col.f32.f16.f16.f32 {%f113615,%f113616,%f113617,%f113618}, {%r1,%r2}, {%r3}, {%f113615,%f113616,%f113617,%f113618};

	// end inline asm
	// begin inline asm
	mma.sync.aligned.m16n8k8.row.col.f32.f16.f16.f32 {%f113615,%f113616,%f113617,%f113618}, {%r1,%r2}, {%r3}, {%f113615,%f113616,%f113617,%f113618};

	// end inline asm
	// begin inline asm
	mma.sync.aligned.m16n8k8.row.col.f32.f16.f16.f32 {%f113615,%f113616,%f113617,%f113618}, {%r1,%r2}, {%r3}, {%f113615,%f113616,%f113617,%f113618};

	// end inline asm
	// begin inline asm
	mma.sync.aligned.m16n8k8.row.col.f32.f16.f16.f32 {%f113615,%f113616,%f113617,%f113618}, {%r1,%r2}, {%r3}, {%f113615,%f113616,%f113617,%f113618};

	// end inline asm
	// begin inline asm
	mma.sync.aligned.m16n8k8.row.col.f32.f16.f16.f32 {%f113615,%f113616,%f113617,%f113618}, {%r1,%r2}, {%r3}, {%f113615,%f113616,%f113617,%f113618};

	// end inline asm
	// begin inline asm
	mma.sync.aligned.m16n8k8.row.col.f32.f16.f16.f32 {%f113615,%f113616,%f113617,%f113618}, {%r1,%r2}, {%r3}, {%f113615,%f113616,%f113617,%f113618};

	// end inline asm
	// begin inline asm
	mma.sync.aligned.m16n8k8.row.col.f32.f16.f16.f32 {%f113615,%f113616,%f113617,%f113618}, {%r1,%r2}, {%r3}, {%f113615,%f113616,%f113617,%f113618};

	// end inline asm
	// begin inline asm
	mma.sync.aligned.m16n8k8.row.col.f32.f16.f16.f32 {%f113615,%f113616,%f113617,%f113618}, {%r1,%r2}, {%r3}, {%f113615,%f113616,%f113617,%f113618};

	// end inline asm
	// begin inline asm
	mma.sync.aligned.m16n8k8.row.col.f32.f16.f16.f32 {%f113615,%f113616,%f113617,%f113618}, {%r1,%r2}, {%r3}, {%f113615,%f113616,%f113617,%f113618};

	// end inline asm
	// begin inline asm
	mma.sync.aligned.m16n8k8.row.col.f32.f16.f16.f32 {%f113615,%f113616,%f113617,%f113618}, {%r1,%r2}, {%r3}, {%f113615,%f113616,%f113617,%f113618};

	// end inline asm
	// begin inline asm
	mma.sync.aligned.m16n8k8.row.col.f32.f16.f16.f32 {%f113615,%f113616,%f113617,%f113618}, {%r1,%r2}, {%r3}, {%f113615,%f113616,%f113617,%f113618};

	// end inline asm
	// begin inline asm
	mma.sync.aligned.m16n8k8.row.col.f32.f16.f16.f32 {%f113615,%f113616,%f113617,%f113618}, {%r1,%r2}, {%r3}, {%f113615,%f113616,%f113617,%f113618};

	// end inline asm
	// begin inline asm
	mma.sync.aligned.m16n8k8.row.col.f32.f16.f16.f32 {%f113615,%f113616,%f113617,%f113618}, {%r1,%r2}, {%r3}, {%f113615,%f113616,%f113617,%f113618};

	// end inline asm
	// begin inline asm
	mma.sync.aligned.m16n8k8.row.col.f32.f16.f16.f32 {%f113615,%f113616,%f113617,%f113618}, {%r1,%r2}, {%r3}, {%f113615,%f113616,%f113617,%f113618};

	// end inline asm
	// begin inline asm
	mma.sync.aligned.m16n8k8.row.col.f32.f16.f16.f32 {%f113615,%f113616,%f113617,%f113618}, {%r1,%r2}, {%r3}, {%f113615,%f113616,%f113617,%f113618};

	// end inline asm
	// begin inline asm
	mma.sync.aligned.m16n8k8.row.col.f32.f16.f16.f32 {%f113615,%f113616,%f113617,%f113618}, {%r1,%r2}, {%r3}, {%f113615,%f113616,%f113617,%f113618};

	// end inline asm
	// begin inline asm
	mma.sync.aligned.m16n8k8.row.col.f32.f16.f16.f32 {%f113615,%f113616,%f113617,%f113618}, {%r1,%r2}, {%r3}, {%f113615,%f113616,%f113617,%f113618};

	// end inline asm
	// begin inline asm
	mma.sync.aligned.m16n8k8.row.col.f32.f16.f16.f32 {%f113615,%f113616,%f113617,%f113618}, {%r1,%r2}, {%r3}, {%f113615,%f113616,%f113617,%f113618};

	// end inline asm
	// begin inline asm
	mma.sync.aligned.m16n8k8.row.col.f32.f16.f16.f32 {%f113615,%f113616,%f113617,%f113618}, {%r1,%r2}, {%r3}, {%f113615,%f113616,%f113617,%f113618};

	// end inline asm
	// begin inline asm
	mma.sync.aligned.m16n8k8.row.col.f32.f16.f16.f32 {%f113615,%f113616,%f113617,%f113618}, {%r1,%r2}, {%r3}, {%f113615,%f113616,%f113617,%f113618};

	// end inline asm
	// begin inline asm
	mma.sync.aligned.m16n8k8.row.col.f32.f16.f16.f32 {%f113615,%f113616,%f113617,%f113618}, {%r1,%r2}, {%r3}, {%f113615,%f113616,%f113617,%f113618};

	// end inline asm
	// begin inline asm
	mma.sync.aligned.m16n8k8.row.col.f32.f16.f16.f32 {%f113615,%f113616,%f113617,%f113618}, {%r1,%r2}, {%r3}, {%f113615,%f113616,%f113617,%f113618};

	// end inline asm
	// begin inline asm
	mma.sync.aligned.m16n8k8.row.col.f32.f16.f16.f32 {%f113615,%f113616,%f113617,%f113618}, {%r1,%r2}, {%r3}, {%f113615,%f113616,%f113617,%f113618};

	// end inline asm
	// begin inline asm
	mma.sync.aligned.m16n8k8.row.col.f32.f16.f16.f32 {%f113615,%f113616,%f113617,%f113618}, {%r1,%r2}, {%r3}, {%f113615,%f113616,%f113617,%f113618};

	// end inline asm
	// begin inline asm
	mma.sync.aligned.m16n8k8.row.col.f32.f16.f16.f32 {%f113615,%f113616,%f113617,%f113618}, {%r1,%r2}, {%r3}, {%f113615,%f113616,%f113617,%f113618};

	// end inline asm
	// begin inline asm
	mma.sync.aligned.m16n8k8.row.col.f32.f16.f16.f32 {%f113615,%f113616,%f113617,%f113618}, {%r1,%r2}, {%r3}, {%f113615,%f113616,%f113617,%f113618};

	// end inline asm
	// begin inline asm
	mma.sync.aligned.m16n8k8.row.col.f32.f16.f16.f32 {%f113615,%f113616,%f113617,%f113618}, {%r1,%r2}, {%r3}, {%f113615,%f113616,%f113617,%f113618};

	// end inline asm
	// begin inline asm
	mma.sync.aligned.m16n8k8.row.col.f32.f16.f16.f32 {%f113615,%f113616,%f113617,%f113618}, {%r1,%r2}, {%r3}, {%f113615,%f113616,%f113617,%f113618};

	// end inline asm
	// begin inline asm
	mma.sync.aligned.m16n8k8.row.col.f32.f16.f16.f32 {%f113615,%f113616,%f113617,%f113618}, {%r1,%r2}, {%r3}, {%f113615,%f113616,%f113617,%f113618};

	// end inline asm
	// begin inline asm
	mma.sync.aligned.m16n8k8.row.col.f32.f16.f16.f32 {%f113615,%f113616,%f113617,%f113618}, {%r1,%r2}, {%r3}, {%f113615,%f113616,%f113617,%f113618};

	// end inline asm
	// begin inline asm
	mma.sync.aligned.m16n8k8.row.col.f32.f16.f16.f32 {%f113615,%f113616,%f113617,%f113618}, {%r1,%r2}, {%r3}, {%f113615,%f113616,%f113617,%f113618};

	// end inline asm
	// begin inline asm
	mma.sync.aligned.m16n8k8.row.col.f32.f16.f16.f32 {%f113615,%f113616,%f113617,%f113618}, {%r1,%r2}, {%r3}, {%f113615,%f113616,%f113617,%f113618};

	// end inline asm
	// begin inline asm
	mma.sync.aligned.m16n8k8.row.col.f32.f16.f16.f32 {%f113615,%f113616,%f113617,%f113618}, {%r1,%r2}, {%r3}, {%f113615,%f113616,%f113617,%f113618};

	// end inline asm
	// begin inline asm
	mma.sync.aligned.m16n8k8.row.col.f32.f16.f16.f32 {%f113615,%f113616,%f113617,%f113618}, {%r1,%r2}, {%r3}, {%f113615,%f113616,%f113617,%f113618};

	// end inline asm
	// begin inline asm
	mma.sync.aligned.m16n8k8.row.col.f32.f16.f16.f32 {%f113615,%f113616,%f113617,%f113618}, {%r1,%r2}, {%r3}, {%f113615,%f113616,%f113617,%f113618};

	// end inline asm
	// begin inline asm
	mma.sync.aligned.m16n8k8.row.col.f32.f16.f16.f32 {%f113615,%f113616,%f113617,%f113618}, {%r1,%r2}, {%r3}, {%f113615,%f113616,%f113617,%f113618};

	// end inline asm
	// begin inline asm
	mma.sync.aligned.m16n8k8.row.col.f32.f16.f16.f32 {%f113615,%f113616,%f113617,%f113618}, {%r1,%r2}, {%r3}, {%f113615,%f113616,%f113617,%f113618};

	// end inline asm
	// begin inline asm
	mma.sync.aligned.m16n8k8.row.col.f32.f16.f16.f32 {%f113615,%f113616,%f113617,%f113618}, {%r1,%r2}, {%r3}, {%f113615,%f113616,%f113617,%f113618};

	// end inline asm
	// begin inline asm
	mma.sync.aligned.m16n8k8.row.col.f32.f16.f16.f32 {%f113615,%f113616,%f113617,%f113618}, {%r1,%r2}, {%r3}, {%f113615,%f113616,%f113617,%f113618};

	// end inline asm
	// begin inline asm
	mma.sync.aligned.m16n8k8.row.col.f32.f16.f16.f32 {%f113615,%f113616,%f113617,%f113618}, {%r1,%r2}, {%r3}, {%f113615,%f113616,%f113617,%f113618};

	// end inline asm
	// begin inline asm
	mma.sync.aligned.m16n8k8.row.col.f32.f16.f16.f32 {%f113615,%f113616,%f113617,%f113618}, {%r1,%r2}, {%r3}, {%f113615,%f113616,%f113617,%f113618};

	// end inline asm
	// begin inline asm
	mma.sync.aligned.m16n8k8.row.col.f32.f16.f16.f32 {%f113615,%f113616,%f113617,%f113618}, {%r1,%r2}, {%r3}, {%f113615,%f113616,%f113617,%f113618};

	// end inline asm
	// begin inline asm
	mma.sync.aligned.m16n8k8.row.col.f32.f16.f16.f32 {%f113615,%f113616,%f113617,%f113618}, {%r1,%r2}, {%r3}, {%f113615,%f113616,%f113617,%f113618};

	// end inline asm
	// begin inline asm
	mma.sync.aligned.m16n8k8.row.col.f32.f16.f16.f32 {%f113615,%f113616,%f113617,%f113618}, {%r1,%r2}, {%r3}, {%f113615,%f113616,%f113617,%f113618};

	// end inline asm
	// begin inline asm
	mma.sync.aligned.m16n8k8.row.col.f32.f16.f16.f32 {%f113615,%f113616,%f113617,%f113618}, {%r1,%r2}, {%r3}, {%f113615,%f113616,%f113617,%f113618};

	// end inline asm
	// begin inline asm
	mma.sync.aligned.m16n8k8.row.col.f32.f16.f16.f32 {%f113615,%f113616,%f113617,%f113618}, {%r1,%r2}, {%r3}, {%f113615,%f113616,%f113617,%f113618};

	// end inline asm
	// begin inline asm
	mma.sync.aligned.m16n8k8.row.col.f32.f16.f16.f32 {%f113615,%f113616,%f113617,%f113618}, {%r1,%r2}, {%r3}, {%f113615,%f113616,%f113617,%f113618};

	// end inline asm
	// begin inline asm
	mma.sync.aligned.m16n8k8.row.col.f32.f16.f16.f32 {%f113615,%f113616,%f113617,%f113618}, {%r1,%r2}, {%r3}, {%f113615,%f113616,%f113617,%f113618};

	// end inline asm
	// begin inline asm
	mma.sync.aligned.m16n8k8.row.col.f32.f16.f16.f32 {%f113615,%f113616,%f113617,%f113618}, {%r1,%r2}, {%r3}, {%f113615,%f113616,%f113617,%f113618};

	// end inline asm
	// begin inline asm
	mma.sync.aligned.m16n8k8.row.col.f32.f16.f16.f32 {%f113615,%f113616,%f113617,%f113618}, {%r1,%r2}, {%r3}, {%f113615,%f113616,%f113617,%f113618};

	// end inline asm
	// begin inline asm
	mma.sync.aligned.m16n8k8.row.col.f32.f16.f16.f32 {%f113615,%f113616,%f113617,%f113618}, {%r1,%r2}, {%r3}, {%f113615,%f113616,%f113617,%f113618};

	// end inline asm
	// begin inline asm
	mma.sync.aligned.m16n8k8.row.col.f32.f16.f16.f32 {%f113615,%f113616,%f113617,%f113618}, {%r1,%r2}, {%r3}, {%f113615,%f113616,%f113617,%f113618};

	// end inline asm
	// begin inline asm
	mma.sync.aligned.m16n8k8.row.col.f32.f16.f16.f32 {%f113615,%f113616,%f113617,%f113618}, {%r1,%r2}, {%r3}, {%f113615,%f113616,%f113617,%f113618};

	// end inline asm
	// begin inline asm
	mma.sync.aligned.m16n8k8.row.col.f32.f16.f16.f32 {%f113615,%f113616,%f113617,%f113618}, {%r1,%r2}, {%r3}, {%f113615,%f113616,%f113617,%f113618};

	// end inline asm
	// begin inline asm
	mma.sync.aligned.m16n8k8.row.col.f32.f16.f16.f32 {%f113615,%f113616,%f113617,%f113618}, {%r1,%r2}, {%r3}, {%f113615,%f113616,%f113617,%f113618};

	// end inline asm
	// begin inline asm
	mma.sync.aligned.m16n8k8.row.col.f32.f16.f16.f32 {%f113615,%f113616,%f113617,%f113618}, {%r1,%r2}, {%r3}, {%f113615,%f113616,%f113617,%f113618};

	// end inline asm
	// begin inline asm
	mma.sync.aligned.m16n8k8.row.col.f32.f16.f16.f32 {%f113615,%f113616,%f113617,%f113618}, {%r1,%r2}, {%r3}, {%f113615,%f113616,%f113617,%f113618};

	// end inline asm
	// begin inline asm
	mma.sync.aligned.m16n8k8.row.col.f32.f16.f16.f32 {%f113615,%f113616,%f113617,%f113618}, {%r1,%r2}, {%r3}, {%f113615,%f113616,%f113617,%f113618};

	// end inline asm
	// begin inline asm
	mma.sync.aligned.m16n8k8.row.col.f32.f16.f16.f32 {%f113615,%f113616,%f113617,%f113618}, {%r1,%r2}, {%r3}, {%f113615,%f113616,%f113617,%f113618};

	// end inline asm
	// begin inline asm
	mma.sync.aligned.m16n8k8.row.col.f32.f16.f16.f32 {%f113615,%f113616,%f113617,%f113618}, {%r1,%r2}, {%r3}, {%f113615,%f113616,%f113617,%f113618};

	// end inline asm
	// begin inline asm
	mma.sync.aligned.m16n8k8.row.col.f32.f16.f16.f32 {%f113615,%f113616,%f113617,%f113618}, {%r1,%r2}, {%r3}, {%f113615,%f113616,%f113617,%f113618};

	// end inline asm
	// begin inline asm
	mma.sync.aligned.m16n8k8.row.col.f32.f16.f16.f32 {%f113615,%f113616,%f113617,%f113618}, {%r1,%r2}, {%r3}, {%f113615,%f113616,%f113617,%f113618};

	// end inline asm
	// begin inline asm
	mma.sync.aligned.m16n8k8.row.col.f32.f16.f16.f32 {%f113615,%f113616,%f113617,%f113618}, {%r1,%r2}, {%r3}, {%f113615,%f113616,%f113617,%f113618};

	// end inline asm
	// begin inline asm
	mma.sync.aligned.m16n8k8.row.col.f32.f16.f16.f32 {%f113615,%f113616,%f113617,%f113618}, {%r1,%r2}, {%r3}, {%f113615,%f113616,%f113617,%f113618};

	// end inline asm
	// begin inline asm
	mma.sync.aligned.m16n8k8.row.col.f32.f16.f16.f32 {%f113615,%f113616,%f113617,%f113618}, {%r1,%r2}, {%r3}, {%f113615,%f113616,%f113617,%f113618};

	// end inline asm
	// begin inline asm
	mma.sync.aligned.m16n8k8.row.col.f32.f16.f16.f32 {%f113615,%f113616,%f113617,%f113618}, {%r1,%r2}, {%r3}, {%f113615,%f113616,%f113617,%f113618};

	// end inline asm
	// begin inline asm
	mma.sync.aligned.m16n8k8.row.col.f32.f16.f16.f32 {%f113615,%f113616,%f113617,%f113618}, {%r1,%r2}, {%r3}, {%f113615,%f113616,%f113617,%f113618};

	// end inline asm
	// begin inline asm
	mma.sync.aligned.m16n8k8.row.col.f32.f16.f16.f32 {%f113615,%f113616,%f113617,%f113618}, {%r1,%r2}, {%r3}, {%f113615,%f113616,%f113617,%f113618};

	// end inline asm
	// begin inline asm
	mma.sync.aligned.m16n8k8.row.col.f32.f16.f16.f32 {%f113615,%f113616,%f113617,%f113618}, {%r1,%r2}, {%r3}, {%f113615,%f113616,%f113617,%f113618};

	// end inline asm
	// begin inline asm
	mma.sync.aligned.m16n8k8.row.col.f32.f16.f16.f32 {%f113615,%f113616,%f113617,%f113618}, {%r1,%r2}, {%r3}, {%f113615,%f113616,%f113617,%f113618};

	// end inline asm
	// begin inline asm
	mma.sync.aligned.m16n8k8.row.col.f32.f16.f16.f32 {%f113615,%f113616,%f113617,%f113618}, {%r1,%r2}, {%r3}, {%f113615,%f113616,%f113617,%f113618};

	// end inline asm
	// begin inline asm
	mma.sync.aligned.m16n8k8.row.col.f32.f16.f16.f32 {%f113615,%f113616,%f113617,%f113618}, {%r1,%r2}, {%r3}, {%f113615,%f113616,%f113617,%f113618};

	// end inline asm
	// begin inline asm
	mma.sync.aligned.m16n8k8.row.col.f32.f16.f16.f32 {%f113615,%f113616,%f113617,%f113618}, {%r1,%r2}, {%r3}, {%f113615,%f113616,%f113617,%f113618};

	// end inline asm
	// begin inline asm
	mma.sync.aligned.m16n8k8.row.col.f32.f16.f16.f32 {%f113615,%f113616,%f113617,%f113618}, {%r1,%r2}, {%r3}, {%f113615,%f113616,%f113617,%f113618};

	// end inline asm
	// begin inline asm
	mma.sync.aligned.m16n8k8.row.col.f32.f16.f16.f32 {%f113615,%f113616,%f113617,%f113618}, {%r1,%r2}, {%r3}, {%f113615,%f113616,%f113617,%f113618};

	// end inline asm
	// begin inline asm
	mma.sync.aligned.m16n8k8.row.col.f32.f16.f16.f32 {%f113615,%f113616,%f113617,%f113618}, {%r1,%r2}, {%r3}, {%f113615,%f113616,%f113617,%f113618};

	// end inline asm
	// begin inline asm
	mma.sync.aligned.m16n8k8.row.col.f32.f16.f16.f32 {%f113615,%f113616,%f113617,%f113618}, {%r1,%r2}, {%r3}, {%f113615,%f113616,%f113617,%f113618};

	// end inline asm
	// begin inline asm
	mma.sync.aligned.m16n8k8.row.col.f32.f16.f16.f32 {%f113615,%f113616,%f113617,%f113618}, {%r1,%r2}, {%r3}, {%f113615,%f113616,%f113617,%f113618};

	// end inline asm
	// begin inline asm
	mma.sync.aligned.m16n8k8.row.col.f32.f16.f16.f32 {%f113615,%f113616,%f113617,%f113618}, {%r1,%r2}, {%r3}, {%f113615,%f113616,%f113617,%f113618};

	// end inline asm
	// begin inline asm
	mma.sync.aligned.m16n8k8.row.col.f32.f16.f16.f32 {%f113615,%f113616,%f113617,%f113618}, {%r1,%r2}, {%r3}, {%f113615,%f113616,%f113617,%f113618};

	// end inline asm
	// begin inline asm
	mma.sync.aligned.m16n8k8.row.col.f32.f16.f16.f32 {%f113615,%f113616,%f113617,%f113618}, {%r1,%r2}, {%r3}, {%f113615,%f113616,%f113617,%f113618};

	// end inline asm
	// begin inline asm
	mma.sync.aligned.m16n8k8.row.col.f32.f16.f16.f32 {%f113615,%f113616,%f113617,%f113618}, {%r1,%r2}, {%r3}, {%f113615,%f113616,%f113617,%f113618};

	// end inline asm
	// begin inline asm
	mma.sync.aligned.m16n8k8.row.col.f32.f16.f16.f32 {%f113615,%f113616,%f113617,%f113618}, {%r1,%r2}, {%r3}, {%f113615,%f113616,%f113617,%f113618};

	// end inline asm
	// begin inline asm
	mma.sync.aligned.m16n8k8.row.col.f32.f16.f16.f32 {%f113615,%f113616,%f113617,%f113618}, {%r1,%r2}, {%r3}, {%f113615,%f113616,%f113617,%f113618};

	// end inline asm
	// begin inline asm
	mma.sync.aligned.m16n8k8.row.col.f32.f16.f16.f32 {%f113615,%f113616,%f113617,%f113618}, {%r1,%r2}, {%r3}, {%f113615,%f113616,%f113617,%f113618};

	// end inline asm
	// begin inline asm
	mma.sync.aligned.m16n8k8.row.col.f32.f16.f16.f32 {%f113615,%f113616,%f113617,%f113618}, {%r1,%r2}, {%r3}, {%f113615,%f113616,%f113617,%f113618};

	// end inline asm
	// begin inline asm
	mma.sync.aligned.m16n8k8.row.col.f32.f16.f16.f32 {%f113615,%f113616,%f113617,%f113618}, {%r1,%r2}, {%r3}, {%f113615,%f113616,%f113617,%f113618};

	// end inline asm
	// begin inline asm
	mma.sync.aligned.m16n8k8.row.col.f32.f16.f16.f32 {%f113615,%f113616,%f113617,%f113618}, {%r1,%r2}, {%r3}, {%f113615,%f113616,%f113617,%f113618};

	// end inline asm
	// begin inline asm
	mma.sync.aligned.m16n8k8.row.col.f32.f16.f16.f32 {%f113615,%f113616,%f113617,%f113618}, {%r1,%r2}, {%r3}, {%f113615,%f113616,%f113617,%f113618};

	// end inline asm
	// begin inline asm
	mma.sync.aligned.m16n8k8.row.col.f32.f16.f16.f32 {%f113615,%f113616,%f113617,%f113618}, {%r1,%r2}, {%r3}, {%f113615,%f113616,%f113617,%f113618};

	// end inline asm
	// begin inline asm
	mma.sync.aligned.m16n8k8.row.col.f32.f16.f16.f32 {%f113615,%f113616,%f113617,%f113618}, {%r1,%r2}, {%r3}, {%f113615,%f113616,%f113617,%f113618};

	// end inline asm
	// begin inline asm
	mma.sync.aligned.m16n8k8.row.col.f32.f16.f16.f32 {%f113615,%f113616,%f113617,%f113618}, {%r1,%r2}, {%r3}, {%f113615,%f113616,%f113617,%f113618};

	// end inline asm
	// begin inline asm
	mma.sync.aligned.m16n8k8.row.col.f32.f16.f16.f32 {%f113615,%f113616,%f113617,%f113618}, {%r1,%r2}, {%r3}, {%f113615,%f113616,%f113617,%f113618};

	// end inline asm
	// begin inline asm
	mma.sync.aligned.m16n8k8.row.col.f32.f16.f16.f32 {%f113615,%f113616,%f113617,%f113618}, {%r1,%r2}, {%r3}, {%f113615,%f113616,%f113617,%f113618};

	// end inline asm
	// begin inline asm
	mma.sync.aligned.m16n8k8.row.col.f32.f16.f16.f32 {%f113615,%f113616,%f113617,%f113618}, {%r1,%r2}, {%r3}, {%f113615,%f113616,%f113617,%f113618};

	// end inline asm
	// begin inline asm
	mma.sync.aligned.m16n8k8.row.col.f32.f16.f16.f32 {%f113615,%f113616,%f113617,%f113618}, {%r1,%r2}, {%r3}, {%f113615,%f113616,%f113617,%f113618};

	// end inline asm
	// begin inline asm
	mma.sync.aligned.m16n8k8.row.col.f32.f16.f16.f32 {%f113615,%f113616,%f113617,%f113618}, {%r1,%r2}, {%r3}, {%f113615,%f113616,%f113617,%f113618};

	// end inline asm
	// begin inline asm
	mma.sync.aligned.m16n8k8.row.col.f32.f16.f16.f32 {%f113615,%f113616,%f113617,%f113618}, {%r1,%r2}, {%r3}, {%f113615,%f113616,%f113617,%f113618};

	// end inline asm
	// begin inline asm
	mma.sync.aligned.m16n8k8.row.col.f32.f16.f16.f32 {%f113615,%f113616,%f113617,%f113618}, {%r1,%r2}, {%r3}, {%f113615,%f113616,%f113617,%f113618};

	// end inline asm
	// begin inline asm
	mma.sync.aligned.m16n8k8.row.col.f32.f16.f16.f32 {%f113615,%f113616,%f113617,%f113618}, {%r1,%r2}, {%r3}, {%f113615,%f113616,%f113617,%f113618};

	// end inline asm
	// begin inline asm
	mma.sync.aligned.m16n8k8.row.col.f32.f16.f16.f32 {%f113615,%f113616,%f113617,%f113618}, {%r1,%r2}, {%r3}, {%f113615,%f113616,%f113617,%f113618};

	// end inline asm
	// begin inline asm
	mma.sync.aligned.m16n8k8.row.col.f32.f16.f16.f32 {%f113615,%f113616,%f113617,%f113618}, {%r1,%r2}, {%r3}, {%f113615,%f113616,%f113617,%f113618};

	// end inline asm
	// begin inline asm
	mma.sync.aligned.m16n8k8.row.col.f32.f16.f16.f32 {%f113615,%f113616,%f113617,%f113618}, {%r1,%r2}, {%r3}, {%f113615,%f113616,%f113617,%f113618};

	// end inline asm
	// begin inline asm
	mma.sync.aligned.m16n8k8.row.col.f32.f16.f16.f32 {%f113615,%f113616,%f113617,%f113618}, {%r1,%r2}, {%r3}, {%f113615,%f113616,%f113617,%f113618};

	// end inline asm
	// begin inline asm
	mma.sync.aligned.m16n8k8.row.col.f32.f16.f16.f32 {%f113615,%f113616,%f113617,%f113618}, {%r1,%r2}, {%r3}, {%f113615,%f113616,%f113617,%f113618};

	// end inline asm
	// begin inline asm
	mma.sync.aligned.m16n8k8.row.col.f32.f16.f16.f32 {%f113615,%f113616,%f113617,%f113618}, {%r1,%r2}, {%r3}, {%f113615,%f113616,%f113617,%f113618};

	// end inline asm
	// begin inline asm
	mma.sync.aligned.m16n8k8.row.col.f32.f16.f16.f32 {%f113615,%f113616,%f113617,%f113618}, {%r1,%r2}, {%r3}, {%f113615,%f113616,%f113617,%f113618};

	// end inline asm
	// begin inline asm
	mma.sync.aligned.m16n8k8.row.col.f32.f16.f16.f32 {%f113615,%f113616,%f113617,%f113618}, {%r1,%r2}, {%r3}, {%f113615,%f113616,%f113617,%f113618};

	// end inline asm
	// begin inline asm
	mma.sync.aligned.m16n8k8.row.col.f32.f16.f16.f32 {%f113615,%f113616,%f113617,%f113618}, {%r1,%r2}, {%r3}, {%f113615,%f113616,%f113617,%f113618};

	// end inline asm
	// begin inline asm
	mma.sync.aligned.m16n8k8.row.col.f32.f16.f16.f32 {%f113615,%f113616,%f113617,%f113618}, {%r1,%r2}, {%r3}, {%f113615,%f113616,%f113617,%f113618};

	// end inline asm
	// begin inline asm
	mma.sync.aligned.m16n8k8.row.col.f32.f16.f16.f32 {%f113615,%f113616,%f113617,%f113618}, {%r1,%r2}, {%r3}, {%f113615,%f113616,%f113617,%f113618};

	// end inline asm
	// begin inline asm
	mma.sync.aligned.m16n8k8.row.col.f32.f16.f16.f32 {%f113615,%f113616,%f113617,%f113618}, {%r1,%r2}, {%r3}, {%f113615,%f113616,%f113617,%f113618};

	// end inline asm
	// begin inline asm
	mma.sync.aligned.m16n8k8.row.col.f32.f16.f16.f32 {%f113615,%f113616,%f113617,%f113618}, {%r1,%r2}, {%r3}, {%f113615,%f113616,%f113617,%f113618};

	// end inline asm
	// begin inline asm
	mma.sync.aligned.m16n8k8.row.col.f32.f16.f16.f32 {%f113615,%f113616,%f113617,%f113618}, {%r1,%r2}, {%r3}, {%f113615,%f113616,%f113617,%f113618};

	// end inline asm
	// begin inline asm
	mma.sync.aligned.m16n8k8.row.col.f32.f16.f16.f32 {%f113615,%f113616,%f113617,%f113618}, {%r1,%r2}, {%r3}, {%f113615,%f113616,%f113617,%f113618};

	// end inline asm
	// begin inline asm
	mma.sync.aligned.m16n8k8.row.col.f32.f16.f16.f32 {%f113615,%f113616,%f113617,%f113618}, {%r1,%r2}, {%r3}, {%f113615,%f113616,%f113617,%f113618};

	// end inline asm
	// begin inline asm
	mma.sync.aligned.m16n8k8.row.col.f32.f16.f16.f32 {%f113615,%f113616,%f113617,%f113618}, {%r1,%r2}, {%r3}, {%f113615,%f113616,%f113617,%f113618};

	// end inline asm
	// begin inline asm
	mma.sync.aligned.m16n8k8.row.col.f32.f16.f16.f32 {%f113615,%f113616,%f113617,%f113618}, {%r1,%r2}, {%r3}, {%f113615,%f113616,%f113617,%f113618};

	// end inline asm
	// begin inline asm
	mma.sync.aligned.m16n8k8.row.col.f32.f16.f16.f32 {%f113615,%f113616,%f113617,%f113618}, {%r1,%r2}, {%r3}, {%f113615,%f113616,%f113617,%f113618};

	// end inline asm
	// begin inline asm
	mma.sync.aligned.m16n8k8.row.col.f32.f16.f16.f32 {%f113615,%f113616,%f113617,%f113618}, {%r1,%r2}, {%r3}, {%f113615,%f113616,%f113617,%f113618};

	// end inline asm
	// begin inline asm
	mma.sync.aligned.m16n8k8.row.col.f32.f16.f16.f32 {%f113615,%f113616,%f113617,%f113618}, {%r1,%r2}, {%r3}, {%f113615,%f113616,%f113617,%f113618};

	// end inline asm
	// begin inline asm
	mma.sync.aligned.m16n8k8.row.col.f32.f16.f16.f32 {%f113615,%f113616,%f113617,%f113618}, {%r1,%r2}, {%r3}, {%f113615,%f113616,%f113617,%f113618};

	// end inline asm
	// begin inline asm
	mma.sync.aligned.m16n8k8.row.col.f32.f16.f16.f32 {%f113615,%f113616,%f113617,%f113618}, {%r1,%r2}, {%r3}, {%f113615,%f113616,%f113617,%f113618};

	// end inline asm
	// begin inline asm
	mma.sync.aligned.m16n8k8.row.col.f32.f16.f16.f32 {%f113615,%f113616,%f113617,%f113618}, {%r1,%r2}, {%r3}, {%f113615,%f113616,%f113617,%f113618};

	// end inline asm
	// begin inline asm
	mma.sync.aligned.m16n8k8.row.col.f32.f16.f16.f32 {%f113615,%f113616,%f113617,%f113618}, {%r1,%r2}, {%r3}, {%f113615,%f113616,%f113617,%f113618};

	// end inline asm
	// begin inline asm
	mma.sync.aligned.m16n8k8.row.col.f32.f16.f16.f32 {%f113615,%f113616,%f113617,%f113618}, {%r1,%r2}, {%r3}, {%f113615,%f113616,%f113617,%f113618};

	// end inline asm
	// begin inline asm
	mma.sync.aligned.m16n8k8.row.col.f32.f16.f16.f32 {%f113615,%f113616,%f113617,%f113618}, {%r1,%r2}, {%r3}, {%f113615,%f113616,%f113617,%f113618};

	// end inline asm
	// begin inline asm
	mma.sync.aligned.m16n8k8.row.col.f32.f16.f16.f32 {%f113615,%f113616,%f113617,%f113618}, {%r1,%r2}, {%r3}, {%f113615,%f113616,%f113617,%f113618};

	// end inline asm
	// begin inline asm
	mma.sync.aligned.m16n8k8.row.col.f32.f16.f16.f32 {%f113615,%f113616,%f113617,%f113618}, {%r1,%r2}, {%r3}, {%f113615,%f113616,%f113617,%f113618};

	// end inline asm
	// begin inline asm
	mma.sync.aligned.m16n8k8.row.col.f32.f16.f16.f32 {%f113615,%f113616,%f113617,%f113618}, {%r1,%r2}, {%r3}, {%f113615,%f113616,%f113617,%f113618};

	// end inline asm
	// begin inline asm
	mma.sync.aligned.m16n8k8.row.col.f32.f16.f16.f32 {%f113615,%f113616,%f113617,%f113618}, {%r1,%r2}, {%r3}, {%f113615,%f113616,%f113617,%f113618};

	// end inline asm
	// begin inline asm
	mma.sync.aligned.m16n8k8.row.col.f32.f16.f16.f32 {%f113615,%f113616,%f113617,%f113618}, {%r1,%r2}, {%r3}, {%f113615,%f113616,%f113617,%f113618};

	// end inline asm
	// begin inline asm
	mma.sync.aligned.m16n8k8.row.col.f32.f16.f16.f32 {%f113615,%f113616,%f113617,%f113618}, {%r1,%r2}, {%r3}, {%f113615,%f113616,%f113617,%f113618};

	// end inline asm
	// begin inline asm
	mma.sync.aligned.m16n8k8.row.col.f32.f16.f16.f32 {%f113615,%f113616,%f113617,%f113618}, {%r1,%r2}, {%r3}, {%f113615,%f113616,%f113617,%f113618};

	// end inline asm
	// begin inline asm
	mma.sync.aligned.m16n8k8.row.col.f32.f16.f16.f32 {%f113615,%f113616,%f113617,%f113618}, {%r1,%r2}, {%r3}, {%f113615,%f113616,%f113617,%f113618};

	// end inline asm
	// begin inline asm
	mma.sync.aligned.m16n8k8.row.col.f32.f16.f16.f32 {%f113615,%f113616,%f113617,%f113618}, {%r1,%r2}, {%r3}, {%f113615,%f113616,%f113617,%f113618};

	// end inline asm
	// begin inline asm
	mma.sync.aligned.m16n8k8.row.col.f32.f16.f16.f32 {%f113615,%f113616,%f113617,%f113618}, {%r1,%r2}, {%r3}, {%f113615,%f113616,%f113617,%f113618};

	// end inline asm
	// begin inline asm
	mma.sync.aligned.m16n8k8.row.col.f32.f16.f16.f32 {%f113615,%f113616,%f113617,%f113618}, {%r1,%r2}, {%r3}, {%f113615,%f113616,%f113617,%f113618};

	// end inline asm
	// begin inline asm
	mma.sync.aligned.m16n8k8.row.col.f32.f16.f16.f32 {%f113615,%f113616,%f113617,%f113618}, {%r1,%r2}, {%r3}, {%f113615,%f113616,%f113617,%f113618};

	// end inline asm
	// begin inline asm
	mma.sync.aligned.m16n8k8.row.col.f32.f16.f16.f32 {%f113615,%f113616,%f113617,%f113618}, {%r1,%r2}, {%r3}, {%f113615,%f113616,%f113617,%f113618};

	// end inline asm
	// begin inline asm
	mma.sync.aligned.m16n8k8.row.col.f32.f16.f16.f32 {%f113615,%f113616,%f113617,%f113618}, {%r1,%r2}, {%r3}, {%f113615,%f113616,%f113617,%f113618};

	// end inline asm
	// begin inline asm
	mma.sync.aligned.m16n8k8.row.col.f32.f16.f16.f32 {%f113615,%f113616,%f113617,%f113618}, {%r1,%r2}, {%r3}, {%f113615,%f113616,%f113617,%f113618};

	// end inline asm
	// begin inline asm
	mma.sync.aligned.m16n8k8.row.col.f32.f16.f16.f32 {%f113615,%f113616,%f113617,%f113618}, {%r1,%r2}, {%r3}, {%f113615,%f113616,%f113617,%f113618};

	// end inline asm
	// begin inline asm
	mma.sync.aligned.m16n8k8.row.col.f32.f16.f16.f32 {%f113615,%f113616,%f113617,%f113618}, {%r1,%r2}, {%r3}, {%f113615,%f113616,%f113617,%f113618};

	// end inline asm
	// begin inline asm
	mma.sync.aligned.m16n8k8.row.col.f32.f16.f16.f32 {%f113615,%f113616,%f113617,%f113618}, {%r1,%r2}, {%r3}, {%f113615,%f113616,%f113617,%f113618};

	// end inline asm
	// begin inline asm
	mma.sync.aligned.m16n8k8.row.col.f32.f16.f16.f32 {%f113615,%f113616,%f113617,%f113618}, {%r1,%r2}, {%r3}, {%f113615,%f113616,%f113617,%f113618};

	// end inline asm
	// begin inline asm
	mma.sync.aligned.m16n8k8.row.col.f32.f16.f16.f32 {%f113615,%f113616,%f113617,%f113618}, {%r1,%r2}, {%r3}, {%f113615,%f113616,%f113617,%f113618};

	// end inline asm
	// begin inline asm
	mma.sync.aligned.m16n8k8.row.col.f32.f16.f16.f32 {%f113615,%f113616,%f113617,%f113618}, {%r1,%r2}, {%r3}, {%f113615,%f113616,%f113617,%f113618};

	// end inline asm
	// begin inline asm
	mma.sync.aligned.m16n8k8.row.col.f32.f16.f16.f32 {%f113615,%f113616,%f113617,%f113618}, {%r1,%r2}, {%r3}, {%f113615,%f113616,%f113617,%f113618};

	// end inline asm
	// begin inline asm
	mma.sync.aligned.m16n8k8.row.col.f32.f16.f16.f32 {%f113615,%f113616,%f113617,%f113618}, {%r1,%r2}, {%r3}, {%f113615,%f113616,%f113617,%f113618};

	// end inline asm
	// begin inline asm
	mma.sync.aligned.m16n8k8.row.col.f32.f16.f16.f32 {%f113615,%f113616,%f113617,%f113618}, {%r1,%r2}, {%r3}, {%f113615,%f113616,%f113617,%f113618};

	// end inline asm
	// begin inline asm
	mma.sync.aligned.m16n8k8.row.col.f32.f16.f16.f32 {%f113615,%f113616,%f113617,%f113618}, {%r1,%r2}, {%r3}, {%f113615,%f113616,%f113617,%f113618};

	// end inline asm
	// begin inline asm
	mma.sync.aligned.m16n8k8.row.col.f32.f16.f16.f32 {%f113615,%f113616,%f113617,%f113618}, {%r1,%r2}, {%r3}, {%f113615,%f113616,%f113617,%f113618};

	// end inline asm
	// begin inline asm
	mma.sync.aligned.m16n8k8.row.col.f32.f16.f16.f32 {%f113615,%f113616,%f113617,%f113618}, {%r1,%r2}, {%r3}, {%f113615,%f113616,%f113617,%f113618};

	// end inline asm
	// begin inline asm
	mma.sync.aligned.m16n8k8.row.col.f32.f16.f16.f32 {%f113615,%f113616,%f113617,%f113618}, {%r1,%r2}, {%r3}, {%f113615,%f113616,%f113617,%f113618};

	// end inline asm
	// begin inline asm
	mma.sync.aligned.m16n8k8.row.col.f32.f16.f16.f32 {%f113615,%f113616,%f113617,%f113618}, {%r1,%r2}, {%r3}, {%f113615,%f113616,%f113617,%f113618};

	// end inline asm
	// begin inline asm
	mma.sync.aligned.m16n8k8.row.col.f32.f16.f16.f32 {%f113615,%f113616,%f113617,%f113618}, {%r1,%r2}, {%r3}, {%f113615,%f113616,%f113617,%f113618};

	// end inline asm
	// begin inline asm
	mma.sync.aligned.m16n8k8.row.col.f32.f16.f16.f32 {%f113615,%f113616,%f113617,%f113618}, {%r1,%r2}, {%r3}, {%f113615,%f113616,%f113617,%f113618};

	// end inline asm
	// begin inline asm
	mma.sync.aligned.m16n8k8.row.col.f32.f16.f16.f32 {%f113615,%f113616,%f113617,%f113618}, {%r1,%r2}, {%r3}, {%f113615,%f113616,%f113617,%f113618};

	// end inline asm
	// begin inline asm
	mma.sync.aligned.m16n8k8.row.col.f32.f16.f16.f32 {%f113615,%f113616,%f113617,%f113618}, {%r1,%r2}, {%r3}, {%f113615,%f113616,%f113617,%f113618};

	// end inline asm
	// begin inline asm
	mma.sync.aligned.m16n8k8.row.col.f32.f16.f16.f32 {%f113615,%f113616,%f113617,%f113618}, {%r1,%r2}, {%r3}, {%f113615,%f113616,%f113617,%f113618};

	// end inline asm
	// begin inline asm
	mma.sync.aligned.m16n8k8.row.col.f32.f16.f16.f32 {%f113615,%f113616,%f113617,%f113618}, {%r1,%r2}, {%r3}, {%f113615,%f113616,%f113617,%f113618};

	// end inline asm
	// begin inline asm
	mma.sync.aligned.m16n8k8.row.col.f32.f16.f16.f32 {%f113615,%f113616,%f113617,%f113618}, {%r1,%r2}, {%r3}, {%f113615,%f113616,%f113617,%f113618};

	// end inline asm
	// begin inline asm
	mma.sync.aligned.m16n8k8.row.col.f32.f16.f16.f32 {%f113615,%f113616,%f113617,%f113618}, {%r1,%r2}, {%r3}, {%f113615,%f113616,%f113617,%f113618};

	// end inline asm
	// begin inline asm
	mma.sync.aligned.m16n8k8.row.col.f32.f16.f16.f32 {%f113615,%f113616,%f113617,%f113618}, {%r1,%r2}, {%r3}, {%f113615,%f113616,%f113617,%f113618};

	// end inline asm
	// begin inline asm
	mma.sync.aligned.m16n8k8.row.col.f32.f16.f16.f32 {%f113615,%f113616,%f113617,%f113618}, {%r1,%r2}, {%r3}, {%f113615,%f113616,%f113617,%f113618};

	// end inline asm
	// begin inline asm
	mma.sync.aligned.m16n8k8.row.col.f32.f16.f16.f32 {%f113615,%f113616,%f113617,%f113618}, {%r1,%r2}, {%r3}, {%f113615,%f113616,%f113617,%f113618};

	// end inline asm
	// begin inline asm
	mma.sync.aligned.m16n8k8.row.col.f32.f16.f16.f32 {%f113615,%f113616,%f113617,%f113618}, {%r1,%r2}, {%r3}, {%f113615,%f113616,%f113617,%f113618};

	// end inline asm
	// begin inline asm
	mma.sync.aligned.m16n8k8.row.col.f32.f16.f16.f32 {%f113615,%f113616,%f113617,%f113618}, {%r1,%r2}, {%r3}, {%f113615,%f113616,%f113617,%f113618};

	// end inline asm
	// begin inline asm
	mma.sync.aligned.m16n8k8.row.col.f32.f16.f16.f32 {%f113615,%f113616,%f113617,%f113618}, {%r1,%r2}, {%r3}, {%f113615,%f113616,%f113617,%f113618};

	// end inline asm
	// begin inline asm
	mma.sync.aligned.m16n8k8.row.col.f32.f16.f16.f32 {%f113615,%f113616,%f113617,%f113618}, {%r1,%r2}, {%r3}, {%f113615,%f113616,%f113617,%f113618};

	// end inline asm
	// begin inline asm
	mma.sync.aligned.m16n8k8.row.col.f32.f16.f16.f32 {%f113615,%f113616,%f113617,%f113618}, {%r1,%r2}, {%r3}, {%f113615,%f113616,%f113617,%f113618};

	// end inline asm
	// begin inline asm
	mma.sync.aligned.m16n8k8.row.col.f32.f16.f16.f32 {%f113615,%f113616,%f113617,%f113618}, {%r1,%r2}, {%r3}, {%f113615,%f113616,%f113617,%f113618};

	// end inline asm
	// begin inline asm
	mma.sync.aligned.m16n8k8.row.col.f32.f16.f16.f32 {%f113615,%f113616,%f113617,%f113618}, {%r1,%r2}, {%r3}, {%f113615,%f113616,%f113617,%f113618};

	// end inline asm
	// begin inline asm
	mma.sync.aligned.m16n8k8.row.col.f32.f16.f16.f32 {%f113615,%f113616,%f113617,%f113618}, {%r1,%r2}, {%r3}, {%f113615,%f113616,%f113617,%f113618};

	// end inline asm
	// begin inline asm
	mma.sync.aligned.m16n8k8.row.col.f32.f16.f16.f32 {%f113615,%f113616,%f113617,%f113618}, {%r1,%r2}, {%r3}, {%f113615,%f113616,%f113617,%f113618};

	// end inline asm
	// begin inline asm
	mma.sync.aligned.m16n8k8.row.col.f32.f16.f16.f32 {%f113615,%f113616,%f113617,%f113618}, {%r1,%r2}, {%r3}, {%f113615,%f113616,%f113617,%f113618};

	// end inline asm
	// begin inline asm
	mma.sync.aligned.m16n8k8.row.col.f32.f16.f16.f32 {%f113615,%f113616,%f113617,%f113618}, {%r1,%r2}, {%r3}, {%f113615,%f113616,%f113617,%f113618};

	// end inline asm
	// begin inline asm
	mma.sync.aligned.m16n8k8.row.col.f32.f16.f16.f32 {%f113615,%f113616,%f113617,%f113618}, {%r1,%r2}, {%r3}, {%f113615,%f113616,%f113617,%f113618};

	// end inline asm
	// begin inline asm
	mma.sync.aligned.m16n8k8.row.col.f32.f16.f16.f32 {%f113615,%f113616,%f113617,%f113618}, {%r1,%r2}, {%r3}, {%f113615,%f113616,%f113617,%f113618};

	// end inline asm
	// begin inline asm
	mma.sync.aligned.m16n8k8.row.col.f32.f16.f16.f32 {%f113615,%f113616,%f113617,%f113618}, {%r1,%r2}, {%r3}, {%f113615,%f113616,%f113617,%f113618};

	// end inline asm
	// begin inline asm
	mma.sync.aligned.m16n8k8.row.col.f32.f16.f16.f32 {%f113615,%f113616,%f113617,%f113618}, {%r1,%r2}, {%r3}, {%f113615,%f113616,%f113617,%f113618};

	// end inline asm
	// begin inline asm
	mma.sync.aligned.m16n8k8.row.col.f32.f16.f16.f32 {%f113615,%f113616,%f113617,%f113618}, {%r1,%r2}, {%r3}, {%f113615,%f113616,%f113617,%f113618};

	// end inline asm
	// begin inline asm
	mma.sync.aligned.m16n8k8.row.col.f32.f16.f16.f32 {%f113615,%f113616,%f113617,%f113618}, {%r1,%r2}, {%r3}, {%f113615,%f113616,%f113617,%f113618};

	// end inline asm
	// begin inline asm
	mma.sync.aligned.m16n8k8.row.col.f32.f16.f16.f32 {%f113615,%f113616,%f113617,%f113618}, {%r1,%r2}, {%r3}, {%f113615,%f113616,%f113617,%f113618};

	// end inline asm
	// begin inline asm
	mma.sync.aligned.m16n8k8.row.col.f32.f16.f16.f32 {%f113615,%f113616,%f113617,%f113618}, {%r1,%r2}, {%r3}, {%f113615,%f113616,%f113617,%f113618};

	// end inline asm
	// begin inline asm
	mma.sync.aligned.m16n8k8.row.col.f32.f16.f16.f32 {%f113615,%f113616,%f113617,%f113618}, {%r1,%r2}, {%r3}, {%f113615,%f113616,%f113617,%f113618};

	// end inline asm
	// begin inline asm
	mma.sync.aligned.m16n8k8.row.col.f32.f16.f16.f32 {%f113615,%f113616,%f113617,%f113618}, {%r1,%r2}, {%r3}, {%f113615,%f113616,%f113617,%f113618};

	// end inline asm
	// begin inline asm
	mma.sync.aligned.m16n8k8.row.col.f32.f16.f16.f32 {%f113615,%f113616,%f113617,%f113618}, {%r1,%r2}, {%r3}, {%f113615,%f113616,%f113617,%f113618};

	// end inline asm
	// begin inline asm
	mma.sync.aligned.m16n8k8.row.col.f32.f16.f16.f32 {%f113615,%f113616,%f113617,%f113618}, {%r1,%r2}, {%r3}, {%f113615,%f113616,%f113617,%f113618};

	// end inline asm
	// begin inline asm
	mma.sync.aligned.m16n8k8.row.col.f32.f16.f16.f32 {%f113615,%f113616,%f113617,%f113618}, {%r1,%r2}, {%r3}, {%f113615,%f113616,%f113617,%f113618};

	// end inline asm
	// begin inline asm
	mma.sync.aligned.m16n8k8.row.col.f32.f16.f16.f32 {%f113615,%f113616,%f113617,%f113618}, {%r1,%r2}, {%r3}, {%f113615,%f113616,%f113617,%f113618};

	// end inline asm
	// begin inline asm
	mma.sync.aligned.m16n8k8.row.col.f32.f16.f16.f32 {%f113615,%f113616,%f113617,%f113618}, {%r1,%r2}, {%r3}, {%f113615,%f113616,%f113617,%f113618};

	// end inline asm
	// begin inline asm
	mma.sync.aligned.m16n8k8.row.col.f32.f16.f16.f32 {%f113615,%f113616,%f113617,%f113618}, {%r1,%r2}, {%r3}, {%f113615,%f113616,%f113617,%f113618};

	// end inline asm
	// begin inline asm
	mma.sync.aligned.m16n8k8.row.col.f32.f16.f16.f32 {%f113615,%f113616,%f113617,%f113618}, {%r1,%r2}, {%r3}, {%f113615,%f113616,%f113617,%f113618};

	// end inline asm
	// begin inline asm
	mma.sync.aligned.m16n8k8.row.col.f32.f16.f16.f32 {%f113615,%f113616,%f113617,%f113618}, {%r1,%r2}, {%r3}, {%f113615,%f113616,%f113617,%f113618};

	// end inline asm
	// begin inline asm
	mma.sync.aligned.m16n8k8.row.col.f32.f16.f16.f32 {%f113615,%f113616,%f113617,%f113618}, {%r1,%r2}, {%r3}, {%f113615,%f113616,%f113617,%f113618};

	// end inline asm
	// begin inline asm
	mma.sync.aligned.m16n8k8.row.col.f32.f16.f16.f32 {%f113615,%f113616,%f113617,%f113618}, {%r1,%r2}, {%r3}, {%f113615,%f113616,%f113617,%f113618};

	// end inline asm
	// begin inline asm
	mma.sync.aligned.m16n8k8.row.col.f32.f16.f16.f32 {%f113615,%f113616,%f113617,%f113618}, {%r1,%r2}, {%r3}, {%f113615,%f113616,%f113617,%f113618};

	// end inline asm
	// begin inline asm
	mma.sync.aligned.m16n8k8.row.col.f32.f16.f16.f32 {%f113615,%f113616,%f113617,%f113618}, {%r1,%r2}, {%r3}, {%f113615,%f113616,%f113617,%f113618};

	// end inline asm
	// begin inline asm
	mma.sync.aligned.m16n8k8.row.col.f32.f16.f16.f32 {%f113615,%f113616,%f113617,%f113618}, {%r1,%r2}, {%r3}, {%f113615,%f113616,%f113617,%f113618};

	// end inline asm
	// begin inline asm
	mma.sync.aligned.m16n8k8.row.col.f32.f16.f16.f32 {%f113615,%f113616,%f113617,%f113618}, {%r1,%r2}, {%r3}, {%f113615,%f113616,%f113617,%f113618};

	// end inline asm
	// begin inline asm
	mma.sync.aligned.m16n8k8.row.col.f32.f16.f16.f32 {%f113615,%f113616,%f113617,%f113618}, {%r1,%r2}, {%r3}, {%f113615,%f113616,%f113617,%f113618};

	// end inline asm
	// begin inline asm
	mma.sync.aligned.m16n8k8.row.col.f32.f16.f16.f32 {%f113615,%f113616,%f113617,%f113618}, {%r1,%r2}, {%r3}, {%f113615,%f113616,%f113617,%f113618};

	// end inline asm
	// begin inline asm
	mma.sync.aligned.m16n8k8.row.col.f32.f16.f16.f32 {%f113615,%f113616,%f113617,%f113618}, {%r1,%r2}, {%r3}, {%f113615,%f113616,%f113617,%f113618};

	// end inline asm
	// begin inline asm
	mma.sync.aligned.m16n8k8.row.col.f32.f16.f16.f32 {%f113615,%f113616,%f113617,%f113618}, {%r1,%r2}, {%r3}, {%f113615,%f113616,%f113617,%f113618};

	// end inline asm
	// begin inline asm
	mma.sync.aligned.m16n8k8.row.col.f32.f16.f16.f32 {%f113615,%f113616,%f113617,%f113618}, {%r1,%r2}, {%r3}, {%f113615,%f113616,%f113617,%f113618};

	// end inline asm
	// begin inline asm
	mma.sync.aligned.m16n8k8.row.col.f32.f16.f16.f32 {%f113615,%f113616,%f113617,%f113618}, {%r1,%r2}, {%r3}, {%f113615,%f113616,%f113617,%f113618};

	// end inline asm
	// begin inline asm
	mma.sync.aligned.m16n8k8.row.col.f32.f16.f16.f32 {%f113615,%f113616,%f113617,%f113618}, {%r1,%r2}, {%r3}, {%f113615,%f113616,%f113617,%f113618};

	// end inline asm
	// begin inline asm
	mma.sync.aligned.m16n8k8.row.col.f32.f16.f16.f32 {%f113615,%f113616,%f113617,%f113618}, {%r1,%r2}, {%r3}, {%f113615,%f113616,%f113617,%f113618};

	// end inline asm
	// begin inline asm
	mma.sync.aligned.m16n8k8.row.col.f32.f16.f16.f32 {%f113615,%f113616,%f113617,%f113618}, {%r1,%r2}, {%r3}, {%f113615,%f113616,%f113617,%f113618};

	// end inline asm
	// begin inline asm
	mma.sync.aligned.m16n8k8.row.col.f32.f16.f16.f32 {%f113615,%f113616,%f113617,%f113618}, {%r1,%r2}, {%r3}, {%f113615,%f113616,%f113617,%f113618};

	// end inline asm
	// begin inline asm
	mma.sync.aligned.m16n8k8.row.col.f32.f16.f16.f32 {%f113615,%f113616,%f113617,%f113618}, {%r1,%r2}, {%r3}, {%f113615,%f113616,%f113617,%f113618};

	// end inline asm
	// begin inline asm
	mma.sync.aligned.m16n8k8.row.col.f32.f16.f16.f32 {%f113615,%f113616,%f113617,%f113618}, {%r1,%r2}, {%r3}, {%f113615,%f113616,%f113617,%f113618};

	// end inline asm
	// begin inline asm
	mma.sync.aligned.m16n8k8.row.col.f32.f16.f16.f32 {%f113615,%f113616,%f113617,%f113618}, {%r1,%r2}, {%r3}, {%f113615,%f113616,%f113617,%f113618};

	// end inline asm
	// begin inline asm
	mma.sync.aligned.m16n8k8.row.col.f32.f16.f16.f32 {%f113615,%f113616,%f113617,%f113618}, {%r1,%r2}, {%r3}, {%f113615,%f113616,%f113617,%f113618};

	// end inline asm
	// begin inline asm
	mma.sync.aligned.m16n8k8.row.col.f32.f16.f16.f32 {%f113615,%f113616,%f113617,%f113618}, {%r1,%r2}, {%r3}, {%f113615,%f113616,%f113617,%f113618};

	// end inline asm
	// begin inline asm
	mma.sync.aligned.m16n8k8.row.col.f32.f16.f16.f32 {%f113615,%f113616,%f113617,%f113618}, {%r1,%r2}, {%r3}, {%f113615,%f113616,%f113617,%f113618};

	// end inline asm
	// begin inline asm
	mma.sync.aligned.m16n8k8.row.col.f32.f16.f16.f32 {%f113615,%f113616,%f113617,%f113618}, {%r1,%r2}, {%r3}, {%f113615,%f113616,%f113617,%f113618};

	// end inline asm
	// begin inline asm
	mma.sync.aligned.m16n8k8.row.col.f32.f16.f16.f32 {%f113615,%f113616,%f113617,%f113618}, {%r1,%r2}, {%r3}, {%f113615,%f113616,%f113617,%f113618};

	// end inline asm
	// begin inline asm
	mma.sync.aligned.m16n8k8.row.col.f32.f16.f16.f32 {%f113615,%f113616,%f113617,%f113618}, {%r1,%r2}, {%r3}, {%f113615,%f113616,%f113617,%f113618};

	// end inline asm
	// begin inline asm
	mma.sync.aligned.m16n8k8.row.col.f32.f16.f16.f32 {%f113615,%f113616,%f113617,%f113618}, {%r1,%r2}, {%r3}, {%f113615,%f113616,%f113617,%f113618};

	// end inline asm
	// begin inline asm
	mma.sync.aligned.m16n8k8.row.col.f32.f16.f16.f32 {%f113615,%f113616,%f113617,%f113618}, {%r1,%r2}, {%r3}, {%f113615,%f113616,%f113617,%f113618};

	// end inline asm
	// begin inline asm
	mma.sync.aligned.m16n8k8.row.col.f32.f16.f16.f32 {%f113615,%f113616,%f113617,%f113618}, {%r1,%r2}, {%r3}, {%f113615,%f113616,%f113617,%f113618};

	// end inline asm
	// begin inline asm
	mma.sync.aligned.m16n8k8.row.col.f32.f16.f16.f32 {%f113615,%f113616,%f113617,%f113618}, {%r1,%r2}, {%r3}, {%f113615,%f113616,%f113617,%f113618};

	// end inline asm
	// begin inline asm
	mma.sync.aligned.m16n8k8.row.col.f32.f16.f16.f32 {%f113615,%f113616,%f113617,%f113618}, {%r1,%r2}, {%r3}, {%f113615,%f113616,%f113617,%f113618};

	// end inline asm
	// begin inline asm
	mma.sync.aligned.m16n8k8.row.col.f32.f16.f16.f32 {%f113615,%f113616,%f113617,%f113618}, {%r1,%r2}, {%r3}, {%f113615,%f113616,%f113617,%f113618};

	// end inline asm
	// begin inline asm
	mma.sync.aligned.m16n8k8.row.col.f32.f16.f16.f32 {%f113615,%f113616,%f113617,%f113618}, {%r1,%r2}, {%r3}, {%f113615,%f113616,%f113617,%f113618};

	// end inline asm
	// begin inline asm
	mma.sync.aligned.m16n8k8.row.col.f32.f16.f16.f32 {%f113615,%f113616,%f113617,%f113618}, {%r1,%r2}, {%r3}, {%f113615,%f113616,%f113617,%f113618};

	// end inline asm
	// begin inline asm
	mma.sync.aligned.m16n8k8.row.col.f32.f16.f16.f32 {%f113615,%f113616,%f113617,%f113618}, {%r1,%r2}, {%r3}, {%f113615,%f113616,%f113617,%f113618};

	// end inline asm
	// begin inline asm
	mma.sync.aligned.m16n8k8.row.col.f32.f16.f16.f32 {%f113615,%f113616,%f113617,%f113618}, {%r1,%r2}, {%r3}, {%f113615,%f113616,%f113617,%f113618};

	// end inline asm
	// begin inline asm
	mma.sync.aligned.m16n8k8.row.col.f32.f16.f16.f32 {%f113615,%f113616,%f113617,%f113618}, {%r1,%r2}, {%r3}, {%f113615,%f113616,%f113617,%f113618};

	// end inline asm
	// begin inline asm
	mma.sync.aligned.m16n8k8.row.col.f32.f16.f16.f32 {%f113615,%f113616,%f113617,%f113618}, {%r1,%r2}, {%r3}, {%f113615,%f113616,%f113617,%f113618};

	// end inline asm
	// begin inline asm
	mma.sync.aligned.m16n8k8.row.col.f32.f16.f16.f32 {%f113615,%f113616,%f113617,%f113618}, {%r1,%r2}, {%r3}, {%f113615,%f113616,%f113617,%f113618};

	// end inline asm
	// begin inline asm
	mma.sync.aligned.m16n8k8.row.col.f32.f16.f16.f32 {%f113615,%f113616,%f113617,%f113618}, {%r1,%r2}, {%r3}, {%f113615,%f113616,%f113617,%f113618};

	// end inline asm
	// begin inline asm
	mma.sync.aligned.m16n8k8.row.col.f32.f16.f16.f32 {%f113615,%f113616,%f113617,%f113618}, {%r1,%r2}, {%r3}, {%f113615,%f113616,%f113617,%f113618};

	// end inline asm
	// begin inline asm
	mma.sync.aligned.m16n8k8.row.col.f32.f16.f16.f32 {%f113615,%f113616,%f113617,%f113618}, {%r1,%r2}, {%r3}, {%f113615,%f113616,%f113617,%f113618};

	// end inline asm
	// begin inline asm
	mma.sync.aligned.m16n8k8.row.col.f32.f16.f16.f32 {%f113615,%f113616,%f113617,%f113618}, {%r1,%r2}, {%r3}, {%f113615,%f113616,%f113617,%f113618};

	// end inline asm
	// begin inline asm
	mma.sync.aligned.m16n8k8.row.col.f32.f16.f16.f32 {%f113615,%f113616,%f113617,%f113618}, {%r1,%r2}, {%r3}, {%f113615,%f113616,%f113617,%f113618};

	// end inline asm
	// begin inline asm
	mma.sync.aligned.m16n8k8.row.col.f32.f16.f16.f32 {%f113615,%f113616,%f113617,%f113618}, {%r1,%r2}, {%r3}, {%f113615,%f113616,%f113617,%f113618};

	// end inline asm
	// begin inline asm
	mma.sync.aligned.m16n8k8.row.col.f32.f16.f16.f32 {%f113615,%f113616,%f113617,%f113618}, {%r1,%r2}, {%r3}, {%f113615,%f113616,%f113617,%f113618};

	// end inline asm
	// begin inline asm
	mma.sync.aligned.m16n8k8.row.col.f32.f16.f16.f32 {%f113615,%f113616,%f113617,%f113618}, {%r1,%r2}, {%r3}, {%f113615,%f113616,%f113617,%f113618};

	// end inline asm
	// begin inline asm
	mma.sync.aligned.m16n8k8.row.col.f32.f16.f16.f32 {%f113615,%f113616,%f113617,%f113618}, {%r1,%r2}, {%r3}, {%f113615,%f113616,%f113617,%f113618};

	// end inline asm
	// begin inline asm
	mma.sync.aligned.m16n8k8.row.col.f32.f16.f16.f32 {%f113615,%f113616,%f113617,%f113618}, {%r1,%r2}, {%r3}, {%f113615,%f113616,%f113617,%f113618};

	// end inline asm
	// begin inline asm
	mma.sync.aligned.m16n8k8.row.col.f32.f16.f16.f32 {%f113615,%f113616,%f113617,%f113618}, {%r1,%r2}, {%r3}, {%f113615,%f113616,%f113617,%f113618};

	// end inline asm
	// begin inline asm
	mma.sync.aligned.m16n8k8.row.col.f32.f16.f16.f32 {%f113615,%f113616,%f113617,%f113618}, {%r1,%r2}, {%r3}, {%f113615,%f113616,%f113617,%f113618};

	// end inline asm
	// begin inline asm
	mma.sync.aligned.m16n8k8.row.col.f32.f16.f16.f32 {%f113615,%f113616,%f113617,%f113618}, {%r1,%r2}, {%r3}, {%f113615,%f113616,%f113617,%f113618};

	// end inline asm
	// begin inline asm
	mma.sync.aligned.m16n8k8.row.col.f32.f16.f16.f32 {%f113615,%f113616,%f113617,%f113618}, {%r1,%r2}, {%r3}, {%f113615,%f113616,%f113617,%f113618};

	// end inline asm
	// begin inline asm
	mma.sync.aligned.m16n8k8.row.col.f32.f16.f16.f32 {%f113615,%f113616,%f113617,%f113618}, {%r1,%r2}, {%r3}, {%f113615,%f113616,%f113617,%f113618};

	// end inline asm
	// begin inline asm
	mma.sync.aligned.m16n8k8.row.col.f32.f16.f16.f32 {%f113615,%f113616,%f113617,%f113618}, {%r1,%r2}, {%r3}, {%f113615,%f113616,%f113617,%f113618};

	// end inline asm
	// begin inline asm
	mma.sync.aligned.m16n8k8.row.col.f32.f16.f16.f32 {%f113615,%f113616,%f113617,%f113618}, {%r1,%r2}, {%r3}, {%f113615,%f113616,%f113617,%f113618};

	// end inline asm
	// begin inline asm
	mma.sync.aligned.m16n8k8.row.col.f32.f16.f16.f32 {%f113615,%f113616,%f113617,%f113618}, {%r1,%r2}, {%r3}, {%f113615,%f113616,%f113617,%f113618};

	// end inline asm
	// begin inline asm
	mma.sync.aligned.m16n8k8.row.col.f32.f16.f16.f32 {%f113615,%f113616,%f113617,%f113618}, {%r1,%r2}, {%r3}, {%f113615,%f113616,%f113617,%f113618};

	// end inline asm
	// begin inline asm
	mma.sync.aligned.m16n8k8.row.col.f32.f16.f16.f32 {%f113615,%f113616,%f113617,%f113618}, {%r1,%r2}, {%r3}, {%f113615,%f113616,%f113617,%f113618};

	// end inline asm
	// begin inline asm
	mma.sync.aligned.m16n8k8.row.col.f32.f16.f16.f32 {%f113615,%f113616,%f113617,%f113618}, {%r1,%r2}, {%r3}, {%f113615,%f113616,%f113617,%f113618};

	// end inline asm
	// begin inline asm
	mma.sync.aligned.m16n8k8.row.col.f32.f16.f16.f32 {%f113615,%f113616,%f113617,%f113618}, {%r1,%r2}, {%r3}, {%f113615,%f113616,%f113617,%f113618};

	// end inline asm
	// begin inline asm
	mma.sync.aligned.m16n8k8.row.col.f32.f16.f16.f32 {%f113615,%f113616,%f113617,%f113618}, {%r1,%r2}, {%r3}, {%f113615,%f113616,%f113617,%f113618};

	// end inline asm
	// begin inline asm
	mma.sync.aligned.m16n8k8.row.col.f32.f16.f16.f32 {%f113615,%f113616,%f113617,%f113618}, {%r1,%r2}, {%r3}, {%f113615,%f113616,%f113617,%f113618};

	// end inline asm
	// begin inline asm
	mma.sync.aligned.m16n8k8.row.col.f32.f16.f16.f32 {%f113615,%f113616,%f113617,%f113618}, {%r1,%r2}, {%r3}, {%f113615,%f113616,%f113617,%f113618};

	// end inline asm
	// begin inline asm
	mma.sync.aligned.m16n8k8.row.col.f32.f16.f16.f32 {%f113615,%f113616,%f113617,%f113618}, {%r1,%r2}, {%r3}, {%f113615,%f113616,%f113617,%f113618};

	// end inline asm
	// begin inline asm
	mma.sync.aligned.m16n8k8.row.col.f32.f16.f16.f32 {%f113615,%f113616,%f113617,%f113618}, {%r1,%r2}, {%r3}, {%f113615,%f113616,%f113617,%f113618};

	// end inline asm
	// begin inline asm
	mma.sync.aligned.m16n8k8.row.col.f32.f16.f16.f32 {%f113615,%f113616,%f113617,%f113618}, {%r1,%r2}, {%r3}, {%f113615,%f113616,%f113617,%f113618};

	// end inline asm
	// begin inline asm
	mma.sync.aligned.m16n8k8.row.col.f32.f16.f16.f32 {%f113615,%f113616,%f113617,%f113618}, {%r1,%r2}, {%r3}, {%f113615,%f113616,%f113617,%f113618};

	// end inline asm
	// begin inline asm
	mma.sync.aligned.m16n8k8.row.col.f32.f16.f16.f32 {%f113615,%f113616,%f113617,%f113618}, {%r1,%r2}, {%r3}, {%f113615,%f113616,%f113617,%f113618};

	// end inline asm
	// begin inline asm
	mma.sync.aligned.m16n8k8.row.col.f32.f16.f16.f32 {%f113615,%f113616,%f113617,%f113618}, {%r1,%r2}, {%r3}, {%f113615,%f113616,%f113617,%f113618};

	// end inline asm
	// begin inline asm
	mma.sync.aligned.m16n8k8.row.col.f32.f16.f16.f32 {%f113615,%f113616,%f113617,%f113618}, {%r1,%r2}, {%r3}, {%f113615,%f113616,%f113617,%f113618};

	// end inline asm
	// begin inline asm
	mma.sync.aligned.m16n8k8.row.col.f32.f16.f16.f32 {%f113615,%f113616,%f113617,%f113618}, {%r1,%r2}, {%r3}, {%f113615,%f113616,%f113617,%f113618};

	// end inline asm
	// begin inline asm
	mma.sync.aligned.m16n8k8.row.col.f32.f16.f16.f32 {%f113615,%f113616,%f113617,%f113618}, {%r1,%r2}, {%r3}, {%f113615,%f113616,%f113617,%f113618};

	// end inline asm
	// begin inline asm
	mma.sync.aligned.m16n8k8.row.col.f32.f16.f16.f32 {%f113615,%f113616,%f113617,%f113618}, {%r1,%r2}, {%r3}, {%f113615,%f113616,%f113617,%f113618};

	// end inline asm
	// begin inline asm
	mma.sync.aligned.m16n8k8.row.col.f32.f16.f16.f32 {%f113615,%f113616,%f113617,%f113618}, {%r1,%r2}, {%r3}, {%f113615,%f113616,%f113617,%f113618};

	// end inline asm
	// begin inline asm
	mma.sync.aligned.m16n8k8.row.col.f32.f16.f16.f32 {%f113615,%f113616,%f113617,%f113618}, {%r1,%r2}, {%r3}, {%f113615,%f113616,%f113617,%f113618};

	// end inline asm
	// begin inline asm
	mma.sync.aligned.m16n8k8.row.col.f32.f16.f16.f32 {%f113615,%f113616,%f113617,%f113618}, {%r1,%r2}, {%r3}, {%f113615,%f113616,%f113617,%f113618};

	// end inline asm
	// begin inline asm
	mma.sync.aligned.m16n8k8.row.col.f32.f16.f16.f32 {%f113615,%f113616,%f113617,%f113618}, {%r1,%r2}, {%r3}, {%f113615,%f113616,%f113617,%f113618};

	// end inline asm
	// begin inline asm
	mma.sync.aligned.m16n8k8.row.col.f32.f16.f16.f32 {%f113615,%f113616,%f113617,%f113618}, {%r1,%r2}, {%r3}, {%f113615,%f113616,%f113617,%f113618};

	// end inline asm
	// begin inline asm
	mma.sync.aligned.m16n8k8.row.col.f32.f16.f16.f32 {%f113615,%f113616,%f113617,%f113618}, {%r1,%r2}, {%r3}, {%f113615,%f113616,%f113617,%f113618};

	// end inline asm
	// begin inline asm
	mma.sync.aligned.m16n8k8.row.col.f32.f16.f16.f32 {%f113615,%f113616,%f113617,%f113618}, {%r1,%r2}, {%r3}, {%f113615,%f113616,%f113617,%f113618};

	// end inline asm
	// begin inline asm
	mma.sync.aligned.m16n8k8.row.col.f32.f16.f16.f32 {%f113615,%f113616,%f113617,%f113618}, {%r1,%r2}, {%r3}, {%f113615,%f113616,%f113617,%f113618};

	// end inline asm
	// begin inline asm
	mma.sync.aligned.m16n8k8.row.col.f32.f16.f16.f32 {%f113615,%f113616,%f113617,%f113618}, {%r1,%r2}, {%r3}, {%f113615,%f113616,%f113617,%f113618};

	// end inline asm
	// begin inline asm
	mma.sync.aligned.m16n8k8.row.col.f32.f16.f16.f32 {%f113615,%f113616,%f113617,%f113618}, {%r1,%r2}, {%r3}, {%f113615,%f113616,%f113617,%f113618};

	// end inline asm
	// begin inline asm
	mma.sync.aligned.m16n8k8.row.col.f32.f16.f16.f32 {%f113615,%f113616,%f113617,%f113618}, {%r1,%r2}, {%r3}, {%f113615,%f113616,%f113617,%f113618};

	// end inline asm
	// begin inline asm
	mma.sync.aligned.m16n8k8.row.col.f32.f16.f16.f32 {%f113615,%f113616,%f113617,%f113618}, {%r1,%r2}, {%r3}, {%f113615,%f113616,%f113617,%f113618};

	// end inline asm
	// begin inline asm
	mma.sync.aligned.m16n8k8.row.col.f32.f16.f16.f32 {%f113615,%f113616,%f113617,%f113618}, {%r1,%r2}, {%r3}, {%f113615,%f113616,%f113617,%f113618};

	// end inline asm
	// begin inline asm
	mma.sync.aligned.m16n8k8.row.col.f32.f16.f16.f32 {%f113615,%f113616,%f113617,%f113618}, {%r1,%r2}, {%r3}, {%f113615,%f113616,%f113617,%f113618};

	// end inline asm
	// begin inline asm
	mma.sync.aligned.m16n8k8.row.col.f32.f16.f16.f32 {%f113615,%f113616,%f113617,%f113618}, {%r1,%r2}, {%r3}, {%f113615,%f113616,%f113617,%f113618};

	// end inline asm
	// begin inline asm
	mma.sync.aligned.m16n8k8.row.col.f32.f16.f16.f32 {%f113615,%f113616,%f113617,%f113618}, {%r1,%r2}, {%r3}, {%f113615,%f113616,%f113617,%f113618};

	// end inline asm
	// begin inline asm
	mma.sync.aligned.m16n8k8.row.col.f32.f16.f16.f32 {%f113615,%f113616,%f113617,%f113618}, {%r1,%r2}, {%r3}, {%f113615,%f113616,%f113617,%f113618};

	// end inline asm
	// begin inline asm
	mma.sync.aligned.m16n8k8.row.col.f32.f16.f16.f32 {%f113615,%f113616,%f113617,%f113618}, {%r1,%r2}, {%r3}, {%f113615,%f113616,%f113617,%f113618};

	// end inline asm
	// begin inline asm
	mma.sync.aligned.m16n8k8.row.col.f32.f16.f16.f32 {%f113615,%f113616,%f113617,%f113618}, {%r1,%r2}, {%r3}, {%f113615,%f113616,%f113617,%f113618};

	// end inline asm
	// begin inline asm
	mma.sync.aligned.m16n8k8.row.col.f32.f16.f16.f32 {%f113615,%f113616,%f113617,%f113618}, {%r1,%r2}, {%r3}, {%f113615,%f113616,%f113617,%f113618};

	// end inline asm
	// begin inline asm
	mma.sync.aligned.m16n8k8.row.col.f32.f16.f16.f32 {%f113615,%f113616,%f113617,%f113618}, {%r1,%r2}, {%r3}, {%f113615,%f113616,%f113617,%f113618};

	// end inline asm
	// begin inline asm
	mma.sync.aligned.m16n8k8.row.col.f32.f16.f16.f32 {%f113615,%f113616,%f113617,%f113618}, {%r1,%r2}, {%r3}, {%f113615,%f113616,%f113617,%f113618};

	// end inline asm
	// begin inline asm
	mma.sync.aligned.m16n8k8.row.col.f32.f16.f16.f32 {%f113615,%f113616,%f113617,%f113618}, {%r1,%r2}, {%r3}, {%f113615,%f113616,%f113617,%f113618};

	// end inline asm
	// begin inline asm
	mma.sync.aligned.m16n8k8.row.col.f32.f16.f16.f32 {%f113615,%f113616,%f113617,%f113618}, {%r1,%r2}, {%r3}, {%f113615,%f113616,%f113617,%f113618};

	// end inline asm
	// begin inline asm
	mma.sync.aligned.m16n8k8.row.col.f32.f16.f16.f32 {%f113615,%f113616,%f113617,%f113618}, {%r1,%r2}, {%r3}, {%f113615,%f113616,%f113617,%f113618};

	// end inline asm
	// begin inline asm
	mma.sync.aligned.m16n8k8.row.col.f32.f16.f16.f32 {%f113615,%f113616,%f113617,%f113618}, {%r1,%r2}, {%r3}, {%f113615,%f113616,%f113617,%f113618};

	// end inline asm
	// begin inline asm
	mma.sync.aligned.m16n8k8.row.col.f32.f16.f16.f32 {%f113615,%f113616,%f113617,%f113618}, {%r1,%r2}, {%r3}, {%f113615,%f113616,%f113617,%f113618};

	// end inline asm
	// begin inline asm
	mma.sync.aligned.m16n8k8.row.col.f32.f16.f16.f32 {%f113615,%f113616,%f113617,%f113618}, {%r1,%r2}, {%r3}, {%f113615,%f113616,%f113617,%f113618};

	// end inline asm
	// begin inline asm
	mma.sync.aligned.m16n8k8.row.col.f32.f16.f16.f32 {%f113615,%f113616,%f113617,%f113618}, {%r1,%r2}, {%r3}, {%f113615,%f113616,%f113617,%f113618};

	// end inline asm
	// begin inline asm
	mma.sync.aligned.m16n8k8.row.col.f32.f16.f16.f32 {%f113615,%f113616,%f113617,%f113618}, {%r1,%r2}, {%r3}, {%f113615,%f113616,%f113617,%f113618};

	// end inline asm
	// begin inline asm
	mma.sync.aligned.m16n8k8.row.col.f32.f16.f16.f32 {%f113615,%f113616,%f113617,%f113618}, {%r1,%r2}, {%r3}, {%f113615,%f113616,%f113617,%f113618};

	// end inline asm
	// begin inline asm
	mma.sync.aligned.m16n8k8.row.col.f32.f16.f16.f32 {%f113615,%f113616,%f113617,%f113618}, {%r1,%r2}, {%r3}, {%f113615,%f113616,%f113617,%f113618};

	// end inline asm
	// begin inline asm
	mma.sync.aligned.m16n8k8.row.col.f32.f16.f16.f32 {%f113615,%f113616,%f113617,%f113618}, {%r1,%r2}, {%r3}, {%f113615,%f113616,%f113617,%f113618};

	// end inline asm
	// begin inline asm
	mma.sync.aligned.m16n8k8.row.col.f32.f16.f16.f32 {%f113615,%f113616,%f113617,%f113618}, {%r1,%r2}, {%r3}, {%f113615,%f113616,%f113617,%f113618};

	// end inline asm
	// begin inline asm
	mma.sync.aligned.m16n8k8.row.col.f32.f16.f16.f32 {%f113615,%f113616,%f113617,%f113618}, {%r1,%r2}, {%r3}, {%f113615,%f113616,%f113617,%f113618};

	// end inline asm
	// begin inline asm
	mma.sync.aligned.m16n8k8.row.col.f32.f16.f16.f32 {%f113615,%f113616,%f113617,%f113618}, {%r1,%r2}, {%r3}, {%f113615,%f113616,%f113617,%f113618};

	// end inline asm
	// begin inline asm
	mma.sync.aligned.m16n8k8.row.col.f32.f16.f16.f32 {%f113615,%f113616,%f113617,%f113618}, {%r1,%r2}, {%r3}, {%f113615,%f113616,%f113617,%f113618};

	// end inline asm
	// begin inline asm
	mma.sync.aligned.m16n8k8.row.col.f32.f16.f16.f32 {%f113615,%f113616,%f113617,%f113618}, {%r1,%r2}, {%r3}, {%f113615,%f113616,%f113617,%f113618};

	// end inline asm
	// begin inline asm
	mma.sync.aligned.m16n8k8.row.col.f32.f16.f16.f32 {%f113615,%f113616,%f113617,%f113618}, {%r1,%r2}, {%r3}, {%f113615,%f113616,%f113617,%f113618};

	// end inline asm
	// begin inline asm
	mma.sync.aligned.m16n8k8.row.col.f32.f16.f16.f32 {%f113615,%f113616,%f113617,%f113618}, {%r1,%r2}, {%r3}, {%f113615,%f113616,%f113617,%f113618};

	// end inline asm
	mov.f32 	%f116457, %f113617;
	mov.f32 	%f116456, %f113616;
	mov.f32 	%f116458, %f113618;
	mov.f32 	%f116455, %f113615;
	// begin inline asm
	mma.sync.aligned.m16n8k8.row.col.f32.f16.f16.f32 {%f116455,%f116456,%f116457,%f116458}, {%r1,%r2}, {%r3}, {%f116455,%f116456,%f116457,%f116458};

	// end inline asm
	// begin inline asm
	mma.sync.aligned.m16n8k8.row.col.f32.f16.f16.f32 {%f116455,%f116456,%f116457,%f116458}, {%r1,%r2}, {%r3}, {%f116455,%f116456,%f116457,%f116458};

	// end inline asm
	// begin inline asm
	mma.sync.aligned.m16n8k8.row.col.f32.f16.f16.f32 {%f116455,%f116456,%f116457,%f116458}, {%r1,%r2}, {%r3}, {%f116455,%f116456,%f116457,%f116458};

	// end inline asm
	// begin inline asm
	mma.sync.aligned.m16n8k8.row.col.f32.f16.f16.f32 {%f116455,%f116456,%f116457,%f116458}, {%r1,%r2}, {%r3}, {%f116455,%f116456,%f116457,%f116458};

	// end inline asm
	// begin inline asm
	mma.sync.aligned.m16n8k8.row.col.f32.f16.f16.f32 {%f116455,%f116456,%f116457,%f116458}, {%r1,%r2}, {%r3}, {%f116455,%f116456,%f116457,%f116458};

	// end inline asm
	// begin inline asm
	mma.sync.aligned.m16n8k8.row.col.f32.f16.f16.f32 {%f116455,%f116456,%f116457,%f116458}, {%r1,%r2}, {%r3}, {%f116455,%f116456,%f116457,%f116458};

	// end inline asm
	// begin inline asm
	mma.sync.aligned.m16n8k8.row.col.f32.f16.f16.f32 {%f116455,%f116456,%f116457,%f116458}, {%r1,%r2}, {%r3}, {%f116455,%f116456,%f116457,%f116458};

	// end inline asm
	// begin inline asm
	mma.sync.aligned.m16n8k8.row.col.f32.f16.f16.f32 {%f116455,%f116456,%f116457,%f116458}, {%r1,%r2}, {%r3}, {%f116455,%f116456,%f116457,%f116458};

	// end inline asm
	// begin inline asm
	mma.sync.aligned.m16n8k8.row.col.f32.f16.f16.f32 {%f116455,%f116456,%f116457,%f116458}, {%r1,%r2}, {%r3}, {%f116455,%f116456,%f116457,%f116458};

	// end inline asm
	// begin inline asm
	mma.sync.aligned.m16n8k8.row.col.f32.f16.f16.f32 {%f116455,%f116456,%f116457,%f116458}, {%r1,%r2}, {%r3}, {%f116455,%f116456,%f116457,%f116458};

	// end inline asm
	// begin inline asm
	mma.sync.aligned.m16n8k8.row.col.f32.f16.f16.f32 {%f116455,%f116456,%f116457,%f116458}, {%r1,%r2}, {%r3}, {%f116455,%f116456,%f116457,%f116458};

	// end inline asm
	// begin inline asm
	mma.sync.aligned.m16n8k8.row.col.f32.f16.f16.f32 {%f116455,%f116456,%f116457,%f116458}, {%r1,%r2}, {%r3}, {%f116455,%f116456,%f116457,%f116458};

	// end inline asm
	// begin inline asm
	mma.sync.aligned.m16n8k8.row.col.f32.f16.f16.f32 {%f116455,%f116456,%f116457,%f116458}, {%r1,%r2}, {%r3}, {%f116455,%f116456,%f116457,%f116458};

	// end inline asm
	// begin inline asm
	mma.sync.aligned.m16n8k8.row.col.f32.f16.f16.f32 {%f116455,%f116456,%f116457,%f116458}, {%r1,%r2}, {%r3}, {%f116455,%f116456,%f116457,%f116458};

	// end inline asm
	// begin inline asm
	mma.sync.aligned.m16n8k8.row.col.f32.f16.f16.f32 {%f116455,%f116456,%f116457,%f116458}, {%r1,%r2}, {%r3}, {%f116455,%f116456,%f116457,%f116458};

	// end inline asm
	// begin inline asm
	mma.sync.aligned.m16n8k8.row.col.f32.f16.f16.f32 {%f116455,%f116456,%f116457,%f116458}, {%r1,%r2}, {%r3}, {%f116455,%f116456,%f116457,%f116458};

	// end inline asm
	// begin inline asm
	mma.sync.aligned.m16n8k8.row.col.f32.f16.f16.f32 {%f116455,%f116456,%f116457,%f116458}, {%r1,%r2}, {%r3}, {%f116455,%f116456,%f116457,%f116458};

	// end inline asm
	// begin inline asm
	mma.sync.aligned.m16n8k8.row.col.f32.f16.f16.f32 {%f116455,%f116456,%f116457,%f116458}, {%r1,%r2}, {%r3}, {%f116455,%f116456,%f116457,%f116458};

	// end inline asm
	// begin inline asm
	mma.sync.aligned.m16n8k8.row.col.f32.f16.f16.f32 {%f116455,%f116456,%f116457,%f116458}, {%r1,%r2}, {%r3}, {%f116455,%f116456,%f116457,%f116458};

	// end inline asm
	// begin inline asm
	mma.sync.aligned.m16n8k8.row.col.f32.f16.f16.f32 {%f116455,%f116456,%f116457,%f116458}, {%r1,%r2}, {%r3}, {%f116455,%f116456,%f116457,%f116458};

	// end inline asm
	// begin inline asm
	mma.sync.aligned.m16n8k8.row.col.f32.f16.f16.f32 {%f116455,%f116456,%f116457,%f116458}, {%r1,%r2}, {%r3}, {%f116455,%f116456,%f116457,%f116458};

	// end inline asm
	// begin inline asm
	mma.sync.aligned.m16n8k8.row.col.f32.f16.f16.f32 {%f116455,%f116456,%f116457,%f116458}, {%r1,%r2}, {%r3}, {%f116455,%f116456,%f116457,%f116458};

	// end inline asm
	// begin inline asm
	mma.sync.aligned.m16n8k8.row.col.f32.f16.f16.f32 {%f116455,%f116456,%f116457,%f116458}, {%r1,%r2}, {%r3}, {%f116455,%f116456,%f116457,%f116458};

	// end inline asm
	// begin inline asm
	mma.sync.aligned.m16n8k8.row.col.f32.f16.f16.f32 {%f116455,%f116456,%f116457,%f116458}, {%r1,%r2}, {%r3}, {%f116455,%f116456,%f116457,%f116458};

	// end inline asm
	// begin inline asm
	mma.sync.aligned.m16n8k8.row.col.f32.f16.f16.f32 {%f116455,%f116456,%f116457,%f116458}, {%r1,%r2}, {%r3}, {%f116455,%f116456,%f116457,%f116458};

	// end inline asm
	// begin inline asm
	mma.sync.aligned.m16n8k8.row.col.f32.f16.f16.f32 {%f116455,%f116456,%f116457,%f116458}, {%r1,%r2}, {%r3}, {%f116455,%f116456,%f116457,%f116458};

	// end inline asm
	// begin inline asm
	mma.sync.aligned.m16n8k8.row.col.f32.f16.f16.f32 {%f116455,%f116456,%f116457,%f116458}, {%r1,%r2}, {%r3}, {%f116455,%f116456,%f116457,%f116458};

	// end inline asm
	// begin inline asm
	mma.sync.aligned.m16n8k8.row.col.f32.f16.f16.f32 {%f116455,%f116456,%f116457,%f116458}, {%r1,%r2}, {%r3}, {%f116455,%f116456,%f116457,%f116458};

	// end inline asm
	// begin inline asm
	mma.sync.aligned.m16n8k8.row.col.f32.f16.f16.f32 {%f116455,%f116456,%f116457,%f116458}, {%r1,%r2}, {%r3}, {%f116455,%f116456,%f116457,%f116458};

	// end inline asm
	// begin inline asm
	mma.sync.aligned.m16n8k8.row.col.f32.f16.f16.f32 {%f116455,%f116456,%f116457,%f116458}, {%r1,%r2}, {%r3}, {%f116455,%f116456,%f116457,%f116458};

	// end inline asm
	// begin inline asm
	mma.sync.aligned.m16n8k8.row.col.f32.f16.f16.f32 {%f116455,%f116456,%f116457,%f116458}, {%r1,%r2}, {%r3}, {%f116455,%f116456,%f116457,%f116458};

	// end inline asm
	// begin inline asm
	mma.sync.aligned.m16n8k8.row.col.f32.f16.f16.f32 {%f116455,%f116456,%f116457,%f116458}, {%r1,%r2}, {%r3}, {%f116455,%f116456,%f116457,%f116458};

	// end inline asm
	// begin inline asm
	mma.sync.aligned.m16n8k8.row.col.f32.f16.f16.f32 {%f116455,%f116456,%f116457,%f116458}, {%r1,%r2}, {%r3}, {%f116455,%f116456,%f116457,%f116458};

	// end inline asm
	// begin inline asm
	mma.sync.aligned.m16n8k8.row.col.f32.f16.f16.f32 {%f116455,%f116456,%f116457,%f116458}, {%r1,%r2}, {%r3}, {%f116455,%f116456,%f116457,%f116458};

	// end inline asm
	// begin inline asm
	mma.sync.aligned.m16n8k8.row.col.f32.f16.f16.f32 {%f116455,%f116456,%f116457,%f116458}, {%r1,%r2}, {%r3}, {%f116455,%f116456,%f116457,%f116458};

	// end inline asm
	// begin inline asm
	mma.sync.aligned.m16n8k8.row.col.f32.f16.f16.f32 {%f116455,%f116456,%f116457,%f116458}, {%r1,%r2}, {%r3}, {%f116455,%f116456,%f116457,%f116458};

	// end inline asm
	// begin inline asm
	mma.sync.aligned.m16n8k8.row.col.f32.f16.f16.f32 {%f116455,%f116456,%f116457,%f116458}, {%r1,%r2}, {%r3}, {%f116455,%f116456,%f116457,%f116458};

	// end inline asm
	// begin inline asm
	mma.sync.aligned.m16n8k8.row.col.f32.f16.f16.f32 {%f116455,%f116456,%f116457,%f116458}, {%r1,%r2}, {%r3}, {%f116455,%f116456,%f116457,%f116458};

	// end inline asm
	// begin inline asm
	mma.sync.aligned.m16n8k8.row.col.f32.f16.f16.f32 {%f116455,%f116456,%f116457,%f116458}, {%r1,%r2}, {%r3}, {%f116455,%f116456,%f116457,%f116458};

	// end inline asm
	// begin inline asm
	mma.sync.aligned.m16n8k8.row.col.f32.f16.f16.f32 {%f116455,%f116456,%f116457,%f116458}, {%r1,%r2}, {%r3}, {%f116455,%f116456,%f116457,%f116458};

	// end inline asm
	// begin inline asm
	mma.sync.aligned.m16n8k8.row.col.f32.f16.f16.f32 {%f116455,%f116456,%f116457,%f116458}, {%r1,%r2}, {%r3}, {%f116455,%f116456,%f116457,%f116458};

	// end inline asm
	// begin inline asm
	mma.sync.aligned.m16n8k8.row.col.f32.f16.f16.f32 {%f116455,%f116456,%f116457,%f116458}, {%r1,%r2}, {%r3}, {%f116455,%f116456,%f116457,%f116458};

	// end inline asm
	// begin inline asm
	mma.sync.aligned.m16n8k8.row.col.f32.f16.f16.f32 {%f116455,%f116456,%f116457,%f116458}, {%r1,%r2}, {%r3}, {%f116455,%f116456,%f116457,%f116458};

	// end inline asm
	// begin inline asm
	mma.sync.aligned.m16n8k8.row.col.f32.f16.f16.f32 {%f116455,%f116456,%f116457,%f116458}, {%r1,%r2}, {%r3}, {%f116455,%f116456,%f116457,%f116458};

	// end inline asm
	// begin inline asm
	mma.sync.aligned.m16n8k8.row.col.f32.f16.f16.f32 {%f116455,%f116456,%f116457,%f116458}, {%r1,%r2}, {%r3}, {%f116455,%f116456,%f116457,%f116458};

	// end inline asm
	// begin inline asm
	mma.sync.aligned.m16n8k8.row.col.f32.f16.f16.f32 {%f116455,%f116456,%f116457,%f116458}, {%r1,%r2}, {%r3}, {%f116455,%f116456,%f116457,%f116458};

	// end inline asm
	// begin inline asm
	mma.sync.aligned.m16n8k8.row.col.f32.f16.f16.f32 {%f116455,%f116456,%f116457,%f116458}, {%r1,%r2}, {%r3}, {%f116455,%f116456,%f116457,%f116458};

	// end inline asm
	// begin inline asm
	mma.sync.aligned.m16n8k8.row.col.f32.f16.f16.f32 {%f116455,%f116456,%f116457,%f116458}, {%r1,%r2}, {%r3}, {%f116455,%f116456,%f116457,%f116458};

	// end inline asm
	// begin inline asm
	mma.sync.aligned.m16n8k8.row.col.f32.f16.f16.f32 {%f116455,%f116456,%f116457,%f116458}, {%r1,%r2}, {%r3}, {%f116455,%f116456,%f116457,%f116458};

	// end inline asm
	// begin inline asm
	mma.sync.aligned.m16n8k8.row.col.f32.f16.f16.f32 {%f116455,%f116456,%f116457,%f116458}, {%r1,%r2}, {%r3}, {%f116455,%f116456,%f116457,%f116458};

	// end inline asm
	// begin inline asm
	mma.sync.aligned.m16n8k8.row.col.f32.f16.f16.f32 {%f116455,%f116456,%f116457,%f116458}, {%r1,%r2}, {%r3}, {%f116455,%f116456,%f116457,%f116458};

	// end inline asm
	// begin inline asm
	mma.sync.aligned.m16n8k8.row.col.f32.f16.f16.f32 {%f116455,%f116456,%f116457,%f116458}, {%r1,%r2}, {%r3}, {%f116455,%f116456,%f116457,%f116458};

	// end inline asm
	// begin inline asm
	mma.sync.aligned.m16n8k8.row.col.f32.f16.f16.f32 {%f116455,%f116456,%f116457,%f116458}, {%r1,%r2}, {%r3}, {%f116455,%f116456,%f116457,%f116458};

	// end inline asm
	// begin inline asm
	mma.sync.aligned.m16n8k8.row.col.f32.f16.f16.f32 {%f116455,%f116456,%f116457,%f116458}, {%r1,%r2}, {%r3}, {%f116455,%f116456,%f116457,%f116458};

	// end inline asm
	// begin inline asm
	mma.sync.aligned.m16n8k8.row.col.f32.f16.f16.f32 {%f116455,%f116456,%f116457,%f116458}, {%r1,%r2}, {%r3}, {%f116455,%f116456,%f116457,%f116458};

	// end inline asm
	// begin inline asm
	mma.sync.aligned.m16n8k8.row.col.f32.f16.f16.f32 {%f116455,%f116456,%f116457,%f116458}, {%r1,%r2}, {%r3}, {%f116455,%f116456,%f116457,%f116458};

	// end inline asm
	// begin inline asm
	mma.sync.aligned.m16n8k8.row.col.f32.f16.f16.f32 {%f116455,%f116456,%f116457,%f116458}, {%r1,%r2}, {%r3}, {%f116455,%f116456,%f116457,%f116458};

	// end inline asm
	// begin inline asm
	mma.sync.aligned.m16n8k8.row.col.f32.f16.f16.f32 {%f116455,%f116456,%f116457,%f116458}, {%r1,%r2}, {%r3}, {%f116455,%f116456,%f116457,%f116458};

	// end inline asm
	// begin inline asm
	mma.sync.aligned.m16n8k8.row.col.f32.f16.f16.f32 {%f116455,%f116456,%f116457,%f116458}, {%r1,%r2}, {%r3}, {%f116455,%f116456,%f116457,%f116458};

	// end inline asm
	// begin inline asm
	mma.sync.aligned.m16n8k8.row.col.f32.f16.f16.f32 {%f116455,%f116456,%f116457,%f116458}, {%r1,%r2}, {%r3}, {%f116455,%f116456,%f116457,%f116458};

	// end inline asm
	// begin inline asm
	mma.sync.aligned.m16n8k8.row.col.f32.f16.f16.f32 {%f116455,%f116456,%f116457,%f116458}, {%r1,%r2}, {%r3}, {%f116455,%f116456,%f116457,%f116458};

	// end inline asm
	// begin inline asm
	mma.sync.aligned.m16n8k8.row.col.f32.f16.f16.f32 {%f116455,%f116456,%f116457,%f116458}, {%r1,%r2}, {%r3}, {%f116455,%f116456,%f116457,%f116458};

	// end inline asm
	// begin inline asm
	mma.sync.aligned.m16n8k8.row.col.f32.f16.f16.f32 {%f116455,%f116456,%f116457,%f116458}, {%r1,%r2}, {%r3}, {%f116455,%f116456,%f116457,%f116458};

	// end inline asm
	// begin inline asm
	mma.sync.aligned.m16n8k8.row.col.f32.f16.f16.f32 {%f116455,%f116456,%f116457,%f116458}, {%r1,%r2}, {%r3}, {%f116455,%f116456,%f116457,%f116458};

	// end inline asm
	// begin inline asm
	mma.sync.aligned.m16n8k8.row.col.f32.f16.f16.f32 {%f116455,%f116456,%f116457,%f116458}, {%r1,%r2}, {%r3}, {%f116455,%f116456,%f116457,%f116458};

	// end inline asm
	// begin inline asm
	mma.sync.aligned.m16n8k8.row.col.f32.f16.f16.f32 {%f116455,%f116456,%f116457,%f116458}, {%r1,%r2}, {%r3}, {%f116455,%f116456,%f116457,%f116458};

	// end inline asm
	// begin inline asm
	mma.sync.aligned.m16n8k8.row.col.f32.f16.f16.f32 {%f116455,%f116456,%f116457,%f116458}, {%r1,%r2}, {%r3}, {%f116455,%f116456,%f116457,%f116458};

	// end inline asm
	// begin inline asm
	mma.sync.aligned.m16n8k8.row.col.f32.f16.f16.f32 {%f116455,%f116456,%f116457,%f116458}, {%r1,%r2}, {%r3}, {%f116455,%f116456,%f116457,%f116458};

	// end inline asm
	// begin inline asm
	mma.sync.aligned.m16n8k8.row.col.f32.f16.f16.f32 {%f116455,%f116456,%f116457,%f116458}, {%r1,%r2}, {%r3}, {%f116455,%f116456,%f116457,%f116458};

	// end inline asm
	// begin inline asm
	mma.sync.aligned.m16n8k8.row.col.f32.f16.f16.f32 {%f116455,%f116456,%f116457,%f116458}, {%r1,%r2}, {%r3}, {%f116455,%f116456,%f116457,%f116458};

	// end inline asm
	// begin inline asm
	mma.sync.aligned.m16n8k8.row.col.f32.f16.f16.f32 {%f116455,%f116456,%f116457,%f116458}, {%r1,%r2}, {%r3}, {%f116455,%f116456,%f116457,%f116458};

	// end inline asm
	// begin inline asm
	mma.sync.aligned.m16n8k8.row.col.f32.f16.f16.f32 {%f116455,%f116456,%f116457,%f116458}, {%r1,%r2}, {%r3}, {%f116455,%f116456,%f116457,%f116458};

	// end inline asm
	// begin inline asm
	mma.sync.aligned.m16n8k8.row.col.f32.f16.f16.f32 {%f116455,%f116456,%f116457,%f116458}, {%r1,%r2}, {%r3}, {%f116455,%f116456,%f116457,%f116458};

	// end inline asm
	// begin inline asm
	mma.sync.aligned.m16n8k8.row.col.f32.f16.f16.f32 {%f116455,%f116456,%f116457,%f116458}, {%r1,%r2}, {%r3}, {%f116455,%f116456,%f116457,%f116458};

	// end inline asm
	// begin inline asm
	mma.sync.aligned.m16n8k8.row.col.f32.f16.f16.f32 {%f116455,%f116456,%f116457,%f116458}, {%r1,%r2}, {%r3}, {%f116455,%f116456,%f116457,%f116458};

	// end inline asm
	// begin inline asm
	mma.sync.aligned.m16n8k8.row.col.f32.f16.f16.f32 {%f116455,%f116456,%f116457,%f116458}, {%r1,%r2}, {%r3}, {%f116455,%f116456,%f116457,%f116458};

	// end inline asm
	// begin inline asm
	mma.sync.aligned.m16n8k8.row.col.f32.f16.f16.f32 {%f116455,%f116456,%f116457,%f116458}, {%r1,%r2}, {%r3}, {%f116455,%f116456,%f116457,%f116458};

	// end inline asm
	// begin inline asm
	mma.sync.aligned.m16n8k8.row.col.f32.f16.f16.f32 {%f116455,%f116456,%f116457,%f116458}, {%r1,%r2}, {%r3}, {%f116455,%f116456,%f116457,%f116458};

	// end inline asm
	// begin inline asm
	mma.sync.aligned.m16n8k8.row.col.f32.f16.f16.f32 {%f116455,%f116456,%f116457,%f116458}, {%r1,%r2}, {%r3}, {%f116455,%f116456,%f116457,%f116458};

	// end inline asm
	// begin inline asm
	mma.sync.aligned.m16n8k8.row.col.f32.f16.f16.f32 {%f116455,%f116456,%f116457,%f116458}, {%r1,%r2}, {%r3}, {%f116455,%f116456,%f116457,%f116458};

	// end inline asm
	// begin inline asm
	mma.sync.aligned.m16n8k8.row.col.f32.f16.f16.f32 {%f116455,%f116456,%f116457,%f116458}, {%r1,%r2}, {%r3}, {%f116455,%f116456,%f116457,%f116458};

	// end inline asm
	// begin inline asm
	mma.sync.aligned.m16n8k8.row.col.f32.f16.f16.f32 {%f116455,%f116456,%f116457,%f116458}, {%r1,%r2}, {%r3}, {%f116455,%f116456,%f116457,%f116458};

	// end inline asm
	// begin inline asm
	mma.sync.aligned.m16n8k8.row.col.f32.f16.f16.f32 {%f116455,%f116456,%f116457,%f116458}, {%r1,%r2}, {%r3}, {%f116455,%f116456,%f116457,%f116458};

	// end inline asm
	// begin inline asm
	mma.sync.aligned.m16n8k8.row.col.f32.f16.f16.f32 {%f116455,%f116456,%f116457,%f116458}, {%r1,%r2}, {%r3}, {%f116455,%f116456,%f116457,%f116458};

	// end inline asm
	// begin inline asm
	mma.sync.aligned.m16n8k8.row.col.f32.f16.f16.f32 {%f116455,%f116456,%f116457,%f116458}, {%r1,%r2}, {%r3}, {%f116455,%f116456,%f116457,%f116458};

	// end inline asm
	// begin inline asm
	mma.sync.aligned.m16n8k8.row.col.f32.f16.f16.f32 {%f116455,%f116456,%f116457,%f116458}, {%r1,%r2}, {%r3}, {%f116455,%f116456,%f116457,%f116458};

	// end inline asm
	// begin inline asm
	mma.sync.aligned.m16n8k8.row.col.f32.f16.f16.f32 {%f116455,%f116456,%f116457,%f116458}, {%r1,%r2}, {%r3}, {%f116455,%f116456,%f116457,%f116458};

	// end inline asm
	// begin inline asm
	mma.sync.aligned.m16n8k8.row.col.f32.f16.f16.f32 {%f116455,%f116456,%f116457,%f116458}, {%r1,%r2}, {%r3}, {%f116455,%f116456,%f116457,%f116458};

	// end inline asm
	// begin inline asm
	mma.sync.aligned.m16n8k8.row.col.f32.f16.f16.f32 {%f116455,%f116456,%f116457,%f116458}, {%r1,%r2}, {%r3}, {%f116455,%f116456,%f116457,%f116458};

	// end inline asm
	// begin inline asm
	mma.sync.aligned.m16n8k8.row.col.f32.f16.f16.f32 {%f116455,%f116456,%f116457,%f116458}, {%r1,%r2}, {%r3}, {%f116455,%f116456,%f116457,%f116458};

	// end inline asm
	// begin inline asm
	mma.sync.aligned.m16n8k8.row.col.f32.f16.f16.f32 {%f116455,%f116456,%f116457,%f116458}, {%r1,%r2}, {%r3}, {%f116455,%f116456,%f116457,%f116458};

	// end inline asm
	// begin inline asm
	mma.sync.aligned.m16n8k8.row.col.f32.f16.f16.f32 {%f116455,%f116456,%f116457,%f116458}, {%r1,%r2}, {%r3}, {%f116455,%f116456,%f116457,%f116458};

	// end inline asm
	// begin inline asm
	mma.sync.aligned.m16n8k8.row.col.f32.f16.f16.f32 {%f116455,%f116456,%f116457,%f116458}, {%r1,%r2}, {%r3}, {%f116455,%f116456,%f116457,%f116458};

	// end inline asm
	// begin inline asm
	mma.sync.aligned.m16n8k8.row.col.f32.f16.f16.f32 {%f116455,%f116456,%f116457,%f116458}, {%r1,%r2}, {%r3}, {%f116455,%f116456,%f116457,%f116458};

	// end inline asm
	// begin inline asm
	mma.sync.aligned.m16n8k8.row.col.f32.f16.f16.f32 {%f116455,%f116456,%f116457,%f116458}, {%r1,%r2}, {%r3}, {%f116455,%f116456,%f116457,%f116458};

	// end inline asm
	// begin inline asm
	mma.sync.aligned.m16n8k8.row.col.f32.f16.f16.f32 {%f116455,%f116456,%f116457,%f116458}, {%r1,%r2}, {%r3}, {%f116455,%f116456,%f116457,%f116458};

	// end inline asm
	// begin inline asm
	mma.sync.aligned.m16n8k8.row.col.f32.f16.f16.f32 {%f116455,%f116456,%f116457,%f116458}, {%r1,%r2}, {%r3}, {%f116455,%f116456,%f116457,%f116458};

	// end inline asm
	// begin inline asm
	mma.sync.aligned.m16n8k8.row.col.f32.f16.f16.f32 {%f116455,%f116456,%f116457,%f116458}, {%r1,%r2}, {%r3}, {%f116455,%f116456,%f116457,%f116458};

	// end inline asm
	// begin inline asm
	mma.sync.aligned.m16n8k8.row.col.f32.f16.f16.f32 {%f116455,%f116456,%f116457,%f116458}, {%r1,%r2}, {%r3}, {%f116455,%f116456,%f116457,%f116458};

	// end inline asm
	// begin inline asm
	mma.sync.aligned.m16n8k8.row.col.f32.f16.f16.f32 {%f116455,%f116456,%f116457,%f116458}, {%r1,%r2}, {%r3}, {%f116455,%f116456,%f116457,%f116458};

	// end inline asm
	// begin inline asm
	mma.sync.aligned.m16n8k8.row.col.f32.f16.f16.f32 {%f116455,%f116456,%f116457,%f116458}, {%r1,%r2}, {%r3}, {%f116455,%f116456,%f116457,%f116458};

	// end inline asm
	// begin inline asm
	mma.sync.aligned.m16n8k8.row.col.f32.f16.f16.f32 {%f116455,%f116456,%f116457,%f116458}, {%r1,%r2}, {%r3}, {%f116455,%f116456,%f116457,%f116458};

	// end inline asm
	// begin inline asm
	mma.sync.aligned.m16n8k8.row.col.f32.f16.f16.f32 {%f116455,%f116456,%f116457,%f116458}, {%r1,%r2}, {%r3}, {%f116455,%f116456,%f116457,%f116458};

	// end inline asm
	// begin inline asm
	mma.sync.aligned.m16n8k8.row.col.f32.f16.f16.f32 {%f116455,%f116456,%f116457,%f116458}, {%r1,%r2}, {%r3}, {%f116455,%f116456,%f116457,%f116458};

	// end inline asm
	// begin inline asm
	mma.sync.aligned.m16n8k8.row.col.f32.f16.f16.f32 {%f116455,%f116456,%f116457,%f116458}, {%r1,%r2}, {%r3}, {%f116455,%f116456,%f116457,%f116458};

	// end inline asm
	// begin inline asm
	mma.sync.aligned.m16n8k8.row.col.f32.f16.f16.f32 {%f116455,%f116456,%f116457,%f116458}, {%r1,%r2}, {%r3}, {%f116455,%f116456,%f116457,%f116458};

	// end inline asm
	// begin inline asm
	mma.sync.aligned.m16n8k8.row.col.f32.f16.f16.f32 {%f116455,%f116456,%f116457,%f116458}, {%r1,%r2}, {%r3}, {%f116455,%f116456,%f116457,%f116458};

	// end inline asm
	// begin inline asm
	mma.sync.aligned.m16n8k8.row.col.f32.f16.f16.f32 {%f116455,%f116456,%f116457,%f116458}, {%r1,%r2}, {%r3}, {%f116455,%f116456,%f116457,%f116458};

	// end inline asm
	// begin inline asm
	mma.sync.aligned.m16n8k8.row.col.f32.f16.f16.f32 {%f116455,%f116456,%f116457,%f116458}, {%r1,%r2}, {%r3}, {%f116455,%f116456,%f116457,%f116458};

	// end inline asm
	// begin inline asm
	mma.sync.aligned.m16n8k8.row.col.f32.f16.f16.f32 {%f116455,%f116456,%f116457,%f116458}, {%r1,%r2}, {%r3}, {%f116455,%f116456,%f116457,%f116458};

	// end inline asm
	// begin inline asm
	mma.sync.aligned.m16n8k8.row.col.f32.f16.f16.f32 {%f116455,%f116456,%f116457,%f116458}, {%r1,%r2}, {%r3}, {%f116455,%f116456,%f116457,%f116458};

	// end inline asm
	// begin inline asm
	mma.sync.aligned.m16n8k8.row.col.f32.f16.f16.f32 {%f116455,%f116456,%f116457,%f116458}, {%r1,%r2}, {%r3}, {%f116455,%f116456,%f116457,%f116458};

	// end inline asm
	// begin inline asm
	mma.sync.aligned.m16n8k8.row.col.f32.f16.f16.f32 {%f116455,%f116456,%f116457,%f116458}, {%r1,%r2}, {%r3}, {%f116455,%f116456,%f116457,%f116458};

	// end inline asm
	// begin inline asm
	mma.sync.aligned.m16n8k8.row.col.f32.f16.f16.f32 {%f116455,%f116456,%f116457,%f116458}, {%r1,%r2}, {%r3}, {%f116455,%f116456,%f116457,%f116458};

	// end inline asm
	// begin inline asm
	mma.sync.aligned.m16n8k8.row.col.f32.f16.f16.f32 {%f116455,%f116456,%f116457,%f116458}, {%r1,%r2}, {%r3}, {%f116455,%f116456,%f116457,%f116458};

	// end inline asm
	// begin inline asm
	mma.sync.aligned.m16n8k8.row.col.f32.f16.f16.f32 {%f116455,%f116456,%f116457,%f116458}, {%r1,%r2}, {%r3}, {%f116455,%f116456,%f116457,%f116458};

	// end inline asm
	// begin inline asm
	mma.sync.aligned.m16n8k8.row.col.f32.f16.f16.f32 {%f116455,%f116456,%f116457,%f116458}, {%r1,%r2}, {%r3}, {%f116455,%f116456,%f116457,%f116458};

	// end inline asm
	// begin inline asm
	mma.sync.aligned.m16n8k8.row.col.f32.f16.f16.f32 {%f116455,%f116456,%f116457,%f116458}, {%r1,%r2}, {%r3}, {%f116455,%f116456,%f116457,%f116458};

	// end inline asm
	// begin inline asm
	mma.sync.aligned.m16n8k8.row.col.f32.f16.f16.f32 {%f116455,%f116456,%f116457,%f116458}, {%r1,%r2}, {%r3}, {%f116455,%f116456,%f116457,%f116458};

	// end inline asm
	// begin inline asm
	mma.sync.aligned.m16n8k8.row.col.f32.f16.f16.f32 {%f116455,%f116456,%f116457,%f116458}, {%r1,%r2}, {%r3}, {%f116455,%f116456,%f116457,%f116458};

	// end inline asm
	// begin inline asm
	mma.sync.aligned.m16n8k8.row.col.f32.f16.f16.f32 {%f116455,%f116456,%f116457,%f116458}, {%r1,%r2}, {%r3}, {%f116455,%f116456,%f116457,%f116458};

	// end inline asm
	// begin inline asm
	mma.sync.aligned.m16n8k8.row.col.f32.f16.f16.f32 {%f116455,%f116456,%f116457,%f116458}, {%r1,%r2}, {%r3}, {%f116455,%f116456,%f116457,%f116458};

	// end inline asm
	// begin inline asm
	mma.sync.aligned.m16n8k8.row.col.f32.f16.f16.f32 {%f116455,%f116456,%f116457,%f116458}, {%r1,%r2}, {%r3}, {%f116455,%f116456,%f116457,%f116458};

	// end inline asm
	// begin inline asm
	mma.sync.aligned.m16n8k8.row.col.f32.f16.f16.f32 {%f116455,%f116456,%f116457,%f116458}, {%r1,%r2}, {%r3}, {%f116455,%f116456,%f116457,%f116458};

	// end inline asm
	// begin inline asm
	mma.sync.aligned.m16n8k8.row.col.f32.f16.f16.f32 {%f116455,%f116456,%f116457,%f116458}, {%r1,%r2}, {%r3}, {%f116455,%f116456,%f116457,%f116458};

	// end inline asm
	// begin inline asm
	mma.sync.aligned.m16n8k8.row.col.f32.f16.f16.f32 {%f116455,%f116456,%f116457,%f116458}, {%r1,%r2}, {%r3}, {%f116455,%f116456,%f116457,%f116458};

	// end inline asm
	// begin inline asm
	mma.sync.aligned.m16n8k8.row.col.f32.f16.f16.f32 {%f116455,%f116456,%f116457,%f116458}, {%r1,%r2}, {%r3}, {%f116455,%f116456,%f116457,%f116458};

	// end inline asm
	// begin inline asm
	mma.sync.aligned.m16n8k8.row.col.f32.f16.f16.f32 {%f116455,%f116456,%f116457,%f116458}, {%r1,%r2}, {%r3}, {%f116455,%f116456,%f116457,%f116458};

	// end inline asm
	// begin inline asm
	mma.sync.aligned.m16n8k8.row.col.f32.f16.f16.f32 {%f116455,%f116456,%f116457,%f116458}, {%r1,%r2}, {%r3}, {%f116455,%f116456,%f116457,%f116458};

	// end inline asm
	// begin inline asm
	mma.sync.aligned.m16n8k8.row.col.f32.f16.f16.f32 {%f116455,%f116456,%f116457,%f116458}, {%r1,%r2}, {%r3}, {%f116455,%f116456,%f116457,%f116458};

	// end inline asm
	// begin inline asm
	mma.sync.aligned.m16n8k8.row.col.f32.f16.f16.f32 {%f116455,%f116456,%f116457,%f116458}, {%r1,%r2}, {%r3}, {%f116455,%f116456,%f116457,%f116458};

	// end inline asm
	// begin inline asm
	mma.sync.aligned.m16n8k8.row.col.f32.f16.f16.f32 {%f116455,%f116456,%f116457,%f116458}, {%r1,%r2}, {%r3}, {%f116455,%f116456,%f116457,%f116458};

	// end inline asm
	// begin inline asm
	mma.sync.aligned.m16n8k8.row.col.f32.f16.f16.f32 {%f116455,%f116456,%f116457,%f116458}, {%r1,%r2}, {%r3}, {%f116455,%f116456,%f116457,%f116458};

	// end inline asm
	// begin inline asm
	mma.sync.aligned.m16n8k8.row.col.f32.f16.f16.f32 {%f116455,%f116456,%f116457,%f116458}, {%r1,%r2}, {%r3}, {%f116455,%f116456,%f116457,%f116458};

	// end inline asm
	// begin inline asm
	mma.sync.aligned.m16n8k8.row.col.f32.f16.f16.f32 {%f116455,%f116456,%f116457,%f116458}, {%r1,%r2}, {%r3}, {%f116455,%f116456,%f116457,%f116458};

	// end inline asm
	// begin inline asm
	mma.sync.aligned.m16n8k8.row.col.f32.f16.f16.f32 {%f116455,%f116456,%f116457,%f116458}, {%r1,%r2}, {%r3}, {%f116455,%f116456,%f116457,%f116458};

	// end inline asm
	// begin inline asm
	mma.sync.aligned.m16n8k8.row.col.f32.f16.f16.f32 {%f116455,%f116456,%f116457,%f116458}, {%r1,%r2}, {%r3}, {%f116455,%f116456,%f116457,%f116458};

	// end inline asm
	// begin inline asm
	mma.sync.aligned.m16n8k8.row.col.f32.f16.f16.f32 {%f116455,%f116456,%f116457,%f116458}, {%r1,%r2}, {%r3}, {%f116455,%f116456,%f116457,%f116458};

	// end inline asm
	// begin inline asm
	mma.sync.aligned.m16n8k8.row.col.f32.f16.f16.f32 {%f116455,%f116456,%f116457,%f116458}, {%r1,%r2}, {%r3}, {%f116455,%f116456,%f116457,%f116458};

	// end inline asm
	// begin inline asm
	mma.sync.aligned.m16n8k8.row.col.f32.f16.f16.f32 {%f116455,%f116456,%f116457,%f116458}, {%r1,%r2}, {%r3}, {%f116455,%f116456,%f116457,%f116458};

	// end inline asm
	// begin inline asm
	mma.sync.aligned.m16n8k8.row.col.f32.f16.f16.f32 {%f116455,%f116456,%f116457,%f116458}, {%r1,%r2}, {%r3}, {%f116455,%f116456,%f116457,%f116458};

	// end inline asm
	// begin inline asm
	mma.sync.aligned.m16n8k8.row.col.f32.f16.f16.f32 {%f116455,%f116456,%f116457,%f116458}, {%r1,%r2}, {%r3}, {%f116455,%f116456,%f116457,%f116458};

	// end inline asm
	// begin inline asm
	mma.sync.aligned.m16n8k8.row.col.f32.f16.f16.f32 {%f116455,%f116456,%f116457,%f116458}, {%r1,%r2}, {%r3}, {%f116455,%f116456,%f116457,%f116458};

	// end inline asm
	// begin inline asm
	mma.sync.aligned.m16n8k8.row.col.f32.f16.f16.f32 {%f116455,%f116456,%f116457,%f116458}, {%r1,%r2}, {%r3}, {%f116455,%f116456,%f116457,%f116458};

	// end inline asm
	// begin inline asm
	mma.sync.aligned.m16n8k8.row.col.f32.f16.f16.f32 {%f116455,%f116456,%f116457,%f116458}, {%r1,%r2}, {%r3}, {%f116455,%f116456,%f116457,%f116458};

	// end inline asm
	// begin inline asm
	mma.sync.aligned.m16n8k8.row.col.f32.f16.f16.f32 {%f116455,%f116456,%f116457,%f116458}, {%r1,%r2}, {%r3}, {%f116455,%f116456,%f116457,%f116458};

	// end inline asm
	// begin inline asm
	mma.sync.aligned.m16n8k8.row.col.f32.f16.f16.f32 {%f116455,%f116456,%f116457,%f116458}, {%r1,%r2}, {%r3}, {%f116455,%f116456,%f116457,%f116458};

	// end inline asm
	// begin inline asm
	mma.sync.aligned.m16n8k8.row.col.f32.f16.f16.f32 {%f116455,%f116456,%f116457,%f116458}, {%r1,%r2}, {%r3}, {%f116455,%f116456,%f116457,%f116458};

	// end inline asm
	// begin inline asm
	mma.sync.aligned.m16n8k8.row.col.f32.f16.f16.f32 {%f116455,%f116456,%f116457,%f116458}, {%r1,%r2}, {%r3}, {%f116455,%f116456,%f116457,%f116458};

	// end inline asm
	// begin inline asm
	mma.sync.aligned.m16n8k8.row.col.f32.f16.f16.f32 {%f116455,%f116456,%f116457,%f116458}, {%r1,%r2}, {%r3}, {%f116455,%f116456,%f116457,%f116458};

	// end inline asm
	// begin inline asm
	mma.sync.aligned.m16n8k8.row.col.f32.f16.f16.f32 {%f116455,%f116456,%f116457,%f116458}, {%r1,%r2}, {%r3}, {%f116455,%f116456,%f116457,%f116458};

	// end inline asm
	// begin inline asm
	mma.sync.aligned.m16n8k8.row.col.f32.f16.f16.f32 {%f116455,%f116456,%f116457,%f116458}, {%r1,%r2}, {%r3}, {%f116455,%f116456,%f116457,%f116458};

	// end inline asm
	// begin inline asm
	mma.sync.aligned.m16n8k8.row.col.f32.f16.f16.f32 {%f116455,%f116456,%f116457,%f116458}, {%r1,%r2}, {%r3}, {%f116455,%f116456,%f116457,%f116458};

	// end inline asm
	// begin inline asm
	mma.sync.aligned.m16n8k8.row.col.f32.f16.f16.f32 {%f116455,%f116456,%f116457,%f116458}, {%r1,%r2}, {%r3}, {%f116455,%f116456,%f116457,%f116458};

	// end inline asm
	// begin inline asm
	mma.sync.aligned.m16n8k8.row.col.f32.f16.f16.f32 {%f116455,%f116456,%f116457,%f116458}, {%r1,%r2}, {%r3}, {%f116455,%f116456,%f116457,%f116458};

	// end inline asm
	// begin inline asm
	mma.sync.aligned.m16n8k8.row.col.f32.f16.f16.f32 {%f116455,%f116456,%f116457,%f116458}, {%r1,%r2}, {%r3}, {%f116455,%f116456,%f116457,%f116458};

	// end inline asm
	// begin inline asm
	mma.sync.aligned.m16n8k8.row.col.f32.f16.f16.f32 {%f116455,%f116456,%f116457,%f116458}, {%r1,%r2}, {%r3}, {%f116455,%f116456,%f116457,%f116458};

	// end inline asm
	// begin inline asm
	mma.sync.aligned.m16n8k8.row.col.f32.f16.f16.f32 {%f116455,%f116456,%f116457,%f116458}, {%r1,%r2}, {%r3}, {%f116455,%f116456,%f116457,%f116458};

	// end inline asm
	// begin inline asm
	mma.sync.aligned.m16n8k8.row.col.f32.f16.f16.f32 {%f116455,%f116456,%f116457,%f116458}, {%r1,%r2}, {%r3}, {%f116455,%f116456,%f116457,%f116458};

	// end inline asm
	// begin inline asm
	mma.sync.aligned.m16n8k8.row.col.f32.f16.f16.f32 {%f116455,%f116456,%f116457,%f116458}, {%r1,%r2}, {%r3}, {%f116455,%f116456,%f116457,%f116458};

	// end inline asm
	// begin inline asm
	mma.sync.aligned.m16n8k8.row.col.f32.f16.f16.f32 {%f116455,%f116456,%f116457,%f116458}, {%r1,%r2}, {%r3}, {%f116455,%f116456,%f116457,%f116458};

	// end inline asm
	// begin inline asm
	mma.sync.aligned.m16n8k8.row.col.f32.f16.f16.f32 {%f116455,%f116456,%f116457,%f116458}, {%r1,%r2}, {%r3}, {%f116455,%f116456,%f116457,%f116458};

	// end inline asm
	// begin inline asm
	mma.sync.aligned.m16n8k8.row.col.f32.f16.f16.f32 {%f116455,%f116456,%f116457,%f116458}, {%r1,%r2}, {%r3}, {%f116455,%f116456,%f116457,%f116458};

	// end inline asm
	// begin inline asm
	mma.sync.aligned.m16n8k8.row.col.f32.f16.f16.f32 {%f116455,%f116456,%f116457,%f116458}, {%r1,%r2}, {%r3}, {%f116455,%f116456,%f116457,%f116458};

	// end inline asm
	// begin inline asm
	mma.sync.aligned.m16n8k8.row.col.f32.f16.f16.f32 {%f116455,%f116456,%f116457,%f116458}, {%r1,%r2}, {%r3}, {%f116455,%f116456,%f116457,%f116458};

	// end inline asm
	// begin inline asm
	mma.sync.aligned.m16n8k8.row.col.f32.f16.f16.f32 {%f116455,%f116456,%f116457,%f116458}, {%r1,%r2}, {%r3}, {%f116455,%f116456,%f116457,%f116458};

	// end inline asm
	// begin inline asm
	mma.sync.aligned.m16n8k8.row.col.f32.f16.f16.f32 {%f116455,%f116456,%f116457,%f116458}, {%r1,%r2}, {%r3}, {%f116455,%f116456,%f116457,%f116458};

	// end inline asm
	// begin inline asm
	mma.sync.aligned.m16n8k8.row.col.f32.f16.f16.f32 {%f116455,%f116456,%f116457,%f116458}, {%r1,%r2}, {%r3}, {%f116455,%f116456,%f116457,%f116458};

	// end inline asm
	// begin inline asm
	mma.sync.aligned.m16n8k8.row.col.f32.f16.f16.f32 {%f116455,%f116456,%f116457,%f116458}, {%r1,%r2}, {%r3}, {%f116455,%f116456,%f116457,%f116458};

	// end inline asm
	// begin inline asm
	mma.sync.aligned.m16n8k8.row.col.f32.f16.f16.f32 {%f116455,%f116456,%f116457,%f116458}, {%r1,%r2}, {%r3}, {%f116455,%f116456,%f116457,%f116458};

	// end inline asm
	// begin inline asm
	mma.sync.aligned.m16n8k8.row.col.f32.f16.f16.f32 {%f116455,%f116456,%f116457,%f116458}, {%r1,%r2}, {%r3}, {%f116455,%f116456,%f116457,%f116458};

	// end inline asm
	// begin inline asm
	mma.sync.aligned.m16n8k8.row.col.f32.f16.f16.f32 {%f116455,%f116456,%f116457,%f116458}, {%r1,%r2}, {%r3}, {%f116455,%f116456,%f116457,%f116458};

	// end inline asm
	// begin inline asm
	mma.sync.aligned.m16n8k8.row.col.f32.f16.f16.f32 {%f116455,%f116456,%f116457,%f116458}, {%r1,%r2}, {%r3}, {%f116455,%f116456,%f116457,%f116458};

	// end inline asm
	// begin inline asm
	mma.sync.aligned.m16n8k8.row.col.f32.f16.f16.f32 {%f116455,%f116456,%f116457,%f116458}, {%r1,%r2}, {%r3}, {%f116455,%f116456,%f116457,%f116458};

	// end inline asm
	// begin inline asm
	mma.sync.aligned.m16n8k8.row.col.f32.f16.f16.f32 {%f116455,%f116456,%f116457,%f116458}, {%r1,%r2}, {%r3}, {%f116455,%f116456,%f116457,%f116458};

	// end inline asm
	// begin inline asm
	mma.sync.aligned.m16n8k8.row.col.f32.f16.f16.f32 {%f116455,%f116456,%f116457,%f116458}, {%r1,%r2}, {%r3}, {%f116455,%f116456,%f116457,%f116458};

	// end inline asm
	// begin inline asm
	mma.sync.aligned.m16n8k8.row.col.f32.f16.f16.f32 {%f116455,%f116456,%f116457,%f116458}, {%r1,%r2}, {%r3}, {%f116455,%f116456,%f116457,%f116458};

	// end inline asm
	// begin inline asm
	mma.sync.aligned.m16n8k8.row.col.f32.f16.f16.f32 {%f116455,%f116456,%f116457,%f116458}, {%r1,%r2}, {%r3}, {%f116455,%f116456,%f116457,%f116458};

	// end inline asm
	// begin inline asm
	mma.sync.aligned.m16n8k8.row.col.f32.f16.f16.f32 {%f116455,%f116456,%f116457,%f116458}, {%r1,%r2}, {%r3}, {%f116455,%f116456,%f116457,%f116458};

	// end inline asm
	// begin inline asm
	mma.sync.aligned.m16n8k8.row.col.f32.f16.f16.f32 {%f116455,%f116456,%f116457,%f116458}, {%r1,%r2}, {%r3}, {%f116455,%f116456,%f116457,%f116458};

	// end inline asm
	// begin inline asm
	mma.sync.aligned.m16n8k8.row.col.f32.f16.f16.f32 {%f116455,%f116456,%f116457,%f116458}, {%r1,%r2}, {%r3}, {%f116455,%f116456,%f116457,%f116458};

	// end inline asm
	// begin inline asm
	mma.sync.aligned.m16n8k8.row.col.f32.f16.f16.f32 {%f116455,%f116456,%f116457,%f116458}, {%r1,%r2}, {%r3}, {%f116455,%f116456,%f116457,%f116458};

	// end inline asm
	// begin inline asm
	mma.sync.aligned.m16n8k8.row.col.f32.f16.f16.f32 {%f116455,%f116456,%f116457,%f116458}, {%r1,%r2}, {%r3}, {%f116455,%f116456,%f116457,%f116458};

	// end inline asm
	// begin inline asm
	mma.sync.aligned.m16n8k8.row.col.f32.f16.f16.f32 {%f116455,%f116456,%f116457,%f116458}, {%r1,%r2}, {%r3}, {%f116455,%f116456,%f116457,%f116458};

	// end inline asm
	// begin inline asm
	mma.sync.aligned.m16n8k8.row.col.f32.f16.f16.f32 {%f116455,%f116456,%f116457,%f116458}, {%r1,%r2}, {%r3}, {%f116455,%f116456,%f116457,%f116458};

	// end inline asm
	// begin inline asm
	mma.sync.aligned.m16n8k8.row.col.f32.f16.f16.f32 {%f116455,%f116456,%f116457,%f116458}, {%r1,%r2}, {%r3}, {%f116455,%f116456,%f116457,%f116458};

	// end inline asm
	// begin inline asm
	mma.sync.aligned.m16n8k8.row.col.f32.f16.f16.f32 {%f116455,%f116456,%f116457,%f116458}, {%r1,%r2}, {%r3}, {%f116455,%f116456,%f116457,%f116458};

	// end inline asm
	// begin inline asm
	mma.sync.aligned.m16n8k8.row.col.f32.f16.f16.f32 {%f116455,%f116456,%f116457,%f116458}, {%r1,%r2}, {%r3}, {%f116455,%f116456,%f116457,%f116458};

	// end inline asm
	// begin inline asm
	mma.sync.aligned.m16n8k8.row.col.f32.f16.f16.f32 {%f116455,%f116456,%f116457,%f116458}, {%r1,%r2}, {%r3}, {%f116455,%f116456,%f116457,%f116458};

	// end inline asm
	// begin inline asm
	mma.sync.aligned.m16n8k8.row.col.f32.f16.f16.f32 {%f116455,%f116456,%f116457,%f116458}, {%r1,%r2}, {%r3}, {%f116455,%f116456,%f116457,%f116458};

	// end inline asm
	// begin inline asm
	mma.sync.aligned.m16n8k8.row.col.f32.f16.f16.f32 {%f116455,%f116456,%f116457,%f116458}, {%r1,%r2}, {%r3}, {%f116455,%f116456,%f116457,%f116458};

	// end inline asm
	// begin inline asm
	mma.sync.aligned.m16n8k8.row.col.f32.f16.f16.f32 {%f116455,%f116456,%f116457,%f116458}, {%r1,%r2}, {%r3}, {%f116455,%f116456,%f116457,%f116458};

	// end inline asm
	// begin inline asm
	mma.sync.aligned.m16n8k8.row.col.f32.f16.f16.f32 {%f116455,%f116456,%f116457,%f116458}, {%r1,%r2}, {%r3}, {%f116455,%f116456,%f116457,%f116458};

	// end inline asm
	// begin inline asm
	mma.sync.aligned.m16n8k8.row.col.f32.f16.f16.f32 {%f116455,%f116456,%f116457,%f116458}, {%r1,%r2}, {%r3}, {%f116455,%f116456,%f116457,%f116458};

	// end inline asm
	// begin inline asm
	mma.sync.aligned.m16n8k8.row.col.f32.f16.f16.f32 {%f116455,%f116456,%f116457,%f116458}, {%r1,%r2}, {%r3}, {%f116455,%f116456,%f116457,%f116458};

	// end inline asm
	// begin inline asm
	mma.sync.aligned.m16n8k8.row.col.f32.f16.f16.f32 {%f116455,%f116456,%f116457,%f116458}, {%r1,%r2}, {%r3}, {%f116455,%f116456,%f116457,%f116458};

	// end inline asm
	// begin inline asm
	mma.sync.aligned.m16n8k8.row.col.f32.f16.f16.f32 {%f116455,%f116456,%f116457,%f116458}, {%r1,%r2}, {%r3}, {%f116455,%f116456,%f116457,%f116458};

	// end inline asm
	// begin inline asm
	mma.sync.aligned.m16n8k8.row.col.f32.f16.f16.f32 {%f116455,%f116456,%f116457,%f116458}, {%r1,%r2}, {%r3}, {%f116455,%f116456,%f116457,%f116458};

	// end inline asm
	// begin inline asm
	mma.sync.aligned.m16n8k8.row.col.f32.f16.f16.f32 {%f116455,%f116456,%f116457,%f116458}, {%r1,%r2}, {%r3}, {%f116455,%f116456,%f116457,%f116458};

	// end inline asm
	// begin inline asm
	mma.sync.aligned.m16n8k8.row.col.f32.f16.f16.f32 {%f116455,%f116456,%f116457,%f116458}, {%r1,%r2}, {%r3}, {%f116455,%f116456,%f116457,%f116458};

	// end inline asm
	// begin inline asm
	mma.sync.aligned.m16n8k8.row.col.f32.f16.f16.f32 {%f116455,%f116456,%f116457,%f116458}, {%r1,%r2}, {%r3}, {%f116455,%f116456,%f116457,%f116458};

	// end inline asm
	// begin inline asm
	mma.sync.aligned.m16n8k8.row.col.f32.f16.f16.f32 {%f116455,%f116456,%f116457,%f116458}, {%r1,%r2}, {%r3}, {%f116455,%f116456,%f116457,%f116458};

	// end inline asm
	// begin inline asm
	mma.sync.aligned.m16n8k8.row.col.f32.f16.f16.f32 {%f116455,%f116456,%f116457,%f116458}, {%r1,%r2}, {%r3}, {%f116455,%f116456,%f116457,%f116458};

	// end inline asm
	// begin inline asm
	mma.sync.aligned.m16n8k8.row.col.f32.f16.f16.f32 {%f116455,%f116456,%f116457,%f116458}, {%r1,%r2}, {%r3}, {%f116455,%f116456,%f116457,%f116458};

	// end inline asm
	// begin inline asm
	mma.sync.aligned.m16n8k8.row.col.f32.f16.f16.f32 {%f116455,%f116456,%f116457,%f116458}, {%r1,%r2}, {%r3}, {%f116455,%f116456,%f116457,%f116458};

	// end inline asm
	// begin inline asm
	mma.sync.aligned.m16n8k8.row.col.f32.f16.f16.f32 {%f116455,%f116456,%f116457,%f116458}, {%r1,%r2}, {%r3}, {%f116455,%f116456,%f116457,%f116458};

	// end inline asm
	// begin inline asm
	mma.sync.aligned.m16n8k8.row.col.f32.f16.f16.f32 {%f116455,%f116456,%f116457,%f116458}, {%r1,%r2}, {%r3}, {%f116455,%f116456,%f116457,%f116458};

	// end inline asm
	// begin inline asm
	mma.sync.aligned.m16n8k8.row.col.f32.f16.f16.f32 {%f116455,%f116456,%f116457,%f116458}, {%r1,%r2}, {%r3}, {%f116455,%f116456,%f116457,%f116458};

	// end inline asm
	// begin inline asm
	mma.sync.aligned.m16n8k8.row.col.f32.f16.f16.f32 {%f116455,%f116456,%f116457,%f116458}, {%r1,%r2}, {%r3}, {%f116455,%f116456,%f116457,%f116458};

	// end inline asm
	// begin inline asm
	mma.sync.aligned.m16n8k8.row.col.f32.f16.f16.f32 {%f116455,%f116456,%f116457,%f116458}, {%r1,%r2}, {%r3}, {%f116455,%f116456,%f116457,%f116458};

	// end inline asm
	// begin inline asm
	mma.sync.aligned.m16n8k8.row.col.f32.f16.f16.f32 {%f116455,%f116456,%f116457,%f116458}, {%r1,%r2}, {%r3}, {%f116455,%f116456,%f116457,%f116458};

	// end inline asm
	// begin inline asm
	mma.sync.aligned.m16n8k8.row.col.f32.f16.f16.f32 {%f116455,%f116456,%f116457,%f116458}, {%r1,%r2}, {%r3}, {%f116455,%f116456,%f116457,%f116458};

	// end inline asm
	// begin inline asm
	mma.sync.aligned.m16n8k8.row.col.f32.f16.f16.f32 {%f116455,%f116456,%f116457,%f116458}, {%r1,%r2}, {%r3}, {%f116455,%f116456,%f116457,%f116458};

	// end inline asm
	// begin inline asm
	mma.sync.aligned.m16n8k8.row.col.f32.f16.f16.f32 {%f116455,%f116456,%f116457,%f116458}, {%r1,%r2}, {%r3}, {%f116455,%f116456,%f116457,%f116458};

	// end inline asm
	// begin inline asm
	mma.sync.aligned.m16n8k8.row.col.f32.f16.f16.f32 {%f116455,%f116456,%f116457,%f116458}, {%r1,%r2}, {%r3}, {%f116455,%f116456,%f116457,%f116458};

	// end inline asm
	// begin inline asm
	mma.sync.aligned.m16n8k8.row.col.f32.f16.f16.f32 {%f116455,%f116456,%f116457,%f116458}, {%r1,%r2}, {%r3}, {%f116455,%f116456,%f116457,%f116458};

	// end inline asm
	// begin inline asm
	mma.sync.aligned.m16n8k8.row.col.f32.f16.f16.f32 {%f116455,%f116456,%f116457,%f116458}, {%r1,%r2}, {%r3}, {%f116455,%f116456,%f116457,%f116458};

	// end inline asm
	// begin inline asm
	mma.sync.aligned.m16n8k8.row.col.f32.f16.f16.f32 {%f116455,%f116456,%f116457,%f116458}, {%r1,%r2}, {%r3}, {%f116455,%f116456,%f116457,%f116458};

	// end inline asm
	// begin inline asm
	mma.sync.aligned.m16n8k8.row.col.f32.f16.f16.f32 {%f116455,%f116456,%f116457,%f116458}, {%r1,%r2}, {%r3}, {%f116455,%f116456,%f116457,%f116458};

	// end inline asm
	// begin inline asm
	mma.sync.aligned.m16n8k8.row.col.f32.f16.f16.f32 {%f116455,%f116456,%f116457,%f116458}, {%r1,%r2}, {%r3}, {%f116455,%f116456,%f116457,%f116458};

	// end inline asm
	// begin inline asm
	mma.sync.aligned.m16n8k8.row.col.f32.f16.f16.f32 {%f116455,%f116456,%f116457,%f116458}, {%r1,%r2}, {%r3}, {%f116455,%f116456,%f116457,%f116458};

	// end inline asm
	// begin inline asm
	mma.sync.aligned.m16n8k8.row.col.f32.f16.f16.f32 {%f116455,%f116456,%f116457,%f116458}, {%r1,%r2}, {%r3}, {%f116455,%f116456,%f116457,%f116458};

	// end inline asm
	// begin inline asm
	mma.sync.aligned.m16n8k8.row.col.f32.f16.f16.f32 {%f116455,%f116456,%f116457,%f116458}, {%r1,%r2}, {%r3}, {%f116455,%f116456,%f116457,%f116458};

	// end inline asm
	// begin inline asm
	mma.sync.aligned.m16n8k8.row.col.f32.f16.f16.f32 {%f116455,%f116456,%f116457,%f116458}, {%r1,%r2}, {%r3}, {%f116455,%f116456,%f116457,%f116458};

	// end inline asm
	// begin inline asm
	mma.sync.aligned.m16n8k8.row.col.f32.f16.f16.f32 {%f116455,%f116456,%f116457,%f116458}, {%r1,%r2}, {%r3}, {%f116455,%f116456,%f116457,%f116458};

	// end inline asm
	// begin inline asm
	mma.sync.aligned.m16n8k8.row.col.f32.f16.f16.f32 {%f116455,%f116456,%f116457,%f116458}, {%r1,%r2}, {%r3}, {%f116455,%f116456,%f116457,%f116458};

	// end inline asm
	// begin inline asm
	mma.sync.aligned.m16n8k8.row.col.f32.f16.f16.f32 {%f116455,%f116456,%f116457,%f116458}, {%r1,%r2}, {%r3}, {%f116455,%f116456,%f116457,%f116458};

	// end inline asm
	// begin inline asm
	mma.sync.aligned.m16n8k8.row.col.f32.f16.f16.f32 {%f116455,%f116456,%f116457,%f116458}, {%r1,%r2}, {%r3}, {%f116455,%f116456,%f116457,%f116458};

	// end inline asm
	// begin inline asm
	mma.sync.aligned.m16n8k8.row.col.f32.f16.f16.f32 {%f116455,%f116456,%f116457,%f116458}, {%r1,%r2}, {%r3}, {%f116455,%f116456,%f116457,%f116458};

	// end inline asm
	// begin inline asm
	mma.sync.aligned.m16n8k8.row.col.f32.f16.f16.f32 {%f116455,%f116456,%f116457,%f116458}, {%r1,%r2}, {%r3}, {%f116455,%f116456,%f116457,%f116458};

	// end inline asm
	// begin inline asm
	mma.sync.aligned.m16n8k8.row.col.f32.f16.f16.f32 {%f116455,%f116456,%f116457,%f116458}, {%r1,%r2}, {%r3}, {%f116455,%f116456,%f116457,%f116458};

	// end inline asm
	// begin inline asm
	mma.sync.aligned.m16n8k8.row.col.f32.f16.f16.f32 {%f116455,%f116456,%f116457,%f116458}, {%r1,%r2}, {%r3}, {%f116455,%f116456,%f116457,%f116458};

	// end inline asm
	// begin inline asm
	mma.sync.aligned.m16n8k8.row.col.f32.f16.f16.f32 {%f116455,%f116456,%f116457,%f116458}, {%r1,%r2}, {%r3}, {%f116455,%f116456,%f116457,%f116458};

	// end inline asm
	// begin inline asm
	mma.sync.aligned.m16n8k8.row.col.f32.f16.f16.f32 {%f116455,%f116456,%f116457,%f116458}, {%r1,%r2}, {%r3}, {%f116455,%f116456,%f116457,%f116458};

	// end inline asm
	// begin inline asm
	mma.sync.aligned.m16n8k8.row.col.f32.f16.f16.f32 {%f116455,%f116456,%f116457,%f116458}, {%r1,%r2}, {%r3}, {%f116455,%f116456,%f116457,%f116458};

	// end inline asm
	// begin inline asm
	mma.sync.aligned.m16n8k8.row.col.f32.f16.f16.f32 {%f116455,%f116456,%f116457,%f116458}, {%r1,%r2}, {%r3}, {%f116455,%f116456,%f116457,%f116458};

	// end inline asm
	// begin inline asm
	mma.sync.aligned.m16n8k8.row.col.f32.f16.f16.f32 {%f116455,%f116456,%f116457,%f116458}, {%r1,%r2}, {%r3}, {%f116455,%f116456,%f116457,%f116458};

	// end inline asm
	// begin inline asm
	mma.sync.aligned.m16n8k8.row.col.f32.f16.f16.f32 {%f116455,%f116456,%f116457,%f116458}, {%r1,%r2}, {%r3}, {%f116455,%f116456,%f116457,%f116458};

	// end inline asm
	// begin inline asm
	mma.sync.aligned.m16n8k8.row.col.f32.f16.f16.f32 {%f116455,%f116456,%f116457,%f116458}, {%r1,%r2}, {%r3}, {%f116455,%f116456,%f116457,%f116458};

	// end inline asm
	// begin inline asm
	mma.sync.aligned.m16n8k8.row.col.f32.f16.f16.f32 {%f116455,%f116456,%f116457,%f116458}, {%r1,%r2}, {%r3}, {%f116455,%f116456,%f116457,%f116458};

	// end inline asm
	// begin inline asm
	mma.sync.aligned.m16n8k8.row.col.f32.f16.f16.f32 {%f116455,%f116456,%f116457,%f116458}, {%r1,%r2}, {%r3}, {%f116455,%f116456,%f116457,%f116458};

	// end inline asm
	// begin inline asm
	mma.sync.aligned.m16n8k8.row.col.f32.f16.f16.f32 {%f116455,%f116456,%f116457,%f116458}, {%r1,%r2}, {%r3}, {%f116455,%f116456,%f116457,%f116458};

	// end inline asm
	// begin inline asm
	mma.sync.aligned.m16n8k8.row.col.f32.f16.f16.f32 {%f116455,%f116456,%f116457,%f116458}, {%r1,%r2}, {%r3}, {%f116455,%f116456,%f116457,%f116458};

	// end inline asm
	// begin inline asm
	mma.sync.aligned.m16n8k8.row.col.f32.f16.f16.f32 {%f116455,%f116456,%f116457,%f116458}, {%r1,%r2}, {%r3}, {%f116455,%f116456,%f116457,%f116458};

	// end inline asm
	// begin inline asm
	mma.sync.aligned.m16n8k8.row.col.f32.f16.f16.f32 {%f116455,%f116456,%f116457,%f116458}, {%r1,%r2}, {%r3}, {%f116455,%f116456,%f116457,%f116458};

	// end inline asm
	// begin inline asm
	mma.sync.aligned.m16n8k8.row.col.f32.f16.f16.f32 {%f116455,%f116456,%f116457,%f116458}, {%r1,%r2}, {%r3}, {%f116455,%f116456,%f116457,%f116458};

	// end inline asm
	// begin inline asm
	mma.sync.aligned.m16n8k8.row.col.f32.f16.f16.f32 {%f116455,%f116456,%f116457,%f116458}, {%r1,%r2}, {%r3}, {%f116455,%f116456,%f116457,%f116458};

	// end inline asm
	// begin inline asm
	mma.sync.aligned.m16n8k8.row.col.f32.f16.f16.f32 {%f116455,%f116456,%f116457,%f116458}, {%r1,%r2}, {%r3}, {%f116455,%f116456,%f116457,%f116458};

	// end inline asm
	// begin inline asm
	mma.sync.aligned.m16n8k8.row.col.f32.f16.f16.f32 {%f116455,%f116456,%f116457,%f116458}, {%r1,%r2}, {%r3}, {%f116455,%f116456,%f116457,%f116458};

	// end inline asm
	// begin inline asm
	mma.sync.aligned.m16n8k8.row.col.f32.f16.f16.f32 {%f116455,%f116456,%f116457,%f116458}, {%r1,%r2}, {%r3}, {%f116455,%f116456,%f116457,%f116458};

	// end inline asm
	// begin inline asm
	mma.sync.aligned.m16n8k8.row.col.f32.f16.f16.f32 {%f116455,%f116456,%f116457,%f116458}, {%r1,%r2}, {%r3}, {%f116455,%f116456,%f116457,%f116458};

	// end inline asm
	// begin inline asm
	mma.sync.aligned.m16n8k8.row.col.f32.f16.f16.f32 {%f116455,%f116456,%f116457,%f116458}, {%r1,%r2}, {%r3}, {%f116455,%f116456,%f116457,%f116458};

	// end inline asm
	// begin inline asm
	mma.sync.aligned.m16n8k8.row.col.f32.f16.f16.f32 {%f116455,%f116456,%f116457,%f116458}, {%r1,%r2}, {%r3}, {%f116455,%f116456,%f116457,%f116458};

	// end inline asm
	// begin inline asm
	mma.sync.aligned.m16n8k8.row.col.f32.f16.f16.f32 {%f116455,%f116456,%f116457,%f116458}, {%r1,%r2}, {%r3}, {%f116455,%f116456,%f116457,%f116458};

	// end inline asm
	// begin inline asm
	mma.sync.aligned.m16n8k8.row.col.f32.f16.f16.f32 {%f116455,%f116456,%f116457,%f116458}, {%r1,%r2}, {%r3}, {%f116455,%f116456,%f116457,%f116458};

	// end inline asm
	// begin inline asm
	mma.sync.aligned.m16n8k8.row.col.f32.f16.f16.f32 {%f116455,%f116456,%f116457,%f116458}, {%r1,%r2}, {%r3}, {%f116455,%f116456,%f116457,%f116458};

	// end inline asm
	// begin inline asm
	mma.sync.aligned.m16n8k8.row.col.f32.f16.f16.f32 {%f116455,%f116456,%f116457,%f116458}, {%r1,%r2}, {%r3}, {%f116455,%f116456,%f116457,%f116458};

	// end inline asm
	// begin inline asm
	mma.sync.aligned.m16n8k8.row.col.f32.f16.f16.f32 {%f116455,%f116456,%f116457,%f116458}, {%r1,%r2}, {%r3}, {%f116455,%f116456,%f116457,%f116458};

	// end inline asm
	// begin inline asm
	mma.sync.aligned.m16n8k8.row.col.f32.f16.f16.f32 {%f116455,%f116456,%f116457,%f116458}, {%r1,%r2}, {%r3}, {%f116455,%f116456,%f116457,%f116458};

	// end inline asm
	// begin inline asm
	mma.sync.aligned.m16n8k8.row.col.f32.f16.f16.f32 {%f116455,%f116456,%f116457,%f116458}, {%r1,%r2}, {%r3}, {%f116455,%f116456,%f116457,%f116458};

	// end inline asm
	// begin inline asm
	mma.sync.aligned.m16n8k8.row.col.f32.f16.f16.f32 {%f116455,%f116456,%f116457,%f116458}, {%r1,%r2}, {%r3}, {%f116455,%f116456,%f116457,%f116458};

	// end inline asm
	// begin inline asm
	mma.sync.aligned.m16n8k8.row.col.f32.f16.f16.f32 {%f116455,%f116456,%f116457,%f116458}, {%r1,%r2}, {%r3}, {%f116455,%f116456,%f116457,%f116458};

	// end inline asm
	// begin inline asm
	mma.sync.aligned.m16n8k8.row.col.f32.f16.f16.f32 {%f116455,%f116456,%f116457,%f116458}, {%r1,%r2}, {%r3}, {%f116455,%f116456,%f116457,%f116458};

	// end inline asm
	// begin inline asm
	mma.sync.aligned.m16n8k8.row.col.f32.f16.f16.f32 {%f116455,%f116456,%f116457,%f116458}, {%r1,%r2}, {%r3}, {%f116455,%f116456,%f116457,%f116458};

	// end inline asm
	// begin inline asm
	mma.sync.aligned.m16n8k8.row.col.f32.f16.f16.f32 {%f116455,%f116456,%f116457,%f116458}, {%r1,%r2}, {%r3}, {%f116455,%f116456,%f116457,%f116458};

	// end inline asm
	// begin inline asm
	mma.sync.aligned.m16n8k8.row.col.f32.f16.f16.f32 {%f116455,%f116456,%f116457,%f116458}, {%r1,%r2}, {%r3}, {%f116455,%f116456,%f116457,%f116458};

	// end inline asm
	// begin inline asm
	mma.sync.aligned.m16n8k8.row.col.f32.f16.f16.f32 {%f116455,%f116456,%f116457,%f116458}, {%r1,%r2}, {%r3}, {%f116455,%f116456,%f116457,%f116458};

	// end inline asm
	// begin inline asm
	mma.sync.aligned.m16n8k8.row.col.f32.f16.f16.f32 {%f116455,%f116456,%f116457,%f116458}, {%r1,%r2}, {%r3}, {%f116455,%f116456,%f116457,%f116458};

	// end inline asm
	// begin inline asm
	mma.sync.aligned.m16n8k8.row.col.f32.f16.f16.f32 {%f116455,%f116456,%f116457,%f116458}, {%r1,%r2}, {%r3}, {%f116455,%f116456,%f116457,%f116458};

	// end inline asm
	// begin inline asm
	mma.sync.aligned.m16n8k8.row.col.f32.f16.f16.f32 {%f116455,%f116456,%f116457,%f116458}, {%r1,%r2}, {%r3}, {%f116455,%f116456,%f116457,%f116458};

	// end inline asm
	// begin inline asm
	mma.sync.aligned.m16n8k8.row.col.f32.f16.f16.f32 {%f116455,%f116456,%f116457,%f116458}, {%r1,%r2}, {%r3}, {%f116455,%f116456,%f116457,%f116458};

	// end inline asm
	// begin inline asm
	mma.sync.aligned.m16n8k8.row.col.f32.f16.f16.f32 {%f116455,%f116456,%f116457,%f116458}, {%r1,%r2}, {%r3}, {%f116455,%f116456,%f116457,%f116458};

	// end inline asm
	// begin inline asm
	mma.sync.aligned.m16n8k8.row.col.f32.f16.f16.f32 {%f116455,%f116456,%f116457,%f116458}, {%r1,%r2}, {%r3}, {%f116455,%f116456,%f116457,%f116458};

	// end inline asm
	// begin inline asm
	mma.sync.aligned.m16n8k8.row.col.f32.f16.f16.f32 {%f116455,%f116456,%f116457,%f116458}, {%r1,%r2}, {%r3}, {%f116455,%f116456,%f116457,%f116458};

	// end inline asm
	// begin inline asm
	mma.sync.aligned.m16n8k8.row.col.f32.f16.f16.f32 {%f116455,%f116456,%f116457,%f116458}, {%r1,%r2}, {%r3}, {%f116455,%f116456,%f116457,%f116458};

	// end inline asm
	// begin inline asm
	mma.sync.aligned.m16n8k8.row.col.f32.f16.f16.f32 {%f116455,%f116456,%f116457,%f116458}, {%r1,%r2}, {%r3}, {%f116455,%f116456,%f116457,%f116458};

	// end inline asm
	// begin inline asm
	mma.sync.aligned.m16n8k8.row.col.f32.f16.f16.f32 {%f116455,%f116456,%f116457,%f116458}, {%r1,%r2}, {%r3}, {%f116455,%f116456,%f116457,%f116458};

	// end inline asm
	// begin inline asm
	mma.sync.aligned.m16n8k8.row.col.f32.f16.f16.f32 {%f116455,%f116456,%f116457,%f116458}, {%r1,%r2}, {%r3}, {%f116455,%f116456,%f116457,%f116458};

	// end inline asm
	// begin inline asm
	mma.sync.aligned.m16n8k8.row.col.f32.f16.f16.f32 {%f116455,%f116456,%f116457,%f116458}, {%r1,%r2}, {%r3}, {%f116455,%f116456,%f116457,%f116458};

	// end inline asm
	// begin inline asm
	mma.sync.aligned.m16n8k8.row.col.f32.f16.f16.f32 {%f116455,%f116456,%f116457,%f116458}, {%r1,%r2}, {%r3}, {%f116455,%f116456,%f116457,%f116458};

	// end inline asm
	// begin inline asm
	mma.sync.aligned.m16n8k8.row.col.f32.f16.f16.f32 {%f116455,%f116456,%f116457,%f116458}, {%r1,%r2}, {%r3}, {%f116455,%f116456,%f116457,%f116458};

	// end inline asm
	// begin inline asm
	mma.sync.aligned.m16n8k8.row.col.f32.f16.f16.f32 {%f116455,%f116456,%f116457,%f116458}, {%r1,%r2}, {%r3}, {%f116455,%f116456,%f116457,%f116458};

	// end inline asm
	// begin inline asm
	mma.sync.aligned.m16n8k8.row.col.f32.f16.f16.f32 {%f116455,%f116456,%f116457,%f116458}, {%r1,%r2}, {%r3}, {%f116455,%f116456,%f116457,%f116458};

	// end inline asm
	// begin inline asm
	mma.sync.aligned.m16n8k8.row.col.f32.f16.f16.f32 {%f116455,%f116456,%f116457,%f116458}, {%r1,%r2}, {%r3}, {%f116455,%f116456,%f116457,%f116458};

	// end inline asm
	// begin inline asm
	mma.sync.aligned.m16n8k8.row.col.f32.f16.f16.f32 {%f116455,%f116456,%f116457,%f116458}, {%r1,%r2}, {%r3}, {%f116455,%f116456,%f116457,%f116458};

	// end inline asm
	// begin inline asm
	mma.sync.aligned.m16n8k8.row.col.f32.f16.f16.f32 {%f116455,%f116456,%f116457,%f116458}, {%r1,%r2}, {%r3}, {%f116455,%f116456,%f116457,%f116458};

	// end inline asm
	// begin inline asm
	mma.sync.aligned.m16n8k8.row.col.f32.f16.f16.f32 {%f116455,%f116456,%f116457,%f116458}, {%r1,%r2}, {%r3}, {%f116455,%f116456,%f116457,%f116458};

	// end inline asm
	// begin inline asm
	mma.sync.aligned.m16n8k8.row.col.f32.f16.f16.f32 {%f116455,%f116456,%f116457,%f116458}, {%r1,%r2}, {%r3}, {%f116455,%f116456,%f116457,%f116458};

	// end inline asm
	// begin inline asm
	mma.sync.aligned.m16n8k8.row.col.f32.f16.f16.f32 {%f116455,%f116456,%f116457,%f116458}, {%r1,%r2}, {%r3}, {%f116455,%f116456,%f116457,%f116458};

	// end inline asm
	// begin inline asm
	mma.sync.aligned.m16n8k8.row.col.f32.f16.f16.f32 {%f116455,%f116456,%f116457,%f116458}, {%r1,%r2}, {%r3}, {%f116455,%f116456,%f116457,%f116458};

	// end inline asm
	// begin inline asm
	mma.sync.aligned.m16n8k8.row.col.f32.f16.f16.f32 {%f116455,%f116456,%f116457,%f116458}, {%r1,%r2}, {%r3}, {%f116455,%f116456,%f116457,%f116458};

	// end inline asm
	// begin inline asm
	mma.sync.aligned.m16n8k8.row.col.f32.f16.f16.f32 {%f116455,%f116456,%f116457,%f116458}, {%r1,%r2}, {%r3}, {%f116455,%f116456,%f116457,%f116458};

	// end inline asm
	// begin inline asm
	mma.sync.aligned.m16n8k8.row.col.f32.f16.f16.f32 {%f116455,%f116456,%f116457,%f116458}, {%r1,%r2}, {%r3}, {%f116455,%f116456,%f116457,%f116458};

	// end inline asm
	// begin inline asm
	mma.sync.aligned.m16n8k8.row.col.f32.f16.f16.f32 {%f116455,%f116456,%f116457,%f116458}, {%r1,%r2}, {%r3}, {%f116455,%f116456,%f116457,%f116458};

	// end inline asm
	// begin inline asm
	mma.sync.aligned.m16n8k8.row.col.f32.f16.f16.f32 {%f116455,%f116456,%f116457,%f116458}, {%r1,%r2}, {%r3}, {%f116455,%f116456,%f116457,%f116458};

	// end inline asm
	// begin inline asm
	mma.sync.aligned.m16n8k8.row.col.f32.f16.f16.f32 {%f116455,%f116456,%f116457,%f116458}, {%r1,%r2}, {%r3}, {%f116455,%f116456,%f116457,%f116458};

	// end inline asm
	// begin inline asm
	mma.sync.aligned.m16n8k8.row.col.f32.f16.f16.f32 {%f116455,%f116456,%f116457,%f116458}, {%r1,%r2}, {%r3}, {%f116455,%f116456,%f116457,%f116458};

	// end inline asm
	// begin inline asm
	mma.sync.aligned.m16n8k8.row.col.f32.f16.f16.f32 {%f116455,%f116456,%f116457,%f116458}, {%r1,%r2}, {%r3}, {%f116455,%f116456,%f116457,%f116458};

	// end inline asm
	// begin inline asm
	mma.sync.aligned.m16n8k8.row.col.f32.f16.f16.f32 {%f116455,%f116456,%f116457,%f116458}, {%r1,%r2}, {%r3}, {%f116455,%f116456,%f116457,%f116458};

	// end inline asm
	// begin inline asm
	mma.sync.aligned.m16n8k8.row.col.f32.f16.f16.f32 {%f116455,%f116456,%f116457,%f116458}, {%r1,%r2}, {%r3}, {%f116455,%f116456,%f116457,%f116458};

	// end inline asm
	// begin inline asm
	mma.sync.aligned.m16n8k8.row.col.f32.f16.f16.f32 {%f116455,%f116456,%f116457,%f116458}, {%r1,%r2}, {%r3}, {%f116455,%f116456,%f116457,%f116458};

	// end inline asm
	// begin inline asm
	mma.sync.aligned.m16n8k8.row.col.f32.f16.f16.f32 {%f116455,%f116456,%f116457,%f116458}, {%r1,%r2}, {%r3}, {%f116455,%f116456,%f116457,%f116458};

	// end inline asm
	// begin inline asm
	mma.sync.aligned.m16n8k8.row.col.f32.f16.f16.f32 {%f116455,%f116456,%f116457,%f116458}, {%r1,%r2}, {%r3}, {%f116455,%f116456,%f116457,%f116458};

	// end inline asm
	// begin inline asm
	mma.sync.aligned.m16n8k8.row.col.f32.f16.f16.f32 {%f116455,%f116456,%f116457,%f116458}, {%r1,%r2}, {%r3}, {%f116455,%f116456,%f116457,%f116458};

	// end inline asm
	// begin inline asm
	mma.sync.aligned.m16n8k8.row.col.f32.f16.f16.f32 {%f116455,%f116456,%f116457,%f116458}, {%r1,%r2}, {%r3}, {%f116455,%f116456,%f116457,%f116458};

	// end inline asm
	// begin inline asm
	mma.sync.aligned.m16n8k8.row.col.f32.f16.f16.f32 {%f116455,%f116456,%f116457,%f116458}, {%r1,%r2}, {%r3}, {%f116455,%f116456,%f116457,%f116458};

	// end inline asm
	// begin inline asm
	mma.sync.aligned.m16n8k8.row.col.f32.f16.f16.f32 {%f116455,%f116456,%f116457,%f116458}, {%r1,%r2}, {%r3}, {%f116455,%f116456,%f116457,%f116458};

	// end inline asm
	// begin inline asm
	mma.sync.aligned.m16n8k8.row.col.f32.f16.f16.f32 {%f116455,%f116456,%f116457,%f116458}, {%r1,%r2}, {%r3}, {%f116455,%f116456,%f116457,%f116458};

	// end inline asm
	// begin inline asm
	mma.sync.aligned.m16n8k8.row.col.f32.f16.f16.f32 {%f116455,%f116456,%f116457,%f116458}, {%r1,%r2}, {%r3}, {%f116455,%f116456,%f116457,%f116458};

	// end inline asm
	// begin inline asm
	mma.sync.aligned.m16n8k8.row.col.f32.f16.f16.f32 {%f116455,%f116456,%f116457,%f116458}, {%r1,%r2}, {%r3}, {%f116455,%f116456,%f116457,%f116458};

	// end inline asm
	// begin inline asm
	mma.sync.aligned.m16n8k8.row.col.f32.f16.f16.f32 {%f116455,%f116456,%f116457,%f116458}, {%r1,%r2}, {%r3}, {%f116455,%f116456,%f116457,%f116458};

	// end inline asm
	// begin inline asm
	mma.sync.aligned.m16n8k8.row.col.f32.f16.f16.f32 {%f116455,%f116456,%f116457,%f116458}, {%r1,%r2}, {%r3}, {%f116455,%f116456,%f116457,%f116458};

	// end inline asm
	// begin inline asm
	mma.sync.aligned.m16n8k8.row.col.f32.f16.f16.f32 {%f116455,%f116456,%f116457,%f116458}, {%r1,%r2}, {%r3}, {%f116455,%f116456,%f116457,%f116458};

	// end inline asm
	// begin inline asm
	mma.sync.aligned.m16n8k8.row.col.f32.f16.f16.f32 {%f116455,%f116456,%f116457,%f116458}, {%r1,%r2}, {%r3}, {%f116455,%f116456,%f116457,%f116458};

	// end inline asm
	// begin inline asm
	mma.sync.aligned.m16n8k8.row.col.f32.f16.f16.f32 {%f116455,%f116456,%f116457,%f116458}, {%r1,%r2}, {%r3}, {%f116455,%f116456,%f116457,%f116458};

	// end inline asm
	// begin inline asm
	mma.sync.aligned.m16n8k8.row.col.f32.f16.f16.f32 {%f116455,%f116456,%f116457,%f116458}, {%r1,%r2}, {%r3}, {%f116455,%f116456,%f116457,%f116458};

	// end inline asm
	// begin inline asm
	mma.sync.aligned.m16n8k8.row.col.f32.f16.f16.f32 {%f116455,%f116456,%f116457,%f116458}, {%r1,%r2}, {%r3}, {%f116455,%f116456,%f116457,%f116458};

	// end inline asm
	// begin inline asm
	mma.sync.aligned.m16n8k8.row.col.f32.f16.f16.f32 {%f116455,%f116456,%f116457,%f116458}, {%r1,%r2}, {%r3}, {%f116455,%f116456,%f116457,%f116458};

	// end inline asm
	// begin inline asm
	mma.sync.aligned.m16n8k8.row.col.f32.f16.f16.f32 {%f116455,%f116456,%f116457,%f116458}, {%r1,%r2}, {%r3}, {%f116455,%f116456,%f116457,%f116458};

	// end inline asm
	// begin inline asm
	mma.sync.aligned.m16n8k8.row.col.f32.f16.f16.f32 {%f116455,%f116456,%f116457,%f116458}, {%r1,%r2}, {%r3}, {%f116455,%f116456,%f116457,%f116458};

	// end inline asm
	// begin inline asm
	mma.sync.aligned.m16n8k8.row.col.f32.f16.f16.f32 {%f116455,%f116456,%f116457,%f116458}, {%r1,%r2}, {%r3}, {%f116455,%f116456,%f116457,%f116458};

	// end inline asm
	// begin inline asm
	mma.sync.aligned.m16n8k8.row.col.f32.f16.f16.f32 {%f116455,%f116456,%f116457,%f116458}, {%r1,%r2}, {%r3}, {%f116455,%f116456,%f116457,%f116458};

	// end inline asm
	// begin inline asm
	mma.sync.aligned.m16n8k8.row.col.f32.f16.f16.f32 {%f116455,%f116456,%f116457,%f116458}, {%r1,%r2}, {%r3}, {%f116455,%f116456,%f116457,%f116458};

	// end inline asm
	// begin inline asm
	mma.sync.aligned.m16n8k8.row.col.f32.f16.f16.f32 {%f116455,%f116456,%f116457,%f116458}, {%r1,%r2}, {%r3}, {%f116455,%f116456,%f116457,%f116458};

	// end inline asm
	// begin inline asm
	mma.sync.aligned.m16n8k8.row.col.f32.f16.f16.f32 {%f116455,%f116456,%f116457,%f116458}, {%r1,%r2}, {%r3}, {%f116455,%f116456,%f116457,%f116458};

	// end inline asm
	// begin inline asm
	mma.sync.aligned.m16n8k8.row.col.f32.f16.f16.f32 {%f116455,%f116456,%f116457,%f116458}, {%r1,%r2}, {%r3}, {%f116455,%f116456,%f116457,%f116458};

	// end inline asm
	// begin inline asm
	mma.sync.aligned.m16n8k8.row.col.f32.f16.f16.f32 {%f116455,%f116456,%f116457,%f116458}, {%r1,%r2}, {%r3}, {%f116455,%f116456,%f116457,%f116458};

	// end inline asm
	// begin inline asm
	mma.sync.aligned.m16n8k8.row.col.f32.f16.f16.f32 {%f116455,%f116456,%f116457,%f116458}, {%r1,%r2}, {%r3}, {%f116455,%f116456,%f116457,%f116458};

	// end inline asm
	// begin inline asm
	mma.sync.aligned.m16n8k8.row.col.f32.f16.f16.f32 {%f116455,%f116456,%f116457,%f116458}, {%r1,%r2}, {%r3}, {%f116455,%f116456,%f116457,%f116458};

	// end inline asm
	// begin inline asm
	mma.sync.aligned.m16n8k8.row.col.f32.f16.f16.f32 {%f116455,%f116456,%f116457,%f116458}, {%r1,%r2}, {%r3}, {%f116455,%f116456,%f116457,%f116458};

	// end inline asm
	// begin inline asm
	mma.sync.aligned.m16n8k8.row.col.f32.f16.f16.f32 {%f116455,%f116456,%f116457,%f116458}, {%r1,%r2}, {%r3}, {%f116455,%f116456,%f116457,%f116458};

	// end inline asm
	// begin inline asm
	mma.sync.aligned.m16n8k8.row.col.f32.f16.f16.f32 {%f116455,%f116456,%f116457,%f116458}, {%r1,%r2}, {%r3}, {%f116455,%f116456,%f116457,%f116458};

	// end inline asm
	// begin inline asm
	mma.sync.aligned.m16n8k8.row.col.f32.f16.f16.f32 {%f116455,%f116456,%f116457,%f116458}, {%r1,%r2}, {%r3}, {%f116455,%f116456,%f116457,%f116458};

	// end inline asm
	// begin inline asm
	mma.sync.aligned.m16n8k8.row.col.f32.f16.f16.f32 {%f116455,%f116456,%f116457,%f116458}, {%r1,%r2}, {%r3}, {%f116455,%f116456,%f116457,%f116458};

	// end inline asm
	// begin inline asm
	mma.sync.aligned.m16n8k8.row.col.f32.f16.f16.f32 {%f116455,%f116456,%f116457,%f116458}, {%r1,%r2}, {%r3}, {%f116455,%f116456,%f116457,%f116458};

	// end inline asm
	// begin inline asm
	mma.sync.aligned.m16n8k8.row.col.f32.f16.f16.f32 {%f116455,%f116456,%f116457,%f116458}, {%r1,%r2}, {%r3}, {%f116455,%f116456,%f116457,%f116458};

	// end inline asm
	// begin inline asm
	mma.sync.aligned.m16n8k8.row.col.f32.f16.f16.f32 {%f116455,%f116456,%f116457,%f116458}, {%r1,%r2}, {%r3}, {%f116455,%f116456,%f116457,%f116458};

	// end inline asm
	// begin inline asm
	mma.sync.aligned.m16n8k8.row.col.f32.f16.f16.f32 {%f116455,%f116456,%f116457,%f116458}, {%r1,%r2}, {%r3}, {%f116455,%f116456,%f116457,%f116458};

	// end inline asm
	// begin inline asm
	mma.sync.aligned.m16n8k8.row.col.f32.f16.f16.f32 {%f116455,%f116456,%f116457,%f116458}, {%r1,%r2}, {%r3}, {%f116455,%f116456,%f116457,%f116458};

	// end inline asm
	// begin inline asm
	mma.sync.aligned.m16n8k8.row.col.f32.f16.f16.f32 {%f116455,%f116456,%f116457,%f116458}, {%r1,%r2}, {%r3}, {%f116455,%f116456,%f116457,%f116458};

	// end inline asm
	// begin inline asm
	mma.sync.aligned.m16n8k8.row.col.f32.f16.f16.f32 {%f116455,%f116456,%f116457,%f116458}, {%r1,%r2}, {%r3}, {%f116455,%f116456,%f116457,%f116458};

	// end inline asm
	// begin inline asm
	mma.sync.aligned.m16n8k8.row.col.f32.f16.f16.f32 {%f116455,%f116456,%f116457,%f116458}, {%r1,%r2}, {%r3}, {%f116455,%f116456,%f116457,%f116458};

	// end inline asm
	// begin inline asm
	mma.sync.aligned.m16n8k8.row.col.f32.f16.f16.f32 {%f116455,%f116456,%f116457,%f116458}, {%r1,%r2}, {%r3}, {%f116455,%f116456,%f116457,%f116458};

	// end inline asm
	// begin inline asm
	mma.sync.aligned.m16n8k8.row.col.f32.f16.f16.f32 {%f116455,%f116456,%f116457,%f116458}, {%r1,%r2}, {%r3}, {%f116455,%f116456,%f116457,%f116458};

	// end inline asm
	// begin inline asm
	mma.sync.aligned.m16n8k8.row.col.f32.f16.f16.f32 {%f116455,%f116456,%f116457,%f116458}, {%r1,%r2}, {%r3}, {%f116455,%f116456,%f116457,%f116458};

	// end inline asm
	// begin inline asm
	mma.sync.aligned.m16n8k8.row.col.f32.f16.f16.f32 {%f116455,%f116456,%f116457,%f116458}, {%r1,%r2}, {%r3}, {%f116455,%f116456,%f116457,%f116458};

	// end inline asm
	// begin inline asm
	mma.sync.aligned.m16n8k8.row.col.f32.f16.f16.f32 {%f116455,%f116456,%f116457,%f116458}, {%r1,%r2}, {%r3}, {%f116455,%f116456,%f116457,%f116458};

	// end inline asm
	// begin inline asm
	mma.sync.aligned.m16n8k8.row.col.f32.f16.f16.f32 {%f116455,%f116456,%f116457,%f116458}, {%r1,%r2}, {%r3}, {%f116455,%f116456,%f116457,%f116458};

	// end inline asm
	// begin inline asm
	mma.sync.aligned.m16n8k8.row.col.f32.f16.f16.f32 {%f116455,%f116456,%f116457,%f116458}, {%r1,%r2}, {%r3}, {%f116455,%f116456,%f116457,%f116458};

	// end inline asm
	// begin inline asm
	mma.sync.aligned.m16n8k8.row.col.f32.f16.f16.f32 {%f116455,%f116456,%f116457,%f116458}, {%r1,%r2}, {%r3}, {%f116455,%f116456,%f116457,%f116458};

	// end inline asm
	// begin inline asm
	mma.sync.aligned.m16n8k8.row.col.f32.f16.f16.f32 {%f116455,%f116456,%f116457,%f116458}, {%r1,%r2}, {%r3}, {%f116455,%f116456,%f116457,%f116458};

	// end inline asm
	// begin inline asm
	mma.sync.aligned.m16n8k8.row.col.f32.f16.f16.f32 {%f116455,%f116456,%f116457,%f116458}, {%r1,%r2}, {%r3}, {%f116455,%f116456,%f116457,%f116458};

	// end inline asm
	// begin inline asm
	mma.sync.aligned.m16n8k8.row.col.f32.f16.f16.f32 {%f116455,%f116456,%f116457,%f116458}, {%r1,%r2}, {%r3}, {%f116455,%f116456,%f116457,%f116458};

	// end inline asm
	// begin inline asm
	mma.sync.aligned.m16n8k8.row.col.f32.f16.f16.f32 {%f116455,%f116456,%f116457,%f116458}, {%r1,%r2}, {%r3}, {%f116455,%f116456,%f116457,%f116458};

	// end inline asm
	// begin inline asm
	mma.sync.aligned.m16n8k8.row.col.f32.f16.f16.f32 {%f116455,%f116456,%f116457,%f116458}, {%r1,%r2}, {%r3}, {%f116455,%f116456,%f116457,%f116458};

	// end inline asm
	mov.f32 	%f119296, %f116456;
	mov.f32 	%f119298, %f116458;
	mov.f32 	%f119295, %f116455;
	mov.f32 	%f119297, %f116457;
	// begin inline asm
	mma.sync.aligned.m16n8k8.row.col.f32.f16.f16.f32 {%f119295,%f119296,%f119297,%f119298}, {%r1,%r2}, {%r3}, {%f119295,%f119296,%f119297,%f119298};

	// end inline asm
	// begin inline asm
	mma.sync.aligned.m16n8k8.row.col.f32.f16.f16.f32 {%f119295,%f119296,%f119297,%f119298}, {%r1,%r2}, {%r3}, {%f119295,%f119296,%f119297,%f119298};

	// end inline asm
	// begin inline asm
	mma.sync.aligned.m16n8k8.row.col.f32.f16.f16.f32 {%f119295,%f119296,%f119297,%f119298}, {%r1,%r2}, {%r3}, {%f119295,%f119296,%f119297,%f119298};

	// end inline asm
	// begin inline asm
	mma.sync.aligned.m16n8k8.row.col.f32.f16.f16.f32 {%f119295,%f119296,%f119297,%f119298}, {%r1,%r2}, {%r3}, {%f119295,%f119296,%f119297,%f119298};

	// end inline asm
	// begin inline asm
	mma.sync.aligned.m16n8k8.row.col.f32.f16.f16.f32 {%f119295,%f119296,%f119297,%f119298}, {%r1,%r2}, {%r3}, {%f119295,%f119296,%f119297,%f119298};

	// end inline asm
	// begin inline asm
	mma.sync.aligned.m16n8k8.row.col.f32.f16.f16.f32 {%f119295,%f119296,%f119297,%f119298}, {%r1,%r2}, {%r3}, {%f119295,%f119296,%f119297,%f119298};

	// end inline asm
	// begin inline asm
	mma.sync.aligned.m16n8k8.row.col.f32.f16.f16.f32 {%f119295,%f119296,%f119297,%f119298}, {%r1,%r2}, {%r3}, {%f119295,%f119296,%f119297,%f119298};

	// end inline asm
	// begin inline asm
	mma.sync.aligned.m16n8k8.row.col.f32.f16.f16.f32 {%f119295,%f119296,%f119297,%f119298}, {%r1,%r2}, {%r3}, {%f119295,%f119296,%f119297,%f119298};

	// end inline asm
	// begin inline asm
	mma.sync.aligned.m16n8k8.row.col.f32.f16.f16.f32 {%f119295,%f119296,%f119297,%f119298}, {%r1,%r2}, {%r3}, {%f119295,%f119296,%f119297,%f119298};

	// end inline asm
	// begin inline asm
	mma.sync.aligned.m16n8k8.row.col.f32.f16.f16.f32 {%f119295,%f119296,%f119297,%f119298}, {%r1,%r2}, {%r3}, {%f119295,%f119296,%f119297,%f119298};

	// end inline asm
	// begin inline asm
	mma.sync.aligned.m16n8k8.row.col.f32.f16.f16.f32 {%f119295,%f119296,%f119297,%f119298}, {%r1,%r2}, {%r3}, {%f119295,%f119296,%f119297,%f119298};

	// end inline asm
	// begin inline asm
	mma.sync.aligned.m16n8k8.row.col.f32.f16.f16.f32 {%f119295,%f119296,%f119297,%f119298}, {%r1,%r2}, {%r3}, {%f119295,%f119296,%f119297,%f119298};

	// end inline asm
	// begin inline asm
	mma.sync.aligned.m16n8k8.row.col.f32.f16.f16.f32 {%f119295,%f119296,%f119297,%f119298}, {%r1,%r2}, {%r3}, {%f119295,%f119296,%f119297,%f119298};

	// end inline asm
	// begin inline asm
	mma.sync.aligned.m16n8k8.row.col.f32.f16.f16.f32 {%f119295,%f119296,%f119297,%f119298}, {%r1,%r2}, {%r3}, {%f119295,%f119296,%f119297,%f119298};

	// end inline asm
	// begin inline asm
	mma.sync.aligned.m16n8k8.row.col.f32.f16.f16.f32 {%f119295,%f119296,%f119297,%f119298}, {%r1,%r2}, {%r3}, {%f119295,%f119296,%f119297,%f119298};

	// end inline asm
	// begin inline asm
	mma.sync.aligned.m16n8k8.row.col.f32.f16.f16.f32 {%f119295,%f119296,%f119297,%f119298}, {%r1,%r2}, {%r3}, {%f119295,%f119296,%f119297,%f119298};

	// end inline asm
	// begin inline asm
	mma.sync.aligned.m16n8k8.row.col.f32.f16.f16.f32 {%f119295,%f119296,%f119297,%f119298}, {%r1,%r2}, {%r3}, {%f119295,%f119296,%f119297,%f119298};

	// end inline asm
	// begin inline asm
	mma.sync.aligned.m16n8k8.row.col.f32.f16.f16.f32 {%f119295,%f119296,%f119297,%f119298}, {%r1,%r2}, {%r3}, {%f119295,%f119296,%f119297,%f119298};

	// end inline asm
	// begin inline asm
	mma.sync.aligned.m16n8k8.row.col.f32.f16.f16.f32 {%f119295,%f119296,%f119297,%f119298}, {%r1,%r2}, {%r3}, {%f119295,%f119296,%f119297,%f119298};

	// end inline asm
	// begin inline asm
	mma.sync.aligned.m16n8k8.row.col.f32.f16.f16.f32 {%f119295,%f119296,%f119297,%f119298}, {%r1,%r2}, {%r3}, {%f119295,%f119296,%f119297,%f119298};

	// end inline asm
	// begin inline asm
	mma.sync.aligned.m16n8k8.row.col.f32.f16.f16.f32 {%f119295,%f119296,%f119297,%f119298}, {%r1,%r2}, {%r3}, {%f119295,%f119296,%f119297,%f119298};

	// end inline asm
	// begin inline asm
	mma.sync.aligned.m16n8k8.row.col.f32.f16.f16.f32 {%f119295,%f119296,%f119297,%f119298}, {%r1,%r2}, {%r3}, {%f119295,%f119296,%f119297,%f119298};

	// end inline asm
	// begin inline asm
	mma.sync.aligned.m16n8k8.row.col.f32.f16.f16.f32 {%f119295,%f119296,%f119297,%f119298}, {%r1,%r2}, {%r3}, {%f119295,%f119296,%f119297,%f119298};

	// end inline asm
	// begin inline asm
	mma.sync.aligned.m16n8k8.row.col.f32.f16.f16.f32 {%f119295,%f119296,%f119297,%f119298}, {%r1,%r2}, {%r3}, {%f119295,%f119296,%f119297,%f119298};

	// end inline asm
	// begin inline asm
	mma.sync.aligned.m16n8k8.row.col.f32.f16.f16.f32 {%f119295,%f119296,%f119297,%f119298}, {%r1,%r2}, {%r3}, {%f119295,%f119296,%f119297,%f119298};

	// end inline asm
	// begin inline asm
	mma.sync.aligned.m16n8k8.row.col.f32.f16.f16.f32 {%f119295,%f119296,%f119297,%f119298}, {%r1,%r2}, {%r3}, {%f119295,%f119296,%f119297,%f119298};

	// end inline asm
	// begin inline asm
	mma.sync.aligned.m16n8k8.row.col.f32.f16.f16.f32 {%f119295,%f119296,%f119297,%f119298}, {%r1,%r2}, {%r3}, {%f119295,%f119296,%f119297,%f119298};

	// end inline asm
	// begin inline asm
	mma.sync.aligned.m16n8k8.row.col.f32.f16.f16.f32 {%f119295,%f119296,%f119297,%f119298}, {%r1,%r2}, {%r3}, {%f119295,%f119296,%f119297,%f119298};

	// end inline asm
	// begin inline asm
	mma.sync.aligned.m16n8k8.row.col.f32.f16.f16.f32 {%f119295,%f119296,%f119297,%f119298}, {%r1,%r2}, {%r3}, {%f119295,%f119296,%f119297,%f119298};

	// end inline asm
	// begin inline asm
	mma.sync.aligned.m16n8k8.row.col.f32.f16.f16.f32 {%f119295,%f119296,%f119297,%f119298}, {%r1,%r2}, {%r3}, {%f119295,%f119296,%f119297,%f119298};

	// end inline asm
	// begin inline asm
	mma.sync.aligned.m16n8k8.row.col.f32.f16.f16.f32 {%f119295,%f119296,%f119297,%f119298}, {%r1,%r2}, {%r3}, {%f119295,%f119296,%f119297,%f119298};

	// end inline asm
	// begin inline asm
	mma.sync.aligned.m16n8k8.row.col.f32.f16.f16.f32 {%f119295,%f119296,%f119297,%f119298}, {%r1,%r2}, {%r3}, {%f119295,%f119296,%f119297,%f119298};

	// end inline asm
	// begin inline asm
	mma.sync.aligned.m16n8k8.row.col.f32.f16.f16.f32 {%f119295,%f119296,%f119297,%f119298}, {%r1,%r2}, {%r3}, {%f119295,%f119296,%f119297,%f119298};

	// end inline asm
	// begin inline asm
	mma.sync.aligned.m16n8k8.row.col.f32.f16.f16.f32 {%f119295,%f119296,%f119297,%f119298}, {%r1,%r2}, {%r3}, {%f119295,%f119296,%f119297,%f119298};

	// end inline asm
	// begin inline asm
	mma.sync.aligned.m16n8k8.row.col.f32.f16.f16.f32 {%f119295,%f119296,%f119297,%f119298}, {%r1,%r2}, {%r3}, {%f119295,%f119296,%f119297,%f119298};

	// end inline asm
	// begin inline asm
	mma.sync.aligned.m16n8k8.row.col.f32.f16.f16.f32 {%f119295,%f119296,%f119297,%f119298}, {%r1,%r2}, {%r3}, {%f119295,%f119296,%f119297,%f119298};

	// end inline asm
	// begin inline asm
	mma.sync.aligned.m16n8k8.row.col.f32.f16.f16.f32 {%f119295,%f119296,%f119297,%f119298}, {%r1,%r2}, {%r3}, {%f119295,%f119296,%f119297,%f119298};

	// end inline asm
	// begin inline asm
	mma.sync.aligned.m16n8k8.row.col.f32.f16.f16.f32 {%f119295,%f119296,%f119297,%f119298}, {%r1,%r2}, {%r3}, {%f119295,%f119296,%f119297,%f119298};

	// end inline asm
	// begin inline asm
	mma.sync.aligned.m16n8k8.row.col.f32.f16.f16.f32 {%f119295,%f119296,%f119297,%f119298}, {%r1,%r2}, {%r3}, {%f119295,%f119296,%f119297,%f119298};

	// end inline asm
	// begin inline asm
	mma.sync.aligned.m16n8k8.row.col.f32.f16.f16.f32 {%f119295,%f119296,%f119297,%f119298}, {%r1,%r2}, {%r3}, {%f119295,%f119296,%f119297,%f119298};

	// end inline asm
	// begin inline asm
	mma.sync.aligned.m16n8k8.row.col.f32.f16.f16.f32 {%f119295,%f119296,%f119297,%f119298}, {%r1,%r2}, {%r3}, {%f119295,%f119296,%f119297,%f119298};

	// end inline asm
	// begin inline asm
	mma.sync.aligned.m16n8k8.row.col.f32.f16.f16.f32 {%f119295,%f119296,%f119297,%f119298}, {%r1,%r2}, {%r3}, {%f119295,%f119296,%f119297,%f119298};

	// end inline asm
	// begin inline asm
	mma.sync.aligned.m16n8k8.row.col.f32.f16.f16.f32 {%f119295,%f119296,%f119297,%f119298}, {%r1,%r2}, {%r3}, {%f119295,%f119296,%f119297,%f119298};

	// end inline asm
	// begin inline asm
	mma.sync.aligned.m16n8k8.row.col.f32.f16.f16.f32 {%f119295,%f119296,%f119297,%f119298}, {%r1,%r2}, {%r3}, {%f119295,%f119296,%f119297,%f119298};

	// end inline asm
	// begin inline asm
	mma.sync.aligned.m16n8k8.row.col.f32.f16.f16.f32 {%f119295,%f119296,%f119297,%f119298}, {%r1,%r2}, {%r3}, {%f119295,%f119296,%f119297,%f119298};

	// end inline asm
	// begin inline asm
	mma.sync.aligned.m16n8k8.row.col.f32.f16.f16.f32 {%f119295,%f119296,%f119297,%f119298}, {%r1,%r2}, {%r3}, {%f119295,%f119296,%f119297,%f119298};

	// end inline asm
	// begin inline asm
	mma.sync.aligned.m16n8k8.row.col.f32.f16.f16.f32 {%f119295,%f119296,%f119297,%f119298}, {%r1,%r2}, {%r3}, {%f119295,%f119296,%f119297,%f119298};

	// end inline asm
	// begin inline asm
	mma.sync.aligned.m16n8k8.row.col.f32.f16.f16.f32 {%f119295,%f119296,%f119297,%f119298}, {%r1,%r2}, {%r3}, {%f119295,%f119296,%f119297,%f119298};

	// end inline asm
	// begin inline asm
	mma.sync.aligned.m16n8k8.row.col.f32.f16.f16.f32 {%f119295,%f119296,%f119297,%f119298}, {%r1,%r2}, {%r3}, {%f119295,%f119296,%f119297,%f119298};

	// end inline asm
	// begin inline asm
	mma.sync.aligned.m16n8k8.row.col.f32.f16.f16.f32 {%f119295,%f119296,%f119297,%f119298}, {%r1,%r2}, {%r3}, {%f119295,%f119296,%f119297,%f119298};

	// end inline asm
	// begin inline asm
	mma.sync.aligned.m16n8k8.row.col.f32.f16.f16.f32 {%f119295,%f119296,%f119297,%f119298}, {%r1,%r2}, {%r3}, {%f119295,%f119296,%f119297,%f119298};

	// end inline asm
	// begin inline asm
	mma.sync.aligned.m16n8k8.row.col.f32.f16.f16.f32 {%f119295,%f119296,%f119297,%f119298}, {%r1,%r2}, {%r3}, {%f119295,%f119296,%f119297,%f119298};

	// end inline asm
	// begin inline asm
	mma.sync.aligned.m16n8k8.row.col.f32.f16.f16.f32 {%f119295,%f119296,%f119297,%f119298}, {%r1,%r2}, {%r3}, {%f119295,%f119296,%f119297,%f119298};

	// end inline asm
	// begin inline asm
	mma.sync.aligned.m16n8k8.row.col.f32.f16.f16.f32 {%f119295,%f119296,%f119297,%f119298}, {%r1,%r2}, {%r3}, {%f119295,%f119296,%f119297,%f119298};

	// end inline asm
	// begin inline asm
	mma.sync.aligned.m16n8k8.row.col.f32.f16.f16.f32 {%f119295,%f119296,%f119297,%f119298}, {%r1,%r2}, {%r3}, {%f119295,%f119296,%f119297,%f119298};

	// end inline asm
	// begin inline asm
	mma.sync.aligned.m16n8k8.row.col.f32.f16.f16.f32 {%f119295,%f119296,%f119297,%f119298}, {%r1,%r2}, {%r3}, {%f119295,%f119296,%f119297,%f119298};

	// end inline asm
	// begin inline asm
	mma.sync.aligned.m16n8k8.row.col.f32.f16.f16.f32 {%f119295,%f119296,%f119297,%f119298}, {%r1,%r2}, {%r3}, {%f119295,%f119296,%f119297,%f119298};

	// end inline asm
	// begin inline asm
	mma.sync.aligned.m16n8k8.row.col.f32.f16.f16.f32 {%f119295,%f119296,%f119297,%f119298}, {%r1,%r2}, {%r3}, {%f119295,%f119296,%f119297,%f119298};

	// end inline asm
	// begin inline asm
	mma.sync.aligned.m16n8k8.row.col.f32.f16.f16.f32 {%f119295,%f119296,%f119297,%f119298}, {%r1,%r2}, {%r3}, {%f119295,%f119296,%f119297,%f119298};

	// end inline asm
	// begin inline asm
	mma.sync.aligned.m16n8k8.row.col.f32.f16.f16.f32 {%f119295,%f119296,%f119297,%f119298}, {%r1,%r2}, {%r3}, {%f119295,%f119296,%f119297,%f119298};

	// end inline asm
	// begin inline asm
	mma.sync.aligned.m16n8k8.row.col.f32.f16.f16.f32 {%f119295,%f119296,%f119297,%f119298}, {%r1,%r2}, {%r3}, {%f119295,%f119296,%f119297,%f119298};

	// end inline asm
	// begin inline asm
	mma.sync.aligned.m16n8k8.row.col.f32.f16.f16.f32 {%f119295,%f119296,%f119297,%f119298}, {%r1,%r2}, {%r3}, {%f119295,%f119296,%f119297,%f119298};

	// end inline asm
	// begin inline asm
	mma.sync.aligned.m16n8k8.row.col.f32.f16.f16.f32 {%f119295,%f119296,%f119297,%f119298}, {%r1,%r2}, {%r3}, {%f119295,%f119296,%f119297,%f119298};

	// end inline asm
	// begin inline asm
	mma.sync.aligned.m16n8k8.row.col.f32.f16.f16.f32 {%f119295,%f119296,%f119297,%f119298}, {%r1,%r2}, {%r3}, {%f119295,%f119296,%f119297,%f119298};

	// end inline asm
	// begin inline asm
	mma.sync.aligned.m16n8k8.row.col.f32.f16.f16.f32 {%f119295,%f119296,%f119297,%f119298}, {%r1,%r2}, {%r3}, {%f119295,%f119296,%f119297,%f119298};

	// end inline asm
	// begin inline asm
	mma.sync.aligned.m16n8k8.row.col.f32.f16.f16.f32 {%f119295,%f119296,%f119297,%f119298}, {%r1,%r2}, {%r3}, {%f119295,%f119296,%f119297,%f119298};

	// end inline asm
	// begin inline asm
	mma.sync.aligned.m16n8k8.row.col.f32.f16.f16.f32 {%f119295,%f119296,%f119297,%f119298}, {%r1,%r2}, {%r3}, {%f119295,%f119296,%f119297,%f119298};

	// end inline asm
	// begin inline asm
	mma.sync.aligned.m16n8k8.row.col.f32.f16.f16.f32 {%f119295,%f119296,%f119297,%f119298}, {%r1,%r2}, {%r3}, {%f119295,%f119296,%f119297,%f119298};

	// end inline asm
	// begin inline asm
	mma.sync.aligned.m16n8k8.row.col.f32.f16.f16.f32 {%f119295,%f119296,%f119297,%f119298}, {%r1,%r2}, {%r3}, {%f119295,%f119296,%f119297,%f119298};

	// end inline asm
	// begin inline asm
	mma.sync.aligned.m16n8k8.row.col.f32.f16.f16.f32 {%f119295,%f119296,%f119297,%f119298}, {%r1,%r2}, {%r3}, {%f119295,%f119296,%f119297,%f119298};

	// end inline asm
	// begin inline asm
	mma.sync.aligned.m16n8k8.row.col.f32.f16.f16.f32 {%f119295,%f119296,%f119297,%f119298}, {%r1,%r2}, {%r3}, {%f119295,%f119296,%f119297,%f119298};

	// end inline asm
	// begin inline asm
	mma.sync.aligned.m16n8k8.row.col.f32.f16.f16.f32 {%f119295,%f119296,%f119297,%f119298}, {%r1,%r2}, {%r3}, {%f119295,%f119296,%f119297,%f119298};

	// end inline asm
	// begin inline asm
	mma.sync.aligned.m16n8k8.row.col.f32.f16.f16.f32 {%f119295,%f119296,%f119297,%f119298}, {%r1,%r2}, {%r3}, {%f119295,%f119296,%f119297,%f119298};

	// end inline asm
	// begin inline asm
	mma.sync.aligned.m16n8k8.row.col.f32.f16.f16.f32 {%f119295,%f119296,%f119297,%f119298}, {%r1,%r2}, {%r3}, {%f119295,%f119296,%f119297,%f119298};

	// end inline asm
	// begin inline asm
	mma.sync.aligned.m16n8k8.row.col.f32.f16.f16.f32 {%f119295,%f119296,%f119297,%f119298}, {%r1,%r2}, {%r3}, {%f119295,%f119296,%f119297,%f119298};

	// end inline asm
	// begin inline asm
	mma.sync.aligned.m16n8k8.row.col.f32.f16.f16.f32 {%f119295,%f119296,%f119297,%f119298}, {%r1,%r2}, {%r3}, {%f119295,%f119296,%f119297,%f119298};

	// end inline asm
	// begin inline asm
	mma.sync.aligned.m16n8k8.row.col.f32.f16.f16.f32 {%f119295,%f119296,%f119297,%f119298}, {%r1,%r2}, {%r3}, {%f119295,%f119296,%f119297,%f119298};

	// end inline asm
	// begin inline asm
	mma.sync.aligned.m16n8k8.row.col.f32.f16.f16.f32 {%f119295,%f119296,%f119297,%f119298}, {%r1,%r2}, {%r3}, {%f119295,%f119296,%f119297,%f119298};

	// end inline asm
	// begin inline asm
	mma.sync.aligned.m16n8k8.row.col.f32.f16.f16.f32 {%f119295,%f119296,%f119297,%f119298}, {%r1,%r2}, {%r3}, {%f119295,%f119296,%f119297,%f119298};

	// end inline asm
	// begin inline asm
	mma.sync.aligned.m16n8k8.row.col.f32.f16.f16.f32 {%f119295,%f119296,%f119297,%f119298}, {%r1,%r2}, {%r3}, {%f119295,%f119296,%f119297,%f119298};

	// end inline asm
	// begin inline asm
	mma.sync.aligned.m16n8k8.row.col.f32.f16.f16.f32 {%f119295,%f119296,%f119297,%f119298}, {%r1,%r2}, {%r3}, {%f119295,%f119296,%f119297,%f119298};

	// end inline asm
	// begin inline asm
	mma.sync.aligned.m16n8k8.row.col.f32.f16.f16.f32 {%f119295,%f119296,%f119297,%f119298}, {%r1,%r2}, {%r3}, {%f119295,%f119296,%f119297,%f119298};

	// end inline asm
	// begin inline asm
	mma.sync.aligned.m16n8k8.row.col.f32.f16.f16.f32 {%f119295,%f119296,%f119297,%f119298}, {%r1,%r2}, {%r3}, {%f119295,%f119296,%f119297,%f119298};

	// end inline asm
	// begin inline asm
	mma.sync.aligned.m16n8k8.row.col.f32.f16.f16.f32 {%f119295,%f119296,%f119297,%f119298}, {%r1,%r2}, {%r3}, {%f119295,%f119296,%f119297,%f119298};

	// end inline asm
	// begin inline asm
	mma.sync.aligned.m16n8k8.row.col.f32.f16.f16.f32 {%f119295,%f119296,%f119297,%f119298}, {%r1,%r2}, {%r3}, {%f119295,%f119296,%f119297,%f119298};

	// end inline asm
	// begin inline asm
	mma.sync.aligned.m16n8k8.row.col.f32.f16.f16.f32 {%f119295,%f119296,%f119297,%f119298}, {%r1,%r2}, {%r3}, {%f119295,%f119296,%f119297,%f119298};

	// end inline asm
	// begin inline asm
	mma.sync.aligned.m16n8k8.row.col.f32.f16.f16.f32 {%f119295,%f119296,%f119297,%f119298}, {%r1,%r2}, {%r3}, {%f119295,%f119296,%f119297,%f119298};

	// end inline asm
	// begin inline asm
	mma.sync.aligned.m16n8k8.row.col.f32.f16.f16.f32 {%f119295,%f119296,%f119297,%f119298}, {%r1,%r2}, {%r3}, {%f119295,%f119296,%f119297,%f119298};

	// end inline asm
	// begin inline asm
	mma.sync.aligned.m16n8k8.row.col.f32.f16.f16.f32 {%f119295,%f119296,%f119297,%f119298}, {%r1,%r2}, {%r3}, {%f119295,%f119296,%f119297,%f119298};

	// end inline asm
	// begin inline asm
	mma.sync.aligned.m16n8k8.row.col.f32.f16.f16.f32 {%f119295,%f119296,%f119297,%f119298}, {%r1,%r2}, {%r3}, {%f119295,%f119296,%f119297,%f119298};

	// end inline asm
	// begin inline asm
	mma.sync.aligned.m16n8k8.row.col.f32.f16.f16.f32 {%f119295,%f119296,%f119297,%f119298}, {%r1,%r2}, {%r3}, {%f119295,%f119296,%f119297,%f119298};

	// end inline asm
	// begin inline asm
	mma.sync.aligned.m16n8k8.row.col.f32.f16.f16.f32 {%f119295,%f119296,%f119297,%f119298}, {%r1,%r2}, {%r3}, {%f119295,%f119296,%f119297,%f119298};

	// end inline asm
	// begin inline asm
	mma.sync.aligned.m16n8k8.row.col.f32.f16.f16.f32 {%f119295,%f119296,%f119297,%f119298}, {%r1,%r2}, {%r3}, {%f119295,%f119296,%f119297,%f119298};

	// end inline asm
	// begin inline asm
	mma.sync.aligned.m16n8k8.row.col.f32.f16.f16.f32 {%f119295,%f119296,%f119297,%f119298}, {%r1,%r2}, {%r3}, {%f119295,%f119296,%f119297,%f119298};

	// end inline asm
	// begin inline asm
	mma.sync.aligned.m16n8k8.row.col.f32.f16.f16.f32 {%f119295,%f119296,%f119297,%f119298}, {%r1,%r2}, {%r3}, {%f119295,%f119296,%f119297,%f119298};

	// end inline asm
	// begin inline asm
	mma.sync.aligned.m16n8k8.row.col.f32.f16.f16.f32 {%f119295,%f119296,%f119297,%f119298}, {%r1,%r2}, {%r3}, {%f119295,%f119296,%f119297,%f119298};

	// end inline asm
	// begin inline asm
	mma.sync.aligned.m16n8k8.row.col.f32.f16.f16.f32 {%f119295,%f119296,%f119297,%f119298}, {%r1,%r2}, {%r3}, {%f119295,%f119296,%f119297,%f119298};

	// end inline asm
	// begin inline asm
	mma.sync.aligned.m16n8k8.row.col.f32.f16.f16.f32 {%f119295,%f119296,%f119297,%f119298}, {%r1,%r2}, {%r3}, {%f119295,%f119296,%f119297,%f119298};

	// end inline asm
	// begin inline asm
	mma.sync.aligned.m16n8k8.row.col.f32.f16.f16.f32 {%f119295,%f119296,%f119297,%f119298}, {%r1,%r2}, {%r3}, {%f119295,%f119296,%f119297,%f119298};

	// end inline asm
	// begin inline asm
	mma.sync.aligned.m16n8k8.row.col.f32.f16.f16.f32 {%f119295,%f119296,%f119297,%f119298}, {%r1,%r2}, {%r3}, {%f119295,%f119296,%f119297,%f119298};

	// end inline asm
	// begin inline asm
	mma.sync.aligned.m16n8k8.row.col.f32.f16.f16.f32 {%f119295,%f119296,%f119297,%f119298}, {%r1,%r2}, {%r3}, {%f119295,%f119296,%f119297,%f119298};

	// end inline asm
	// begin inline asm
	mma.sync.aligned.m16n8k8.row.col.f32.f16.f16.f32 {%f119295,%f119296,%f119297,%f119298}, {%r1,%r2}, {%r3}, {%f119295,%f119296,%f119297,%f119298};

	// end inline asm
	// begin inline asm
	mma.sync.aligned.m16n8k8.row.col.f32.f16.f16.f32 {%f119295,%f119296,%f119297,%f119298}, {%r1,%r2}, {%r3}, {%f119295,%f119296,%f119297,%f119298};

	// end inline asm
	// begin inline asm
	mma.sync.aligned.m16n8k8.row.col.f32.f16.f16.f32 {%f119295,%f119296,%f119297,%f119298}, {%r1,%r2}, {%r3}, {%f119295,%f119296,%f119297,%f119298};

	// end inline asm
	// begin inline asm
	mma.sync.aligned.m16n8k8.row.col.f32.f16.f16.f32 {%f119295,%f119296,%f119297,%f119298}, {%r1,%r2}, {%r3}, {%f119295,%f119296,%f119297,%f119298};

	// end inline asm
	// begin inline asm
	mma.sync.aligned.m16n8k8.row.col.f32.f16.f16.f32 {%f119295,%f119296,%f119297,%f119298}, {%r1,%r2}, {%r3}, {%f119295,%f119296,%f119297,%f119298};

	// end inline asm
	// begin inline asm
	mma.sync.aligned.m16n8k8.row.col.f32.f16.f16.f32 {%f119295,%f119296,%f119297,%f119298}, {%r1,%r2}, {%r3}, {%f119295,%f119296,%f119297,%f119298};

	// end inline asm
	// begin inline asm
	mma.sync.aligned.m16n8k8.row.col.f32.f16.f16.f32 {%f119295,%f119296,%f119297,%f119298}, {%r1,%r2}, {%r3}, {%f119295,%f119296,%f119297,%f119298};

	// end inline asm
	// begin inline asm
	mma.sync.aligned.m16n8k8.row.col.f32.f16.f16.f32 {%f119295,%f119296,%f119297,%f119298}, {%r1,%r2}, {%r3}, {%f119295,%f119296,%f119297,%f119298};

	// end inline asm
	// begin inline asm
	mma.sync.aligned.m16n8k8.row.col.f32.f16.f16.f32 {%f119295,%f119296,%f119297,%f119298}, {%r1,%r2}, {%r3}, {%f119295,%f119296,%f119297,%f119298};

	// end inline asm
	// begin inline asm
	mma.sync.aligned.m16n8k8.row.col.f32.f16.f16.f32 {%f119295,%f119296,%f119297,%f119298}, {%r1,%r2}, {%r3}, {%f119295,%f119296,%f119297,%f119298};

	// end inline asm
	// begin inline asm
	mma.sync.aligned.m16n8k8.row.col.f32.f16.f16.f32 {%f119295,%f119296,%f119297,%f119298}, {%r1,%r2}, {%r3}, {%f119295,%f119296,%f119297,%f119298};

	// end inline asm
	// begin inline asm
	mma.sync.aligned.m16n8k8.row.col.f32.f16.f16.f32 {%f119295,%f119296,%f119297,%f119298}, {%r1,%r2}, {%r3}, {%f119295,%f119296,%f119297,%f119298};

	// end inline asm
	// begin inline asm
	mma.sync.aligned.m16n8k8.row.col.f32.f16.f16.f32 {%f119295,%f119296,%f119297,%f119298}, {%r1,%r2}, {%r3}, {%f119295,%f119296,%f119297,%f119298};

	// end inline asm
	// begin inline asm
	mma.sync.aligned.m16n8k8.row.col.f32.f16.f16.f32 {%f119295,%f119296,%f119297,%f119298}, {%r1,%r2}, {%r3}, {%f119295,%f119296,%f119297,%f119298};

	// end inline asm
	// begin inline asm
	mma.sync.aligned.m16n8k8.row.col.f32.f16.f16.f32 {%f119295,%f119296,%f119297,%f119298}, {%r1,%r2}, {%r3}, {%f119295,%f119296,%f119297,%f119298};

	// end inline asm
	// begin inline asm
	mma.sync.aligned.m16n8k8.row.col.f32.f16.f16.f32 {%f119295,%f119296,%f119297,%f119298}, {%r1,%r2}, {%r3}, {%f119295,%f119296,%f119297,%f119298};

	// end inline asm
	// begin inline asm
	mma.sync.aligned.m16n8k8.row.col.f32.f16.f16.f32 {%f119295,%f119296,%f119297,%f119298}, {%r1,%r2}, {%r3}, {%f119295,%f119296,%f119297,%f119298};

	// end inline asm
	// begin inline asm
	mma.sync.aligned.m16n8k8.row.col.f32.f16.f16.f32 {%f119295,%f119296,%f119297,%f119298}, {%r1,%r2}, {%r3}, {%f119295,%f119296,%f119297,%f119298};

	// end inline asm
	// begin inline asm
	mma.sync.aligned.m16n8k8.row.col.f32.f16.f16.f32 {%f119295,%f119296,%f119297,%f119298}, {%r1,%r2}, {%r3}, {%f119295,%f119296,%f119297,%f119298};

	// end inline asm
	// begin inline asm
	mma.sync.aligned.m16n8k8.row.col.f32.f16.f16.f32 {%f119295,%f119296,%f119297,%f119298}, {%r1,%r2}, {%r3}, {%f119295,%f119296,%f119297,%f119298};

	// end inline asm
	// begin inline asm
	mma.sync.aligned.m16n8k8.row.col.f32.f16.f16.f32 {%f119295,%f119296,%f119297,%f119298}, {%r1,%r2}, {%r3}, {%f119295,%f119296,%f119297,%f119298};

	// end inline asm
	// begin inline asm
	mma.sync.aligned.m16n8k8.row.col.f32.f16.f16.f32 {%f119295,%f119296,%f119297,%f119298}, {%r1,%r2}, {%r3}, {%f119295,%f119296,%f119297,%f119298};

	// end inline asm
	// begin inline asm
	mma.sync.aligned.m16n8k8.row.col.f32.f16.f16.f32 {%f119295,%f119296,%f119297,%f119298}, {%r1,%r2}, {%r3}, {%f119295,%f119296,%f119297,%f119298};

	// end inline asm
	// begin inline asm
	mma.sync.aligned.m16n8k8.row.col.f32.f16.f16.f32 {%f119295,%f119296,%f119297,%f119298}, {%r1,%r2}, {%r3}, {%f119295,%f119296,%f119297,%f119298};

	// end inline asm
	// begin inline asm
	mma.sync.aligned.m16n8k8.row.col.f32.f16.f16.f32 {%f119295,%f119296,%f119297,%f119298}, {%r1,%r2}, {%r3}, {%f119295,%f119296,%f119297,%f119298};

	// end inline asm
	// begin inline asm
	mma.sync.aligned.m16n8k8.row.col.f32.f16.f16.f32 {%f119295,%f119296,%f119297,%f119298}, {%r1,%r2}, {%r3}, {%f119295,%f119296,%f119297,%f119298};

	// end inline asm
	// begin inline asm
	mma.sync.aligned.m16n8k8.row.col.f32.f16.f16.f32 {%f119295,%f119296,%f119297,%f119298}, {%r1,%r2}, {%r3}, {%f119295,%f119296,%f119297,%f119298};

	// end inline asm
	// begin inline asm
	mma.sync.aligned.m16n8k8.row.col.f32.f16.f16.f32 {%f119295,%f119296,%f119297,%f119298}, {%r1,%r2}, {%r3}, {%f119295,%f119296,%f119297,%f119298};

	// end inline asm
	// begin inline asm
	mma.sync.aligned.m16n8k8.row.col.f32.f16.f16.f32 {%f119295,%f119296,%f119297,%f119298}, {%r1,%r2}, {%r3}, {%f119295,%f119296,%f119297,%f119298};

	// end inline asm
	// begin inline asm
	mma.sync.aligned.m16n8k8.row.col.f32.f16.f16.f32 {%f119295,%f119296,%f119297,%f119298}, {%r1,%r2}, {%r3}, {%f119295,%f119296,%f119297,%f119298};

	// end inline asm
	// begin inline asm
	mma.sync.aligned.m16n8k8.row.col.f32.f16.f16.f32 {%f119295,%f119296,%f119297,%f119298}, {%r1,%r2}, {%r3}, {%f119295,%f119296,%f119297,%f119298};

	// end inline asm
	// begin inline asm
	mma.sync.aligned.m16n8k8.row.col.f32.f16.f16.f32 {%f119295,%f119296,%f119297,%f119298}, {%r1,%r2}, {%r3}, {%f119295,%f119296,%f119297,%f119298};

	// end inline asm
	// begin inline asm
	mma.sync.aligned.m16n8k8.row.col.f32.f16.f16.f32 {%f119295,%f119296,%f119297,%f119298}, {%r1,%r2}, {%r3}, {%f119295,%f119296,%f119297,%f119298};

	// end inline asm
	// begin inline asm
	mma.sync.aligned.m16n8k8.row.col.f32.f16.f16.f32 {%f119295,%f119296,%f119297,%f119298}, {%r1,%r2}, {%r3}, {%f119295,%f119296,%f119297,%f119298};

	// end inline asm
	// begin inline asm
	mma.sync.aligned.m16n8k8.row.col.f32.f16.f16.f32 {%f119295,%f119296,%f119297,%f119298}, {%r1,%r2}, {%r3}, {%f119295,%f119296,%f119297,%f119298};

	// end inline asm
	// begin inline asm
	mma.sync.aligned.m16n8k8.row.col.f32.f16.f16.f32 {%f119295,%f119296,%f119297,%f119298}, {%r1,%r2}, {%r3}, {%f119295,%f119296,%f119297,%f119298};

	// end inline asm
	// begin inline asm
	mma.sync.aligned.m16n8k8.row.col.f32.f16.f16.f32 {%f119295,%f119296,%f119297,%f119298}, {%r1,%r2}, {%r3}, {%f119295,%f119296,%f119297,%f119298};

	// end inline asm
	// begin inline asm
	mma.sync.aligned.m16n8k8.row.col.f32.f16.f16.f32 {%f119295,%f119296,%f119297,%f119298}, {%r1,%r2}, {%r3}, {%f119295,%f119296,%f119297,%f119298};

	// end inline asm
	// begin inline asm
	mma.sync.aligned.m16n8k8.row.col.f32.f16.f16.f32 {%f119295,%f119296,%f119297,%f119298}, {%r1,%r2}, {%r3}, {%f119295,%f119296,%f119297,%f119298};

	// end inline asm
	// begin inline asm
	mma.sync.aligned.m16n8k8.row.col.f32.f16.f16.f32 {%f119295,%f119296,%f119297,%f119298}, {%r1,%r2}, {%r3}, {%f119295,%f119296,%f119297,%f119298};

	// end inline asm
	// begin inline asm
	mma.sync.aligned.m16n8k8.row.col.f32.f16.f16.f32 {%f119295,%f119296,%f119297,%f119298}, {%r1,%r2}, {%r3}, {%f119295,%f119296,%f119297,%f119298};

	// end inline asm
	// begin inline asm
	mma.sync.aligned.m16n8k8.row.col.f32.f16.f16.f32 {%f119295,%f119296,%f119297,%f119298}, {%r1,%r2}, {%r3}, {%f119295,%f119296,%f119297,%f119298};

	// end inline asm
	// begin inline asm
	mma.sync.aligned.m16n8k8.row.col.f32.f16.f16.f32 {%f119295,%f119296,%f119297,%f119298}, {%r1,%r2}, {%r3}, {%f119295,%f119296,%f119297,%f119298};

	// end inline asm
	// begin inline asm
	mma.sync.aligned.m16n8k8.row.col.f32.f16.f16.f32 {%f119295,%f119296,%f119297,%f119298}, {%r1,%r2}, {%r3}, {%f119295,%f119296,%f119297,%f119298};

	// end inline asm
	// begin inline asm
	mma.sync.aligned.m16n8k8.row.col.f32.f16.f16.f32 {%f119295,%f119296,%f119297,%f119298}, {%r1,%r2}, {%r3}, {%f119295,%f119296,%f119297,%f119298};

	// end inline asm
	// begin inline asm
	mma.sync.aligned.m16n8k8.row.col.f32.f16.f16.f32 {%f119295,%f119296,%f119297,%f119298}, {%r1,%r2}, {%r3}, {%f119295,%f119296,%f119297,%f119298};

	// end inline asm
	// begin inline asm
	mma.sync.aligned.m16n8k8.row.col.f32.f16.f16.f32 {%f119295,%f119296,%f119297,%f119298}, {%r1,%r2}, {%r3}, {%f119295,%f119296,%f119297,%f119298};

	// end inline asm
	// begin inline asm
	mma.sync.aligned.m16n8k8.row.col.f32.f16.f16.f32 {%f119295,%f119296,%f119297,%f119298}, {%r1,%r2}, {%r3}, {%f119295,%f119296,%f119297,%f119298};

	// end inline asm
	// begin inline asm
	mma.sync.aligned.m16n8k8.row.col.f32.f16.f16.f32 {%f119295,%f119296,%f119297,%f119298}, {%r1,%r2}, {%r3}, {%f119295,%f119296,%f119297,%f119298};

	// end inline asm
	// begin inline asm
	mma.sync.aligned.m16n8k8.row.col.f32.f16.f16.f32 {%f119295,%f119296,%f119297,%f119298}, {%r1,%r2}, {%r3}, {%f119295,%f119296,%f119297,%f119298};

	// end inline asm
	// begin inline asm
	mma.sync.aligned.m16n8k8.row.col.f32.f16.f16.f32 {%f119295,%f119296,%f119297,%f119298}, {%r1,%r2}, {%r3}, {%f119295,%f119296,%f119297,%f119298};

	// end inline asm
	// begin inline asm
	mma.sync.aligned.m16n8k8.row.col.f32.f16.f16.f32 {%f119295,%f119296,%f119297,%f119298}, {%r1,%r2}, {%r3}, {%f119295,%f119296,%f119297,%f119298};

	// end inline asm
	// begin inline asm
	mma.sync.aligned.m16n8k8.row.col.f32.f16.f16.f32 {%f119295,%f119296,%f119297,%f119298}, {%r1,%r2}, {%r3}, {%f119295,%f119296,%f119297,%f119298};

	// end inline asm
	// begin inline asm
	mma.sync.aligned.m16n8k8.row.col.f32.f16.f16.f32 {%f119295,%f119296,%f119297,%f119298}, {%r1,%r2}, {%r3}, {%f119295,%f119296,%f119297,%f119298};

	// end inline asm
	// begin inline asm
	mma.sync.aligned.m16n8k8.row.col.f32.f16.f16.f32 {%f119295,%f119296,%f119297,%f119298}, {%r1,%r2}, {%r3}, {%f119295,%f119296,%f119297,%f119298};

	// end inline asm
	// begin inline asm
	mma.sync.aligned.m16n8k8.row.col.f32.f16.f16.f32 {%f119295,%f119296,%f119297,%f119298}, {%r1,%r2}, {%r3}, {%f119295,%f119296,%f119297,%f119298};

	// end inline asm
	// begin inline asm
	mma.sync.aligned.m16n8k8.row.col.f32.f16.f16.f32 {%f119295,%f119296,%f119297,%f119298}, {%r1,%r2}, {%r3}, {%f119295,%f119296,%f119297,%f119298};

	// end inline asm
	// begin inline asm
	mma.sync.aligned.m16n8k8.row.col.f32.f16.f16.f32 {%f119295,%f119296,%f119297,%f119298}, {%r1,%r2}, {%r3}, {%f119295,%f119296,%f119297,%f119298};

	// end inline asm
	// begin inline asm
	mma.sync.aligned.m16n8k8.row.col.f32.f16.f16.f32 {%f119295,%f119296,%f119297,%f119298}, {%r1,%r2}, {%r3}, {%f119295,%f119296,%f119297,%f119298};

	// end inline asm
	// begin inline asm
	mma.sync.aligned.m16n8k8.row.col.f32.f16.f16.f32 {%f119295,%f119296,%f119297,%f119298}, {%r1,%r2}, {%r3}, {%f119295,%f119296,%f119297,%f119298};

	// end inline asm
	// begin inline asm
	mma.sync.aligned.m16n8k8.row.col.f32.f16.f16.f32 {%f119295,%f119296,%f119297,%f119298}, {%r1,%r2}, {%r3}, {%f119295,%f119296,%f119297,%f119298};

	// end inline asm
	// begin inline asm
	mma.sync.aligned.m16n8k8.row.col.f32.f16.f16.f32 {%f119295,%f119296,%f119297,%f119298}, {%r1,%r2}, {%r3}, {%f119295,%f119296,%f119297,%f119298};

	// end inline asm
	// begin inline asm
	mma.sync.aligned.m16n8k8.row.col.f32.f16.f16.f32 {%f119295,%f119296,%f119297,%f119298}, {%r1,%r2}, {%r3}, {%f119295,%f119296,%f119297,%f119298};

	// end inline asm
	// begin inline asm
	mma.sync.aligned.m16n8k8.row.col.f32.f16.f16.f32 {%f119295,%f119296,%f119297,%f119298}, {%r1,%r2}, {%r3}, {%f119295,%f119296,%f119297,%f119298};

	// end inline asm
	// begin inline asm
	mma.sync.aligned.m16n8k8.row.col.f32.f16.f16.f32 {%f119295,%f119296,%f119297,%f119298}, {%r1,%r2}, {%r3}, {%f119295,%f119296,%f119297,%f119298};

	// end inline asm
	// begin inline asm
	mma.sync.aligned.m16n8k8.row.col.f32.f16.f16.f32 {%f119295,%f119296,%f119297,%f119298}, {%r1,%r2}, {%r3}, {%f119295,%f119296,%f119297,%f119298};

	// end inline asm
	// begin inline asm
	mma.sync.aligned.m16n8k8.row.col.f32.f16.f16.f32 {%f119295,%f119296,%f119297,%f119298}, {%r1,%r2}, {%r3}, {%f119295,%f119296,%f119297,%f119298};

	// end inline asm
	// begin inline asm
	mma.sync.aligned.m16n8k8.row.col.f32.f16.f16.f32 {%f119295,%f119296,%f119297,%f119298}, {%r1,%r2}, {%r3}, {%f119295,%f119296,%f119297,%f119298};

	// end inline asm
	// begin inline asm
	mma.sync.aligned.m16n8k8.row.col.f32.f16.f16.f32 {%f119295,%f119296,%f119297,%f119298}, {%r1,%r2}, {%r3}, {%f119295,%f119296,%f119297,%f119298};

	// end inline asm
	// begin inline asm
	mma.sync.aligned.m16n8k8.row.col.f32.f16.f16.f32 {%f119295,%f119296,%f119297,%f119298}, {%r1,%r2}, {%r3}, {%f119295,%f119296,%f119297,%f119298};

	// end inline asm
	// begin inline asm
	mma.sync.aligned.m16n8k8.row.col.f32.f16.f16.f32 {%f119295,%f119296,%f119297,%f119298}, {%r1,%r2}, {%r3}, {%f119295,%f119296,%f119297,%f119298};

	// end inline asm
	// begin inline asm
	mma.sync.aligned.m16n8k8.row.col.f32.f16.f16.f32 {%f119295,%f119296,%f119297,%f119298}, {%r1,%r2}, {%r3}, {%f119295,%f119296,%f119297,%f119298};

	// end inline asm
	// begin inline asm
	mma.sync.aligned.m16n8k8.row.col.f32.f16.f16.f32 {%f119295,%f119296,%f119297,%f119298}, {%r1,%r2}, {%r3}, {%f119295,%f119296,%f119297,%f119298};

	// end inline asm
	// begin inline asm
	mma.sync.aligned.m16n8k8.row.col.f32.f16.f16.f32 {%f119295,%f119296,%f119297,%f119298}, {%r1,%r2}, {%r3}, {%f119295,%f119296,%f119297,%f119298};

	// end inline asm
	// begin inline asm
	mma.sync.aligned.m16n8k8.row.col.f32.f16.f16.f32 {%f119295,%f119296,%f119297,%f119298}, {%r1,%r2}, {%r3}, {%f119295,%f119296,%f119297,%f119298};

	// end inline asm
	// begin inline asm
	mma.sync.aligned.m16n8k8.row.col.f32.f16.f16.f32 {%f119295,%f119296,%f119297,%f119298}, {%r1,%r2}, {%r3}, {%f119295,%f119296,%f119297,%f119298};

	// end inline asm
	// begin inline asm
	mma.sync.aligned.m16n8k8.row.col.f32.f16.f16.f32 {%f119295,%f119296,%f119297,%f119298}, {%r1,%r2}, {%r3}, {%f119295,%f119296,%f119297,%f119298};

	// end inline asm
	// begin inline asm
	mma.sync.aligned.m16n8k8.row.col.f32.f16.f16.f32 {%f119295,%f119296,%f119297,%f119298}, {%r1,%r2}, {%r3}, {%f119295,%f119296,%f119297,%f119298};

	// end inline asm
	// begin inline asm
	mma.sync.aligned.m16n8k8.row.col.f32.f16.f16.f32 {%f119295,%f119296,%f119297,%f119298}, {%r1,%r2}, {%r3}, {%f119295,%f119296,%f119297,%f119298};

	// end inline asm
	// begin inline asm
	mma.sync.aligned.m16n8k8.row.col.f32.f16.f16.f32 {%f119295,%f119296,%f119297,%f119298}, {%r1,%r2}, {%r3}, {%f119295,%f119296,%f119297,%f119298};

	// end inline asm
	// begin inline asm
	mma.sync.aligned.m16n8k8.row.col.f32.f16.f16.f32 {%f119295,%f119296,%f119297,%f119298}, {%r1,%r2}, {%r3}, {%f119295,%f119296,%f119297,%f119298};

	// end inline asm
	// begin inline asm
	mma.sync.aligned.m16n8k8.row.col.f32.f16.f16.f32 {%f119295,%f119296,%f119297,%f119298}, {%r1,%r2}, {%r3}, {%f119295,%f119296,%f119297,%f119298};

	// end inline asm
	// begin inline asm
	mma.sync.aligned.m16n8k8.row.col.f32.f16.f16.f32 {%f119295,%f119296,%f119297,%f119298}, {%r1,%r2}, {%r3}, {%f119295,%f119296,%f119297,%f119298};

	// end inline asm
	// begin inline asm
	mma.sync.aligned.m16n8k8.row.col.f32.f16.f16.f32 {%f119295,%f119296,%f119297,%f119298}, {%r1,%r2}, {%r3}, {%f119295,%f119296,%f119297,%f119298};

	// end inline asm
	// begin inline asm
	mma.sync.aligned.m16n8k8.row.col.f32.f16.f16.f32 {%f119295,%f119296,%f119297,%f119298}, {%r1,%r2}, {%r3}, {%f119295,%f119296,%f119297,%f119298};

	// end inline asm
	// begin inline asm
	mma.sync.aligned.m16n8k8.row.col.f32.f16.f16.f32 {%f119295,%f119296,%f119297,%f119298}, {%r1,%r2}, {%r3}, {%f119295,%f119296,%f119297,%f119298};

	// end inline asm
	// begin inline asm
	mma.sync.aligned.m16n8k8.row.col.f32.f16.f16.f32 {%f119295,%f119296,%f119297,%f119298}, {%r1,%r2}, {%r3}, {%f119295,%f119296,%f119297,%f119298};

	// end inline asm
	// begin inline asm
	mma.sync.aligned.m16n8k8.row.col.f32.f16.f16.f32 {%f119295,%f119296,%f119297,%f119298}, {%r1,%r2}, {%r3}, {%f119295,%f119296,%f119297,%f119298};

	// end inline asm
	// begin inline asm
	mma.sync.aligned.m16n8k8.row.col.f32.f16.f16.f32 {%f119295,%f119296,%f119297,%f119298}, {%r1,%r2}, {%r3}, {%f119295,%f119296,%f119297,%f119298};

	// end inline asm
	// begin inline asm
	mma.sync.aligned.m16n8k8.row.col.f32.f16.f16.f32 {%f119295,%f119296,%f119297,%f119298}, {%r1,%r2}, {%r3}, {%f119295,%f119296,%f119297,%f119298};

	// end inline asm
	// begin inline asm
	mma.sync.aligned.m16n8k8.row.col.f32.f16.f16.f32 {%f119295,%f119296,%f119297,%f119298}, {%r1,%r2}, {%r3}, {%f119295,%f119296,%f119297,%f119298};

	// end inline asm
	// begin inline asm
	mma.sync.aligned.m16n8k8.row.col.f32.f16.f16.f32 {%f119295,%f119296,%f119297,%f119298}, {%r1,%r2}, {%r3}, {%f119295,%f119296,%f119297,%f119298};

	// end inline asm
	// begin inline asm
	mma.sync.aligned.m16n8k8.row.col.f32.f16.f16.f32 {%f119295,%f119296,%f119297,%f119298}, {%r1,%r2}, {%r3}, {%f119295,%f119296,%f119297,%f119298};

	// end inline asm
	// begin inline asm
	mma.sync.aligned.m16n8k8.row.col.f32.f16.f16.f32 {%f119295,%f119296,%f119297,%f119298}, {%r1,%r2}, {%r3}, {%f119295,%f119296,%f119297,%f119298};

	// end inline asm
	// begin inline asm
	mma.sync.aligned.m16n8k8.row.col.f32.f16.f16.f32 {%f119295,%f119296,%f119297,%f119298}, {%r1,%r2}, {%r3}, {%f119295,%f119296,%f119297,%f119298};

	// end inline asm
	// begin inline asm
	mma.sync.aligned.m16n8k8.row.col.f32.f16.f16.f32 {%f119295,%f119296,%f119297,%f119298}, {%r1,%r2}, {%r3}, {%f119295,%f119296,%f119297,%f119298};

	// end inline asm
	// begin inline asm
	mma.sync.aligned.m16n8k8.row.col.f32.f16.f16.f32 {%f119295,%f119296,%f119297,%f119298}, {%r1,%r2}, {%r3}, {%f119295,%f119296,%f119297,%f119298};

	// end inline asm
	// begin inline asm
	mma.sync.aligned.m16n8k8.row.col.f32.f16.f16.f32 {%f119295,%f119296,%f119297,%f119298}, {%r1,%r2}, {%r3}, {%f119295,%f119296,%f119297,%f119298};

	// end inline asm
	// begin inline asm
	mma.sync.aligned.m16n8k8.row.col.f32.f16.f16.f32 {%f119295,%f119296,%f119297,%f119298}, {%r1,%r2}, {%r3}, {%f119295,%f119296,%f119297,%f119298};

	// end inline asm
	// begin inline asm
	mma.sync.aligned.m16n8k8.row.col.f32.f16.f16.f32 {%f119295,%f119296,%f119297,%f119298}, {%r1,%r2}, {%r3}, {%f119295,%f119296,%f119297,%f119298};

	// end inline asm
	// begin inline asm
	mma.sync.aligned.m16n8k8.row.col.f32.f16.f16.f32 {%f119295,%f119296,%f119297,%f119298}, {%r1,%r2}, {%r3}, {%f119295,%f119296,%f119297,%f119298};

	// end inline asm
	// begin inline asm
	mma.sync.aligned.m16n8k8.row.col.f32.f16.f16.f32 {%f119295,%f119296,%f119297,%f119298}, {%r1,%r2}, {%r3}, {%f119295,%f119296,%f119297,%f119298};

	// end inline asm
	// begin inline asm
	mma.sync.aligned.m16n8k8.row.col.f32.f16.f16.f32 {%f119295,%f119296,%f119297,%f119298}, {%r1,%r2}, {%r3}, {%f119295,%f119296,%f119297,%f119298};

	// end inline asm
	// begin inline asm
	mma.sync.aligned.m16n8k8.row.col.f32.f16.f16.f32 {%f119295,%f119296,%f119297,%f119298}, {%r1,%r2}, {%r3}, {%f119295,%f119296,%f119297,%f119298};

	// end inline asm
	// begin inline asm
	mma.sync.aligned.m16n8k8.row.col.f32.f16.f16.f32 {%f119295,%f119296,%f119297,%f119298}, {%r1,%r2}, {%r3}, {%f119295,%f119296,%f119297,%f119298};

	// end inline asm
	// begin inline asm
	mma.sync.aligned.m16n8k8.row.col.f32.f16.f16.f32 {%f119295,%f119296,%f119297,%f119298}, {%r1,%r2}, {%r3}, {%f119295,%f119296,%f119297,%f119298};

	// end inline asm
	// begin inline asm
	mma.sync.aligned.m16n8k8.row.col.f32.f16.f16.f32 {%f119295,%f119296,%f119297,%f119298}, {%r1,%r2}, {%r3}, {%f119295,%f119296,%f119297,%f119298};

	// end inline asm
	// begin inline asm
	mma.sync.aligned.m16n8k8.row.col.f32.f16.f16.f32 {%f119295,%f119296,%f119297,%f119298}, {%r1,%r2}, {%r3}, {%f119295,%f119296,%f119297,%f119298};

	// end inline asm
	// begin inline asm
	mma.sync.aligned.m16n8k8.row.col.f32.f16.f16.f32 {%f119295,%f119296,%f119297,%f119298}, {%r1,%r2}, {%r3}, {%f119295,%f119296,%f119297,%f119298};

	// end inline asm
	// begin inline asm
	mma.sync.aligned.m16n8k8.row.col.f32.f16.f16.f32 {%f119295,%f119296,%f119297,%f119298}, {%r1,%r2}, {%r3}, {%f119295,%f119296,%f119297,%f119298};

	// end inline asm
	// begin inline asm
	mma.sync.aligned.m16n8k8.row.col.f32.f16.f16.f32 {%f119295,%f119296,%f119297,%f119298}, {%r1,%r2}, {%r3}, {%f119295,%f119296,%f119297,%f119298};

	// end inline asm
	// begin inline asm
	mma.sync.aligned.m16n8k8.row.col.f32.f16.f16.f32 {%f119295,%f119296,%f119297,%f119298}, {%r1,%r2}, {%r3}, {%f119295,%f119296,%f119297,%f119298};

	// end inline asm
	// begin inline asm
	mma.sync.aligned.m16n8k8.row.col.f32.f16.f16.f32 {%f119295,%f119296,%f119297,%f119298}, {%r1,%r2}, {%r3}, {%f119295,%f119296,%f119297,%f119298};

	// end inline asm
	// begin inline asm
	mma.sync.aligned.m16n8k8.row.col.f32.f16.f16.f32 {%f119295,%f119296,%f119297,%f119298}, {%r1,%r2}, {%r3}, {%f119295,%f119296,%f119297,%f119298};

	// end inline asm
	// begin inline asm
	mma.sync.aligned.m16n8k8.row.col.f32.f16.f16.f32 {%f119295,%f119296,%f119297,%f119298}, {%r1,%r2}, {%r3}, {%f119295,%f119296,%f119297,%f119298};

	// end inline asm
	// begin inline asm
	mma.sync.aligned.m16n8k8.row.col.f32.f16.f16.f32 {%f119295,%f119296,%f119297,%f119298}, {%r1,%r2}, {%r3}, {%f119295,%f119296,%f119297,%f119298};

	// end inline asm
	// begin inline asm
	mma.sync.aligned.m16n8k8.row.col.f32.f16.f16.f32 {%f119295,%f119296,%f119297,%f119298}, {%r1,%r2}, {%r3}, {%f119295,%f119296,%f119297,%f119298};

	// end inline asm
	// begin inline asm
	mma.sync.aligned.m16n8k8.row.col.f32.f16.f16.f32 {%f119295,%f119296,%f119297,%f119298}, {%r1,%r2}, {%r3}, {%f119295,%f119296,%f119297,%f119298};

	// end inline asm
	// begin inline asm
	mma.sync.aligned.m16n8k8.row.col.f32.f16.f16.f32 {%f119295,%f119296,%f119297,%f119298}, {%r1,%r2}, {%r3}, {%f119295,%f119296,%f119297,%f119298};

	// end inline asm
	// begin inline asm
	mma.sync.aligned.m16n8k8.row.col.f32.f16.f16.f32 {%f119295,%f119296,%f119297,%f119298}, {%r1,%r2}, {%r3}, {%f119295,%f119296,%f119297,%f119298};

	// end inline asm
	// begin inline asm
	mma.sync.aligned.m16n8k8.row.col.f32.f16.f16.f32 {%f119295,%f119296,%f119297,%f119298}, {%r1,%r2}, {%r3}, {%f119295,%f119296,%f119297,%f119298};

	// end inline asm
	// begin inline asm
	mma.sync.aligned.m16n8k8.row.col.f32.f16.f16.f32 {%f119295,%f119296,%f119297,%f119298}, {%r1,%r2}, {%r3}, {%f119295,%f119296,%f119297,%f119298};

	// end inline asm
	// begin inline asm
	mma.sync.aligned.m16n8k8.row.col.f32.f16.f16.f32 {%f119295,%f119296,%f119297,%f119298}, {%r1,%r2}, {%r3}, {%f119295,%f119296,%f119297,%f119298};

	// end inline asm
	// begin inline asm
	mma.sync.aligned.m16n8k8.row.col.f32.f16.f16.f32 {%f119295,%f119296,%f119297,%f119298}, {%r1,%r2}, {%r3}, {%f119295,%f119296,%f119297,%f119298};

	// end inline asm
	// begin inline asm
	mma.sync.aligned.m16n8k8.row.col.f32.f16.f16.f32 {%f119295,%f119296,%f119297,%f119298}, {%r1,%r2}, {%r3}, {%f119295,%f119296,%f119297,%f119298};

	// end inline asm
	// begin inline asm
	mma.sync.aligned.m16n8k8.row.col.f32.f16.f16.f32 {%f119295,%f119296,%f119297,%f119298}, {%r1,%r2}, {%r3}, {%f119295,%f119296,%f119297,%f119298};

	// end inline asm
	// begin inline asm
	mma.sync.aligned.m16n8k8.row.col.f32.f16.f16.f32 {%f119295,%f119296,%f119297,%f119298}, {%r1,%r2}, {%r3}, {%f119295,%f119296,%f119297,%f119298};

	// end inline asm
	// begin inline asm
	mma.sync.aligned.m16n8k8.row.col.f32.f16.f16.f32 {%f119295,%f119296,%f119297,%f119298}, {%r1,%r2}, {%r3}, {%f119295,%f119296,%f119297,%f119298};

	// end inline asm
	// begin inline asm
	mma.sync.aligned.m16n8k8.row.col.f32.f16.f16.f32 {%f119295,%f119296,%f119297,%f119298}, {%r1,%r2}, {%r3}, {%f119295,%f119296,%f119297,%f119298};

	// end inline asm
	// begin inline asm
	mma.sync.aligned.m16n8k8.row.col.f32.f16.f16.f32 {%f119295,%f119296,%f119297,%f119298}, {%r1,%r2}, {%r3}, {%f119295,%f119296,%f119297,%f119298};

	// end inline asm
	// begin inline asm
	mma.sync.aligned.m16n8k8.row.col.f32.f16.f16.f32 {%f119295,%f119296,%f119297,%f119298}, {%r1,%r2}, {%r3}, {%f119295,%f119296,%f119297,%f119298};

	// end inline asm
	// begin inline asm
	mma.sync.aligned.m16n8k8.row.col.f32.f16.f16.f32 {%f119295,%f119296,%f119297,%f119298}, {%r1,%r2}, {%r3}, {%f119295,%f119296,%f119297,%f119298};

	// end inline asm
	// begin inline asm
	mma.sync.aligned.m16n8k8.row.col.f32.f16.f16.f32 {%f119295,%f119296,%f119297,%f119298}, {%r1,%r2}, {%r3}, {%f119295,%f119296,%f119297,%f119298};

	// end inline asm
	// begin inline asm
	mma.sync.aligned.m16n8k8.row.col.f32.f16.f16.f32 {%f119295,%f119296,%f119297,%f119298}, {%r1,%r2}, {%r3}, {%f119295,%f119296,%f119297,%f119298};

	// end inline asm
	// begin inline asm
	mma.sync.aligned.m16n8k8.row.col.f32.f16.f16.f32 {%f119295,%f119296,%f119297,%f119298}, {%r1,%r2}, {%r3}, {%f119295,%f119296,%f119297,%f119298};

	// end inline asm
	// begin inline asm
	mma.sync.aligned.m16n8k8.row.col.f32.f16.f16.f32 {%f119295,%f119296,%f119297,%f119298}, {%r1,%r2}, {%r3}, {%f119295,%f119296,%f119297,%f119298};

	// end inline asm
	// begin inline asm
	mma.sync.aligned.m16n8k8.row.col.f32.f16.f16.f32 {%f119295,%f119296,%f119297,%f119298}, {%r1,%r2}, {%r3}, {%f119295,%f119296,%f119297,%f119298};

	// end inline asm
	// begin inline asm
	mma.sync.aligned.m16n8k8.row.col.f32.f16.f16.f32 {%f119295,%f119296,%f119297,%f119298}, {%r1,%r2}, {%r3}, {%f119295,%f119296,%f119297,%f119298};

	// end inline asm
	// begin inline asm
	mma.sync.aligned.m16n8k8.row.col.f32.f16.f16.f32 {%f119295,%f119296,%f119297,%f119298}, {%r1,%r2}, {%r3}, {%f119295,%f119296,%f119297,%f119298};

	// end inline asm
	// begin inline asm
	mma.sync.aligned.m16n8k8.row.col.f32.f16.f16.f32 {%f119295,%f119296,%f119297,%f119298}, {%r1,%r2}, {%r3}, {%f119295,%f119296,%f119297,%f119298};

	// end inline asm
	// begin inline asm
	mma.sync.aligned.m16n8k8.row.col.f32.f16.f16.f32 {%f119295,%f119296,%f119297,%f119298}, {%r1,%r2}, {%r3}, {%f119295,%f119296,%f119297,%f119298};

	// end inline asm
	// begin inline asm
	mma.sync.aligned.m16n8k8.row.col.f32.f16.f16.f32 {%f119295,%f119296,%f119297,%f119298}, {%r1,%r2}, {%r3}, {%f119295,%f119296,%f119297,%f119298};

	// end inline asm
	// begin inline asm
	mma.sync.aligned.m16n8k8.row.col.f32.f16.f16.f32 {%f119295,%f119296,%f119297,%f119298}, {%r1,%r2}, {%r3}, {%f119295,%f119296,%f119297,%f119298};

	// end inline asm
	// begin inline asm
	mma.sync.aligned.m16n8k8.row.col.f32.f16.f16.f32 {%f119295,%f119296,%f119297,%f119298}, {%r1,%r2}, {%r3}, {%f119295,%f119296,%f119297,%f119298};

	// end inline asm
	// begin inline asm
	mma.sync.aligned.m16n8k8.row.col.f32.f16.f16.f32 {%f119295,%f119296,%f119297,%f119298}, {%r1,%r2}, {%r3}, {%f119295,%f119296,%f119297,%f119298};

	// end inline asm
	// begin inline asm
	mma.sync.aligned.m16n8k8.row.col.f32.f16.f16.f32 {%f119295,%f119296,%f119297,%f119298}, {%r1,%r2}, {%r3}, {%f119295,%f119296,%f119297,%f119298};

	// end inline asm
	// begin inline asm
	mma.sync.aligned.m16n8k8.row.col.f32.f16.f16.f32 {%f119295,%f119296,%f119297,%f119298}, {%r1,%r2}, {%r3}, {%f119295,%f119296,%f119297,%f119298};

	// end inline asm
	// begin inline asm
	mma.sync.aligned.m16n8k8.row.col.f32.f16.f16.f32 {%f119295,%f119296,%f119297,%f119298}, {%r1,%r2}, {%r3}, {%f119295,%f119296,%f119297,%f119298};

	// end inline asm
	// begin inline asm
	mma.sync.aligned.m16n8k8.row.col.f32.f16.f16.f32 {%f119295,%f119296,%f119297,%f119298}, {%r1,%r2}, {%r3}, {%f119295,%f119296,%f119297,%f119298};

	// end inline asm
	// begin inline asm
	mma.sync.aligned.m16n8k8.row.col.f32.f16.f16.f32 {%f119295,%f119296,%f119297,%f119298}, {%r1,%r2}, {%r3}, {%f119295,%f119296,%f119297,%f119298};

	// end inline asm
	// begin inline asm
	mma.sync.aligned.m16n8k8.row.col.f32.f16.f16.f32 {%f119295,%f119296,%f119297,%f119298}, {%r1,%r2}, {%r3}, {%f119295,%f119296,%f119297,%f119298};

	// end inline asm
	// begin inline asm
	mma.sync.aligned.m16n8k8.row.col.f32.f16.f16.f32 {%f119295,%f119296,%f119297,%f119298}, {%r1,%r2}, {%r3}, {%f119295,%f119296,%f119297,%f119298};

	// end inline asm
	// begin inline asm
	mma.sync.aligned.m16n8k8.row.col.f32.f16.f16.f32 {%f119295,%f119296,%f119297,%f119298}, {%r1,%r2}, {%r3}, {%f119295,%f119296,%f119297,%f119298};

	// end inline asm
	// begin inline asm
	mma.sync.aligned.m16n8k8.row.col.f32.f16.f16.f32 {%f119295,%f119296,%f119297,%f119298}, {%r1,%r2}, {%r3}, {%f119295,%f119296,%f119297,%f119298};

	// end inline asm
	// begin inline asm
	mma.sync.aligned.m16n8k8.row.col.f32.f16.f16.f32 {%f119295,%f119296,%f119297,%f119298}, {%r1,%r2}, {%r3}, {%f119295,%f119296,%f119297,%f119298};

	// end inline asm
	// begin inline asm
	mma.sync.aligned.m16n8k8.row.col.f32.f16.f16.f32 {%f119295,%f119296,%f119297,%f119298}, {%r1,%r2}, {%r3}, {%f119295,%f119296,%f119297,%f119298};

	// end inline asm
	// begin inline asm
	mma.sync.aligned.m16n8k8.row.col.f32.f16.f16.f32 {%f119295,%f119296,%f119297,%f119298}, {%r1,%r2}, {%r3}, {%f119295,%f119296,%f119297,%f119298};

	// end inline asm
	// begin inline asm
	mma.sync.aligned.m16n8k8.row.col.f32.f16.f16.f32 {%f119295,%f119296,%f119297,%f119298}, {%r1,%r2}, {%r3}, {%f119295,%f119296,%f119297,%f119298};

	// end inline asm
	// begin inline asm
	mma.sync.aligned.m16n8k8.row.col.f32.f16.f16.f32 {%f119295,%f119296,%f119297,%f119298}, {%r1,%r2}, {%r3}, {%f119295,%f119296,%f119297,%f119298};

	// end inline asm
	// begin inline asm
	mma.sync.aligned.m16n8k8.row.col.f32.f16.f16.f32 {%f119295,%f119296,%f119297,%f119298}, {%r1,%r2}, {%r3}, {%f119295,%f119296,%f119297,%f119298};

	// end inline asm
	// begin inline asm
	mma.sync.aligned.m16n8k8.row.col.f32.f16.f16.f32 {%f119295,%f119296,%f119297,%f119298}, {%r1,%r2}, {%r3}, {%f119295,%f119296,%f119297,%f119298};

	// end inline asm
	// begin inline asm
	mma.sync.aligned.m16n8k8.row.col.f32.f16.f16.f32 {%f119295,%f119296,%f119297,%f119298}, {%r1,%r2}, {%r3}, {%f119295,%f119296,%f119297,%f119298};

	// end inline asm
	// begin inline asm
	mma.sync.aligned.m16n8k8.row.col.f32.f16.f16.f32 {%f119295,%f119296,%f119297,%f119298}, {%r1,%r2}, {%r3}, {%f119295,%f119296,%f119297,%f119298};

	// end inline asm
	// begin inline asm
	mma.sync.aligned.m16n8k8.row.col.f32.f16.f16.f32 {%f119295,%f119296,%f119297,%f119298}, {%r1,%r2}, {%r3}, {%f119295,%f119296,%f119297,%f119298};

	// end inline asm
	// begin inline asm
	mma.sync.aligned.m16n8k8.row.col.f32.f16.f16.f32 {%f119295,%f119296,%f119297,%f119298}, {%r1,%r2}, {%r3}, {%f119295,%f119296,%f119297,%f119298};

	// end inline asm
	// begin inline asm
	mma.sync.aligned.m16n8k8.row.col.f32.f16.f16.f32 {%f119295,%f119296,%f119297,%f119298}, {%r1,%r2}, {%r3}, {%f119295,%f119296,%f119297,%f119298};

	// end inline asm
	// begin inline asm
	mma.sync.aligned.m16n8k8.row.col.f32.f16.f16.f32 {%f119295,%f119296,%f119297,%f119298}, {%r1,%r2}, {%r3}, {%f119295,%f119296,%f119297,%f119298};

	// end inline asm
	// begin inline asm
	mma.sync.aligned.m16n8k8.row.col.f32.f16.f16.f32 {%f119295,%f119296,%f119297,%f119298}, {%r1,%r2}, {%r3}, {%f119295,%f119296,%f119297,%f119298};

	// end inline asm
	// begin inline asm
	mma.sync.aligned.m16n8k8.row.col.f32.f16.f16.f32 {%f119295,%f119296,%f119297,%f119298}, {%r1,%r2}, {%r3}, {%f119295,%f119296,%f119297,%f119298};

	// end inline asm
	// begin inline asm
	mma.sync.aligned.m16n8k8.row.col.f32.f16.f16.f32 {%f119295,%f119296,%f119297,%f119298}, {%r1,%r2}, {%r3}, {%f119295,%f119296,%f119297,%f119298};

	// end inline asm
	// begin inline asm
	mma.sync.aligned.m16n8k8.row.col.f32.f16.f16.f32 {%f119295,%f119296,%f119297,%f119298}, {%r1,%r2}, {%r3}, {%f119295,%f119296,%f119297,%f119298};

	// end inline asm
	// begin inline asm
	mma.sync.aligned.m16n8k8.row.col.f32.f16.f16.f32 {%f119295,%f119296,%f119297,%f119298}, {%r1,%r2}, {%r3}, {%f119295,%f119296,%f119297,%f119298};

	// end inline asm
	// begin inline asm
	mma.sync.aligned.m16n8k8.row.col.f32.f16.f16.f32 {%f119295,%f119296,%f119297,%f119298}, {%r1,%r2}, {%r3}, {%f119295,%f119296,%f119297,%f119298};

	// end inline asm
	// begin inline asm
	mma.sync.aligned.m16n8k8.row.col.f32.f16.f16.f32 {%f119295,%f119296,%f119297,%f119298}, {%r1,%r2}, {%r3}, {%f119295,%f119296,%f119297,%f119298};

	// end inline asm
	// begin inline asm
	mma.sync.aligned.m16n8k8.row.col.f32.f16.f16.f32 {%f119295,%f119296,%f119297,%f119298}, {%r1,%r2}, {%r3}, {%f119295,%f119296,%f119297,%f119298};

	// end inline asm
	// begin inline asm
	mma.sync.aligned.m16n8k8.row.col.f32.f16.f16.f32 {%f119295,%f119296,%f119297,%f119298}, {%r1,%r2}, {%r3}, {%f119295,%f119296,%f119297,%f119298};

	// end inline asm
	// begin inline asm
	mma.sync.aligned.m16n8k8.row.col.f32.f16.f16.f32 {%f119295,%f119296,%f119297,%f119298}, {%r1,%r2}, {%r3}, {%f119295,%f119296,%f119297,%f119298};

	// end inline asm
	// begin inline asm
	mma.sync.aligned.m16n8k8.row.col.f32.f16.f16.f32 {%f119295,%f119296,%f119297,%f119298}, {%r1,%r2}, {%r3}, {%f119295,%f119296,%f119297,%f119298};

	// end inline asm
	// begin inline asm
	mma.sync.aligned.m16n8k8.row.col.f32.f16.f16.f32 {%f119295,%f119296,%f119297,%f119298}, {%r1,%r2}, {%r3}, {%f119295,%f119296,%f119297,%f119298};

	// end inline asm
	// begin inline asm
	mma.sync.aligned.m16n8k8.row.col.f32.f16.f16.f32 {%f119295,%f119296,%f119297,%f119298}, {%r1,%r2}, {%r3}, {%f119295,%f119296,%f119297,%f119298};

	// end inline asm
	// begin inline asm
	mma.sync.aligned.m16n8k8.row.col.f32.f16.f16.f32 {%f119295,%f119296,%f119297,%f119298}, {%r1,%r2}, {%r3}, {%f119295,%f119296,%f119297,%f119298};

	// end inline asm
	// begin inline asm
	mma.sync.aligned.m16n8k8.row.col.f32.f16.f16.f32 {%f119295,%f119296,%f119297,%f119298}, {%r1,%r2}, {%r3}, {%f119295,%f119296,%f119297,%f119298};

	// end inline asm
	// begin inline asm
	mma.sync.aligned.m16n8k8.row.col.f32.f16.f16.f32 {%f119295,%f119296,%f119297,%f119298}, {%r1,%r2}, {%r3}, {%f119295,%f119296,%f119297,%f119298};

	// end inline asm
	// begin inline asm
	mma.sync.aligned.m16n8k8.row.col.f32.f16.f16.f32 {%f119295,%f119296,%f119297,%f119298}, {%r1,%r2}, {%r3}, {%f119295,%f119296,%f119297,%f119298};

	// end inline asm
	// begin inline asm
	mma.sync.aligned.m16n8k8.row.col.f32.f16.f16.f32 {%f119295,%f119296,%f119297,%f119298}, {%r1,%r2}, {%r3}, {%f119295,%f119296,%f119297,%f119298};

	// end inline asm
	// begin inline asm
	mma.sync.aligned.m16n8k8.row.col.f32.f16.f16.f32 {%f119295,%f119296,%f119297,%f119298}, {%r1,%r2}, {%r3}, {%f119295,%f119296,%f119297,%f119298};

	// end inline asm
	// begin inline asm
	mma.sync.aligned.m16n8k8.row.col.f32.f16.f16.f32 {%f119295,%f119296,%f119297,%f119298}, {%r1,%r2}, {%r3}, {%f119295,%f119296,%f119297,%f119298};

	// end inline asm
	// begin inline asm
	mma.sync.aligned.m16n8k8.row.col.f32.f16.f16.f32 {%f119295,%f119296,%f119297,%f119298}, {%r1,%r2}, {%r3}, {%f119295,%f119296,%f119297,%f119298};

	// end inline asm
	// begin inline asm
	mma.sync.aligned.m16n8k8.row.col.f32.f16.f16.f32 {%f119295,%f119296,%f119297,%f119298}, {%r1,%r2}, {%r3}, {%f119295,%f119296,%f119297,%f119298};

	// end inline asm
	// begin inline asm
	mma.sync.aligned.m16n8k8.row.col.f32.f16.f16.f32 {%f119295,%f119296,%f119297,%f119298}, {%r1,%r2}, {%r3}, {%f119295,%f119296,%f119297,%f119298};

	// end inline asm
	// begin inline asm
	mma.sync.aligned.m16n8k8.row.col.f32.f16.f16.f32 {%f119295,%f119296,%f119297,%f119298}, {%r1,%r2}, {%r3}, {%f119295,%f119296,%f119297,%f119298};

	// end inline asm
	// begin inline asm
	mma.sync.aligned.m16n8k8.row.col.f32.f16.f16.f32 {%f119295,%f119296,%f119297,%f119298}, {%r1,%r2}, {%r3}, {%f119295,%f119296,%f119297,%f119298};

	// end inline asm
	// begin inline asm
	mma.sync.aligned.m16n8k8.row.col.f32.f16.f16.f32 {%f119295,%f119296,%f119297,%f119298}, {%r1,%r2}, {%r3}, {%f119295,%f119296,%f119297,%f119298};

	// end inline asm
	// begin inline asm
	mma.sync.aligned.m16n8k8.row.col.f32.f16.f16.f32 {%f119295,%f119296,%f119297,%f119298}, {%r1,%r2}, {%r3}, {%f119295,%f119296,%f119297,%f119298};

	// end inline asm
	// begin inline asm
	mma.sync.aligned.m16n8k8.row.col.f32.f16.f16.f32 {%f119295,%f119296,%f119297,%f119298}, {%r1,%r2}, {%r3}, {%f119295,%f119296,%f119297,%f119298};

	// end inline asm
	// begin inline asm
	mma.sync.aligned.m16n8k8.row.col.f32.f16.f16.f32 {%f119295,%f119296,%f119297,%f119298}, {%r1,%r2}, {%r3}, {%f119295,%f119296,%f119297,%f119298};

	// end inline asm
	// begin inline asm
	mma.sync.aligned.m16n8k8.row.col.f32.f16.f16.f32 {%f119295,%f119296,%f119297,%f119298}, {%r1,%r2}, {%r3}, {%f119295,%f119296,%f119297,%f119298};

	// end inline asm
	// begin inline asm
	mma.sync.aligned.m16n8k8.row.col.f32.f16.f16.f32 {%f119295,%f119296,%f119297,%f119298}, {%r1,%r2}, {%r3}, {%f119295,%f119296,%f119297,%f119298};

	// end inline asm
	// begin inline asm
	mma.sync.aligned.m16n8k8.row.col.f32.f16.f16.f32 {%f119295,%f119296,%f119297,%f119298}, {%r1,%r2}, {%r3}, {%f119295,%f119296,%f119297,%f119298};

	// end inline asm
	// begin inline asm
	mma.sync.aligned.m16n8k8.row.col.f32.f16.f16.f32 {%f119295,%f119296,%f119297,%f119298}, {%r1,%r2}, {%r3}, {%f119295,%f119296,%f119297,%f119298};

	// end inline asm
	// begin inline asm
	mma.sync.aligned.m16n8k8.row.col.f32.f16.f16.f32 {%f119295,%f119296,%f119297,%f119298}, {%r1,%r2}, {%r3}, {%f119295,%f119296,%f119297,%f119298};

	// end inline asm
	// begin inline asm
	mma.sync.aligned.m16n8k8.row.col.f32.f16.f16.f32 {%f119295,%f119296,%f119297,%f119298}, {%r1,%r2}, {%r3}, {%f119295,%f119296,%f119297,%f119298};

	// end inline asm
	// begin inline asm
	mma.sync.aligned.m16n8k8.row.col.f32.f16.f16.f32 {%f119295,%f119296,%f119297,%f119298}, {%r1,%r2}, {%r3}, {%f119295,%f119296,%f119297,%f119298};

	// end inline asm
	// begin inline asm
	mma.sync.aligned.m16n8k8.row.col.f32.f16.f16.f32 {%f119295,%f119296,%f119297,%f119298}, {%r1,%r2}, {%r3}, {%f119295,%f119296,%f119297,%f119298};

	// end inline asm
	// begin inline asm
	mma.sync.aligned.m16n8k8.row.col.f32.f16.f16.f32 {%f119295,%f119296,%f119297,%f119298}, {%r1,%r2}, {%r3}, {%f119295,%f119296,%f119297,%f119298};

	// end inline asm
	// begin inline asm
	mma.sync.aligned.m16n8k8.row.col.f32.f16.f16.f32 {%f119295,%f119296,%f119297,%f119298}, {%r1,%r2}, {%r3}, {%f119295,%f119296,%f119297,%f119298};

	// end inline asm
	// begin inline asm
	mma.sync.aligned.m16n8k8.row.col.f32.f16.f16.f32 {%f119295,%f119296,%f119297,%f119298}, {%r1,%r2}, {%r3}, {%f119295,%f119296,%f119297,%f119298};

	// end inline asm
	// begin inline asm
	mma.sync.aligned.m16n8k8.row.col.f32.f16.f16.f32 {%f119295,%f119296,%f119297,%f119298}, {%r1,%r2}, {%r3}, {%f119295,%f119296,%f119297,%f119298};

	// end inline asm
	// begin inline asm
	mma.sync.aligned.m16n8k8.row.col.f32.f16.f16.f32 {%f119295,%f119296,%f119297,%f119298}, {%r1,%r2}, {%r3}, {%f119295,%f119296,%f119297,%f119298};

	// end inline asm
	// begin inline asm
	mma.sync.aligned.m16n8k8.row.col.f32.f16.f16.f32 {%f119295,%f119296,%f119297,%f119298}, {%r1,%r2}, {%r3}, {%f119295,%f119296,%f119297,%f119298};

	// end inline asm
	// begin inline asm
	mma.sync.aligned.m16n8k8.row.col.f32.f16.f16.f32 {%f119295,%f119296,%f119297,%f119298}, {%r1,%r2}, {%r3}, {%f119295,%f119296,%f119297,%f119298};

	// end inline asm
	// begin inline asm
	mma.sync.aligned.m16n8k8.row.col.f32.f16.f16.f32 {%f119295,%f119296,%f119297,%f119298}, {%r1,%r2}, {%r3}, {%f119295,%f119296,%f119297,%f119298};

	// end inline asm
	// begin inline asm
	mma.sync.aligned.m16n8k8.row.col.f32.f16.f16.f32 {%f119295,%f119296,%f119297,%f119298}, {%r1,%r2}, {%r3}, {%f119295,%f119296,%f119297,%f119298};

	// end inline asm
	// begin inline asm
	mma.sync.aligned.m16n8k8.row.col.f32.f16.f16.f32 {%f119295,%f119296,%f119297,%f119298}, {%r1,%r2}, {%r3}, {%f119295,%f119296,%f119297,%f119298};

	// end inline asm
	// begin inline asm
	mma.sync.aligned.m16n8k8.row.col.f32.f16.f16.f32 {%f119295,%f119296,%f119297,%f119298}, {%r1,%r2}, {%r3}, {%f119295,%f119296,%f119297,%f119298};

	// end inline asm
	// begin inline asm
	mma.sync.aligned.m16n8k8.row.col.f32.f16.f16.f32 {%f119295,%f119296,%f119297,%f119298}, {%r1,%r2}, {%r3}, {%f119295,%f119296,%f119297,%f119298};

	// end inline asm
	// begin inline asm
	mma.sync.aligned.m16n8k8.row.col.f32.f16.f16.f32 {%f119295,%f119296,%f119297,%f119298}, {%r1,%r2}, {%r3}, {%f119295,%f119296,%f119297,%f119298};

	// end inline asm
	// begin inline asm
	mma.sync.aligned.m16n8k8.row.col.f32.f16.f16.f32 {%f119295,%f119296,%f119297,%f119298}, {%r1,%r2}, {%r3}, {%f119295,%f119296,%f119297,%f119298};

	// end inline asm
	// begin inline asm
	mma.sync.aligned.m16n8k8.row.col.f32.f16.f16.f32 {%f119295,%f119296,%f119297,%f119298}, {%r1,%r2}, {%r3}, {%f119295,%f119296,%f119297,%f119298};

	// end inline asm
	// begin inline asm
	mma.sync.aligned.m16n8k8.row.col.f32.f16.f16.f32 {%f119295,%f119296,%f119297,%f119298}, {%r1,%r2}, {%r3}, {%f119295,%f119296,%f119297,%f119298};

	// end inline asm
	// begin inline asm
	mma.sync.aligned.m16n8k8.row.col.f32.f16.f16.f32 {%f119295,%f119296,%f119297,%f119298}, {%r1,%r2}, {%r3}, {%f119295,%f119296,%f119297,%f119298};

	// end inline asm
	// begin inline asm
	mma.sync.aligned.m16n8k8.row.col.f32.f16.f16.f32 {%f119295,%f119296,%f119297,%f119298}, {%r1,%r2}, {%r3}, {%f119295,%f119296,%f119297,%f119298};

	// end inline asm
	// begin inline asm
	mma.sync.aligned.m16n8k8.row.col.f32.f16.f16.f32 {%f119295,%f119296,%f119297,%f119298}, {%r1,%r2}, {%r3}, {%f119295,%f119296,%f119297,%f119298};

	// end inline asm
	// begin inline asm
	mma.sync.aligned.m16n8k8.row.col.f32.f16.f16.f32 {%f119295,%f119296,%f119297,%f119298}, {%r1,%r2}, {%r3}, {%f119295,%f119296,%f119297,%f119298};

	// end inline asm
	// begin inline asm
	mma.sync.aligned.m16n8k8.row.col.f32.f16.f16.f32 {%f119295,%f119296,%f119297,%f119298}, {%r1,%r2}, {%r3}, {%f119295,%f119296,%f119297,%f119298};

	// end inline asm
	// begin inline asm
	mma.sync.aligned.m16n8k8.row.col.f32.f16.f16.f32 {%f119295,%f119296,%f119297,%f119298}, {%r1,%r2}, {%r3}, {%f119295,%f119296,%f119297,%f119298};

	// end inline asm
	// begin inline asm
	mma.sync.aligned.m16n8k8.row.col.f32.f16.f16.f32 {%f119295,%f119296,%f119297,%f119298}, {%r1,%r2}, {%r3}, {%f119295,%f119296,%f119297,%f119298};

	// end inline asm
	// begin inline asm
	mma.sync.aligned.m16n8k8.row.col.f32.f16.f16.f32 {%f119295,%f119296,%f119297,%f119298}, {%r1,%r2}, {%r3}, {%f119295,%f119296,%f119297,%f119298};

	// end inline asm
	// begin inline asm
	mma.sync.aligned.m16n8k8.row.col.f32.f16.f16.f32 {%f119295,%f119296,%f119297,%f119298}, {%r1,%r2}, {%r3}, {%f119295,%f119296,%f119297,%f119298};

	// end inline asm
	// begin inline asm
	mma.sync.aligned.m16n8k8.row.col.f32.f16.f16.f32 {%f119295,%f119296,%f119297,%f119298}, {%r1,%r2}, {%r3}, {%f119295,%f119296,%f119297,%f119298};

	// end inline asm
	// begin inline asm
	mma.sync.aligned.m16n8k8.row.col.f32.f16.f16.f32 {%f119295,%f119296,%f119297,%f119298}, {%r1,%r2}, {%r3}, {%f119295,%f119296,%f119297,%f119298};

	// end inline asm
	// begin inline asm
	mma.sync.aligned.m16n8k8.row.col.f32.f16.f16.f32 {%f119295,%f119296,%f119297,%f119298}, {%r1,%r2}, {%r3}, {%f119295,%f119296,%f119297,%f119298};

	// end inline asm
	// begin inline asm
	mma.sync.aligned.m16n8k8.row.col.f32.f16.f16.f32 {%f119295,%f119296,%f119297,%f119298}, {%r1,%r2}, {%r3}, {%f119295,%f119296,%f119297,%f119298};

	// end inline asm
	// begin inline asm
	mma.sync.aligned.m16n8k8.row.col.f32.f16.f16.f32 {%f119295,%f119296,%f119297,%f119298}, {%r1,%r2}, {%r3}, {%f119295,%f119296,%f119297,%f119298};

	// end inline asm
	// begin inline asm
	mma.sync.aligned.m16n8k8.row.col.f32.f16.f16.f32 {%f119295,%f119296,%f119297,%f119298}, {%r1,%r2}, {%r3}, {%f119295,%f119296,%f119297,%f119298};

	// end inline asm
	// begin inline asm
	mma.sync.aligned.m16n8k8.row.col.f32.f16.f16.f32 {%f119295,%f119296,%f119297,%f119298}, {%r1,%r2}, {%r3}, {%f119295,%f119296,%f119297,%f119298};

	// end inline asm
	// begin inline asm
	mma.sync.aligned.m16n8k8.row.col.f32.f16.f16.f32 {%f119295,%f119296,%f119297,%f119298}, {%r1,%r2}, {%r3}, {%f119295,%f119296,%f119297,%f119298};

	// end inline asm
	// begin inline asm
	mma.sync.aligned.m16n8k8.row.col.f32.f16.f16.f32 {%f119295,%f119296,%f119297,%f119298}, {%r1,%r2}, {%r3}, {%f119295,%f119296,%f119297,%f119298};

	// end inline asm
	// begin inline asm
	mma.sync.aligned.m16n8k8.row.col.f32.f16.f16.f32 {%f119295,%f119296,%f119297,%f119298}, {%r1,%r2}, {%r3}, {%f119295,%f119296,%f119297,%f119298};

	// end inline asm
	// begin inline asm
	mma.sync.aligned.m16n8k8.row.col.f32.f16.f16.f32 {%f119295,%f119296,%f119297,%f119298}, {%r1,%r2}, {%r3}, {%f119295,%f119296,%f119297,%f119298};

	// end inline asm
	// begin inline asm
	mma.sync.aligned.m16n8k8.row.col.f32.f16.f16.f32 {%f119295,%f119296,%f119297,%f119298}, {%r1,%r2}, {%r3}, {%f119295,%f119296,%f119297,%f119298};

	// end inline asm
	// begin inline asm
	mma.sync.aligned.m16n8k8.row.col.f32.f16.f16.f32 {%f119295,%f119296,%f119297,%f119298}, {%r1,%r2}, {%r3}, {%f119295,%f119296,%f119297,%f119298};

	// end inline asm
	// begin inline asm
	mma.sync.aligned.m16n8k8.row.col.f32.f16.f16.f32 {%f119295,%f119296,%f119297,%f119298}, {%r1,%r2}, {%r3}, {%f119295,%f119296,%f119297,%f119298};

	// end inline asm
	// begin inline asm
	mma.sync.aligned.m16n8k8.row.col.f32.f16.f16.f32 {%f119295,%f119296,%f119297,%f119298}, {%r1,%r2}, {%r3}, {%f119295,%f119296,%f119297,%f119298};

	// end inline asm
	// begin inline asm
	mma.sync.aligned.m16n8k8.row.col.f32.f16.f16.f32 {%f119295,%f119296,%f119297,%f119298}, {%r1,%r2}, {%r3}, {%f119295,%f119296,%f119297,%f119298};

	// end inline asm
	// begin inline asm
	mma.sync.aligned.m16n8k8.row.col.f32.f16.f16.f32 {%f119295,%f119296,%f119297,%f119298}, {%r1,%r2}, {%r3}, {%f119295,%f119296,%f119297,%f119298};

	// end inline asm
	// begin inline asm
	mma.sync.aligned.m16n8k8.row.col.f32.f16.f16.f32 {%f119295,%f119296,%f119297,%f119298}, {%r1,%r2}, {%r3}, {%f119295,%f119296,%f119297,%f119298};

	// end inline asm
	// begin inline asm
	mma.sync.aligned.m16n8k8.row.col.f32.f16.f16.f32 {%f119295,%f119296,%f119297,%f119298}, {%r1,%r2}, {%r3}, {%f119295,%f119296,%f119297,%f119298};

	// end inline asm
	// begin inline asm
	mma.sync.aligned.m16n8k8.row.col.f32.f16.f16.f32 {%f119295,%f119296,%f119297,%f119298}, {%r1,%r2}, {%r3}, {%f119295,%f119296,%f119297,%f119298};

	// end inline asm
	// begin inline asm
	mma.sync.aligned.m16n8k8.row.col.f32.f16.f16.f32 {%f119295,%f119296,%f119297,%f119298}, {%r1,%r2}, {%r3}, {%f119295,%f119296,%f119297,%f119298};

	// end inline asm
	// begin inline asm
	mma.sync.aligned.m16n8k8.row.col.f32.f16.f16.f32 {%f119295,%f119296,%f119297,%f119298}, {%r1,%r2}, {%r3}, {%f119295,%f119296,%f119297,%f119298};

	// end inline asm
	// begin inline asm
	mma.sync.aligned.m16n8k8.row.col.f32.f16.f16.f32 {%f119295,%f119296,%f119297,%f119298}, {%r1,%r2}, {%r3}, {%f119295,%f119296,%f119297,%f119298};

	// end inline asm
	// begin inline asm
	mma.sync.aligned.m16n8k8.row.col.f32.f16.f16.f32 {%f119295,%f119296,%f119297,%f119298}, {%r1,%r2}, {%r3}, {%f119295,%f119296,%f119297,%f119298};

	// end inline asm
	// begin inline asm
	mma.sync.aligned.m16n8k8.row.col.f32.f16.f16.f32 {%f119295,%f119296,%f119297,%f119298}, {%r1,%r2}, {%r3}, {%f119295,%f119296,%f119297,%f119298};

	// end inline asm
	mov.f32 	%f122135, %f119295;
	mov.f32 	%f122137, %f119297;
	mov.f32 	%f122136, %f119296;
	mov.f32 	%f122138, %f119298;
	// begin inline asm
	mma.sync.aligned.m16n8k8.row.col.f32.f16.f16.f32 {%f122135,%f122136,%f122137,%f122138}, {%r1,%r2}, {%r3}, {%f122135,%f122136,%f122137,%f122138};

	// end inline asm
	// begin inline asm
	mma.sync.aligned.m16n8k8.row.col.f32.f16.f16.f32 {%f122135,%f122136,%f122137,%f122138}, {%r1,%r2}, {%r3}, {%f122135,%f122136,%f122137,%f122138};

	// end inline asm
	// begin inline asm
	mma.sync.aligned.m16n8k8.row.col.f32.f16.f16.f32 {%f122135,%f122136,%f122137,%f122138}, {%r1,%r2}, {%r3}, {%f122135,%f122136,%f122137,%f122138};

	// end inline asm
	// begin inline asm
	mma.sync.aligned.m16n8k8.row.col.f32.f16.f16.f32 {%f122135,%f122136,%f122137,%f122138}, {%r1,%r2}, {%r3}, {%f122135,%f122136,%f122137,%f122138};

	// end inline asm
	// begin inline asm
	mma.sync.aligned.m16n8k8.row.col.f32.f16.f16.f32 {%f122135,%f122136,%f122137,%f122138}, {%r1,%r2}, {%r3}, {%f122135,%f122136,%f122137,%f122138};

	// end inline asm
	// begin inline asm
	mma.sync.aligned.m16n8k8.row.col.f32.f16.f16.f32 {%f122135,%f122136,%f122137,%f122138}, {%r1,%r2}, {%r3}, {%f122135,%f122136,%f122137,%f122138};

	// end inline asm
	// begin inline asm
	mma.sync.aligned.m16n8k8.row.col.f32.f16.f16.f32 {%f122135,%f122136,%f122137,%f122138}, {%r1,%r2}, {%r3}, {%f122135,%f122136,%f122137,%f122138};

	// end inline asm
	// begin inline asm
	mma.sync.aligned.m16n8k8.row.col.f32.f16.f16.f32 {%f122135,%f122136,%f122137,%f122138}, {%r1,%r2}, {%r3}, {%f122135,%f122136,%f122137,%f122138};

	// end inline asm
	// begin inline asm
	mma.sync.aligned.m16n8k8.row.col.f32.f16.f16.f32 {%f122135,%f122136,%f122137,%f122138}, {%r1,%r2}, {%r3}, {%f122135,%f122136,%f122137,%f122138};

	// end inline asm
	// begin inline asm
	mma.sync.aligned.m16n8k8.row.col.f32.f16.f16.f32 {%f122135,%f122136,%f122137,%f122138}, {%r1,%r2}, {%r3}, {%f122135,%f122136,%f122137,%f122138};

	// end inline asm
	// begin inline asm
	mma.sync.aligned.m16n8k8.row.col.f32.f16.f16.f32 {%f122135,%f122136,%f122137,%f122138}, {%r1,%r2}, {%r3}, {%f122135,%f122136,%f122137,%f122138};

	// end inline asm
	// begin inline asm
	mma.sync.aligned.m16n8k8.row.col.f32.f16.f16.f32 {%f122135,%f122136,%f122137,%f122138}, {%r1,%r2}, {%r3}, {%f122135,%f122136,%f122137,%f122138};

	// end inline asm
	// begin inline asm
	mma.sync.aligned.m16n8k8.row.col.f32.f16.f16.f32 {%f122135,%f122136,%f122137,%f122138}, {%r1,%r2}, {%r3}, {%f122135,%f122136,%f122137,%f122138};

	// end inline asm
	// begin inline asm
	mma.sync.aligned.m16n8k8.row.col.f32.f16.f16.f32 {%f122135,%f122136,%f122137,%f122138}, {%r1,%r2}, {%r3}, {%f122135,%f122136,%f122137,%f122138};

	// end inline asm
	// begin inline asm
	mma.sync.aligned.m16n8k8.row.col.f32.f16.f16.f32 {%f122135,%f122136,%f122137,%f122138}, {%r1,%r2}, {%r3}, {%f122135,%f122136,%f122137,%f122138};

	// end inline asm
	// begin inline asm
	mma.sync.aligned.m16n8k8.row.col.f32.f16.f16.f32 {%f122135,%f122136,%f122137,%f122138}, {%r1,%r2}, {%r3}, {%f122135,%f122136,%f122137,%f122138};

	// end inline asm
	// begin inline asm
	mma.sync.aligned.m16n8k8.row.col.f32.f16.f16.f32 {%f122135,%f122136,%f122137,%f122138}, {%r1,%r2}, {%r3}, {%f122135,%f122136,%f122137,%f122138};

	// end inline asm
	// begin inline asm
	mma.sync.aligned.m16n8k8.row.col.f32.f16.f16.f32 {%f122135,%f122136,%f122137,%f122138}, {%r1,%r2}, {%r3}, {%f122135,%f122136,%f122137,%f122138};

	// end inline asm
	// begin inline asm
	mma.sync.aligned.m16n8k8.row.col.f32.f16.f16.f32 {%f122135,%f122136,%f122137,%f122138}, {%r1,%r2}, {%r3}, {%f122135,%f122136,%f122137,%f122138};

	// end inline asm
	// begin inline asm
	mma.sync.aligned.m16n8k8.row.col.f32.f16.f16.f32 {%f122135,%f122136,%f122137,%f122138}, {%r1,%r2}, {%r3}, {%f122135,%f122136,%f122137,%f122138};

	// end inline asm
	// begin inline asm
	mma.sync.aligned.m16n8k8.row.col.f32.f16.f16.f32 {%f122135,%f122136,%f122137,%f122138}, {%r1,%r2}, {%r3}, {%f122135,%f122136,%f122137,%f122138};

	// end inline asm
	// begin inline asm
	mma.sync.aligned.m16n8k8.row.col.f32.f16.f16.f32 {%f122135,%f122136,%f122137,%f122138}, {%r1,%r2}, {%r3}, {%f122135,%f122136,%f122137,%f122138};

	// end inline asm
	// begin inline asm
	mma.sync.aligned.m16n8k8.row.col.f32.f16.f16.f32 {%f122135,%f122136,%f122137,%f122138}, {%r1,%r2}, {%r3}, {%f122135,%f122136,%f122137,%f122138};

	// end inline asm
	// begin inline asm
	mma.sync.aligned.m16n8k8.row.col.f32.f16.f16.f32 {%f122135,%f122136,%f122137,%f122138}, {%r1,%r2}, {%r3}, {%f122135,%f122136,%f122137,%f122138};

	// end inline asm
	// begin inline asm
	mma.sync.aligned.m16n8k8.row.col.f32.f16.f16.f32 {%f122135,%f122136,%f122137,%f122138}, {%r1,%r2}, {%r3}, {%f122135,%f122136,%f122137,%f122138};

	// end inline asm
	// begin inline asm
	mma.sync.aligned.m16n8k8.row.col.f32.f16.f16.f32 {%f122135,%f122136,%f122137,%f122138}, {%r1,%r2}, {%r3}, {%f122135,%f122136,%f122137,%f122138};

	// end inline asm
	// begin inline asm
	mma.sync.aligned.m16n8k8.row.col.f32.f16.f16.f32 {%f122135,%f122136,%f122137,%f122138}, {%r1,%r2}, {%r3}, {%f122135,%f122136,%f122137,%f122138};

	// end inline asm
	// begin inline asm
	mma.sync.aligned.m16n8k8.row.col.f32.f16.f16.f32 {%f122135,%f122136,%f122137,%f122138}, {%r1,%r2}, {%r3}, {%f122135,%f122136,%f122137,%f122138};

	// end inline asm
	// begin inline asm
	mma.sync.aligned.m16n8k8.row.col.f32.f16.f16.f32 {%f122135,%f122136,%f122137,%f122138}, {%r1,%r2}, {%r3}, {%f122135,%f122136,%f122137,%f122138};

	// end inline asm
	// begin inline asm
	mma.sync.aligned.m16n8k8.row.col.f32.f16.f16.f32 {%f122135,%f122136,%f122137,%f122138}, {%r1,%r2}, {%r3}, {%f122135,%f122136,%f122137,%f122138};

	// end inline asm
	// begin inline asm
	mma.sync.aligned.m16n8k8.row.col.f32.f16.f16.f32 {%f122135,%f122136,%f122137,%f122138}, {%r1,%r2}, {%r3}, {%f122135,%f122136,%f122137,%f122138};

	// end inline asm
	// begin inline asm
	mma.sync.aligned.m16n8k8.row.col.f32.f16.f16.f32 {%f122135,%f122136,%f122137,%f122138}, {%r1,%r2}, {%r3}, {%f122135,%f122136,%f122137,%f122138};

	// end inline asm
	// begin inline asm
	mma.sync.aligned.m16n8k8.row.col.f32.f16.f16.f32 {%f122135,%f122136,%f122137,%f122138}, {%r1,%r2}, {%r3}, {%f122135,%f122136,%f122137,%f122138};

	// end inline asm
	// begin inline asm
	mma.sync.aligned.m16n8k8.row.col.f32.f16.f16.f32 {%f122135,%f122136,%f122137,%f122138}, {%r1,%r2}, {%r3}, {%f122135,%f122136,%f122137,%f122138};

	// end inline asm
	// begin inline asm
	mma.sync.aligned.m16n8k8.row.col.f32.f16.f16.f32 {%f122135,%f122136,%f122137,%f122138}, {%r1,%r2}, {%r3}, {%f122135,%f122136,%f122137,%f122138};

	// end inline asm
	// begin inline asm
	mma.sync.aligned.m16n8k8.row.col.f32.f16.f16.f32 {%f122135,%f122136,%f122137,%f122138}, {%r1,%r2}, {%r3}, {%f122135,%f122136,%f122137,%f122138};

	// end inline asm
	// begin inline asm
	mma.sync.aligned.m16n8k8.row.col.f32.f16.f16.f32 {%f122135,%f122136,%f122137,%f122138}, {%r1,%r2}, {%r3}, {%f122135,%f122136,%f122137,%f122138};

	// end inline asm
	// begin inline asm
	mma.sync.aligned.m16n8k8.row.col.f32.f16.f16.f32 {%f122135,%f122136,%f122137,%f122138}, {%r1,%r2}, {%r3}, {%f122135,%f122136,%f122137,%f122138};

	// end inline asm
	// begin inline asm
	mma.sync.aligned.m16n8k8.row.col.f32.f16.f16.f32 {%f122135,%f122136,%f122137,%f122138}, {%r1,%r2}, {%r3}, {%f122135,%f122136,%f122137,%f122138};

	// end inline asm
	// begin inline asm
	mma.sync.aligned.m16n8k8.row.col.f32.f16.f16.f32 {%f122135,%f122136,%f122137,%f122138}, {%r1,%r2}, {%r3}, {%f122135,%f122136,%f122137,%f122138};

	// end inline asm
	// begin inline asm
	mma.sync.aligned.m16n8k8.row.col.f32.f16.f16.f32 {%f122135,%f122136,%f122137,%f122138}, {%r1,%r2}, {%r3}, {%f122135,%f122136,%f122137,%f122138};

	// end inline asm
	// begin inline asm
	mma.sync.aligned.m16n8k8.row.col.f32.f16.f16.f32 {%f122135,%f122136,%f122137,%f122138}, {%r1,%r2}, {%r3}, {%f122135,%f122136,%f122137,%f122138};

	// end inline asm
	// begin inline asm
	mma.sync.aligned.m16n8k8.row.col.f32.f16.f16.f32 {%f122135,%f122136,%f122137,%f122138}, {%r1,%r2}, {%r3}, {%f122135,%f122136,%f122137,%f122138};

	// end inline asm
	// begin inline asm
	mma.sync.aligned.m16n8k8.row.col.f32.f16.f16.f32 {%f122135,%f122136,%f122137,%f122138}, {%r1,%r2}, {%r3}, {%f122135,%f122136,%f122137,%f122138};

	// end inline asm
	// begin inline asm
	mma.sync.aligned.m16n8k8.row.col.f32.f16.f16.f32 {%f122135,%f122136,%f122137,%f122138}, {%r1,%r2}, {%r3}, {%f122135,%f122136,%f122137,%f122138};

	// end inline asm
	// begin inline asm
	mma.sync.aligned.m16n8k8.row.col.f32.f16.f16.f32 {%f122135,%f122136,%f122137,%f122138}, {%r1,%r2}, {%r3}, {%f122135,%f122136,%f122137,%f122138};

	// end inline asm
	// begin inline asm
	mma.sync.aligned.m16n8k8.row.col.f32.f16.f16.f32 {%f122135,%f122136,%f122137,%f122138}, {%r1,%r2}, {%r3}, {%f122135,%f122136,%f122137,%f122138};

	// end inline asm
	// begin inline asm
	mma.sync.aligned.m16n8k8.row.col.f32.f16.f16.f32 {%f122135,%f122136,%f122137,%f122138}, {%r1,%r2}, {%r3}, {%f122135,%f122136,%f122137,%f122138};

	// end inline asm
	// begin inline asm
	mma.sync.aligned.m16n8k8.row.col.f32.f16.f16.f32 {%f122135,%f122136,%f122137,%f122138}, {%r1,%r2}, {%r3}, {%f122135,%f122136,%f122137,%f122138};

	// end inline asm
	// begin inline asm
	mma.sync.aligned.m16n8k8.row.col.f32.f16.f16.f32 {%f122135,%f122136,%f122137,%f122138}, {%r1,%r2}, {%r3}, {%f122135,%f122136,%f122137,%f122138};

	// end inline asm
	// begin inline asm
	mma.sync.aligned.m16n8k8.row.col.f32.f16.f16.f32 {%f122135,%f122136,%f122137,%f122138}, {%r1,%r2}, {%r3}, {%f122135,%f122136,%f122137,%f122138};

	// end inline asm
	// begin inline asm
	mma.sync.aligned.m16n8k8.row.col.f32.f16.f16.f32 {%f122135,%f122136,%f122137,%f122138}, {%r1,%r2}, {%r3}, {%f122135,%f122136,%f122137,%f122138};

	// end inline asm
	// begin inline asm
	mma.sync.aligned.m16n8k8.row.col.f32.f16.f16.f32 {%f122135,%f122136,%f122137,%f122138}, {%r1,%r2}, {%r3}, {%f122135,%f122136,%f122137,%f122138};

	// end inline asm
	// begin inline asm
	mma.sync.aligned.m16n8k8.row.col.f32.f16.f16.f32 {%f122135,%f122136,%f122137,%f122138}, {%r1,%r2}, {%r3}, {%f122135,%f122136,%f122137,%f122138};

	// end inline asm
	// begin inline asm
	mma.sync.aligned.m16n8k8.row.col.f32.f16.f16.f32 {%f122135,%f122136,%f122137,%f122138}, {%r1,%r2}, {%r3}, {%f122135,%f122136,%f122137,%f122138};

	// end inline asm
	// begin inline asm
	mma.sync.aligned.m16n8k8.row.col.f32.f16.f16.f32 {%f122135,%f122136,%f122137,%f122138}, {%r1,%r2}, {%r3}, {%f122135,%f122136,%f122137,%f122138};

	// end inline asm
	// begin inline asm
	mma.sync.aligned.m16n8k8.row.col.f32.f16.f16.f32 {%f122135,%f122136,%f122137,%f122138}, {%r1,%r2}, {%r3}, {%f122135,%f122136,%f122137,%f122138};

	// end inline asm
	// begin inline asm
	mma.sync.aligned.m16n8k8.row.col.f32.f16.f16.f32 {%f122135,%f122136,%f122137,%f122138}, {%r1,%r2}, {%r3}, {%f122135,%f122136,%f122137,%f122138};

	// end inline asm
	// begin inline asm
	mma.sync.aligned.m16n8k8.row.col.f32.f16.f16.f32 {%f122135,%f122136,%f122137,%f122138}, {%r1,%r2}, {%r3}, {%f122135,%f122136,%f122137,%f122138};

	// end inline asm
	// begin inline asm
	mma.sync.aligned.m16n8k8.row.col.f32.f16.f16.f32 {%f122135,%f122136,%f122137,%f122138}, {%r1,%r2}, {%r3}, {%f122135,%f122136,%f122137,%f122138};

	// end inline asm
	// begin inline asm
	mma.sync.aligned.m16n8k8.row.col.f32.f16.f16.f32 {%f122135,%f122136,%f122137,%f122138}, {%r1,%r2}, {%r3}, {%f122135,%f122136,%f122137,%f122138};

	// end inline asm
	// begin inline asm
	mma.sync.aligned.m16n8k8.row.col.f32.f16.f16.f32 {%f122135,%f122136,%f122137,%f122138}, {%r1,%r2}, {%r3}, {%f122135,%f122136,%f122137,%f122138};

	// end inline asm
	// begin inline asm
	mma.sync.aligned.m16n8k8.row.col.f32.f16.f16.f32 {%f122135,%f122136,%f122137,%f122138}, {%r1,%r2}, {%r3}, {%f122135,%f122136,%f122137,%f122138};

	// end inline asm
	// begin inline asm
	mma.sync.aligned.m16n8k8.row.col.f32.f16.f16.f32 {%f122135,%f122136,%f122137,%f122138}, {%r1,%r2}, {%r3}, {%f122135,%f122136,%f122137,%f122138};

	// end inline asm
	// begin inline asm
	mma.sync.aligned.m16n8k8.row.col.f32.f16.f16.f32 {%f122135,%f122136,%f122137,%f122138}, {%r1,%r2}, {%r3}, {%f122135,%f122136,%f122137,%f122138};

	// end inline asm
	// begin inline asm
	mma.sync.aligned.m16n8k8.row.col.f32.f16.f16.f32 {%f122135,%f122136,%f122137,%f122138}, {%r1,%r2}, {%r3}, {%f122135,%f122136,%f122137,%f122138};

	// end inline asm
	// begin inline asm
	mma.sync.aligned.m16n8k8.row.col.f32.f16.f16.f32 {%f122135,%f122136,%f122137,%f122138}, {%r1,%r2}, {%r3}, {%f122135,%f122136,%f122137,%f122138};

	// end inline asm
	// begin inline asm
	mma.sync.aligned.m16n8k8.row.col.f32.f16.f16.f32 {%f122135,%f122136,%f122137,%f122138}, {%r1,%r2}, {%r3}, {%f122135,%f122136,%f122137,%f122138};

	// end inline asm
	// begin inline asm
	mma.sync.aligned.m16n8k8.row.col.f32.f16.f16.f32 {%f122135,%f122136,%f122137,%f122138}, {%r1,%r2}, {%r3}, {%f122135,%f122136,%f122137,%f122138};

	// end inline asm
	// begin inline asm
	mma.sync.aligned.m16n8k8.row.col.f32.f16.f16.f32 {%f122135,%f122136,%f122137,%f122138}, {%r1,%r2}, {%r3}, {%f122135,%f122136,%f122137,%f122138};

	// end inline asm
	// begin inline asm
	mma.sync.aligned.m16n8k8.row.col.f32.f16.f16.f32 {%f122135,%f122136,%f122137,%f122138}, {%r1,%r2}, {%r3}, {%f122135,%f122136,%f122137,%f122138};

	// end inline asm
	// begin inline asm
	mma.sync.aligned.m16n8k8.row.col.f32.f16.f16.f32 {%f122135,%f122136,%f122137,%f122138}, {%r1,%r2}, {%r3}, {%f122135,%f122136,%f122137,%f122138};

	// end inline asm
	// begin inline asm
	mma.sync.aligned.m16n8k8.row.col.f32.f16.f16.f32 {%f122135,%f122136,%f122137,%f122138}, {%r1,%r2}, {%r3}, {%f122135,%f122136,%f122137,%f122138};

	// end inline asm
	// begin inline asm
	mma.sync.aligned.m16n8k8.row.col.f32.f16.f16.f32 {%f122135,%f122136,%f122137,%f122138}, {%r1,%r2}, {%r3}, {%f122135,%f122136,%f122137,%f122138};

	// end inline asm
	// begin inline asm
	mma.sync.aligned.m16n8k8.row.col.f32.f16.f16.f32 {%f122135,%f122136,%f122137,%f122138}, {%r1,%r2}, {%r3}, {%f122135,%f122136,%f122137,%f122138};

	// end inline asm
	// begin inline asm
	mma.sync.aligned.m16n8k8.row.col.f32.f16.f16.f32 {%f122135,%f122136,%f122137,%f122138}, {%r1,%r2}, {%r3}, {%f122135,%f122136,%f122137,%f122138};

	// end inline asm
	// begin inline asm
	mma.sync.aligned.m16n8k8.row.col.f32.f16.f16.f32 {%f122135,%f122136,%f122137,%f122138}, {%r1,%r2}, {%r3}, {%f122135,%f122136,%f122137,%f122138};

	// end inline asm
	// begin inline asm
	mma.sync.aligned.m16n8k8.row.col.f32.f16.f16.f32 {%f122135,%f122136,%f122137,%f122138}, {%r1,%r2}, {%r3}, {%f122135,%f122136,%f122137,%f122138};

	// end inline asm
	// begin inline asm
	mma.sync.aligned.m16n8k8.row.col.f32.f16.f16.f32 {%f122135,%f122136,%f122137,%f122138}, {%r1,%r2}, {%r3}, {%f122135,%f122136,%f122137,%f122138};

	// end inline asm
	// begin inline asm
	mma.sync.aligned.m16n8k8.row.col.f32.f16.f16.f32 {%f122135,%f122136,%f122137,%f122138}, {%r1,%r2}, {%r3}, {%f122135,%f122136,%f122137,%f122138};

	// end inline asm
	// begin inline asm
	mma.sync.aligned.m16n8k8.row.col.f32.f16.f16.f32 {%f122135,%f122136,%f122137,%f122138}, {%r1,%r2}, {%r3}, {%f122135,%f122136,%f122137,%f122138};

	// end inline asm
	// begin inline asm
	mma.sync.aligned.m16n8k8.row.col.f32.f16.f16.f32 {%f122135,%f122136,%f122137,%f122138}, {%r1,%r2}, {%r3}, {%f122135,%f122136,%f122137,%f122138};

	// end inline asm
	// begin inline asm
	mma.sync.aligned.m16n8k8.row.col.f32.f16.f16.f32 {%f122135,%f122136,%f122137,%f122138}, {%r1,%r2}, {%r3}, {%f122135,%f122136,%f122137,%f122138};

	// end inline asm
	// begin inline asm
	mma.sync.aligned.m16n8k8.row.col.f32.f16.f16.f32 {%f122135,%f122136,%f122137,%f122138}, {%r1,%r2}, {%r3}, {%f122135,%f122136,%f122137,%f122138};

	// end inline asm
	// begin inline asm
	mma.sync.aligned.m16n8k8.row.col.f32.f16.f16.f32 {%f122135,%f122136,%f122137,%f122138}, {%r1,%r2}, {%r3}, {%f122135,%f122136,%f122137,%f122138};

	// end inline asm
	// begin inline asm
	mma.sync.aligned.m16n8k8.row.col.f32.f16.f16.f32 {%f122135,%f122136,%f122137,%f122138}, {%r1,%r2}, {%r3}, {%f122135,%f122136,%f122137,%f122138};

	// end inline asm
	// begin inline asm
	mma.sync.aligned.m16n8k8.row.col.f32.f16.f16.f32 {%f122135,%f122136,%f122137,%f122138}, {%r1,%r2}, {%r3}, {%f122135,%f122136,%f122137,%f122138};

	// end inline asm
	// begin inline asm
	mma.sync.aligned.m16n8k8.row.col.f32.f16.f16.f32 {%f122135,%f122136,%f122137,%f122138}, {%r1,%r2}, {%r3}, {%f122135,%f122136,%f122137,%f122138};

	// end inline asm
	// begin inline asm
	mma.sync.aligned.m16n8k8.row.col.f32.f16.f16.f32 {%f122135,%f122136,%f122137,%f122138}, {%r1,%r2}, {%r3}, {%f122135,%f122136,%f122137,%f122138};

	// end inline asm
	// begin inline asm
	mma.sync.aligned.m16n8k8.row.col.f32.f16.f16.f32 {%f122135,%f122136,%f122137,%f122138}, {%r1,%r2}, {%r3}, {%f122135,%f122136,%f122137,%f122138};

	// end inline asm
	// begin inline asm
	mma.sync.aligned.m16n8k8.row.col.f32.f16.f16.f32 {%f122135,%f122136,%f122137,%f122138}, {%r1,%r2}, {%r3}, {%f122135,%f122136,%f122137,%f122138};

	// end inline asm
	// begin inline asm
	mma.sync.aligned.m16n8k8.row.col.f32.f16.f16.f32 {%f122135,%f122136,%f122137,%f122138}, {%r1,%r2}, {%r3}, {%f122135,%f122136,%f122137,%f122138};

	// end inline asm
	// begin inline asm
	mma.sync.aligned.m16n8k8.row.col.f32.f16.f16.f32 {%f122135,%f122136,%f122137,%f122138}, {%r1,%r2}, {%r3}, {%f122135,%f122136,%f122137,%f122138};

	// end inline asm
	// begin inline asm
	mma.sync.aligned.m16n8k8.row.col.f32.f16.f16.f32 {%f122135,%f122136,%f122137,%f122138}, {%r1,%r2}, {%r3}, {%f122135,%f122136,%f122137,%f122138};

	// end inline asm
	// begin inline asm
	mma.sync.aligned.m16n8k8.row.col.f32.f16.f16.f32 {%f122135,%f122136,%f122137,%f122138}, {%r1,%r2}, {%r3}, {%f122135,%f122136,%f122137,%f122138};

	// end inline asm
	// begin inline asm
	mma.sync.aligned.m16n8k8.row.col.f32.f16.f16.f32 {%f122135,%f122136,%f122137,%f122138}, {%r1,%r2}, {%r3}, {%f122135,%f122136,%f122137,%f122138};

	// end inline asm
	// begin inline asm
	mma.sync.aligned.m16n8k8.row.col.f32.f16.f16.f32 {%f122135,%f122136,%f122137,%f122138}, {%r1,%r2}, {%r3}, {%f122135,%f122136,%f122137,%f122138};

	// end inline asm
	// begin inline asm
	mma.sync.aligned.m16n8k8.row.col.f32.f16.f16.f32 {%f122135,%f122136,%f122137,%f122138}, {%r1,%r2}, {%r3}, {%f122135,%f122136,%f122137,%f122138};

	// end inline asm
	// begin inline asm
	mma.sync.aligned.m16n8k8.row.col.f32.f16.f16.f32 {%f122135,%f122136,%f122137,%f122138}, {%r1,%r2}, {%r3}, {%f122135,%f122136,%f122137,%f122138};

	// end inline asm
	// begin inline asm
	mma.sync.aligned.m16n8k8.row.col.f32.f16.f16.f32 {%f122135,%f122136,%f122137,%f122138}, {%r1,%r2}, {%r3}, {%f122135,%f122136,%f122137,%f122138};

	// end inline asm
	// begin inline asm
	mma.sync.aligned.m16n8k8.row.col.f32.f16.f16.f32 {%f122135,%f122136,%f122137,%f122138}, {%r1,%r2}, {%r3}, {%f122135,%f122136,%f122137,%f122138};

	// end inline asm
	// begin inline asm
	mma.sync.aligned.m16n8k8.row.col.f32.f16.f16.f32 {%f122135,%f122136,%f122137,%f122138}, {%r1,%r2}, {%r3}, {%f122135,%f122136,%f122137,%f122138};

	// end inline asm
	// begin inline asm
	mma.sync.aligned.m16n8k8.row.col.f32.f16.f16.f32 {%f122135,%f122136,%f122137,%f122138}, {%r1,%r2}, {%r3}, {%f122135,%f122136,%f122137,%f122138};

	// end inline asm
	// begin inline asm
	mma.sync.aligned.m16n8k8.row.col.f32.f16.f16.f32 {%f122135,%f122136,%f122137,%f122138}, {%r1,%r2}, {%r3}, {%f122135,%f122136,%f122137,%f122138};

	// end inline asm
	// begin inline asm
	mma.sync.aligned.m16n8k8.row.col.f32.f16.f16.f32 {%f122135,%f122136,%f122137,%f122138}, {%r1,%r2}, {%r3}, {%f122135,%f122136,%f122137,%f122138};

	// end inline asm
	// begin inline asm
	mma.sync.aligned.m16n8k8.row.col.f32.f16.f16.f32 {%f122135,%f122136,%f122137,%f122138}, {%r1,%r2}, {%r3}, {%f122135,%f122136,%f122137,%f122138};

	// end inline asm
	// begin inline asm
	mma.sync.aligned.m16n8k8.row.col.f32.f16.f16.f32 {%f122135,%f122136,%f122137,%f122138}, {%r1,%r2}, {%r3}, {%f122135,%f122136,%f122137,%f122138};

	// end inline asm
	// begin inline asm
	mma.sync.aligned.m16n8k8.row.col.f32.f16.f16.f32 {%f122135,%f122136,%f122137,%f122138}, {%r1,%r2}, {%r3}, {%f122135,%f122136,%f122137,%f122138};

	// end inline asm
	// begin inline asm
	mma.sync.aligned.m16n8k8.row.col.f32.f16.f16.f32 {%f122135,%f122136,%f122137,%f122138}, {%r1,%r2}, {%r3}, {%f122135,%f122136,%f122137,%f122138};

	// end inline asm
	// begin inline asm
	mma.sync.aligned.m16n8k8.row.col.f32.f16.f16.f32 {%f122135,%f122136,%f122137,%f122138}, {%r1,%r2}, {%r3}, {%f122135,%f122136,%f122137,%f122138};

	// end inline asm
	// begin inline asm
	mma.sync.aligned.m16n8k8.row.col.f32.f16.f16.f32 {%f122135,%f122136,%f122137,%f122138}, {%r1,%r2}, {%r3}, {%f122135,%f122136,%f122137,%f122138};

	// end inline asm
	// begin inline asm
	mma.sync.aligned.m16n8k8.row.col.f32.f16.f16.f32 {%f122135,%f122136,%f122137,%f122138}, {%r1,%r2}, {%r3}, {%f122135,%f122136,%f122137,%f122138};

	// end inline asm
	// begin inline asm
	mma.sync.aligned.m16n8k8.row.col.f32.f16.f16.f32 {%f122135,%f122136,%f122137,%f122138}, {%r1,%r2}, {%r3}, {%f122135,%f122136,%f122137,%f122138};

	// end inline asm
	// begin inline asm
	mma.sync.aligned.m16n8k8.row.col.f32.f16.f16.f32 {%f122135,%f122136,%f122137,%f122138}, {%r1,%r2}, {%r3}, {%f122135,%f122136,%f122137,%f122138};

	// end inline asm
	// begin inline asm
	mma.sync.aligned.m16n8k8.row.col.f32.f16.f16.f32 {%f122135,%f122136,%f122137,%f122138}, {%r1,%r2}, {%r3}, {%f122135,%f122136,%f122137,%f122138};

	// end inline asm
	// begin inline asm
	mma.sync.aligned.m16n8k8.row.col.f32.f16.f16.f32 {%f122135,%f122136,%f122137,%f122138}, {%r1,%r2}, {%r3}, {%f122135,%f122136,%f122137,%f122138};

	// end inline asm
	// begin inline asm
	mma.sync.aligned.m16n8k8.row.col.f32.f16.f16.f32 {%f122135,%f122136,%f122137,%f122138}, {%r1,%r2}, {%r3}, {%f122135,%f122136,%f122137,%f122138};

	// end inline asm
	// begin inline asm
	mma.sync.aligned.m16n8k8.row.col.f32.f16.f16.f32 {%f122135,%f122136,%f122137,%f122138}, {%r1,%r2}, {%r3}, {%f122135,%f122136,%f122137,%f122138};

	// end inline asm
	// begin inline asm
	mma.sync.aligned.m16n8k8.row.col.f32.f16.f16.f32 {%f122135,%f122136,%f122137,%f122138}, {%r1,%r2}, {%r3}, {%f122135,%f122136,%f122137,%f122138};

	// end inline asm
	// begin inline asm
	mma.sync.aligned.m16n8k8.row.col.f32.f16.f16.f32 {%f122135,%f122136,%f122137,%f122138}, {%r1,%r2}, {%r3}, {%f122135,%f122136,%f122137,%f122138};

	// end inline asm
	// begin inline asm
	mma.sync.aligned.m16n8k8.row.col.f32.f16.f16.f32 {%f122135,%f122136,%f122137,%f122138}, {%r1,%r2}, {%r3}, {%f122135,%f122136,%f122137,%f122138};

	// end inline asm
	// begin inline asm
	mma.sync.aligned.m16n8k8.row.col.f32.f16.f16.f32 {%f122135,%f122136,%f122137,%f122138}, {%r1,%r2}, {%r3}, {%f122135,%f122136,%f122137,%f122138};

	// end inline asm
	// begin inline asm
	mma.sync.aligned.m16n8k8.row.col.f32.f16.f16.f32 {%f122135,%f122136,%f122137,%f122138}, {%r1,%r2}, {%r3}, {%f122135,%f122136,%f122137,%f122138};

	// end inline asm
	// begin inline asm
	mma.sync.aligned.m16n8k8.row.col.f32.f16.f16.f32 {%f122135,%f122136,%f122137,%f122138}, {%r1,%r2}, {%r3}, {%f122135,%f122136,%f122137,%f122138};

	// end inline asm
	// begin inline asm
	mma.sync.aligned.m16n8k8.row.col.f32.f16.f16.f32 {%f122135,%f122136,%f122137,%f122138}, {%r1,%r2}, {%r3}, {%f122135,%f122136,%f122137,%f122138};

	// end inline asm
	// begin inline asm
	mma.sync.aligned.m16n8k8.row.col.f32.f16.f16.f32 {%f122135,%f122136,%f122137,%f122138}, {%r1,%r2}, {%r3}, {%f122135,%f122136,%f122137,%f122138};

	// end inline asm
	// begin inline asm
	mma.sync.aligned.m16n8k8.row.col.f32.f16.f16.f32 {%f122135,%f122136,%f122137,%f122138}, {%r1,%r2}, {%r3}, {%f122135,%f122136,%f122137,%f122138};

	// end inline asm
	// begin inline asm
	mma.sync.aligned.m16n8k8.row.col.f32.f16.f16.f32 {%f122135,%f122136,%f122137,%f122138}, {%r1,%r2}, {%r3}, {%f122135,%f122136,%f122137,%f122138};

	// end inline asm
	// begin inline asm
	mma.sync.aligned.m16n8k8.row.col.f32.f16.f16.f32 {%f122135,%f122136,%f122137,%f122138}, {%r1,%r2}, {%r3}, {%f122135,%f122136,%f122137,%f122138};

	// end inline asm
	// begin inline asm
	mma.sync.aligned.m16n8k8.row.col.f32.f16.f16.f32 {%f122135,%f122136,%f122137,%f122138}, {%r1,%r2}, {%r3}, {%f122135,%f122136,%f122137,%f122138};

	// end inline asm
	// begin inline asm
	mma.sync.aligned.m16n8k8.row.col.f32.f16.f16.f32 {%f122135,%f122136,%f122137,%f122138}, {%r1,%r2}, {%r3}, {%f122135,%f122136,%f122137,%f122138};

	// end inline asm
	// begin inline asm
	mma.sync.aligned.m16n8k8.row.col.f32.f16.f16.f32 {%f122135,%f122136,%f122137,%f122138}, {%r1,%r2}, {%r3}, {%f122135,%f122136,%f122137,%f122138};

	// end inline asm
	// begin inline asm
	mma.sync.aligned.m16n8k8.row.col.f32.f16.f16.f32 {%f122135,%f122136,%f122137,%f122138}, {%r1,%r2}, {%r3}, {%f122135,%f122136,%f122137,%f122138};

	// end inline asm
	// begin inline asm
	mma.sync.aligned.m16n8k8.row.col.f32.f16.f16.f32 {%f122135,%f122136,%f122137,%f122138}, {%r1,%r2}, {%r3}, {%f122135,%f122136,%f122137,%f122138};

	// end inline asm
	// begin inline asm
	mma.sync.aligned.m16n8k8.row.col.f32.f16.f16.f32 {%f122135,%f122136,%f122137,%f122138}, {%r1,%r2}, {%r3}, {%f122135,%f122136,%f122137,%f122138};

	// end inline asm
	// begin inline asm
	mma.sync.aligned.m16n8k8.row.col.f32.f16.f16.f32 {%f122135,%f122136,%f122137,%f122138}, {%r1,%r2}, {%r3}, {%f122135,%f122136,%f122137,%f122138};

	// end inline asm
	// begin inline asm
	mma.sync.aligned.m16n8k8.row.col.f32.f16.f16.f32 {%f122135,%f122136,%f122137,%f122138}, {%r1,%r2}, {%r3}, {%f122135,%f122136,%f122137,%f122138};

	// end inline asm
	// begin inline asm
	mma.sync.aligned.m16n8k8.row.col.f32.f16.f16.f32 {%f122135,%f122136,%f122137,%f122138}, {%r1,%r2}, {%r3}, {%f122135,%f122136,%f122137,%f122138};

	// end inline asm
	// begin inline asm
	mma.sync.aligned.m16n8k8.row.col.f32.f16.f16.f32 {%f122135,%f122136,%f122137,%f122138}, {%r1,%r2}, {%r3}, {%f122135,%f122136,%f122137,%f122138};

	// end inline asm
	// begin inline asm
	mma.sync.aligned.m16n8k8.row.col.f32.f16.f16.f32 {%f122135,%f122136,%f122137,%f122138}, {%r1,%r2}, {%r3}, {%f122135,%f122136,%f122137,%f122138};

	// end inline asm
	// begin inline asm
	mma.sync.aligned.m16n8k8.row.col.f32.f16.f16.f32 {%f122135,%f122136,%f122137,%f122138}, {%r1,%r2}, {%r3}, {%f122135,%f122136,%f122137,%f122138};

	// end inline asm
	// begin inline asm
	mma.sync.aligned.m16n8k8.row.col.f32.f16.f16.f32 {%f122135,%f122136,%f122137,%f122138}, {%r1,%r2}, {%r3}, {%f122135,%f122136,%f122137,%f122138};

	// end inline asm
	// begin inline asm
	mma.sync.aligned.m16n8k8.row.col.f32.f16.f16.f32 {%f122135,%f122136,%f122137,%f122138}, {%r1,%r2}, {%r3}, {%f122135,%f122136,%f122137,%f122138};

	// end inline asm
	// begin inline asm
	mma.sync.aligned.m16n8k8.row.col.f32.f16.f16.f32 {%f122135,%f122136,%f122137,%f122138}, {%r1,%r2}, {%r3}, {%f122135,%f122136,%f122137,%f122138};

	// end inline asm
	// begin inline asm
	mma.sync.aligned.m16n8k8.row.col.f32.f16.f16.f32 {%f122135,%f122136,%f122137,%f122138}, {%r1,%r2}, {%r3}, {%f122135,%f122136,%f122137,%f122138};

	// end inline asm
	// begin inline asm
	mma.sync.aligned.m16n8k8.row.col.f32.f16.f16.f32 {%f122135,%f122136,%f122137,%f122138}, {%r1,%r2}, {%r3}, {%f122135,%f122136,%f122137,%f122138};

	// end inline asm
	// begin inline asm
	mma.sync.aligned.m16n8k8.row.col.f32.f16.f16.f32 {%f122135,%f122136,%f122137,%f122138}, {%r1,%r2}, {%r3}, {%f122135,%f122136,%f122137,%f122138};

	// end inline asm
	// begin inline asm
	mma.sync.aligned.m16n8k8.row.col.f32.f16.f16.f32 {%f122135,%f122136,%f122137,%f122138}, {%r1,%r2}, {%r3}, {%f122135,%f122136,%f122137,%f122138};

	// end inline asm
	// begin inline asm
	mma.sync.aligned.m16n8k8.row.col.f32.f16.f16.f32 {%f122135,%f122136,%f122137,%f122138}, {%r1,%r2}, {%r3}, {%f122135,%f122136,%f122137,%f122138};

	// end inline asm
	// begin inline asm
	mma.sync.aligned.m16n8k8.row.col.f32.f16.f16.f32 {%f122135,%f122136,%f122137,%f122138}, {%r1,%r2}, {%r3}, {%f122135,%f122136,%f122137,%f122138};

	// end inline asm
	// begin inline asm
	mma.sync.aligned.m16n8k8.row.col.f32.f16.f16.f32 {%f122135,%f122136,%f122137,%f122138}, {%r1,%r2}, {%r3}, {%f122135,%f122136,%f122137,%f122138};

	// end inline asm
	// begin inline asm
	mma.sync.aligned.m16n8k8.row.col.f32.f16.f16.f32 {%f122135,%f122136,%f122137,%f122138}, {%r1,%r2}, {%r3}, {%f122135,%f122136,%f122137,%f122138};

	// end inline asm
	// begin inline asm
	mma.sync.aligned.m16n8k8.row.col.f32.f16.f16.f32 {%f122135,%f122136,%f122137,%f122138}, {%r1,%r2}, {%r3}, {%f122135,%f122136,%f122137,%f122138};

	// end inline asm
	// begin inline asm
	mma.sync.aligned.m16n8k8.row.col.f32.f16.f16.f32 {%f122135,%f122136,%f122137,%f122138}, {%r1,%r2}, {%r3}, {%f122135,%f122136,%f122137,%f122138};

	// end inline asm
	// begin inline asm
	mma.sync.aligned.m16n8k8.row.col.f32.f16.f16.f32 {%f122135,%f122136,%f122137,%f122138}, {%r1,%r2}, {%r3}, {%f122135,%f122136,%f122137,%f122138};

	// end inline asm
	// begin inline asm
	mma.sync.aligned.m16n8k8.row.col.f32.f16.f16.f32 {%f122135,%f122136,%f122137,%f122138}, {%r1,%r2}, {%r3}, {%f122135,%f122136,%f122137,%f122138};

	// end inline asm
	// begin inline asm
	mma.sync.aligned.m16n8k8.row.col.f32.f16.f16.f32 {%f122135,%f122136,%f122137,%f122138}, {%r1,%r2}, {%r3}, {%f122135,%f122136,%f122137,%f122138};

	// end inline asm
	// begin inline asm
	mma.sync.aligned.m16n8k8.row.col.f32.f16.f16.f32 {%f122135,%f122136,%f122137,%f122138}, {%r1,%r2}, {%r3}, {%f122135,%f122136,%f122137,%f122138};

	// end inline asm
	// begin inline asm
	mma.sync.aligned.m16n8k8.row.col.f32.f16.f16.f32 {%f122135,%f122136,%f122137,%f122138}, {%r1,%r2}, {%r3}, {%f122135,%f122136,%f122137,%f122138};

	// end inline asm
	// begin inline asm
	mma.sync.aligned.m16n8k8.row.col.f32.f16.f16.f32 {%f122135,%f122136,%f122137,%f122138}, {%r1,%r2}, {%r3}, {%f122135,%f122136,%f122137,%f122138};

	// end inline asm
	// begin inline asm
	mma.sync.aligned.m16n8k8.row.col.f32.f16.f16.f32 {%f122135,%f122136,%f122137,%f122138}, {%r1,%r2}, {%r3}, {%f122135,%f122136,%f122137,%f122138};

	// end inline asm
	// begin inline asm
	mma.sync.aligned.m16n8k8.row.col.f32.f16.f16.f32 {%f122135,%f122136,%f122137,%f122138}, {%r1,%r2}, {%r3}, {%f122135,%f122136,%f122137,%f122138};

	// end inline asm
	// begin inline asm
	mma.sync.aligned.m16n8k8.row.col.f32.f16.f16.f32 {%f122135,%f122136,%f122137,%f122138}, {%r1,%r2}, {%r3}, {%f122135,%f122136,%f122137,%f122138};

	// end inline asm
	// begin inline asm
	mma.sync.aligned.m16n8k8.row.col.f32.f16.f16.f32 {%f122135,%f122136,%f122137,%f122138}, {%r1,%r2}, {%r3}, {%f122135,%f122136,%f122137,%f122138};

	// end inline asm
	// begin inline asm
	mma.sync.aligned.m16n8k8.row.col.f32.f16.f16.f32 {%f122135,%f122136,%f122137,%f122138}, {%r1,%r2}, {%r3}, {%f122135,%f122136,%f122137,%f122138};

	// end inline asm
	// begin inline asm
	mma.sync.aligned.m16n8k8.row.col.f32.f16.f16.f32 {%f122135,%f122136,%f122137,%f122138}, {%r1,%r2}, {%r3}, {%f122135,%f122136,%f122137,%f122138};

	// end inline asm
	// begin inline asm
	mma.sync.aligned.m16n8k8.row.col.f32.f16.f16.f32 {%f122135,%f122136,%f122137,%f122138}, {%r1,%r2}, {%r3}, {%f122135,%f122136,%f122137,%f122138};

	// end inline asm
	// begin inline asm
	mma.sync.aligned.m16n8k8.row.col.f32.f16.f16.f32 {%f122135,%f122136,%f122137,%f122138}, {%r1,%r2}, {%r3}, {%f122135,%f122136,%f122137,%f122138};

	// end inline asm
	// begin inline asm
	mma.sync.aligned.m16n8k8.row.col.f32.f16.f16.f32 {%f122135,%f122136,%f122137,%f122138}, {%r1,%r2}, {%r3}, {%f122135,%f122136,%f122137,%f122138};

	// end inline asm
	// begin inline asm
	mma.sync.aligned.m16n8k8.row.col.f32.f16.f16.f32 {%f122135,%f122136,%f122137,%f122138}, {%r1,%r2}, {%r3}, {%f122135,%f122136,%f122137,%f122138};

	// end inline asm
	// begin inline asm
	mma.sync.aligned.m16n8k8.row.col.f32.f16.f16.f32 {%f122135,%f122136,%f122137,%f122138}, {%r1,%r2}, {%r3}, {%f122135,%f122136,%f122137,%f122138};

	// end inline asm
	// begin inline asm
	mma.sync.aligned.m16n8k8.row.col.f32.f16.f16.f32 {%f122135,%f122136,%f122137,%f122138}, {%r1,%r2}, {%r3}, {%f122135,%f122136,%f122137,%f122138};

	// end inline asm
	// begin inline asm
	mma.sync.aligned.m16n8k8.row.col.f32.f16.f16.f32 {%f122135,%f122136,%f122137,%f122138}, {%r1,%r2}, {%r3}, {%f122135,%f122136,%f122137,%f122138};

	// end inline asm
	// begin inline asm
	mma.sync.aligned.m16n8k8.row.col.f32.f16.f16.f32 {%f122135,%f122136,%f122137,%f122138}, {%r1,%r2}, {%r3}, {%f122135,%f122136,%f122137,%f122138};

	// end inline asm
	// begin inline asm
	mma.sync.aligned.m16n8k8.row.col.f32.f16.f16.f32 {%f122135,%f122136,%f122137,%f122138}, {%r1,%r2}, {%r3}, {%f122135,%f122136,%f122137,%f122138};

	// end inline asm
	// begin inline asm
	mma.sync.aligned.m16n8k8.row.col.f32.f16.f16.f32 {%f122135,%f122136,%f122137,%f122138}, {%r1,%r2}, {%r3}, {%f122135,%f122136,%f122137,%f122138};

	// end inline asm
	// begin inline asm
	mma.sync.aligned.m16n8k8.row.col.f32.f16.f16.f32 {%f122135,%f122136,%f122137,%f122138}, {%r1,%r2}, {%r3}, {%f122135,%f122136,%f122137,%f122138};

	// end inline asm
	// begin inline asm
	mma.sync.aligned.m16n8k8.row.col.f32.f16.f16.f32 {%f122135,%f122136,%f122137,%f122138}, {%r1,%r2}, {%r3}, {%f122135,%f122136,%f122137,%f122138};

	// end inline asm
	// begin inline asm
	mma.sync.aligned.m16n8k8.row.col.f32.f16.f16.f32 {%f122135,%f122136,%f122137,%f122138}, {%r1,%r2}, {%r3}, {%f122135,%f122136,%f122137,%f122138};

	// end inline asm
	// begin inline asm
	mma.sync.aligned.m16n8k8.row.col.f32.f16.f16.f32 {%f122135,%f122136,%f122137,%f122138}, {%r1,%r2}, {%r3}, {%f122135,%f122136,%f122137,%f122138};

	// end inline asm
	// begin inline asm
	mma.sync.aligned.m16n8k8.row.col.f32.f16.f16.f32 {%f122135,%f122136,%f122137,%f122138}, {%r1,%r2}, {%r3}, {%f122135,%f122136,%f122137,%f122138};

	// end inline asm
	// begin inline asm
	mma.sync.aligned.m16n8k8.row.col.f32.f16.f16.f32 {%f122135,%f122136,%f122137,%f122138}, {%r1,%r2}, {%r3}, {%f122135,%f122136,%f122137,%f122138};

	// end inline asm
	// begin inline asm
	mma.sync.aligned.m16n8k8.row.col.f32.f16.f16.f32 {%f122135,%f122136,%f122137,%f122138}, {%r1,%r2}, {%r3}, {%f122135,%f122136,%f122137,%f122138};

	// end inline asm
	// begin inline asm
	mma.sync.aligned.m16n8k8.row.col.f32.f16.f16.f32 {%f122135,%f122136,%f122137,%f122138}, {%r1,%r2}, {%r3}, {%f122135,%f122136,%f122137,%f122138};

	// end inline asm
	// begin inline asm
	mma.sync.aligned.m16n8k8.row.col.f32.f16.f16.f32 {%f122135,%f122136,%f122137,%f122138}, {%r1,%r2}, {%r3}, {%f122135,%f122136,%f122137,%f122138};

	// end inline asm
	// begin inline asm
	mma.sync.aligned.m16n8k8.row.col.f32.f16.f16.f32 {%f122135,%f122136,%f122137,%f122138}, {%r1,%r2}, {%r3}, {%f122135,%f122136,%f122137,%f122138};

	// end inline asm
	// begin inline asm
	mma.sync.aligned.m16n8k8.row.col.f32.f16.f16.f32 {%f122135,%f122136,%f122137,%f122138}, {%r1,%r2}, {%r3}, {%f122135,%f122136,%f122137,%f122138};

	// end inline asm
	// begin inline asm
	mma.sync.aligned.m16n8k8.row.col.f32.f16.f16.f32 {%f122135,%f122136,%f122137,%f122138}, {%r1,%r2}, {%r3}, {%f122135,%f122136,%f122137,%f122138};

	// end inline asm
	// begin inline asm
	mma.sync.aligned.m16n8k8.row.col.f32.f16.f16.f32 {%f122135,%f122136,%f122137,%f122138}, {%r1,%r2}, {%r3}, {%f122135,%f122136,%f122137,%f122138};

	// end inline asm
	// begin inline asm
	mma.sync.aligned.m16n8k8.row.col.f32.f16.f16.f32 {%f122135,%f122136,%f122137,%f122138}, {%r1,%r2}, {%r3}, {%f122135,%f122136,%f122137,%f122138};

	// end inline asm
	// begin inline asm
	mma.sync.aligned.m16n8k8.row.col.f32.f16.f16.f32 {%f122135,%f122136,%f122137,%f122138}, {%r1,%r2}, {%r3}, {%f122135,%f122136,%f122137,%f122138};

	// end inline asm
	// begin inline asm
	mma.sync.aligned.m16n8k8.row.col.f32.f16.f16.f32 {%f122135,%f122136,%f122137,%f122138}, {%r1,%r2}, {%r3}, {%f122135,%f122136,%f122137,%f122138};

	// end inline asm
	// begin inline asm
	mma.sync.aligned.m16n8k8.row.col.f32.f16.f16.f32 {%f122135,%f122136,%f122137,%f122138}, {%r1,%r2}, {%r3}, {%f122135,%f122136,%f122137,%f122138};

	// end inline asm
	// begin inline asm
	mma.sync.aligned.m16n8k8.row.col.f32.f16.f16.f32 {%f122135,%f122136,%f122137,%f122138}, {%r1,%r2}, {%r3}, {%f122135,%f122136,%f122137,%f122138};

	// end inline asm
	// begin inline asm
	mma.sync.aligned.m16n8k8.row.col.f32.f16.f16.f32 {%f122135,%f122136,%f122137,%f122138}, {%r1,%r2}, {%r3}, {%f122135,%f122136,%f122137,%f122138};

	// end inline asm
	// begin inline asm
	mma.sync.aligned.m16n8k8.row.col.f32.f16.f16.f32 {%f122135,%f122136,%f122137,%f122138}, {%r1,%r2}, {%r3}, {%f122135,%f122136,%f122137,%f122138};

	// end inline asm
	// begin inline asm
	mma.sync.aligned.m16n8k8.row.col.f32.f16.f16.f32 {%f122135,%f122136,%f122137,%f122138}, {%r1,%r2}, {%r3}, {%f122135,%f122136,%f122137,%f122138};

	// end inline asm
	// begin inline asm
	mma.sync.aligned.m16n8k8.row.col.f32.f16.f16.f32 {%f122135,%f122136,%f122137,%f122138}, {%r1,%r2}, {%r3}, {%f122135,%f122136,%f122137,%f122138};

	// end inline asm
	// begin inline asm
	mma.sync.aligned.m16n8k8.row.col.f32.f16.f16.f32 {%f122135,%f122136,%f122137,%f122138}, {%r1,%r2}, {%r3}, {%f122135,%f122136,%f122137,%f122138};

	// end inline asm
	// begin inline asm
	mma.sync.aligned.m16n8k8.row.col.f32.f16.f16.f32 {%f122135,%f122136,%f122137,%f122138}, {%r1,%r2}, {%r3}, {%f122135,%f122136,%f122137,%f122138};

	// end inline asm
	// begin inline asm
	mma.sync.aligned.m16n8k8.row.col.f32.f16.f16.f32 {%f122135,%f122136,%f122137,%f122138}, {%r1,%r2}, {%r3}, {%f122135,%f122136,%f122137,%f122138};

	// end inline asm
	// begin inline asm
	mma.sync.aligned.m16n8k8.row.col.f32.f16.f16.f32 {%f122135,%f122136,%f122137,%f122138}, {%r1,%r2}, {%r3}, {%f122135,%f122136,%f122137,%f122138};

	// end inline asm
	// begin inline asm
	mma.sync.aligned.m16n8k8.row.col.f32.f16.f16.f32 {%f122135,%f122136,%f122137,%f122138}, {%r1,%r2}, {%r3}, {%f122135,%f122136,%f122137,%f122138};

	// end inline asm
	// begin inline asm
	mma.sync.aligned.m16n8k8.row.col.f32.f16.f16.f32 {%f122135,%f122136,%f122137,%f122138}, {%r1,%r2}, {%r3}, {%f122135,%f122136,%f122137,%f122138};

	// end inline asm
	// begin inline asm
	mma.sync.aligned.m16n8k8.row.col.f32.f16.f16.f32 {%f122135,%f122136,%f122137,%f122138}, {%r1,%r2}, {%r3}, {%f122135,%f122136,%f122137,%f122138};

	// end inline asm
	// begin inline asm
	mma.sync.aligned.m16n8k8.row.col.f32.f16.f16.f32 {%f122135,%f122136,%f122137,%f122138}, {%r1,%r2}, {%r3}, {%f122135,%f122136,%f122137,%f122138};

	// end inline asm
	// begin inline asm
	mma.sync.aligned.m16n8k8.row.col.f32.f16.f16.f32 {%f122135,%f122136,%f122137,%f122138}, {%r1,%r2}, {%r3}, {%f122135,%f122136,%f122137,%f122138};

	// end inline asm
	// begin inline asm
	mma.sync.aligned.m16n8k8.row.col.f32.f16.f16.f32 {%f122135,%f122136,%f122137,%f122138}, {%r1,%r2}, {%r3}, {%f122135,%f122136,%f122137,%f122138};

	// end inline asm
	// begin inline asm
	mma.sync.aligned.m16n8k8.row.col.f32.f16.f16.f32 {%f122135,%f122136,%f122137,%f122138}, {%r1,%r2}, {%r3}, {%f122135,%f122136,%f122137,%f122138};

	// end inline asm
	// begin inline asm
	mma.sync.aligned.m16n8k8.row.col.f32.f16.f16.f32 {%f122135,%f122136,%f122137,%f122138}, {%r1,%r2}, {%r3}, {%f122135,%f122136,%f122137,%f122138};

	// end inline asm
	// begin inline asm
	mma.sync.aligned.m16n8k8.row.col.f32.f16.f16.f32 {%f122135,%f122136,%f122137,%f122138}, {%r1,%r2}, {%r3}, {%f122135,%f122136,%f122137,%f122138};

	// end inline asm
	// begin inline asm
	mma.sync.aligned.m16n8k8.row.col.f32.f16.f16.f32 {%f122135,%f122136,%f122137,%f122138}, {%r1,%r2}, {%r3}, {%f122135,%f122136,%f122137,%f122138};

	// end inline asm
	// begin inline asm
	mma.sync.aligned.m16n8k8.row.col.f32.f16.f16.f32 {%f122135,%f122136,%f122137,%f122138}, {%r1,%r2}, {%r3}, {%f122135,%f122136,%f122137,%f122138};

	// end inline asm
	// begin inline asm
	mma.sync.aligned.m16n8k8.row.col.f32.f16.f16.f32 {%f122135,%f122136,%f122137,%f122138}, {%r1,%r2}, {%r3}, {%f122135,%f122136,%f122137,%f122138};

	// end inline asm
	// begin inline asm
	mma.sync.aligned.m16n8k8.row.col.f32.f16.f16.f32 {%f122135,%f122136,%f122137,%f122138}, {%r1,%r2}, {%r3}, {%f122135,%f122136,%f122137,%f122138};

	// end inline asm
	// begin inline asm
	mma.sync.aligned.m16n8k8.row.col.f32.f16.f16.f32 {%f122135,%f122136,%f122137,%f122138}, {%r1,%r2}, {%r3}, {%f122135,%f122136,%f122137,%f122138};

	// end inline asm
	// begin inline asm
	mma.sync.aligned.m16n8k8.row.col.f32.f16.f16.f32 {%f122135,%f122136,%f122137,%f122138}, {%r1,%r2}, {%r3}, {%f122135,%f122136,%f122137,%f122138};

	// end inline asm
	// begin inline asm
	mma.sync.aligned.m16n8k8.row.col.f32.f16.f16.f32 {%f122135,%f122136,%f122137,%f122138}, {%r1,%r2}, {%r3}, {%f122135,%f122136,%f122137,%f122138};

	// end inline asm
	// begin inline asm
	mma.sync.aligned.m16n8k8.row.col.f32.f16.f16.f32 {%f122135,%f122136,%f122137,%f122138}, {%r1,%r2}, {%r3}, {%f122135,%f122136,%f122137,%f122138};

	// end inline asm
	// begin inline asm
	mma.sync.aligned.m16n8k8.row.col.f32.f16.f16.f32 {%f122135,%f122136,%f122137,%f122138}, {%r1,%r2}, {%r3}, {%f122135,%f122136,%f122137,%f122138};

	// end inline asm
	// begin inline asm
	mma.sync.aligned.m16n8k8.row.col.f32.f16.f16.f32 {%f122135,%f122136,%f122137,%f122138}, {%r1,%r2}, {%r3}, {%f122135,%f122136,%f122137,%f122138};

	// end inline asm
	// begin inline asm
	mma.sync.aligned.m16n8k8.row.col.f32.f16.f16.f32 {%f122135,%f122136,%f122137,%f122138}, {%r1,%r2}, {%r3}, {%f122135,%f122136,%f122137,%f122138};

	// end inline asm
	// begin inline asm
	mma.sync.aligned.m16n8k8.row.col.f32.f16.f16.f32 {%f122135,%f122136,%f122137,%f122138}, {%r1,%r2}, {%r3}, {%f122135,%f122136,%f122137,%f122138};

	// end inline asm
	// begin inline asm
	mma.sync.aligned.m16n8k8.row.col.f32.f16.f16.f32 {%f122135,%f122136,%f122137,%f122138}, {%r1,%r2}, {%r3}, {%f122135,%f122136,%f122137,%f122138};

	// end inline asm
	// begin inline asm
	mma.sync.aligned.m16n8k8.row.col.f32.f16.f16.f32 {%f122135,%f122136,%f122137,%f122138}, {%r1,%r2}, {%r3}, {%f122135,%f122136,%f122137,%f122138};

	// end inline asm
	// begin inline asm
	mma.sync.aligned.m16n8k8.row.col.f32.f16.f16.f32 {%f122135,%f122136,%f122137,%f122138}, {%r1,%r2}, {%r3}, {%f122135,%f122136,%f122137,%f122138};

	// end inline asm
	// begin inline asm
	mma.sync.aligned.m16n8k8.row.col.f32.f16.f16.f32 {%f122135,%f122136,%f122137,%f122138}, {%r1,%r2}, {%r3}, {%f122135,%f122136,%f122137,%f122138};

	// end inline asm
	// begin inline asm
	mma.sync.aligned.m16n8k8.row.col.f32.f16.f16.f32 {%f122135,%f122136,%f122137,%f122138}, {%r1,%r2}, {%r3}, {%f122135,%f122136,%f122137,%f122138};

	// end inline asm
	// begin inline asm
	mma.sync.aligned.m16n8k8.row.col.f32.f16.f16.f32 {%f122135,%f122136,%f122137,%f122138}, {%r1,%r2}, {%r3}, {%f122135,%f122136,%f122137,%f122138};

	// end inline asm
	// begin inline asm
	mma.sync.aligned.m16n8k8.row.col.f32.f16.f16.f32 {%f122135,%f122136,%f122137,%f122138}, {%r1,%r2}, {%r3}, {%f122135,%f122136,%f122137,%f122138};

	// end inline asm
	// begin inline asm
	mma.sync.aligned.m16n8k8.row.col.f32.f16.f16.f32 {%f122135,%f122136,%f122137,%f122138}, {%r1,%r2}, {%r3}, {%f122135,%f122136,%f122137,%f122138};

	// end inline asm
	// begin inline asm
	mma.sync.aligned.m16n8k8.row.col.f32.f16.f16.f32 {%f122135,%f122136,%f122137,%f122138}, {%r1,%r2}, {%r3}, {%f122135,%f122136,%f122137,%f122138};

	// end inline asm
	// begin inline asm
	mma.sync.aligned.m16n8k8.row.col.f32.f16.f16.f32 {%f122135,%f122136,%f122137,%f122138}, {%r1,%r2}, {%r3}, {%f122135,%f122136,%f122137,%f122138};

	// end inline asm
	// begin inline asm
	mma.sync.aligned.m16n8k8.row.col.f32.f16.f16.f32 {%f122135,%f122136,%f122137,%f122138}, {%r1,%r2}, {%r3}, {%f122135,%f122136,%f122137,%f122138};

	// end inline asm
	// begin inline asm
	mma.sync.aligned.m16n8k8.row.col.f32.f16.f16.f32 {%f122135,%f122136,%f122137,%f122138}, {%r1,%r2}, {%r3}, {%f122135,%f122136,%f122137,%f122138};

	// end inline asm
	// begin inline asm
	mma.sync.aligned.m16n8k8.row.col.f32.f16.f16.f32 {%f122135,%f122136,%f122137,%f122138}, {%r1,%r2}, {%r3}, {%f122135,%f122136,%f122137,%f122138};

	// end inline asm
	// begin inline asm
	mma.sync.aligned.m16n8k8.row.col.f32.f16.f16.f32 {%f122135,%f122136,%f122137,%f122138}, {%r1,%r2}, {%r3}, {%f122135,%f122136,%f122137,%f122138};

	// end inline asm
	// begin inline asm
	mma.sync.aligned.m16n8k8.row.col.f32.f16.f16.f32 {%f122135,%f122136,%f122137,%f122138}, {%r1,%r2}, {%r3}, {%f122135,%f122136,%f122137,%f122138};

	// end inline asm
	// begin inline asm
	mma.sync.aligned.m16n8k8.row.col.f32.f16.f16.f32 {%f122135,%f122136,%f122137,%f122138}, {%r1,%r2}, {%r3}, {%f122135,%f122136,%f122137,%f122138};

	// end inline asm
	// begin inline asm
	mma.sync.aligned.m16n8k8.row.col.f32.f16.f16.f32 {%f122135,%f122136,%f122137,%f122138}, {%r1,%r2}, {%r3}, {%f122135,%f122136,%f122137,%f122138};

	// end inline asm
	// begin inline asm
	mma.sync.aligned.m16n8k8.row.col.f32.f16.f16.f32 {%f122135,%f122136,%f122137,%f122138}, {%r1,%r2}, {%r3}, {%f122135,%f122136,%f122137,%f122138};

	// end inline asm
	// begin inline asm
	mma.sync.aligned.m16n8k8.row.col.f32.f16.f16.f32 {%f122135,%f122136,%f122137,%f122138}, {%r1,%r2}, {%r3}, {%f122135,%f122136,%f122137,%f122138};

	// end inline asm
	// begin inline asm
	mma.sync.aligned.m16n8k8.row.col.f32.f16.f16.f32 {%f122135,%f122136,%f122137,%f122138}, {%r1,%r2}, {%r3}, {%f122135,%f122136,%f122137,%f122138};

	// end inline asm
	// begin inline asm
	mma.sync.aligned.m16n8k8.row.col.f32.f16.f16.f32 {%f122135,%f122136,%f122137,%f122138}, {%r1,%r2}, {%r3}, {%f122135,%f122136,%f122137,%f122138};

	// end inline asm
	// begin inline asm
	mma.sync.aligned.m16n8k8.row.col.f32.f16.f16.f32 {%f122135,%f122136,%f122137,%f122138}, {%r1,%r2}, {%r3}, {%f122135,%f122136,%f122137,%f122138};

	// end inline asm
	// begin inline asm
	mma.sync.aligned.m16n8k8.row.col.f32.f16.f16.f32 {%f122135,%f122136,%f122137,%f122138}, {%r1,%r2}, {%r3}, {%f122135,%f122136,%f122137,%f122138};

	// end inline asm
	// begin inline asm
	mma.sync.aligned.m16n8k8.row.col.f32.f16.f16.f32 {%f122135,%f122136,%f122137,%f122138}, {%r1,%r2}, {%r3}, {%f122135,%f122136,%f122137,%f122138};

	// end inline asm
	// begin inline asm
	mma.sync.aligned.m16n8k8.row.col.f32.f16.f16.f32 {%f122135,%f122136,%f122137,%f122138}, {%r1,%r2}, {%r3}, {%f122135,%f122136,%f122137,%f122138};

	// end inline asm
	// begin inline asm
	mma.sync.aligned.m16n8k8.row.col.f32.f16.f16.f32 {%f122135,%f122136,%f122137,%f122138}, {%r1,%r2}, {%r3}, {%f122135,%f122136,%f122137,%f122138};

	// end inline asm
	// begin inline asm
	mma.sync.aligned.m16n8k8.row.col.f32.f16.f16.f32 {%f122135,%f122136,%f122137,%f122138}, {%r1,%r2}, {%r3}, {%f122135,%f122136,%f122137,%f122138};

	// end inline asm
	// begin inline asm
	mma.sync.aligned.m16n8k8.row.col.f32.f16.f16.f32 {%f122135,%f122136,%f122137,%f122138}, {%r1,%r2}, {%r3}, {%f122135,%f122136,%f122137,%f122138};

	// end inline asm
	// begin inline asm
	mma.sync.aligned.m16n8k8.row.col.f32.f16.f16.f32 {%f122135,%f122136,%f122137,%f122138}, {%r1,%r2}, {%r3}, {%f122135,%f122136,%f122137,%f122138};

	// end inline asm
	// begin inline asm
	mma.sync.aligned.m16n8k8.row.col.f32.f16.f16.f32 {%f122135,%f122136,%f122137,%f122138}, {%r1,%r2}, {%r3}, {%f122135,%f122136,%f122137,%f122138};

	// end inline asm
	// begin inline asm
	mma.sync.aligned.m16n8k8.row.col.f32.f16.f16.f32 {%f122135,%f122136,%f122137,%f122138}, {%r1,%r2}, {%r3}, {%f122135,%f122136,%f122137,%f122138};

	// end inline asm
	// begin inline asm
	mma.sync.aligned.m16n8k8.row.col.f32.f16.f16.f32 {%f122135,%f122136,%f122137,%f122138}, {%r1,%r2}, {%r3}, {%f122135,%f122136,%f122137,%f122138};

	// end inline asm
	// begin inline asm
	mma.sync.aligned.m16n8k8.row.col.f32.f16.f16.f32 {%f122135,%f122136,%f122137,%f122138}, {%r1,%r2}, {%r3}, {%f122135,%f122136,%f122137,%f122138};

	// end inline asm
	// begin inline asm
	mma.sync.aligned.m16n8k8.row.col.f32.f16.f16.f32 {%f122135,%f122136,%f122137,%f122138}, {%r1,%r2}, {%r3}, {%f122135,%f122136,%f122137,%f122138};

	// end inline asm
	// begin inline asm
	mma.sync.aligned.m16n8k8.row.col.f32.f16.f16.f32 {%f122135,%f122136,%f122137,%f122138}, {%r1,%r2}, {%r3}, {%f122135,%f122136,%f122137,%f122138};

	// end inline asm
	// begin inline asm
	mma.sync.aligned.m16n8k8.row.col.f32.f16.f16.f32 {%f122135,%f122136,%f122137,%f122138}, {%r1,%r2}, {%r3}, {%f122135,%f122136,%f122137,%f122138};

	// end inline asm
	// begin inline asm
	mma.sync.aligned.m16n8k8.row.col.f32.f16.f16.f32 {%f122135,%f122136,%f122137,%f122138}, {%r1,%r2}, {%r3}, {%f122135,%f122136,%f122137,%f122138};

	// end inline asm
	// begin inline asm
	mma.sync.aligned.m16n8k8.row.col.f32.f16.f16.f32 {%f122135,%f122136,%f122137,%f122138}, {%r1,%r2}, {%r3}, {%f122135,%f122136,%f122137,%f122138};

	// end inline asm
	// begin inline asm
	mma.sync.aligned.m16n8k8.row.col.f32.f16.f16.f32 {%f122135,%f122136,%f122137,%f122138}, {%r1,%r2}, {%r3}, {%f122135,%f122136,%f122137,%f122138};

	// end inline asm
	// begin inline asm
	mma.sync.aligned.m16n8k8.row.col.f32.f16.f16.f32 {%f122135,%f122136,%f122137,%f122138}, {%r1,%r2}, {%r3}, {%f122135,%f122136,%f122137,%f122138};

	// end inline asm
	// begin inline asm
	mma.sync.aligned.m16n8k8.row.col.f32.f16.f16.f32 {%f122135,%f122136,%f122137,%f122138}, {%r1,%r2}, {%r3}, {%f122135,%f122136,%f122137,%f122138};

	// end inline asm
	// begin inline asm
	mma.sync.aligned.m16n8k8.row.col.f32.f16.f16.f32 {%f122135,%f122136,%f122137,%f122138}, {%r1,%r2}, {%r3}, {%f122135,%f122136,%f122137,%f122138};

	// end inline asm
	// begin inline asm
	mma.sync.aligned.m16n8k8.row.col.f32.f16.f16.f32 {%f122135,%f122136,%f122137,%f122138}, {%r1,%r2}, {%r3}, {%f122135,%f122136,%f122137,%f122138};

	// end inline asm
	// begin inline asm
	mma.sync.aligned.m16n8k8.row.col.f32.f16.f16.f32 {%f122135,%f122136,%f122137,%f122138}, {%r1,%r2}, {%r3}, {%f122135,%f122136,%f122137,%f122138};

	// end inline asm
	// begin inline asm
	mma.sync.aligned.m16n8k8.row.col.f32.f16.f16.f32 {%f122135,%f122136,%f122137,%f122138}, {%r1,%r2}, {%r3}, {%f122135,%f122136,%f122137,%f122138};

	// end inline asm
	// begin inline asm
	mma.sync.aligned.m16n8k8.row.col.f32.f16.f16.f32 {%f122135,%f122136,%f122137,%f122138}, {%r1,%r2}, {%r3}, {%f122135,%f122136,%f122137,%f122138};

	// end inline asm
	// begin inline asm
	mma.sync.aligned.m16n8k8.row.col.f32.f16.f16.f32 {%f122135,%f122136,%f122137,%f122138}, {%r1,%r2}, {%r3}, {%f122135,%f122136,%f122137,%f122138};

	// end inline asm
	// begin inline asm
	mma.sync.aligned.m16n8k8.row.col.f32.f16.f16.f32 {%f122135,%f122136,%f122137,%f122138}, {%r1,%r2}, {%r3}, {%f122135,%f122136,%f122137,%f122138};

	// end inline asm
	// begin inline asm
	mma.sync.aligned.m16n8k8.row.col.f32.f16.f16.f32 {%f122135,%f122136,%f122137,%f122138}, {%r1,%r2}, {%r3}, {%f122135,%f122136,%f122137,%f122138};

	// end inline asm
	// begin inline asm
	mma.sync.aligned.m16n8k8.row.col.f32.f16.f16.f32 {%f122135,%f122136,%f122137,%f122138}, {%r1,%r2}, {%r3}, {%f122135,%f122136,%f122137,%f122138};

	// end inline asm
	// begin inline asm
	mma.sync.aligned.m16n8k8.row.col.f32.f16.f16.f32 {%f122135,%f122136,%f122137,%f122138}, {%r1,%r2}, {%r3}, {%f122135,%f122136,%f122137,%f122138};

	// end inline asm
	// begin inline asm
	mma.sync.aligned.m16n8k8.row.col.f32.f16.f16.f32 {%f122135,%f122136,%f122137,%f122138}, {%r1,%r2}, {%r3}, {%f122135,%f122136,%f122137,%f122138};

	// end inline asm
	// begin inline asm
	mma.sync.aligned.m16n8k8.row.col.f32.f16.f16.f32 {%f122135,%f122136,%f122137,%f122138}, {%r1,%r2}, {%r3}, {%f122135,%f122136,%f122137,%f122138};

	// end inline asm
	// begin inline asm
	mma.sync.aligned.m16n8k8.row.col.f32.f16.f16.f32 {%f122135,%f122136,%f122137,%f122138}, {%r1,%r2}, {%r3}, {%f122135,%f122136,%f122137,%f122138};

	// end inline asm
	// begin inline asm
	mma.sync.aligned.m16n8k8.row.col.f32.f16.f16.f32 {%f122135,%f122136,%f122137,%f122138}, {%r1,%r2}, {%r3}, {%f122135,%f122136,%f122137,%f122138};

	// end inline asm
	// begin inline asm
	mma.sync.aligned.m16n8k8.row.col.f32.f16.f16.f32 {%f122135,%f122136,%f122137,%f122138}, {%r1,%r2}, {%r3}, {%f122135,%f122136,%f122137,%f122138};

	// end inline asm
	// begin inline asm
	mma.sync.aligned.m16n8k8.row.col.f32.f16.f16.f32 {%f122135,%f122136,%f122137,%f122138}, {%r1,%r2}, {%r3}, {%f122135,%f122136,%f122137,%f122138};

	// end inline asm
	// begin inline asm
	mma.sync.aligned.m16n8k8.row.col.f32.f16.f16.f32 {%f122135,%f122136,%f122137,%f122138}, {%r1,%r2}, {%r3}, {%f122135,%f122136,%f122137,%f122138};

	// end inline asm
	// begin inline asm
	mma.sync.aligned.m16n8k8.row.col.f32.f16.f16.f32 {%f122135,%f122136,%f122137,%f122138}, {%r1,%r2}, {%r3}, {%f122135,%f122136,%f122137,%f122138};

	// end inline asm
	// begin inline asm
	mma.sync.aligned.m16n8k8.row.col.f32.f16.f16.f32 {%f122135,%f122136,%f122137,%f122138}, {%r1,%r2}, {%r3}, {%f122135,%f122136,%f122137,%f122138};

	// end inline asm
	// begin inline asm
	mma.sync.aligned.m16n8k8.row.col.f32.f16.f16.f32 {%f122135,%f122136,%f122137,%f122138}, {%r1,%r2}, {%r3}, {%f122135,%f122136,%f122137,%f122138};

	// end inline asm
	// begin inline asm
	mma.sync.aligned.m16n8k8.row.col.f32.f16.f16.f32 {%f122135,%f122136,%f122137,%f122138}, {%r1,%r2}, {%r3}, {%f122135,%f122136,%f122137,%f122138};

	// end inline asm
	// begin inline asm
	mma.sync.aligned.m16n8k8.row.col.f32.f16.f16.f32 {%f122135,%f122136,%f122137,%f122138}, {%r1,%r2}, {%r3}, {%f122135,%f122136,%f122137,%f122138};

	// end inline asm
	// begin inline asm
	mma.sync.aligned.m16n8k8.row.col.f32.f16.f16.f32 {%f122135,%f122136,%f122137,%f122138}, {%r1,%r2}, {%r3}, {%f122135,%f122136,%f122137,%f122138};

	// end inline asm
	// begin inline asm
	mma.sync.aligned.m16n8k8.row.col.f32.f16.f16.f32 {%f122135,%f122136,%f122137,%f122138}, {%r1,%r2}, {%r3}, {%f122135,%f122136,%f122137,%f122138};

	// end inline asm
	// begin inline asm
	mma.sync.aligned.m16n8k8.row.col.f32.f16.f16.f32 {%f122135,%f122136,%f122137,%f122138}, {%r1,%r2}, {%r3}, {%f122135,%f122136,%f122137,%f122138};

	// end inline asm
	// begin inline asm
	mma.sync.aligned.m16n8k8.row.col.f32.f16.f16.f32 {%f122135,%f122136,%f122137,%f122138}, {%r1,%r2}, {%r3}, {%f122135,%f122136,%f122137,%f122138};

	// end inline asm
	// begin inline asm
	mma.sync.aligned.m16n8k8.row.col.f32.f16.f16.f32 {%f122135,%f122136,%f122137,%f122138}, {%r1,%r2}, {%r3}, {%f122135,%f122136,%f122137,%f122138};

	// end inline asm
	// begin inline asm
	mma.sync.aligned.m16n8k8.row.col.f32.f16.f16.f32 {%f122135,%f122136,%f122137,%f122138}, {%r1,%r2}, {%r3}, {%f122135,%f122136,%f122137,%f122138};

	// end inline asm
	// begin inline asm
	mma.sync.aligned.m16n8k8.row.col.f32.f16.f16.f32 {%f122135,%f122136,%f122137,%f122138}, {%r1,%r2}, {%r3}, {%f122135,%f122136,%f122137,%f122138};

	// end inline asm
	// begin inline asm
	mma.sync.aligned.m16n8k8.row.col.f32.f16.f16.f32 {%f122135,%f122136,%f122137,%f122138}, {%r1,%r2}, {%r3}, {%f122135,%f122136,%f122137,%f122138};

	// end inline asm
	// begin inline asm
	mma.sync.aligned.m16n8k8.row.col.f32.f16.f16.f32 {%f122135,%f122136,%f122137,%f122138}, {%r1,%r2}, {%r3}, {%f122135,%f122136,%f122137,%f122138};

	// end inline asm
	// begin inline asm
	mma.sync.aligned.m16n8k8.row.col.f32.f16.f16.f32 {%f122135,%f122136,%f122137,%f122138}, {%r1,%r2}, {%r3}, {%f122135,%f122136,%f122137,%f122138};

	// end inline asm
	// begin inline asm
	mma.sync.aligned.m16n8k8.row.col.f32.f16.f16.f32 {%f122135,%f122136,%f122137,%f122138}, {%r1,%r2}, {%r3}, {%f122135,%f122136,%f122137,%f122138};

	// end inline asm
	// begin inline asm
	mma.sync.aligned.m16n8k8.row.col.f32.f16.f16.f32 {%f122135,%f122136,%f122137,%f122138}, {%r1,%r2}, {%r3}, {%f122135,%f122136,%f122137,%f122138};

	// end inline asm
	// begin inline asm
	mma.sync.aligned.m16n8k8.row.col.f32.f16.f16.f32 {%f122135,%f122136,%f122137,%f122138}, {%r1,%r2}, {%r3}, {%f122135,%f122136,%f122137,%f122138};

	// end inline asm
	// begin inline asm
	mma.sync.aligned.m16n8k8.row.col.f32.f16.f16.f32 {%f122135,%f122136,%f122137,%f122138}, {%r1,%r2}, {%r3}, {%f122135,%f122136,%f122137,%f122138};

	// end inline asm
	// begin inline asm
	mma.sync.aligned.m16n8k8.row.col.f32.f16.f16.f32 {%f122135,%f122136,%f122137,%f122138}, {%r1,%r2}, {%r3}, {%f122135,%f122136,%f122137,%f122138};

	// end inline asm
	// begin inline asm
	mma.sync.aligned.m16n8k8.row.col.f32.f16.f16.f32 {%f122135,%f122136,%f122137,%f122138}, {%r1,%r2}, {%r3}, {%f122135,%f122136,%f122137,%f122138};

	// end inline asm
	// begin inline asm
	mma.sync.aligned.m16n8k8.row.col.f32.f16.f16.f32 {%f122135,%f122136,%f122137,%f122138}, {%r1,%r2}, {%r3}, {%f122135,%f122136,%f122137,%f122138};

	// end inline asm
	// begin inline asm
	mma.sync.aligned.m16n8k8.row.col.f32.f16.f16.f32 {%f122135,%f122136,%f122137,%f122138}, {%r1,%r2}, {%r3}, {%f122135,%f122136,%f122137,%f122138};

	// end inline asm
	// begin inline asm
	mma.sync.aligned.m16n8k8.row.col.f32.f16.f16.f32 {%f122135,%f122136,%f122137,%f122138}, {%r1,%r2}, {%r3}, {%f122135,%f122136,%f122137,%f122138};

	// end inline asm
	// begin inline asm
	mma.sync.aligned.m16n8k8.row.col.f32.f16.f16.f32 {%f122135,%f122136,%f122137,%f122138}, {%r1,%r2}, {%r3}, {%f122135,%f122136,%f122137,%f122138};

	// end inline asm
	// begin inline asm
	mma.sync.aligned.m16n8k8.row.col.f32.f16.f16.f32 {%f122135,%f122136,%f122137,%f122138}, {%r1,%r2}, {%r3}, {%f122135,%f122136,%f122137,%f122138};

	// end inline asm
	// begin inline asm
	mma.sync.aligned.m16n8k8.row.col.f32.f16.f16.f32 {%f122135,%f122136,%f122137,%f122138}, {%r1,%r2}, {%r3}, {%f122135,%f122136,%f122137,%f122138};

	// end inline asm
	// begin inline asm
	mma.sync.aligned.m16n8k8.row.col.f32.f16.f16.f32 {%f122135,%f122136,%f122137,%f122138}, {%r1,%r2}, {%r3}, {%f122135,%f122136,%f122137,%f122138};

	// end inline asm
	// begin inline asm
	mma.sync.aligned.m16n8k8.row.col.f32.f16.f16.f32 {%f122135,%f122136,%f122137,%f122138}, {%r1,%r2}, {%r3}, {%f122135,%f122136,%f122137,%f122138};

	// end inline asm
	// begin inline asm
	mma.sync.aligned.m16n8k8.row.col.f32.f16.f16.f32 {%f122135,%f122136,%f122137,%f122138}, {%r1,%r2}, {%r3}, {%f122135,%f122136,%f122137,%f122138};

	// end inline asm
	// begin inline asm
	mma.sync.aligned.m16n8k8.row.col.f32.f16.f16.f32 {%f122135,%f122136,%f122137,%f122138}, {%r1,%r2}, {%r3}, {%f122135,%f122136,%f122137,%f122138};

	// end inline asm
	// begin inline asm
	mma.sync.aligned.m16n8k8.row.col.f32.f16.f16.f32 {%f122135,%f122136,%f122137,%f122138}, {%r1,%r2}, {%r3}, {%f122135,%f122136,%f122137,%f122138};

	// end inline asm
	// begin inline asm
	mma.sync.aligned.m16n8k8.row.col.f32.f16.f16.f32 {%f122135,%f122136,%f122137,%f122138}, {%r1,%r2}, {%r3}, {%f122135,%f122136,%f122137,%f122138};

	// end inline asm
	// begin inline asm
	mma.sync.aligned.m16n8k8.row.col.f32.f16.f16.f32 {%f122135,%f122136,%f122137,%f122138}, {%r1,%r2}, {%r3}, {%f122135,%f122136,%f122137,%f122138};

	// end inline asm
	// begin inline asm
	mma.sync.aligned.m16n8k8.row.col.f32.f16.f16.f32 {%f122135,%f122136,%f122137,%f122138}, {%r1,%r2}, {%r3}, {%f122135,%f122136,%f122137,%f122138};

	// end inline asm
	// begin inline asm
	mma.sync.aligned.m16n8k8.row.col.f32.f16.f16.f32 {%f122135,%f122136,%f122137,%f122138}, {%r1,%r2}, {%r3}, {%f122135,%f122136,%f122137,%f122138};

	// end inline asm
	// begin inline asm
	mma.sync.aligned.m16n8k8.row.col.f32.f16.f16.f32 {%f122135,%f122136,%f122137,%f122138}, {%r1,%r2}, {%r3}, {%f122135,%f122136,%f122137,%f122138};

	// end inline asm
	// begin inline asm
	mma.sync.aligned.m16n8k8.row.col.f32.f16.f16.f32 {%f122135,%f122136,%f122137,%f122138}, {%r1,%r2}, {%r3}, {%f122135,%f122136,%f122137,%f122138};

	// end inline asm
	// begin inline asm
	mma.sync.aligned.m16n8k8.row.col.f32.f16.f16.f32 {%f122135,%f122136,%f122137,%f122138}, {%r1,%r2}, {%r3}, {%f122135,%f122136,%f122137,%f122138};

	// end inline asm
	// begin inline asm
	mma.sync.aligned.m16n8k8.row.col.f32.f16.f16.f32 {%f122135,%f122136,%f122137,%f122138}, {%r1,%r2}, {%r3}, {%f122135,%f122136,%f122137,%f122138};

	// end inline asm
	// begin inline asm
	mma.sync.aligned.m16n8k8.row.col.f32.f16.f16.f32 {%f122135,%f122136,%f122137,%f122138}, {%r1,%r2}, {%r3}, {%f122135,%f122136,%f122137,%f122138};

	// end inline asm
	// begin inline asm
	mma.sync.aligned.m16n8k8.row.col.f32.f16.f16.f32 {%f122135,%f122136,%f122137,%f122138}, {%r1,%r2}, {%r3}, {%f122135,%f122136,%f122137,%f122138};

	// end inline asm
	// begin inline asm
	mma.sync.aligned.m16n8k8.row.col.f32.f16.f16.f32 {%f122135,%f122136,%f122137,%f122138}, {%r1,%r2}, {%r3}, {%f122135,%f122136,%f122137,%f122138};

	// end inline asm
	// begin inline asm
	mma.sync.aligned.m16n8k8.row.col.f32.f16.f16.f32 {%f122135,%f122136,%f122137,%f122138}, {%r1,%r2}, {%r3}, {%f122135,%f122136,%f122137,%f122138};

	// end inline asm
	// begin inline asm
	mma.sync.aligned.m16n8k8.row.col.f32.f16.f16.f32 {%f122135,%f122136,%f122137,%f122138}, {%r1,%r2}, {%r3}, {%f122135,%f122136,%f122137,%f122138};

	// end inline asm
	// begin inline asm
	mma.sync.aligned.m16n8k8.row.col.f32.f16.f16.f32 {%f122135,%f122136,%f122137,%f122138}, {%r1,%r2}, {%r3}, {%f122135,%f122136,%f122137,%f122138};

	// end inline asm
	// begin inline asm
	mma.sync.aligned.m16n8k8.row.col.f32.f16.f16.f32 {%f122135,%f122136,%f122137,%f122138}, {%r1,%r2}, {%r3}, {%f122135,%f122136,%f122137,%f122138};

	// end inline asm
	// begin inline asm
	mma.sync.aligned.m16n8k8.row.col.f32.f16.f16.f32 {%f122135,%f122136,%f122137,%f122138}, {%r1,%r2}, {%r3}, {%f122135,%f122136,%f122137,%f122138};

	// end inline asm
	// begin inline asm
	mma.sync.aligned.m16n8k8.row.col.f32.f16.f16.f32 {%f122135,%f122136,%f122137,%f122138}, {%r1,%r2}, {%r3}, {%f122135,%f122136,%f122137,%f122138};

	// end inline asm
	// begin inline asm
	mma.sync.aligned.m16n8k8.row.col.f32.f16.f16.f32 {%f122135,%f122136,%f122137,%f122138}, {%r1,%r2}, {%r3}, {%f122135,%f122136,%f122137,%f122138};

	// end inline asm
	// begin inline asm
	mma.sync.aligned.m16n8k8.row.col.f32.f16.f16.f32 {%f122135,%f122136,%f122137,%f122138}, {%r1,%r2}, {%r3}, {%f122135,%f122136,%f122137,%f122138};

	// end inline asm
	// begin inline asm
	mma.sync.aligned.m16n8k8.row.col.f32.f16.f16.f32 {%f122135,%f122136,%f122137,%f122138}, {%r1,%r2}, {%r3}, {%f122135,%f122136,%f122137,%f122138};

	// end inline asm
	// begin inline asm
	mma.sync.aligned.m16n8k8.row.col.f32.f16.f16.f32 {%f122135,%f122136,%f122137,%f122138}, {%r1,%r2}, {%r3}, {%f122135,%f122136,%f122137,%f122138};

	// end inline asm
	// begin inline asm
	mma.sync.aligned.m16n8k8.row.col.f32.f16.f16.f32 {%f122135,%f122136,%f122137,%f122138}, {%r1,%r2}, {%r3}, {%f122135,%f122136,%f122137,%f122138};

	// end inline asm
	// begin inline asm
	mma.sync.aligned.m16n8k8.row.col.f32.f16.f16.f32 {%f122135,%f122136,%f122137,%f122138}, {%r1,%r2}, {%r3}, {%f122135,%f122136,%f122137,%f122138};

	// end inline asm
	// begin inline asm
	mma.sync.aligned.m16n8k8.row.col.f32.f16.f16.f32 {%f122135,%f122136,%f122137,%f122138}, {%r1,%r2}, {%r3}, {%f122135,%f122136,%f122137,%f122138};

	// end inline asm
	// begin inline asm
	mma.sync.aligned.m16n8k8.row.col.f32.f16.f16.f32 {%f122135,%f122136,%f122137,%f122138}, {%r1,%r2}, {%r3}, {%f122135,%f122136,%f122137,%f122138};

	// end inline asm
	// begin inline asm
	mma.sync.aligned.m16n8k8.row.col.f32.f16.f16.f32 {%f122135,%f122136,%f122137,%f122138}, {%r1,%r2}, {%r3}, {%f122135,%f122136,%f122137,%f122138};

	// end inline asm
	// begin inline asm
	mma.sync.aligned.m16n8k8.row.col.f32.f16.f16.f32 {%f122135,%f122136,%f122137,%f122138}, {%r1,%r2}, {%r3}, {%f122135,%f122136,%f122137,%f122138};

	// end inline asm
	// begin inline asm
	mma.sync.aligned.m16n8k8.row.col.f32.f16.f16.f32 {%f122135,%f122136,%f122137,%f122138}, {%r1,%r2}, {%r3}, {%f122135,%f122136,%f122137,%f122138};

	// end inline asm
	// begin inline asm
	mma.sync.aligned.m16n8k8.row.col.f32.f16.f16.f32 {%f122135,%f122136,%f122137,%f122138}, {%r1,%r2}, {%r3}, {%f122135,%f122136,%f122137,%f122138};

	// end inline asm
	// begin inline asm
	mma.sync.aligned.m16n8k8.row.col.f32.f16.f16.f32 {%f122135,%f122136,%f122137,%f122138}, {%r1,%r2}, {%r3}, {%f122135,%f122136,%f122137,%f122138};

	// end inline asm
	// begin inline asm
	mma.sync.aligned.m16n8k8.row.col.f32.f16.f16.f32 {%f122135,%f122136,%f122137,%f122138}, {%r1,%r2}, {%r3}, {%f122135,%f122136,%f122137,%f122138};

	// end inline asm
	// begin inline asm
	mma.sync.aligned.m16n8k8.row.col.f32.f16.f16.f32 {%f122135,%f122136,%f122137,%f122138}, {%r1,%r2}, {%r3}, {%f122135,%f122136,%f122137,%f122138};

	// end inline asm
	// begin inline asm
	mma.sync.aligned.m16n8k8.row.col.f32.f16.f16.f32 {%f122135,%f122136,%f122137,%f122138}, {%r1,%r2}, {%r3}, {%f122135,%f122136,%f122137,%f122138};

	// end inline asm
	// begin inline asm
	mma.sync.aligned.m16n8k8.row.col.f32.f16.f16.f32 {%f122135,%f122136,%f122137,%f122138}, {%r1,%r2}, {%r3}, {%f122135,%f122136,%f122137,%f122138};

	// end inline asm
	// begin inline asm
	mma.sync.aligned.m16n8k8.row.col.f32.f16.f16.f32 {%f122135,%f122136,%f122137,%f122138}, {%r1,%r2}, {%r3}, {%f122135,%f122136,%f122137,%f122138};

	// end inline asm
	// begin inline asm
	mma.sync.aligned.m16n8k8.row.col.f32.f16.f16.f32 {%f122135,%f122136,%f122137,%f122138}, {%r1,%r2}, {%r3}, {%f122135,%f122136,%f122137,%f122138};

	// end inline asm
	// begin inline asm
	mma.sync.aligned.m16n8k8.row.col.f32.f16.f16.f32 {%f122135,%f122136,%f122137,%f122138}, {%r1,%r2}, {%r3}, {%f122135,%f122136,%f122137,%f122138};

	// end inline asm
	// begin inline asm
	mma.sync.aligned.m16n8k8.row.col.f32.f16.f16.f32 {%f122135,%f122136,%f122137,%f122138}, {%r1,%r2}, {%r3}, {%f122135,%f122136,%f122137,%f122138};

	// end inline asm
	// begin inline asm
	mma.sync.aligned.m16n8k8.row.col.f32.f16.f16.f32 {%f122135,%f122136,%f122137,%f122138}, {%r1,%r2}, {%r3}, {%f122135,%f122136,%f122137,%f122138};

	// end inline asm
	// begin inline asm
	mma.sync.aligned.m16n8k8.row.col.f32.f16.f16.f32 {%f122135,%f122136,%f122137,%f122138}, {%r1,%r2}, {%r3}, {%f122135,%f122136,%f122137,%f122138};

	// end inline asm
	// begin inline asm
	mma.sync.aligned.m16n8k8.row.col.f32.f16.f16.f32 {%f122135,%f122136,%f122137,%f122138}, {%r1,%r2}, {%r3}, {%f122135,%f122136,%f122137,%f122138};

	// end inline asm
	// begin inline asm
	mma.sync.aligned.m16n8k8.row.col.f32.f16.f16.f32 {%f122135,%f122136,%f122137,%f122138}, {%r1,%r2}, {%r3}, {%f122135,%f122136,%f122137,%f122138};

	// end inline asm
	mov.f32 	%f124976, %f122136;
	mov.f32 	%f124978, %f122138;
	mov.f32 	%f124975, %f122135;
	mov.f32 	%f124977, %f122137;
	// begin inline asm
	mma.sync.aligned.m16n8k8.row.col.f32.f16.f16.f32 {%f124975,%f124976,%f124977,%f124978}, {%r1,%r2}, {%r3}, {%f124975,%f124976,%f124977,%f124978};

	// end inline asm
	// begin inline asm
	mma.sync.aligned.m16n8k8.row.col.f32.f16.f16.f32 {%f124975,%f124976,%f124977,%f124978}, {%r1,%r2}, {%r3}, {%f124975,%f124976,%f124977,%f124978};

	// end inline asm
	// begin inline asm
	mma.sync.aligned.m16n8k8.row.col.f32.f16.f16.f32 {%f124975,%f124976,%f124977,%f124978}, {%r1,%r2}, {%r3}, {%f124975,%f124976,%f124977,%f124978};

	// end inline asm
	// begin inline asm
	mma.sync.aligned.m16n8k8.row.col.f32.f16.f16.f32 {%f124975,%f124976,%f124977,%f124978}, {%r1,%r2}, {%r3}, {%f124975,%f124976,%f124977,%f124978};

	// end inline asm
	// begin inline asm
	mma.sync.aligned.m16n8k8.row.col.f32.f16.f16.f32 {%f124975,%f124976,%f124977,%f124978}, {%r1,%r2}, {%r3}, {%f124975,%f124976,%f124977,%f124978};

	// end inline asm
	// begin inline asm
	mma.sync.aligned.m16n8k8.row.col.f32.f16.f16.f32 {%f124975,%f124976,%f124977,%f124978}, {%r1,%r2}, {%r3}, {%f124975,%f124976,%f124977,%f124978};

	// end inline asm
	// begin inline asm
	mma.sync.aligned.m16n8k8.row.col.f32.f16.f16.f32 {%f124975,%f124976,%f124977,%f124978}, {%r1,%r2}, {%r3}, {%f124975,%f124976,%f124977,%f124978};

	// end inline asm
	// begin inline asm
	mma.sync.aligned.m16n8k8.row.col.f32.f16.f16.f32 {%f124975,%f124976,%f124977,%f124978}, {%r1,%r2}, {%r3}, {%f124975,%f124976,%f124977,%f124978};

	// end inline asm
	// begin inline asm
	mma.sync.aligned.m16n8k8.row.col.f32.f16.f16.f32 {%f124975,%f124976,%f124977,%f124978}, {%r1,%r2}, {%r3}, {%f124975,%f124976,%f124977,%f124978};

	// end inline asm
	// begin inline asm
	mma.sync.aligned.m16n8k8.row.col.f32.f16.f16.f32 {%f124975,%f124976,%f124977,%f124978}, {%r1,%r2}, {%r3}, {%f124975,%f124976,%f124977,%f124978};

	// end inline asm
	// begin inline asm
	mma.sync.aligned.m16n8k8.row.col.f32.f16.f16.f32 {%f124975,%f124976,%f124977,%f124978}, {%r1,%r2}, {%r3}, {%f124975,%f124976,%f124977,%f124978};

	// end inline asm
	// begin inline asm
	mma.sync.aligned.m16n8k8.row.col.f32.f16.f16.f32 {%f124975,%f124976,%f124977,%f124978}, {%r1,%r2}, {%r3}, {%f124975,%f124976,%f124977,%f124978};

	// end inline asm
	// begin inline asm
	mma.sync.aligned.m16n8k8.row.col.f32.f16.f16.f32 {%f124975,%f124976,%f124977,%f124978}, {%r1,%r2}, {%r3}, {%f124975,%f124976,%f124977,%f124978};

	// end inline asm
	// begin inline asm
	mma.sync.aligned.m16n8k8.row.col.f32.f16.f16.f32 {%f124975,%f124976,%f124977,%f124978}, {%r1,%r2}, {%r3}, {%f124975,%f124976,%f124977,%f124978};

	// end inline asm
	// begin inline asm
	mma.sync.aligned.m16n8k8.row.col.f32.f16.f16.f32 {%f124975,%f124976,%f124977,%f124978}, {%r1,%r2}, {%r3}, {%f124975,%f124976,%f124977,%f124978};

	// end inline asm
	// begin inline asm
	mma.sync.aligned.m16n8k8.row.col.f32.f16.f16.f32 {%f124975,%f124976,%f124977,%f124978}, {%r1,%r2}, {%r3}, {%f124975,%f124976,%f124977,%f124978};

	// end inline asm
	// begin inline asm
	mma.sync.aligned.m16n8k8.row.col.f32.f16.f16.f32 {%f124975,%f124976,%f124977,%f124978}, {%r1,%r2}, {%r3}, {%f124975,%f124976,%f124977,%f124978};

	// end inline asm
	// begin inline asm
	mma.sync.aligned.m16n8k8.row.col.f32.f16.f16.f32 {%f124975,%f124976,%f124977,%f124978}, {%r1,%r2}, {%r3}, {%f124975,%f124976,%f124977,%f124978};

	// end inline asm
	// begin inline asm
	mma.sync.aligned.m16n8k8.row.col.f32.f16.f16.f32 {%f124975,%f124976,%f124977,%f124978}, {%r1,%r2}, {%r3}, {%f124975,%f124976,%f124977,%f124978};

	// end inline asm
	// begin inline asm
	mma.sync.aligned.m16n8k8.row.col.f32.f16.f16.f32 {%f124975,%f124976,%f124977,%f124978}, {%r1,%r2}, {%r3}, {%f124975,%f124976,%f124977,%f124978};

	// end inline asm
	// begin inline asm
	mma.sync.aligned.m16n8k8.row.col.f32.f16.f16.f32 {%f124975,%f124976,%f124977,%f124978}, {%r1,%r2}, {%r3}, {%f124975,%f124976,%f124977,%f124978};

	// end inline asm
	// begin inline asm
	mma.sync.aligned.m16n8k8.row.col.f32.f16.f16.f32 {%f124975,%f124976,%f124977,%f124978}, {%r1,%r2}, {%r3}, {%f124975,%f124976,%f124977,%f124978};

	// end inline asm
	// begin inline asm
	mma.sync.aligned.m16n8k8.row.col.f32.f16.f16.f32 {%f124975,%f124976,%f124977,%f124978}, {%r1,%r2}, {%r3}, {%f124975,%f124976,%f124977,%f124978};

	// end inline asm
	// begin inline asm
	mma.sync.aligned.m16n8k8.row.col.f32.f16.f16.f32 {%f124975,%f124976,%f124977,%f124978}, {%r1,%r2}, {%r3}, {%f124975,%f124976,%f124977,%f124978};

	// end inline asm
	// begin inline asm
	mma.sync.aligned.m16n8k8.row.col.f32.f16.f16.f32 {%f124975,%f124976,%f124977,%f124978}, {%r1,%r2}, {%r3}, {%f124975,%f124976,%f124977,%f124978};

	// end inline asm
	// begin inline asm
	mma.sync.aligned.m16n8k8.row.col.f32.f16.f16.f32 {%f124975,%f124976,%f124977,%f124978}, {%r1,%r2}, {%r3}, {%f124975,%f124976,%f124977,%f124978};

	// end inline asm
	// begin inline asm
	mma.sync.aligned.m16n8k8.row.col.f32.f16.f16.f32 {%f124975,%f124976,%f124977,%f124978}, {%r1,%r2}, {%r3}, {%f124975,%f124976,%f124977,%f124978};

	// end inline asm
	// begin inline asm
	mma.sync.aligned.m16n8k8.row.col.f32.f16.f16.f32 {%f124975,%f124976,%f124977,%f124978}, {%r1,%r2}, {%r3}, {%f124975,%f124976,%f124977,%f124978};

	// end inline asm
	// begin inline asm
	mma.sync.aligned.m16n8k8.row.col.f32.f16.f16.f32 {%f124975,%f124976,%f124977,%f124978}, {%r1,%r2}, {%r3}, {%f124975,%f124976,%f124977,%f124978};

	// end inline asm
	// begin inline asm
	mma.sync.aligned.m16n8k8.row.col.f32.f16.f16.f32 {%f124975,%f124976,%f124977,%f124978}, {%r1,%r2}, {%r3}, {%f124975,%f124976,%f124977,%f124978};

	// end inline asm
	// begin inline asm
	mma.sync.aligned.m16n8k8.row.col.f32.f16.f16.f32 {%f124975,%f124976,%f124977,%f124978}, {%r1,%r2}, {%r3}, {%f124975,%f124976,%f124977,%f124978};

	// end inline asm
	// begin inline asm
	mma.sync.aligned.m16n8k8.row.col.f32.f16.f16.f32 {%f124975,%f124976,%f124977,%f124978}, {%r1,%r2}, {%r3}, {%f124975,%f124976,%f124977,%f124978};

	// end inline asm
	// begin inline asm
	mma.sync.aligned.m16n8k8.row.col.f32.f16.f16.f32 {%f124975,%f124976,%f124977,%f124978}, {%r1,%r2}, {%r3}, {%f124975,%f124976,%f124977,%f124978};

	// end inline asm
	// begin inline asm
	mma.sync.aligned.m16n8k8.row.col.f32.f16.f16.f32 {%f124975,%f124976,%f124977,%f124978}, {%r1,%r2}, {%r3}, {%f124975,%f124976,%f124977,%f124978};

	// end inline asm
	// begin inline asm
	mma.sync.aligned.m16n8k8.row.col.f32.f16.f16.f32 {%f124975,%f124976,%f124977,%f124978}, {%r1,%r2}, {%r3}, {%f124975,%f124976,%f124977,%f124978};

	// end inline asm
	// begin inline asm
	mma.sync.aligned.m16n8k8.row.col.f32.f16.f16.f32 {%f124975,%f124976,%f124977,%f124978}, {%r1,%r2}, {%r3}, {%f124975,%f124976,%f124977,%f124978};

	// end inline asm
	// begin inline asm
	mma.sync.aligned.m16n8k8.row.col.f32.f16.f16.f32 {%f124975,%f124976,%f124977,%f124978}, {%r1,%r2}, {%r3}, {%f124975,%f124976,%f124977,%f124978};

	// end inline asm
	// begin inline asm
	mma.sync.aligned.m16n8k8.row.col.f32.f16.f16.f32 {%f124975,%f124976,%f124977,%f124978}, {%r1,%r2}, {%r3}, {%f124975,%f124976,%f124977,%f124978};

	// end inline asm
	// begin inline asm
	mma.sync.aligned.m16n8k8.row.col.f32.f16.f16.f32 {%f124975,%f124976,%f124977,%f124978}, {%r1,%r2}, {%r3}, {%f124975,%f124976,%f124977,%f124978};

	// end inline asm
	// begin inline asm
	mma.sync.aligned.m16n8k8.row.col.f32.f16.f16.f32 {%f124975,%f124976,%f124977,%f124978}, {%r1,%r2}, {%r3}, {%f124975,%f124976,%f124977,%f124978};

	// end inline asm
	// begin inline asm
	mma.sync.aligned.m16n8k8.row.col.f32.f16.f16.f32 {%f124975,%f124976,%f124977,%f124978}, {%r1,%r2}, {%r3}, {%f124975,%f124976,%f124977,%f124978};

	// end inline asm
	// begin inline asm
	mma.sync.aligned.m16n8k8.row.col.f32.f16.f16.f32 {%f124975,%f124976,%f124977,%f124978}, {%r1,%r2}, {%r3}, {%f124975,%f124976,%f124977,%f124978};

	// end inline asm
	// begin inline asm
	mma.sync.aligned.m16n8k8.row.col.f32.f16.f16.f32 {%f124975,%f124976,%f124977,%f124978}, {%r1,%r2}, {%r3}, {%f124975,%f124976,%f124977,%f124978};

	// end inline asm
	// begin inline asm
	mma.sync.aligned.m16n8k8.row.col.f32.f16.f16.f32 {%f124975,%f124976,%f124977,%f124978}, {%r1,%r2}, {%r3}, {%f124975,%f124976,%f124977,%f124978};

	// end inline asm
	// begin inline asm
	mma.sync.aligned.m16n8k8.row.col.f32.f16.f16.f32 {%f124975,%f124976,%f124977,%f124978}, {%r1,%r2}, {%r3}, {%f124975,%f124976,%f124977,%f124978};

	// end inline asm
	// begin inline asm
	mma.sync.aligned.m16n8k8.row.col.f32.f16.f16.f32 {%f124975,%f124976,%f124977,%f124978}, {%r1,%r2}, {%r3}, {%f124975,%f124976,%f124977,%f124978};

	// end inline asm
	// begin inline asm
	mma.sync.aligned.m16n8k8.row.col.f32.f16.f16.f32 {%f124975,%f124976,%f124977,%f124978}, {%r1,%r2}, {%r3}, {%f124975,%f124976,%f124977,%f124978};

	// end inline asm
	// begin inline asm
	mma.sync.aligned.m16n8k8.row.col.f32.f16.f16.f32 {%f124975,%f124976,%f124977,%f124978}, {%r1,%r2}, {%r3}, {%f124975,%f124976,%f124977,%f124978};

	// end inline asm
	// begin inline asm
	mma.sync.aligned.m16n8k8.row.col.f32.f16.f16.f32 {%f124975,%f124976,%f124977,%f124978}, {%r1,%r2}, {%r3}, {%f124975,%f124976,%f124977,%f124978};

	// end inline asm
	// begin inline asm
	mma.sync.aligned.m16n8k8.row.col.f32.f16.f16.f32 {%f124975,%f124976,%f124977,%f124978}, {%r1,%r2}, {%r3}, {%f124975,%f124976,%f124977,%f124978};

	// end inline asm
	// begin inline asm
	mma.sync.aligned.m16n8k8.row.col.f32.f16.f16.f32 {%f124975,%f124976,%f124977,%f124978}, {%r1,%r2}, {%r3}, {%f124975,%f124976,%f124977,%f124978};

	// end inline asm
	// begin inline asm
	mma.sync.aligned.m16n8k8.row.col.f32.f16.f16.f32 {%f124975,%f124976,%f124977,%f124978}, {%r1,%r2}, {%r3}, {%f124975,%f124976,%f124977,%f124978};

	// end inline asm
	// begin inline asm
	mma.sync.aligned.m16n8k8.row.col.f32.f16.f16.f32 {%f124975,%f124976,%f124977,%f124978}, {%r1,%r2}, {%r3}, {%f124975,%f124976,%f124977,%f124978};

	// end inline asm
	// begin inline asm
	mma.sync.aligned.m16n8k8.row.col.f32.f16.f16.f32 {%f124975,%f124976,%f124977,%f124978}, {%r1,%r2}, {%r3}, {%f124975,%f124976,%f124977,%f124978};

	// end inline asm
	// begin inline asm
	mma.sync.aligned.m16n8k8.row.col.f32.f16.f16.f32 {%f124975,%f124976,%f124977,%f124978}, {%r1,%r2}, {%r3}, {%f124975,%f124976,%f124977,%f124978};

	// end inline asm
	// begin inline asm
	mma.sync.aligned.m16n8k8.row.col.f32.f16.f16.f32 {%f124975,%f124976,%f124977,%f124978}, {%r1,%r2}, {%r3}, {%f124975,%f124976,%f124977,%f124978};

	// end inline asm
	// begin inline asm
	mma.sync.aligned.m16n8k8.row.col.f32.f16.f16.f32 {%f124975,%f124976,%f124977,%f124978}, {%r1,%r2}, {%r3}, {%f124975,%f124976,%f124977,%f124978};

	// end inline asm
	// begin inline asm
	mma.sync.aligned.m16n8k8.row.col.f32.f16.f16.f32 {%f124975,%f124976,%f124977,%f124978}, {%r1,%r2}, {%r3}, {%f124975,%f124976,%f124977,%f124978};

	// end inline asm
	// begin inline asm
	mma.sync.aligned.m16n8k8.row.col.f32.f16.f16.f32 {%f124975,%f124976,%f124977,%f124978}, {%r1,%r2}, {%r3}, {%f124975,%f124976,%f124977,%f124978};

	// end inline asm
	// begin inline asm
	mma.sync.aligned.m16n8k8.row.col.f32.f16.f16.f32 {%f124975,%f124976,%f124977,%f124978}, {%r1,%r2}, {%r3}, {%f124975,%f124976,%f124977,%f124978};

	// end inline asm
	// begin inline asm
	mma.sync.aligned.m16n8k8.row.col.f32.f16.f16.f32 {%f124975,%f124976,%f124977,%f124978}, {%r1,%r2}, {%r3}, {%f124975,%f124976,%f124977,%f124978};

	// end inline asm
	// begin inline asm
	mma.sync.aligned.m16n8k8.row.col.f32.f16.f16.f32 {%f124975,%f124976,%f124977,%f124978}, {%r1,%r2}, {%r3}, {%f124975,%f124976,%f124977,%f124978};

	// end inline asm
	// begin inline asm
	mma.sync.aligned.m16n8k8.row.col.f32.f16.f16.f32 {%f124975,%f124976,%f124977,%f124978}, {%r1,%r2}, {%r3}, {%f124975,%f124976,%f124977,%f124978};

	// end inline asm
	// begin inline asm
	mma.sync.aligned.m16n8k8.row.col.f32.f16.f16.f32 {%f124975,%f124976,%f124977,%f124978}, {%r1,%r2}, {%r3}, {%f124975,%f124976,%f124977,%f124978};

	// end inline asm
	// begin inline asm
	mma.sync.aligned.m16n8k8.row.col.f32.f16.f16.f32 {%f124975,%f124976,%f124977,%f124978}, {%r1,%r2}, {%r3}, {%f124975,%f124976,%f124977,%f124978};

	// end inline asm
	// begin inline asm
	mma.sync.aligned.m16n8k8.row.col.f32.f16.f16.f32 {%f124975,%f124976,%f124977,%f124978}, {%r1,%r2}, {%r3}, {%f124975,%f124976,%f124977,%f124978};

	// end inline asm
	// begin inline asm
	mma.sync.aligned.m16n8k8.row.col.f32.f16.f16.f32 {%f124975,%f124976,%f124977,%f124978}, {%r1,%r2}, {%r3}, {%f124975,%f124976,%f124977,%f124978};

	// end inline asm
	// begin inline asm
	mma.sync.aligned.m16n8k8.row.col.f32.f16.f16.f32 {%f124975,%f124976,%f124977,%f124978}, {%r1,%r2}, {%r3}, {%f124975,%f124976,%f124977,%f124978};

	// end inline asm
	// begin inline asm
	mma.sync.aligned.m16n8k8.row.col.f32.f16.f16.f32 {%f124975,%f124976,%f124977,%f124978}, {%r1,%r2}, {%r3}, {%f124975,%f124976,%f124977,%f124978};

	// end inline asm
	// begin inline asm
	mma.sync.aligned.m16n8k8.row.col.f32.f16.f16.f32 {%f124975,%f124976,%f124977,%f124978}, {%r1,%r2}, {%r3}, {%f124975,%f124976,%f124977,%f124978};

	// end inline asm
	// begin inline asm
	mma.sync.aligned.m16n8k8.row.col.f32.f16.f16.f32 {%f124975,%f124976,%f124977,%f124978}, {%r1,%r2}, {%r3}, {%f124975,%f124976,%f124977,%f124978};

	// end inline asm
	// begin inline asm
	mma.sync.aligned.m16n8k8.row.col.f32.f16.f16.f32 {%f124975,%f124976,%f124977,%f124978}, {%r1,%r2}, {%r3}, {%f124975,%f124976,%f124977,%f124978};

	// end inline asm
	// begin inline asm
	mma.sync.aligned.m16n8k8.row.col.f32.f16.f16.f32 {%f124975,%f124976,%f124977,%f124978}, {%r1,%r2}, {%r3}, {%f124975,%f124976,%f124977,%f124978};

	// end inline asm
	// begin inline asm
	mma.sync.aligned.m16n8k8.row.col.f32.f16.f16.f32 {%f124975,%f124976,%f124977,%f124978}, {%r1,%r2}, {%r3}, {%f124975,%f124976,%f124977,%f124978};

	// end inline asm
	// begin inline asm
	mma.sync.aligned.m16n8k8.row.col.f32.f16.f16.f32 {%f124975,%f124976,%f124977,%f124978}, {%r1,%r2}, {%r3}, {%f124975,%f124976,%f124977,%f124978};

	// end inline asm
	// begin inline asm
	mma.sync.aligned.m16n8k8.row.col.f32.f16.f16.f32 {%f124975,%f124976,%f124977,%f124978}, {%r1,%r2}, {%r3}, {%f124975,%f124976,%f124977,%f124978};

	// end inline asm
	// begin inline asm
	mma.sync.aligned.m16n8k8.row.col.f32.f16.f16.f32 {%f124975,%f124976,%f124977,%f124978}, {%r1,%r2}, {%r3}, {%f124975,%f124976,%f124977,%f124978};

	// end inline asm
	// begin inline asm
	mma.sync.aligned.m16n8k8.row.col.f32.f16.f16.f32 {%f124975,%f124976,%f124977,%f124978}, {%r1,%r2}, {%r3}, {%f124975,%f124976,%f124977,%f124978};

	// end inline asm
	// begin inline asm
	mma.sync.aligned.m16n8k8.row.col.f32.f16.f16.f32 {%f124975,%f124976,%f124977,%f124978}, {%r1,%r2}, {%r3}, {%f124975,%f124976,%f124977,%f124978};

	// end inline asm
	// begin inline asm
	mma.sync.aligned.m16n8k8.row.col.f32.f16.f16.f32 {%f124975,%f124976,%f124977,%f124978}, {%r1,%r2}, {%r3}, {%f124975,%f124976,%f124977,%f124978};

	// end inline asm
	// begin inline asm
	mma.sync.aligned.m16n8k8.row.col.f32.f16.f16.f32 {%f124975,%f124976,%f124977,%f124978}, {%r1,%r2}, {%r3}, {%f124975,%f124976,%f124977,%f124978};

	// end inline asm
	// begin inline asm
	mma.sync.aligned.m16n8k8.row.col.f32.f16.f16.f32 {%f124975,%f124976,%f124977,%f124978}, {%r1,%r2}, {%r3}, {%f124975,%f124976,%f124977,%f124978};

	// end inline asm
	// begin inline asm
	mma.sync.aligned.m16n8k8.row.col.f32.f16.f16.f32 {%f124975,%f124976,%f124977,%f124978}, {%r1,%r2}, {%r3}, {%f124975,%f124976,%f124977,%f124978};

	// end inline asm
	// begin inline asm
	mma.sync.aligned.m16n8k8.row.col.f32.f16.f16.f32 {%f124975,%f124976,%f124977,%f124978}, {%r1,%r2}, {%r3}, {%f124975,%f124976,%f124977,%f124978};

	// end inline asm
	// begin inline asm
	mma.sync.aligned.m16n8k8.row.col.f32.f16.f16.f32 {%f124975,%f124976,%f124977,%f124978}, {%r1,%r2}, {%r3}, {%f124975,%f124976,%f124977,%f124978};

	// end inline asm
	// begin inline asm
	mma.sync.aligned.m16n8k8.row.col.f32.f16.f16.f32 {%f124975,%f124976,%f124977,%f124978}, {%r1,%r2}, {%r3}, {%f124975,%f124976,%f124977,%f124978};

	// end inline asm
	// begin inline asm
	mma.sync.aligned.m16n8k8.row.col.f32.f16.f16.f32 {%f124975,%f124976,%f124977,%f124978}, {%r1,%r2}, {%r3}, {%f124975,%f124976,%f124977,%f124978};

	// end inline asm
	// begin inline asm
	mma.sync.aligned.m16n8k8.row.col.f32.f16.f16.f32 {%f124975,%f124976,%f124977,%f124978}, {%r1,%r2}, {%r3}, {%f124975,%f124976,%f124977,%f124978};

	// end inline asm
	// begin inline asm
	mma.sync.aligned.m16n8k8.row.col.f32.f16.f16.f32 {%f124975,%f124976,%f124977,%f124978}, {%r1,%r2}, {%r3}, {%f124975,%f124976,%f124977,%f124978};

	// end inline asm
	// begin inline asm
	mma.sync.aligned.m16n8k8.row.col.f32.f16.f16.f32 {%f124975,%f124976,%f124977,%f124978}, {%r1,%r2}, {%r3}, {%f124975,%f124976,%f124977,%f124978};

	// end inline asm
	// begin inline asm
	mma.sync.aligned.m16n8k8.row.col.f32.f16.f16.f32 {%f124975,%f124976,%f124977,%f124978}, {%r1,%r2}, {%r3}, {%f124975,%f124976,%f124977,%f124978};

	// end inline asm
	// begin inline asm
	mma.sync.aligned.m16n8k8.row.col.f32.f16.f16.f32 {%f124975,%f124976,%f124977,%f124978}, {%r1,%r2}, {%r3}, {%f124975,%f124976,%f124977,%f124978};

	// end inline asm
	// begin inline asm
	mma.sync.aligned.m16n8k8.row.col.f32.f16.f16.f32 {%f124975,%f124976,%f124977,%f124978}, {%r1,%r2}, {%r3}, {%f124975,%f124976,%f124977,%f124978};

	// end inline asm
	// begin inline asm
	mma.sync.aligned.m16n8k8.row.col.f32.f16.f16.f32 {%f124975,%f124976,%f124977,%f124978}, {%r1,%r2}, {%r3}, {%f124975,%f124976,%f124977,%f124978};

	// end inline asm
	// begin inline asm
	mma.sync.aligned.m16n8k8.row.col.f32.f16.f16.f32 {%f124975,%f124976,%f124977,%f124978}, {%r1,%r2}, {%r3}, {%f124975,%f124976,%f124977,%f124978};

	// end inline asm
	// begin inline asm
	mma.sync.aligned.m16n8k8.row.col.f32.f16.f16.f32 {%f124975,%f124976,%f124977,%f124978}, {%r1,%r2}, {%r3}, {%f124975,%f124976,%f124977,%f124978};

	// end inline asm
	// begin inline asm
	mma.sync.aligned.m16n8k8.row.col.f32.f16.f16.f32 {%f124975,%f124976,%f124977,%f124978}, {%r1,%r2}, {%r3}, {%f124975,%f124976,%f124977,%f124978};

	// end inline asm
	// begin inline asm
	mma.sync.aligned.m16n8k8.row.col.f32.f16.f16.f32 {%f124975,%f124976,%f124977,%f124978}, {%r1,%r2}, {%r3}, {%f124975,%f124976,%f124977,%f124978};

	// end inline asm
	// begin inline asm
	mma.sync.aligned.m16n8k8.row.col.f32.f16.f16.f32 {%f124975,%f124976,%f124977,%f124978}, {%r1,%r2}, {%r3}, {%f124975,%f124976,%f124977,%f124978};

	// end inline asm
	// begin inline asm
	mma.sync.aligned.m16n8k8.row.col.f32.f16.f16.f32 {%f124975,%f124976,%f124977,%f124978}, {%r1,%r2}, {%r3}, {%f124975,%f124976,%f124977,%f124978};

	// end inline asm
	// begin inline asm
	mma.sync.aligned.m16n8k8.row.col.f32.f16.f16.f32 {%f124975,%f124976,%f124977,%f124978}, {%r1,%r2}, {%r3}, {%f124975,%f124976,%f124977,%f124978};

	// end inline asm
	// begin inline asm
	mma.sync.aligned.m16n8k8.row.col.f32.f16.f16.f32 {%f124975,%f124976,%f124977,%f124978}, {%r1,%r2}, {%r3}, {%f124975,%f124976,%f124977,%f124978};

	// end inline asm
	// begin inline asm
	mma.sync.aligned.m16n8k8.row.col.f32.f16.f16.f32 {%f124975,%f124976,%f124977,%f124978}, {%r1,%r2}, {%r3}, {%f124975,%f124976,%f124977,%f124978};

	// end inline asm
	// begin inline asm
	mma.sync.aligned.m16n8k8.row.col.f32.f16.f16.f32 {%f124975,%f124976,%f124977,%f124978}, {%r1,%r2}, {%r3}, {%f124975,%f124976,%f124977,%f124978};

	// end inline asm
	// begin inline asm
	mma.sync.aligned.m16n8k8.row.col.f32.f16.f16.f32 {%f124975,%f124976,%f124977,%f124978}, {%r1,%r2}, {%r3}, {%f124975,%f124976,%f124977,%f124978};

	// end inline asm
	// begin inline asm
	mma.sync.aligned.m16n8k8.row.col.f32.f16.f16.f32 {%f124975,%f124976,%f124977,%f124978}, {%r1,%r2}, {%r3}, {%f124975,%f124976,%f124977,%f124978};

	// end inline asm
	// begin inline asm
	mma.sync.aligned.m16n8k8.row.col.f32.f16.f16.f32 {%f124975,%f124976,%f124977,%f124978}, {%r1,%r2}, {%r3}, {%f124975,%f124976,%f124977,%f124978};

	// end inline asm
	// begin inline asm
	mma.sync.aligned.m16n8k8.row.col.f32.f16.f16.f32 {%f124975,%f124976,%f124977,%f124978}, {%r1,%r2}, {%r3}, {%f124975,%f124976,%f124977,%f124978};

	// end inline asm
	// begin inline asm
	mma.sync.aligned.m16n8k8.row.col.f32.f16.f16.f32 {%f124975,%f124976,%f124977,%f124978}, {%r1,%r2}, {%r3}, {%f124975,%f124976,%f124977,%f124978};

	// end inline asm
	// begin inline asm
	mma.sync.aligned.m16n8k8.row.col.f32.f16.f16.f32 {%f124975,%f124976,%f124977,%f124978}, {%r1,%r2}, {%r3}, {%f124975,%f124976,%f124977,%f124978};

	// end inline asm
	// begin inline asm
	mma.sync.aligned.m16n8k8.row.col.f32.f16.f16.f32 {%f124975,%f124976,%f124977,%f124978}, {%r1,%r2}, {%r3}, {%f124975,%f124976,%f124977,%f124978};

	// end inline asm
	// begin inline asm
	mma.sync.aligned.m16n8k8.row.col.f32.f16.f16.f32 {%f124975,%f124976,%f124977,%f124978}, {%r1,%r2}, {%r3}, {%f124975,%f124976,%f124977,%f124978};

	// end inline asm
	// begin inline asm
	mma.sync.aligned.m16n8k8.row.col.f32.f16.f16.f32 {%f124975,%f124976,%f124977,%f124978}, {%r1,%r2}, {%r3}, {%f124975,%f124976,%f124977,%f124978};

	// end inline asm
	// begin inline asm
	mma.sync.aligned.m16n8k8.row.col.f32.f16.f16.f32 {%f124975,%f124976,%f124977,%f124978}, {%r1,%r2}, {%r3}, {%f124975,%f124976,%f124977,%f124978};

	// end inline asm
	// begin inline asm
	mma.sync.aligned.m16n8k8.row.col.f32.f16.f16.f32 {%f124975,%f124976,%f124977,%f124978}, {%r1,%r2}, {%r3}, {%f124975,%f124976,%f124977,%f124978};

	// end inline asm
	// begin inline asm
	mma.sync.aligned.m16n8k8.row.col.f32.f16.f16.f32 {%f124975,%f124976,%f124977,%f124978}, {%r1,%r2}, {%r3}, {%f124975,%f124976,%f124977,%f124978};

	// end inline asm
	// begin inline asm
	mma.sync.aligned.m16n8k8.row.col.f32.f16.f16.f32 {%f124975,%f124976,%f124977,%f124978}, {%r1,%r2}, {%r3}, {%f124975,%f124976,%f124977,%f124978};

	// end inline asm
	// begin inline asm
	mma.sync.aligned.m16n8k8.row.col.f32.f16.f16.f32 {%f124975,%f124976,%f124977,%f124978}, {%r1,%r2}, {%r3}, {%f124975,%f124976,%f124977,%f124978};

	// end inline asm
	// begin inline asm
	mma.sync.aligned.m16n8k8.row.col.f32.f16.f16.f32 {%f124975,%f124976,%f124977,%f124978}, {%r1,%r2}, {%r3}, {%f124975,%f124976,%f124977,%f124978};

	// end inline asm
	// begin inline asm
	mma.sync.aligned.m16n8k8.row.col.f32.f16.f16.f32 {%f124975,%f124976,%f124977,%f124978}, {%r1,%r2}, {%r3}, {%f124975,%f124976,%f124977,%f124978};

	// end inline asm
	// begin inline asm
	mma.sync.aligned.m16n8k8.row.col.f32.f16.f16.f32 {%f124975,%f124976,%f124977,%f124978}, {%r1,%r2}, {%r3}, {%f124975,%f124976,%f124977,%f124978};

	// end inline asm
	// begin inline asm
	mma.sync.aligned.m16n8k8.row.col.f32.f16.f16.f32 {%f124975,%f124976,%f124977,%f124978}, {%r1,%r2}, {%r3}, {%f124975,%f124976,%f124977,%f124978};

	// end inline asm
	// begin inline asm
	mma.sync.aligned.m16n8k8.row.col.f32.f16.f16.f32 {%f124975,%f124976,%f124977,%f124978}, {%r1,%r2}, {%r3}, {%f124975,%f124976,%f124977,%f124978};

	// end inline asm
	// begin inline asm
	mma.sync.aligned.m16n8k8.row.col.f32.f16.f16.f32 {%f124975,%f124976,%f124977,%f124978}, {%r1,%r2}, {%r3}, {%f124975,%f124976,%f124977,%f124978};

	// end inline asm
	// begin inline asm
	mma.sync.aligned.m16n8k8.row.col.f32.f16.f16.f32 {%f124975,%f124976,%f124977,%f124978}, {%r1,%r2}, {%r3}, {%f124975,%f124976,%f124977,%f124978};

	// end inline asm
	// begin inline asm
	mma.sync.aligned.m16n8k8.row.col.f32.f16.f16.f32 {%f124975,%f124976,%f124977,%f124978}, {%r1,%r2}, {%r3}, {%f124975,%f124976,%f124977,%f124978};

	// end inline asm
	// begin inline asm
	mma.sync.aligned.m16n8k8.row.col.f32.f16.f16.f32 {%f124975,%f124976,%f124977,%f124978}, {%r1,%r2}, {%r3}, {%f124975,%f124976,%f124977,%f124978};

	// end inline asm
	// begin inline asm
	mma.sync.aligned.m16n8k8.row.col.f32.f16.f16.f32 {%f124975,%f124976,%f124977,%f124978}, {%r1,%r2}, {%r3}, {%f124975,%f124976,%f124977,%f124978};

	// end inline asm
	// begin inline asm
	mma.sync.aligned.m16n8k8.row.col.f32.f16.f16.f32 {%f124975,%f124976,%f124977,%f124978}, {%r1,%r2}, {%r3}, {%f124975,%f124976,%f124977,%f124978};

	// end inline asm
	// begin inline asm
	mma.sync.aligned.m16n8k8.row.col.f32.f16.f16.f32 {%f124975,%f124976,%f124977,%f124978}, {%r1,%r2}, {%r3}, {%f124975,%f124976,%f124977,%f124978};

	// end inline asm
	// begin inline asm
	mma.sync.aligned.m16n8k8.row.col.f32.f16.f16.f32 {%f124975,%f124976,%f124977,%f124978}, {%r1,%r2}, {%r3}, {%f124975,%f124976,%f124977,%f124978};

	// end inline asm
	// begin inline asm
	mma.sync.aligned.m16n8k8.row.col.f32.f16.f16.f32 {%f124975,%f124976,%f124977,%f124978}, {%r1,%r2}, {%r3}, {%f124975,%f124976,%f124977,%f124978};

	// end inline asm
	// begin inline asm
	mma.sync.aligned.m16n8k8.row.col.f32.f16.f16.f32 {%f124975,%f124976,%f124977,%f124978}, {%r1,%r2}, {%r3}, {%f124975,%f124976,%f124977,%f124978};

	// end inline asm
	// begin inline asm
	mma.sync.aligned.m16n8k8.row.col.f32.f16.f16.f32 {%f124975,%f124976,%f124977,%f124978}, {%r1,%r2}, {%r3}, {%f124975,%f124976,%f124977,%f124978};

	// end inline asm
	// begin inline asm
	mma.sync.aligned.m16n8k8.row.col.f32.f16.f16.f32 {%f124975,%f124976,%f124977,%f124978}, {%r1,%r2}, {%r3}, {%f124975,%f124976,%f124977,%f124978};

	// end inline asm
	// begin inline asm
	mma.sync.aligned.m16n8k8.row.col.f32.f16.f16.f32 {%f124975,%f124976,%f124977,%f124978}, {%r1,%r2}, {%r3}, {%f124975,%f124976,%f124977,%f124978};

	// end inline asm
	// begin inline asm
	mma.sync.aligned.m16n8k8.row.col.f32.f16.f16.f32 {%f124975,%f124976,%f124977,%f124978}, {%r1,%r2}, {%r3}, {%f124975,%f124976,%f124977,%f124978};

	// end inline asm
	// begin inline asm
	mma.sync.aligned.m16n8k8.row.col.f32.f16.f16.f32 {%f124975,%f124976,%f124977,%f124978}, {%r1,%r2}, {%r3}, {%f124975,%f124976,%f124977,%f124978};

	// end inline asm
	// begin inline asm
	mma.sync.aligned.m16n8k8.row.col.f32.f16.f16.f32 {%f124975,%f124976,%f124977,%f124978}, {%r1,%r2}, {%r3}, {%f124975,%f124976,%f124977,%f124978};

	// end inline asm
	// begin inline asm
	mma.sync.aligned.m16n8k8.row.col.f32.f16.f16.f32 {%f124975,%f124976,%f124977,%f124978}, {%r1,%r2}, {%r3}, {%f124975,%f124976,%f124977,%f124978};

	// end inline asm
	// begin inline asm
	mma.sync.aligned.m16n8k8.row.col.f32.f16.f16.f32 {%f124975,%f124976,%f124977,%f124978}, {%r1,%r2}, {%r3}, {%f124975,%f124976,%f124977,%f124978};

	// end inline asm
	// begin inline asm
	mma.sync.aligned.m16n8k8.row.col.f32.f16.f16.f32 {%f124975,%f124976,%f124977,%f124978}, {%r1,%r2}, {%r3}, {%f124975,%f124976,%f124977,%f124978};

	// end inline asm
	// begin inline asm
	mma.sync.aligned.m16n8k8.row.col.f32.f16.f16.f32 {%f124975,%f124976,%f124977,%f124978}, {%r1,%r2}, {%r3}, {%f124975,%f124976,%f124977,%f124978};

	// end inline asm
	// begin inline asm
	mma.sync.aligned.m16n8k8.row.col.f32.f16.f16.f32 {%f124975,%f124976,%f124977,%f124978}, {%r1,%r2}, {%r3}, {%f124975,%f124976,%f124977,%f124978};

	// end inline asm
	// begin inline asm
	mma.sync.aligned.m16n8k8.row.col.f32.f16.f16.f32 {%f124975,%f124976,%f124977,%f124978}, {%r1,%r2}, {%r3}, {%f124975,%f124976,%f124977,%f124978};

	// end inline asm
	// begin inline asm
	mma.sync.aligned.m16n8k8.row.col.f32.f16.f16.f32 {%f124975,%f124976,%f124977,%f124978}, {%r1,%r2}, {%r3}, {%f124975,%f124976,%f124977,%f124978};

	// end inline asm
	// begin inline asm
	mma.sync.aligned.m16n8k8.row.col.f32.f16.f16.f32 {%f124975,%f124976,%f124977,%f124978}, {%r1,%r2}, {%r3}, {%f124975,%f124976,%f124977,%f124978};

	// end inline asm
	// begin inline asm
	mma.sync.aligned.m16n8k8.row.col.f32.f16.f16.f32 {%f124975,%f124976,%f124977,%f124978}, {%r1,%r2}, {%r3}, {%f124975,%f124976,%f124977,%f124978};

	// end inline asm
	// begin inline asm
	mma.sync.aligned.m16n8k8.row.col.f32.f16.f16.f32 {%f124975,%f124976,%f124977,%f124978}, {%r1,%r2}, {%r3}, {%f124975,%f124976,%f124977,%f124978};

	// end inline asm
	// begin inline asm
	mma.sync.aligned.m16n8k8.row.col.f32.f16.f16.f32 {%f124975,%f124976,%f124977,%f124978}, {%r1,%r2}, {%r3}, {%f124975,%f124976,%f124977,%f124978};

	// end inline asm
	// begin inline asm
	mma.sync.aligned.m16n8k8.row.col.f32.f16.f16.f32 {%f124975,%f124976,%f124977,%f124978}, {%r1,%r2}, {%r3}, {%f124975,%f124976,%f124977,%f124978};

	// end inline asm
	// begin inline asm
	mma.sync.aligned.m16n8k8.row.col.f32.f16.f16.f32 {%f124975,%f124976,%f124977,%f124978}, {%r1,%r2}, {%r3}, {%f124975,%f124976,%f124977,%f124978};

	// end inline asm
	// begin inline asm
	mma.sync.aligned.m16n8k8.row.col.f32.f16.f16.f32 {%f124975,%f124976,%f124977,%f124978}, {%r1,%r2}, {%r3}, {%f124975,%f124976,%f124977,%f124978};

	// end inline asm
	// begin inline asm
	mma.sync.aligned.m16n8k8.row.col.f32.f16.f16.f32 {%f124975,%f124976,%f124977,%f124978}, {%r1,%r2}, {%r3}, {%f124975,%f124976,%f124977,%f124978};

	// end inline asm
	// begin inline asm
	mma.sync.aligned.m16n8k8.row.col.f32.f16.f16.f32 {%f124975,%f124976,%f124977,%f124978}, {%r1,%r2}, {%r3}, {%f124975,%f124976,%f124977,%f124978};

	// end inline asm
	// begin inline asm
	mma.sync.aligned.m16n8k8.row.col.f32.f16.f16.f32 {%f124975,%f124976,%f124977,%f124978}, {%r1,%r2}, {%r3}, {%f124975,%f124976,%f124977,%f124978};

	// end inline asm
	// begin inline asm
	mma.sync.aligned.m16n8k8.row.col.f32.f16.f16.f32 {%f124975,%f124976,%f124977,%f124978}, {%r1,%r2}, {%r3}, {%f124975,%f124976,%f124977,%f124978};

	// end inline asm
	// begin inline asm
	mma.sync.aligned.m16n8k8.row.col.f32.f16.f16.f32 {%f124975,%f124976,%f124977,%f124978}, {%r1,%r2}, {%r3}, {%f124975,%f124976,%f124977,%f124978};

	// end inline asm
	// begin inline asm
	mma.sync.aligned.m16n8k8.row.col.f32.f16.f16.f32 {%f124975,%f124976,%f124977,%f124978}, {%r1,%r2}, {%r3}, {%f124975,%f124976,%f124977,%f124978};

	// end inline asm
	// begin inline asm
	mma.sync.aligned.m16n8k8.row.col.f32.f16.f16.f32 {%f124975,%f124976,%f124977,%f124978}, {%r1,%r2}, {%r3}, {%f124975,%f124976,%f124977,%f124978};

	// end inline asm
	// begin inline asm
	mma.sync.aligned.m16n8k8.row.col.f32.f16.f16.f32 {%f124975,%f124976,%f124977,%f124978}, {%r1,%r2}, {%r3}, {%f124975,%f124976,%f124977,%f124978};

	// end inline asm
	// begin inline asm
	mma.sync.aligned.m16n8k8.row.col.f32.f16.f16.f32 {%f124975,%f124976,%f124977,%f124978}, {%r1,%r2}, {%r3}, {%f124975,%f124976,%f124977,%f124978};

	// end inline asm
	// begin inline asm
	mma.sync.aligned.m16n8k8.row.col.f32.f16.f16.f32 {%f124975,%f124976,%f124977,%f124978}, {%r1,%r2}, {%r3}, {%f124975,%f124976,%f124977,%f124978};

	// end inline asm
	// begin inline asm
	mma.sync.aligned.m16n8k8.row.col.f32.f16.f16.f32 {%f124975,%f124976,%f124977,%f124978}, {%r1,%r2}, {%r3}, {%f124975,%f124976,%f124977,%f124978};

	// end inline asm
	// begin inline asm
	mma.sync.aligned.m16n8k8.row.col.f32.f16.f16.f32 {%f124975,%f124976,%f124977,%f124978}, {%r1,%r2}, {%r3}, {%f124975,%f124976,%f124977,%f124978};

	// end inline asm
	// begin inline asm
	mma.sync.aligned.m16n8k8.row.col.f32.f16.f16.f32 {%f124975,%f124976,%f124977,%f124978}, {%r1,%r2}, {%r3}, {%f124975,%f124976,%f124977,%f124978};

	// end inline asm
	// begin inline asm
	mma.sync.aligned.m16n8k8.row.col.f32.f16.f16.f32 {%f124975,%f124976,%f124977,%f124978}, {%r1,%r2}, {%r3}, {%f124975,%f124976,%f124977,%f124978};

	// end inline asm
	// begin inline asm
	mma.sync.aligned.m16n8k8.row.col.f32.f16.f16.f32 {%f124975,%f124976,%f124977,%f124978}, {%r1,%r2}, {%r3}, {%f124975,%f124976,%f124977,%f124978};

	// end inline asm
	// begin inline asm
	mma.sync.aligned.m16n8k8.row.col.f32.f16.f16.f32 {%f124975,%f124976,%f124977,%f124978}, {%r1,%r2}, {%r3}, {%f124975,%f124976,%f124977,%f124978};

	// end inline asm
	// begin inline asm
	mma.sync.aligned.m16n8k8.row.col.f32.f16.f16.f32 {%f124975,%f124976,%f124977,%f124978}, {%r1,%r2}, {%r3}, {%f124975,%f124976,%f124977,%f124978};

	// end inline asm
	// begin inline asm
	mma.sync.aligned.m16n8k8.row.col.f32.f16.f16.f32 {%f124975,%f124976,%f124977,%f124978}, {%r1,%r2}, {%r3}, {%f124975,%f124976,%f124977,%f124978};

	// end inline asm
	// begin inline asm
	mma.sync.aligned.m16n8k8.row.col.f32.f16.f16.f32 {%f124975,%f124976,%f124977,%f124978}, {%r1,%r2}, {%r3}, {%f124975,%f124976,%f124977,%f124978};

	// end inline asm
	// begin inline asm
	mma.sync.aligned.m16n8k8.row.col.f32.f16.f16.f32 {%f124975,%f124976,%f124977,%f124978}, {%r1,%r2}, {%r3}, {%f124975,%f124976,%f124977,%f124978};

	// end inline asm
	// begin inline asm
	mma.sync.aligned.m16n8k8.row.col.f32.f16.f16.f32 {%f124975,%f124976,%f124977,%f124978}, {%r1,%r2}, {%r3}, {%f124975,%f124976,%f124977,%f124978};

	// end inline asm
	// begin inline asm
	mma.sync.aligned.m16n8k8.row.col.f32.f16.f16.f32 {%f124975,%f124976,%f124977,%f124978}, {%r1,%r2}, {%r3}, {%f124975,%f124976,%f124977,%f124978};

	// end inline asm
	// begin inline asm
	mma.sync.aligned.m16n8k8.row.col.f32.f16.f16.f32 {%f124975,%f124976,%f124977,%f124978}, {%r1,%r2}, {%r3}, {%f124975,%f124976,%f124977,%f124978};

	// end inline asm
	// begin inline asm
	mma.sync.aligned.m16n8k8.row.col.f32.f16.f16.f32 {%f124975,%f124976,%f124977,%f124978}, {%r1,%r2}, {%r3}, {%f124975,%f124976,%f124977,%f124978};

	// end inline asm
	// begin inline asm
	mma.sync.aligned.m16n8k8.row.col.f32.f16.f16.f32 {%f124975,%f124976,%f124977,%f124978}, {%r1,%r2}, {%r3}, {%f124975,%f124976,%f124977,%f124978};

	// end inline asm
	// begin inline asm
	mma.sync.aligned.m16n8k8.row.col.f32.f16.f16.f32 {%f124975,%f124976,%f124977,%f124978}, {%r1,%r2}, {%r3}, {%f124975,%f124976,%f124977,%f124978};

	// end inline asm
	// begin inline asm
	mma.sync.aligned.m16n8k8.row.col.f32.f16.f16.f32 {%f124975,%f124976,%f124977,%f124978}, {%r1,%r2}, {%r3}, {%f124975,%f124976,%f124977,%f124978};

	// end inline asm
	// begin inline asm
	mma.sync.aligned.m16n8k8.row.col.f32.f16.f16.f32 {%f124975,%f124976,%f124977,%f124978}, {%r1,%r2}, {%r3}, {%f124975,%f124976,%f124977,%f124978};

	// end inline asm
	// begin inline asm
	mma.sync.aligned.m16n8k8.row.col.f32.f16.f16.f32 {%f124975,%f124976,%f124977,%f124978}, {%r1,%r2}, {%r3}, {%f124975,%f124976,%f124977,%f124978};

	// end inline asm
	// begin inline asm
	mma.sync.aligned.m16n8k8.row.col.f32.f16.f16.f32 {%f124975,%f124976,%f124977,%f124978}, {%r1,%r2}, {%r3}, {%f124975,%f124976,%f124977,%f124978};

	// end inline asm
	// begin inline asm
	mma.sync.aligned.m16n8k8.row.col.f32.f16.f16.f32 {%f124975,%f124976,%f124977,%f124978}, {%r1,%r2}, {%r3}, {%f124975,%f124976,%f124977,%f124978};

	// end inline asm
	// begin inline asm
	mma.sync.aligned.m16n8k8.row.col.f32.f16.f16.f32 {%f124975,%f124976,%f124977,%f124978}, {%r1,%r2}, {%r3}, {%f124975,%f124976,%f124977,%f124978};

	// end inline asm
	// begin inline asm
	mma.sync.aligned.m16n8k8.row.col.f32.f16.f16.f32 {%f124975,%f124976,%f124977,%f124978}, {%r1,%r2}, {%r3}, {%f124975,%f124976,%f124977,%f124978};

	// end inline asm
	// begin inline asm
	mma.sync.aligned.m16n8k8.row.col.f32.f16.f16.f32 {%f124975,%f124976,%f124977,%f124978}, {%r1,%r2}, {%r3}, {%f124975,%f124976,%f124977,%f124978};

	// end inline asm
	// begin inline asm
	mma.sync.aligned.m16n8k8.row.col.f32.f16.f16.f32 {%f124975,%f124976,%f124977,%f124978}, {%r1,%r2}, {%r3}, {%f124975,%f124976,%f124977,%f124978};

	// end inline asm
	// begin inline asm
	mma.sync.aligned.m16n8k8.row.col.f32.f16.f16.f32 {%f124975,%f124976,%f124977,%f124978}, {%r1,%r2}, {%r3}, {%f124975,%f124976,%f124977,%f124978};

	// end inline asm
	// begin inline asm
	mma.sync.aligned.m16n8k8.row.col.f32.f16.f16.f32 {%f124975,%f124976,%f124977,%f124978}, {%r1,%r2}, {%r3}, {%f124975,%f124976,%f124977,%f124978};

	// end inline asm
	// begin inline asm
	mma.sync.aligned.m16n8k8.row.col.f32.f16.f16.f32 {%f124975,%f124976,%f124977,%f124978}, {%r1,%r2}, {%r3}, {%f124975,%f124976,%f124977,%f124978};

	// end inline asm
	// begin inline asm
	mma.sync.aligned.m16n8k8.row.col.f32.f16.f16.f32 {%f124975,%f124976,%f124977,%f124978}, {%r1,%r2}, {%r3}, {%f124975,%f124976,%f124977,%f124978};

	// end inline asm
	// begin inline asm
	mma.sync.aligned.m16n8k8.row.col.f32.f16.f16.f32 {%f124975,%f124976,%f124977,%f124978}, {%r1,%r2}, {%r3}, {%f124975,%f124976,%f124977,%f124978};

	// end inline asm
	// begin inline asm
	mma.sync.aligned.m16n8k8.row.col.f32.f16.f16.f32 {%f124975,%f124976,%f124977,%f124978}, {%r1,%r2}, {%r3}, {%f124975,%f124976,%f124977,%f124978};

	// end inline asm
	// begin inline asm
	mma.sync.aligned.m16n8k8.row.col.f32.f16.f16.f32 {%f124975,%f124976,%f124977,%f124978}, {%r1,%r2}, {%r3}, {%f124975,%f124976,%f124977,%f124978};

	// end inline asm
	// begin inline asm
	mma.sync.aligned.m16n8k8.row.col.f32.f16.f16.f32 {%f124975,%f124976,%f124977,%f124978}, {%r1,%r2}, {%r3}, {%f124975,%f124976,%f124977,%f124978};

	// end inline asm
	// begin inline asm
	mma.sync.aligned.m16n8k8.row.col.f32.f16.f16.f32 {%f124975,%f124976,%f124977,%f124978}, {%r1,%r2}, {%r3}, {%f124975,%f124976,%f124977,%f124978};

	// end inline asm
	// begin inline asm
	mma.sync.aligned.m16n8k8.row.col.f32.f16.f16.f32 {%f124975,%f124976,%f124977,%f124978}, {%r1,%r2}, {%r3}, {%f124975,%f124976,%f124977,%f124978};

	// end inline asm
	// begin inline asm
	mma.sync.aligned.m16n8k8.row.col.f32.f16.f16.f32 {%f124975,%f124976,%f124977,%f124978}, {%r1,%r2}, {%r3}, {%f124975,%f124976,%f124977,%f124978};

	// end inline asm
	// begin inline asm
	mma.sync.aligned.m16n8k8.row.col.f32.f16.f16.f32 {%f124975,%f124976,%f124977,%f124978}, {%r1,%r2}, {%r3}, {%f124975,%f124976,%f124977,%f124978};

	// end inline asm
	// begin inline asm
	mma.sync.aligned.m16n8k8.row.col.f32.f16.f16.f32 {%f124975,%f124976,%f124977,%f124978}, {%r1,%r2}, {%r3}, {%f124975,%f124976,%f124977,%f124978};

	// end inline asm
	// begin inline asm
	mma.sync.aligned.m16n8k8.row.col.f32.f16.f16.f32 {%f124975,%f124976,%f124977,%f124978}, {%r1,%r2}, {%r3}, {%f124975,%f124976,%f124977,%f124978};

	// end inline asm
	// begin inline asm
	mma.sync.aligned.m16n8k8.row.col.f32.f16.f16.f32 {%f124975,%f124976,%f124977,%f124978}, {%r1,%r2}, {%r3}, {%f124975,%f124976,%f124977,%f124978};

	// end inline asm
	// begin inline asm
	mma.sync.aligned.m16n8k8.row.col.f32.f16.f16.f32 {%f124975,%f124976,%f124977,%f124978}, {%r1,%r2}, {%r3}, {%f124975,%f124976,%f124977,%f124978};

	// end inline asm
	// begin inline asm
	mma.sync.aligned.m16n8k8.row.col.f32.f16.f16.f32 {%f124975,%f124976,%f124977,%f124978}, {%r1,%r2}, {%r3}, {%f124975,%f124976,%f124977,%f124978};

	// end inline asm
	// begin inline asm
	mma.sync.aligned.m16n8k8.row.col.f32.f16.f16.f32 {%f124975,%f124976,%f124977,%f124978}, {%r1,%r2}, {%r3}, {%f124975,%f124976,%f124977,%f124978};

	// end inline asm
	// begin inline asm
	mma.sync.aligned.m16n8k8.row.col.f32.f16.f16.f32 {%f124975,%f124976,%f124977,%f124978}, {%r1,%r2}, {%r3}, {%f124975,%f124976,%f124977,%f124978};

	// end inline asm
	// begin inline asm
	mma.sync.aligned.m16n8k8.row.col.f32.f16.f16.f32 {%f124975,%f124976,%f124977,%f124978}, {%r1,%r2}, {%r3}, {%f124975,%f124976,%f124977,%f124978};

	// end inline asm
	// begin inline asm
	mma.sync.aligned.m16n8k8.row.col.f32.f16.f16.f32 {%f124975,%f124976,%f124977,%f124978}, {%r1,%r2}, {%r3}, {%f124975,%f124976,%f124977,%f124978};

	// end inline asm
	// begin inline asm
	mma.sync.aligned.m16n8k8.row.col.f32.f16.f16.f32 {%f124975,%f124976,%f124977,%f124978}, {%r1,%r2}, {%r3}, {%f124975,%f124976,%f124977,%f124978};

	// end inline asm
	// begin inline asm
	mma.sync.aligned.m16n8k8.row.col.f32.f16.f16.f32 {%f124975,%f124976,%f124977,%f124978}, {%r1,%r2}, {%r3}, {%f124975,%f124976,%f124977,%f124978};

	// end inline asm
	// begin inline asm
	mma.sync.aligned.m16n8k8.row.col.f32.f16.f16.f32 {%f124975,%f124976,%f124977,%f124978}, {%r1,%r2}, {%r3}, {%f124975,%f124976,%f124977,%f124978};

	// end inline asm
	// begin inline asm
	mma.sync.aligned.m16n8k8.row.col.f32.f16.f16.f32 {%f124975,%f124976,%f124977,%f124978}, {%r1,%r2}, {%r3}, {%f124975,%f124976,%f124977,%f124978};

	// end inline asm
	// begin inline asm
	mma.sync.aligned.m16n8k8.row.col.f32.f16.f16.f32 {%f124975,%f124976,%f124977,%f124978}, {%r1,%r2}, {%r3}, {%f124975,%f124976,%f124977,%f124978};

	// end inline asm
	// begin inline asm
	mma.sync.aligned.m16n8k8.row.col.f32.f16.f16.f32 {%f124975,%f124976,%f124977,%f124978}, {%r1,%r2}, {%r3}, {%f124975,%f124976,%f124977,%f124978};

	// end inline asm
	// begin inline asm
	mma.sync.aligned.m16n8k8.row.col.f32.f16.f16.f32 {%f124975,%f124976,%f124977,%f124978}, {%r1,%r2}, {%r3}, {%f124975,%f124976,%f124977,%f124978};

	// end inline asm
	// begin inline asm
	mma.sync.aligned.m16n8k8.row.col.f32.f16.f16.f32 {%f124975,%f124976,%f124977,%f124978}, {%r1,%r2}, {%r3}, {%f124975,%f124976,%f124977,%f124978};

	// end inline asm
	// begin inline asm
	mma.sync.aligned.m16n8k8.row.col.f32.f16.f16.f32 {%f124975,%f124976,%f124977,%f124978}, {%r1,%r2}, {%r3}, {%f124975,%f124976,%f124977,%f124978};

	// end inline asm
	// begin inline asm
	mma.sync.aligned.m16n8k8.row.col.f32.f16.f16.f32 {%f124975,%f124976,%f124977,%f124978}, {%r1,%r2}, {%r3}, {%f124975,%f124976,%f124977,%f124978};

	// end inline asm
	// begin inline asm
	mma.sync.aligned.m16n8k8.row.col.f32.f16.f16.f32 {%f124975,%f124976,%f124977,%f124978}, {%r1,%r2}, {%r3}, {%f124975,%f124976,%f124977,%f124978};

	// end inline asm
	// begin inline asm
	mma.sync.aligned.m16n8k8.row.col.f32.f16.f16.f32 {%f124975,%f124976,%f124977,%f124978}, {%r1,%r2}, {%r3}, {%f124975,%f124976,%f124977,%f124978};

	// end inline asm
	// begin inline asm
	mma.sync.aligned.m16n8k8.row.col.f32.f16.f16.f32 {%f124975,%f124976,%f124977,%f124978}, {%r1,%r2}, {%r3}, {%f124975,%f124976,%f124977,%f124978};

	// end inline asm
	// begin inline asm
	mma.sync.aligned.m16n8k8.row.col.f32.f16.f16.f32 {%f124975,%f124976,%f124977,%f124978}, {%r1,%r2}, {%r3}, {%f124975,%f124976,%f124977,%f124978};

	// end inline asm
	// begin inline asm
	mma.sync.aligned.m16n8k8.row.col.f32.f16.f16.f32 {%f124975,%f124976,%f124977,%f124978}, {%r1,%r2}, {%r3}, {%f124975,%f124976,%f124977,%f124978};

	// end inline asm
	// begin inline asm
	mma.sync.aligned.m16n8k8.row.col.f32.f16.f16.f32 {%f124975,%f124976,%f124977,%f124978}, {%r1,%r2}, {%r3}, {%f124975,%f124976,%f124977,%f124978};

	// end inline asm
	// begin inline asm
	mma.sync.aligned.m16n8k8.row.col.f32.f16.f16.f32 {%f124975,%f124976,%f124977,%f124978}, {%r1,%r2}, {%r3}, {%f124975,%f124976,%f124977,%f124978};

	// end inline asm
	// begin inline asm
	mma.sync.aligned.m16n8k8.row.col.f32.f16.f16.f32 {%f124975,%f124976,%f124977,%f124978}, {%r1,%r2}, {%r3}, {%f124975,%f124976,%f124977,%f124978};

	// end inline asm
	// begin inline asm
	mma.sync.aligned.m16n8k8.row.col.f32.f16.f16.f32 {%f124975,%f124976,%f124977,%f124978}, {%r1,%r2}, {%r3}, {%f124975,%f124976,%f124977,%f124978};

	// end inline asm
	// begin inline asm
	mma.sync.aligned.m16n8k8.row.col.f32.f16.f16.f32 {%f124975,%f124976,%f124977,%f124978}, {%r1,%r2}, {%r3}, {%f124975,%f124976,%f124977,%f124978};

	// end inline asm
	// begin inline asm
	mma.sync.aligned.m16n8k8.row.col.f32.f16.f16.f32 {%f124975,%f124976,%f124977,%f124978}, {%r1,%r2}, {%r3}, {%f124975,%f124976,%f124977,%f124978};

	// end inline asm
	// begin inline asm
	mma.sync.aligned.m16n8k8.row.col.f32.f16.f16.f32 {%f124975,%f124976,%f124977,%f124978}, {%r1,%r2}, {%r3}, {%f124975,%f124976,%f124977,%f124978};

	// end inline asm
	// begin inline asm
	mma.sync.aligned.m16n8k8.row.col.f32.f16.f16.f32 {%f124975,%f124976,%f124977,%f124978}, {%r1,%r2}, {%r3}, {%f124975,%f124976,%f124977,%f124978};

	// end inline asm
	// begin inline asm
	mma.sync.aligned.m16n8k8.row.col.f32.f16.f16.f32 {%f124975,%f124976,%f124977,%f124978}, {%r1,%r2}, {%r3}, {%f124975,%f124976,%f124977,%f124978};

	// end inline asm
	// begin inline asm
	mma.sync.aligned.m16n8k8.row.col.f32.f16.f16.f32 {%f124975,%f124976,%f124977,%f124978}, {%r1,%r2}, {%r3}, {%f124975,%f124976,%f124977,%f124978};

	// end inline asm
	// begin inline asm
	mma.sync.aligned.m16n8k8.row.col.f32.f16.f16.f32 {%f124975,%f124976,%f124977,%f124978}, {%r1,%r2}, {%r3}, {%f124975,%f124976,%f124977,%f124978};

	// end inline asm
	// begin inline asm
	mma.sync.aligned.m16n8k8.row.col.f32.f16.f16.f32 {%f124975,%f124976,%f124977,%f124978}, {%r1,%r2}, {%r3}, {%f124975,%f124976,%f124977,%f124978};

	// end inline asm
	// begin inline asm
	mma.sync.aligned.m16n8k8.row.col.f32.f16.f16.f32 {%f124975,%f124976,%f124977,%f124978}, {%r1,%r2}, {%r3}, {%f124975,%f124976,%f124977,%f124978};

	// end inline asm
	// begin inline asm
	mma.sync.aligned.m16n8k8.row.col.f32.f16.f16.f32 {%f124975,%f124976,%f124977,%f124978}, {%r1,%r2}, {%r3}, {%f124975,%f124976,%f124977,%f124978};

	// end inline asm
	// begin inline asm
	mma.sync.aligned.m16n8k8.row.col.f32.f16.f16.f32 {%f124975,%f124976,%f124977,%f124978}, {%r1,%r2}, {%r3}, {%f124975,%f124976,%f124977,%f124978};

	// end inline asm
	// begin inline asm
	mma.sync.aligned.m16n8k8.row.col.f32.f16.f16.f32 {%f124975,%f124976,%f124977,%f124978}, {%r1,%r2}, {%r3}, {%f124975,%f124976,%f124977,%f124978};

	// end inline asm
	// begin inline asm
	mma.sync.aligned.m16n8k8.row.col.f32.f16.f16.f32 {%f124975,%f124976,%f124977,%f124978}, {%r1,%r2}, {%r3}, {%f124975,%f124976,%f124977,%f124978};

	// end inline asm
	// begin inline asm
	mma.sync.aligned.m16n8k8.row.col.f32.f16.f16.f32 {%f124975,%f124976,%f124977,%f124978}, {%r1,%r2}, {%r3}, {%f124975,%f124976,%f124977,%f124978};

	// end inline asm
	// begin inline asm
	mma.sync.aligned.m16n8k8.row.col.f32.f16.f16.f32 {%f124975,%f124976,%f124977,%f124978}, {%r1,%r2}, {%r3}, {%f124975,%f124976,%f124977,%f124978};

	// end inline asm
	// begin inline asm
	mma.sync.aligned.m16n8k8.row.col.f32.f16.f16.f32 {%f124975,%f124976,%f124977,%f124978}, {%r1,%r2}, {%r3}, {%f124975,%f124976,%f124977,%f124978};

	// end inline asm
	// begin inline asm
	mma.sync.aligned.m16n8k8.row.col.f32.f16.f16.f32 {%f124975,%f124976,%f124977,%f124978}, {%r1,%r2}, {%r3}, {%f124975,%f124976,%f124977,%f124978};

	// end inline asm
	// begin inline asm
	mma.sync.aligned.m16n8k8.row.col.f32.f16.f16.f32 {%f124975,%f124976,%f124977,%f124978}, {%r1,%r2}, {%r3}, {%f124975,%f124976,%f124977,%f124978};

	// end inline asm
	// begin inline asm
	mma.sync.aligned.m16n8k8.row.col.f32.f16.f16.f32 {%f124975,%f124976,%f124977,%f124978}, {%r1,%r2}, {%r3}, {%f124975,%f124976,%f124977,%f124978};

	// end inline asm
	// begin inline asm
	mma.sync.aligned.m16n8k8.row.col.f32.f16.f16.f32 {%f124975,%f124976,%f124977,%f124978}, {%r1,%r2}, {%r3}, {%f124975,%f124976,%f124977,%f124978};

	// end inline asm
	// begin inline asm
	mma.sync.aligned.m16n8k8.row.col.f32.f16.f16.f32 {%f124975,%f124976,%f124977,%f124978}, {%r1,%r2}, {%r3}, {%f124975,%f124976,%f124977,%f124978};

	// end inline asm
	// begin inline asm
	mma.sync.aligned.m16n8k8.row.col.f32.f16.f16.f32 {%f124975,%f124976,%f124977,%f124978}, {%r1,%r2}, {%r3}, {%f124975,%f124976,%f124977,%f124978};

	// end inline asm
	// begin inline asm
	mma.sync.aligned.m16n8k8.row.col.f32.f16.f16.f32 {%f124975,%f124976,%f124977,%f124978}, {%r1,%r2}, {%r3}, {%f124975,%f124976,%f124977,%f124978};

	// end inline asm
	// begin inline asm
	mma.sync.aligned.m16n8k8.row.col.f32.f16.f16.f32 {%f124975,%f124976,%f124977,%f124978}, {%r1,%r2}, {%r3}, {%f124975,%f124976,%f124977,%f124978};

	// end inline asm
	// begin inline asm
	mma.sync.aligned.m16n8k8.row.col.f32.f16.f16.f32 {%f124975,%f124976,%f124977,%f124978}, {%r1,%r2}, {%r3}, {%f124975,%f124976,%f124977,%f124978};

	// end inline asm
	// begin inline asm
	mma.sync.aligned.m16n8k8.row.col.f32.f16.f16.f32 {%f124975,%f124976,%f124977,%f124978}, {%r1,%r2}, {%r3}, {%f124975,%f124976,%f124977,%f124978};

	// end inline asm
	// begin inline asm
	mma.sync.aligned.m16n8k8.row.col.f32.f16.f16.f32 {%f124975,%f124976,%f124977,%f124978}, {%r1,%r2}, {%r3}, {%f124975,%f124976,%f124977,%f124978};

	// end inline asm
	// begin inline asm
	mma.sync.aligned.m16n8k8.row.col.f32.f16.f16.f32 {%f124975,%f124976,%f124977,%f124978}, {%r1,%r2}, {%r3}, {%f124975,%f124976,%f124977,%f124978};

	// end inline asm
	// begin inline asm
	mma.sync.aligned.m16n8k8.row.col.f32.f16.f16.f32 {%f124975,%f124976,%f124977,%f124978}, {%r1,%r2}, {%r3}, {%f124975,%f124976,%f124977,%f124978};

	// end inline asm
	// begin inline asm
	mma.sync.aligned.m16n8k8.row.col.f32.f16.f16.f32 {%f124975,%f124976,%f124977,%f124978}, {%r1,%r2}, {%r3}, {%f124975,%f124976,%f124977,%f124978};

	// end inline asm
	// begin inline asm
	mma.sync.aligned.m16n8k8.row.col.f32.f16.f16.f32 {%f124975,%f124976,%f124977,%f124978}, {%r1,%r2}, {%r3}, {%f124975,%f124976,%f124977,%f124978};

	// end inline asm
	// begin inline asm
	mma.sync.aligned.m16n8k8.row.col.f32.f16.f16.f32 {%f124975,%f124976,%f124977,%f124978}, {%r1,%r2}, {%r3}, {%f124975,%f124976,%f124977,%f124978};

	// end inline asm
	// begin inline asm
	mma.sync.aligned.m16n8k8.row.col.f32.f16.f16.f32 {%f124975,%f124976,%f124977,%f124978}, {%r1,%r2}, {%r3}, {%f124975,%f124976,%f124977,%f124978};

	// end inline asm
	// begin inline asm
	mma.sync.aligned.m16n8k8.row.col.f32.f16.f16.f32 {%f124975,%f124976,%f124977,%f124978}, {%r1,%r2}, {%r3}, {%f124975,%f124976,%f124977,%f124978};

	// end inline asm
	// begin inline asm
	mma.sync.aligned.m16n8k8.row.col.f32.f16.f16.f32 {%f124975,%f124976,%f124977,%f124978}, {%r1,%r2}, {%r3}, {%f124975,%f124976,%f124977,%f124978};

	// end inline asm
	// begin inline asm
	mma.sync.aligned.m16n8k8.row.col.f32.f16.f16.f32 {%f124975,%f124976,%f124977,%f124978}, {%r1,%r2}, {%r3}, {%f124975,%f124976,%f124977,%f124978};

	// end inline asm
	// begin inline asm
	mma.sync.aligned.m16n8k8.row.col.f32.f16.f16.f32 {%f124975,%f124976,%f124977,%f124978}, {%r1,%r2}, {%r3}, {%f124975,%f124976,%f124977,%f124978};

	// end inline asm
	// begin inline asm
	mma.sync.aligned.m16n8k8.row.col.f32.f16.f16.f32 {%f124975,%f124976,%f124977,%f124978}, {%r1,%r2}, {%r3}, {%f124975,%f124976,%f124977,%f124978};

	// end inline asm
	// begin inline asm
	mma.sync.aligned.m16n8k8.row.col.f32.f16.f16.f32 {%f124975,%f124976,%f124977,%f124978}, {%r1,%r2}, {%r3}, {%f124975,%f124976,%f124977,%f124978};

	// end inline asm
	// begin inline asm
	mma.sync.aligned.m16n8k8.row.col.f32.f16.f16.f32 {%f124975,%f124976,%f124977,%f124978}, {%r1,%r2}, {%r3}, {%f124975,%f124976,%f124977,%f124978};

	// end inline asm
	// begin inline asm
	mma.sync.aligned.m16n8k8.row.col.f32.f16.f16.f32 {%f124975,%f124976,%f124977,%f124978}, {%r1,%r2}, {%r3}, {%f124975,%f124976,%f124977,%f124978};

	// end inline asm
	// begin inline asm
	mma.sync.aligned.m16n8k8.row.col.f32.f16.f16.f32 {%f124975,%f124976,%f124977,%f124978}, {%r1,%r2}, {%r3}, {%f124975,%f124976,%f124977,%f124978};

	// end inline asm
	// begin inline asm
	mma.sync.aligned.m16n8k8.row.col.f32.f16.f16.f32 {%f124975,%f124976,%f124977,%f124978}, {%r1,%r2}, {%r3}, {%f124975,%f124976,%f124977,%f124978};

	// end inline asm
	// begin inline asm
	mma.sync.aligned.m16n8k8.row.col.f32.f16.f16.f32 {%f124975,%f124976,%f124977,%f124978}, {%r1,%r2}, {%r3}, {%f124975,%f124976,%f124977,%f124978};

	// end inline asm
	// begin inline asm
	mma.sync.aligned.m16n8k8.row.col.f32.f16.f16.f32 {%f124975,%f124976,%f124977,%f124978}, {%r1,%r2}, {%r3}, {%f124975,%f124976,%f124977,%f124978};

	// end inline asm
	// begin inline asm
	mma.sync.aligned.m16n8k8.row.col.f32.f16.f16.f32 {%f124975,%f124976,%f124977,%f124978}, {%r1,%r2}, {%r3}, {%f124975,%f124976,%f124977,%f124978};

	// end inline asm
	// begin inline asm
	mma.sync.aligned.m16n8k8.row.col.f32.f16.f16.f32 {%f124975,%f124976,%f124977,%f124978}, {%r1,%r2}, {%r3}, {%f124975,%f124976,%f124977,%f124978};

	// end inline asm
	// begin inline asm
	mma.sync.aligned.m16n8k8.row.col.f32.f16.f16.f32 {%f124975,%f124976,%f124977,%f124978}, {%r1,%r2}, {%r3}, {%f124975,%f124976,%f124977,%f124978};

	// end inline asm
	// begin inline asm
	mma.sync.aligned.m16n8k8.row.col.f32.f16.f16.f32 {%f124975,%f124976,%f124977,%f124978}, {%r1,%r2}, {%r3}, {%f124975,%f124976,%f124977,%f124978};

	// end inline asm
	// begin inline asm
	mma.sync.aligned.m16n8k8.row.col.f32.f16.f16.f32 {%f124975,%f124976,%f124977,%f124978}, {%r1,%r2}, {%r3}, {%f124975,%f124976,%f124977,%f124978};

	// end inline asm
	// begin inline asm
	mma.sync.aligned.m16n8k8.row.col.f32.f16.f16.f32 {%f124975,%f124976,%f124977,%f124978}, {%r1,%r2}, {%r3}, {%f124975,%f124976,%f124977,%f124978};

	// end inline asm
	// begin inline asm
	mma.sync.aligned.m16n8k8.row.col.f32.f16.f16.f32 {%f124975,%f124976,%f124977,%f124978}, {%r1,%r2}, {%r3}, {%f124975,%f124976,%f124977,%f124978};

	// end inline asm
	// begin inline asm
	mma.sync.aligned.m16n8k8.row.col.f32.f16.f16.f32 {%f124975,%f124976,%f124977,%f124978}, {%r1,%r2}, {%r3}, {%f124975,%f124976,%f124977,%f124978};

	// end inline asm
	// begin inline asm
	mma.sync.aligned.m16n8k8.row.col.f32.f16.f16.f32 {%f124975,%f124976,%f124977,%f124978}, {%r1,%r2}, {%r3}, {%f124975,%f124976,%f124977,%f124978};

	// end inline asm
	// begin inline asm
	mma.sync.aligned.m16n8k8.row.col.f32.f16.f16.f32 {%f124975,%f124976,%f124977,%f124978}, {%r1,%r2}, {%r3}, {%f124975,%f124976,%f124977,%f124978};

	// end inline asm
	// begin inline asm
	mma.sync.aligned.m16n8k8.row.col.f32.f16.f16.f32 {%f124975,%f124976,%f124977,%f124978}, {%r1,%r2}, {%r3}, {%f124975,%f124976,%f124977,%f124978};

	// end inline asm
	// begin inline asm
	mma.sync.aligned.m16n8k8.row.col.f32.f16.f16.f32 {%f124975,%f124976,%f124977,%f124978}, {%r1,%r2}, {%r3}, {%f124975,%f124976,%f124977,%f124978};

	// end inline asm
	// begin inline asm
	mma.sync.aligned.m16n8k8.row.col.f32.f16.f16.f32 {%f124975,%f124976,%f124977,%f124978}, {%r1,%r2}, {%r3}, {%f124975,%f124976,%f124977,%f124978};

	// end inline asm
	// begin inline asm
	mma.sync.aligned.m16n8k8.row.col.f32.f16.f16.f32 {%f124975,%f124976,%f124977,%f124978}, {%r1,%r2}, {%r3}, {%f124975,%f124976,%f124977,%f124978};

	// end inline asm
	// begin inline asm
	mma.sync.aligned.m16n8k8.row.col.f32.f16.f16.f32 {%f124975,%f124976,%f124977,%f124978}, {%r1,%r2}, {%r3}, {%f124975,%f124976,%f124977,%f124978};

	// end inline asm
	// begin inline asm
	mma.sync.aligned.m16n8k8.row.col.f32.f16.f16.f32 {%f124975,%f124976,%f124977,%f124978}, {%r1,%r2}, {%r3}, {%f124975,%f124976,%f124977,%f124978};

	// end inline asm
	// begin inline asm
	mma.sync.aligned.m16n8k8.row.col.f32.f16.f16.f32 {%f124975,%f124976,%f124977,%f124978}, {%r1,%r2}, {%r3}, {%f124975,%f124976,%f124977,%f124978};

	// end inline asm
	// begin inline asm
	mma.sync.aligned.m16n8k8.row.col.f32.f16.f16.f32 {%f124975,%f124976,%f124977,%f124978}, {%r1,%r2}, {%r3}, {%f124975,%f124976,%f124977,%f124978};

	// end inline asm
	// begin inline asm
	mma.sync.aligned.m16n8k8.row.col.f32.f16.f16.f32 {%f124975,%f124976,%f124977,%f124978}, {%r1,%r2}, {%r3}, {%f124975,%f124976,%f124977,%f124978};

	// end inline asm
	// begin inline asm
	mma.sync.aligned.m16n8k8.row.col.f32.f16.f16.f32 {%f124975,%f124976,%f124977,%f124978}, {%r1,%r2}, {%r3}, {%f124975,%f124976,%f124977,%f124978};

	// end inline asm
	// begin inline asm
	mma.sync.aligned.m16n8k8.row.col.f32.f16.f16.f32 {%f124975,%f124976,%f124977,%f124978}, {%r1,%r2}, {%r3}, {%f124975,%f124976,%f124977,%f124978};

	// end inline asm
	// begin inline asm
	mma.sync.aligned.m16n8k8.row.col.f32.f16.f16.f32 {%f124975,%f124976,%f124977,%f124978}, {%r1,%r2}, {%r3}, {%f124975,%f124976,%f124977,%f124978};

	// end inline asm
	// begin inline asm
	mma.sync.aligned.m16n8k8.row.col.f32.f16.f16.f32 {%f124975,%f124976,%f124977,%f124978}, {%r1,%r2}, {%r3}, {%f124975,%f124976,%f124977,%f124978};

	// end inline asm
	// begin inline asm
	mma.sync.aligned.m16n8k8.row.col.f32.f16.f16.f32 {%f124975,%f124976,%f124977,%f124978}, {%r1,%r2}, {%r3}, {%f124975,%f124976,%f124977,%f124978};

	// end inline asm
	// begin inline asm
	mma.sync.aligned.m16n8k8.row.col.f32.f16.f16.f32 {%f124975,%f124976,%f124977,%f124978}, {%r1,%r2}, {%r3}, {%f124975,%f124976,%f124977,%f124978};

	// end inline asm
	// begin inline asm
	mma.sync.aligned.m16n8k8.row.col.f32.f16.f16.f32 {%f124975,%f124976,%f124977,%f124978}, {%r1,%r2}, {%r3}, {%f124975,%f124976,%f124977,%f124978};

	// end inline asm
	// begin inline asm
	mma.sync.aligned.m16n8k8.row.col.f32.f16.f16.f32 {%f124975,%f124976,%f124977,%f124978}, {%r1,%r2}, {%r3}, {%f124975,%f124976,%f124977,%f124978};

	// end inline asm
	// begin inline asm
	mma.sync.aligned.m16n8k8.row.col.f32.f16.f16.f32 {%f124975,%f124976,%f124977,%f124978}, {%r1,%r2}, {%r3}, {%f124975,%f124976,%f124977,%f124978};

	// end inline asm
	// begin inline asm
	mma.sync.aligned.m16n8k8.row.col.f32.f16.f16.f32 {%f124975,%f124976,%f124977,%f124978}, {%r1,%r2}, {%r3}, {%f124975,%f124976,%f124977,%f124978};

	// end inline asm
	// begin inline asm
	mma.sync.aligned.m16n8k8.row.col.f32.f16.f16.f32 {%f124975,%f124976,%f124977,%f124978}, {%r1,%r2}, {%r3}, {%f124975,%f124976,%f124977,%f124978};

	// end inline asm
	// begin inline asm
	mma.sync.aligned.m16n8k8.row.col.f32.f16.f16.f32 {%f124975,%f124976,%f124977,%f124978}, {%r1,%r2}, {%r3}, {%f124975,%f124976,%f124977,%f124978};

	// end inline asm
	// begin inline asm
	mma.sync.aligned.m16n8k8.row.col.f32.f16.f16.f32 {%f124975,%f124976,%f124977,%f124978}, {%r1,%r2}, {%r3}, {%f124975,%f124976,%f124977,%f124978};

	// end inline asm
	// begin inline asm
	mma.sync.aligned.m16n8k8.row.col.f32.f16.f16.f32 {%f124975,%f124976,%f124977,%f124978}, {%r1,%r2}, {%r3}, {%f124975,%f124976,%f124977,%f124978};

	// end inline asm
	// begin inline asm
	mma.sync.aligned.m16n8k8.row.col.f32.f16.f16.f32 {%f124975,%f124976,%f124977,%f124978}, {%r1,%r2}, {%r3}, {%f124975,%f124976,%f124977,%f124978};

	// end inline asm
	// begin inline asm
	mma.sync.aligned.m16n8k8.row.col.f32.f16.f16.f32 {%f124975,%f124976,%f124977,%f124978}, {%r1,%r2}, {%r3}, {%f124975,%f124976,%f124977,%f124978};

	// end inline asm
	// begin inline asm
	mma.sync.aligned.m16n8k8.row.col.f32.f16.f16.f32 {%f124975,%f124976,%f124977,%f124978}, {%r1,%r2}, {%r3}, {%f124975,%f124976,%f124977,%f124978};

	// end inline asm
	// begin inline asm
	mma.sync.aligned.m16n8k8.row.col.f32.f16.f16.f32 {%f124975,%f124976,%f124977,%f124978}, {%r1,%r2}, {%r3}, {%f124975,%f124976,%f124977,%f124978};

	// end inline asm
	// begin inline asm
	mma.sync.aligned.m16n8k8.row.col.f32.f16.f16.f32 {%f124975,%f124976,%f124977,%f124978}, {%r1,%r2}, {%r3}, {%f124975,%f124976,%f124977,%f124978};

	// end inline asm
	// begin inline asm
	mma.sync.aligned.m16n8k8.row.col.f32.f16.f16.f32 {%f124975,%f124976,%f124977,%f124978}, {%r1,%r2}, {%r3}, {%f124975,%f124976,%f124977,%f124978};

	// end inline asm
	// begin inline asm
	mma.sync.aligned.m16n8k8.row.col.f32.f16.f16.f32 {%f124975,%f124976,%f124977,%f124978}, {%r1,%r2}, {%r3}, {%f124975,%f124976,%f124977,%f124978};

	// end inline asm
	// begin inline asm
	mma.sync.aligned.m16n8k8.row.col.f32.f16.f16.f32 {%f124975,%f124976,%f124977,%f124978}, {%r1,%r2}, {%r3}, {%f124975,%f124976,%f124977,%f124978};

	// end inline asm
	// begin inline asm
	mma.sync.aligned.m16n8k8.row.col.f32.f16.f16.f32 {%f124975,%f124976,%f124977,%f124978}, {%r1,%r2}, {%r3}, {%f124975,%f124976,%f124977,%f124978};

	// end inline asm
	// begin inline asm
	mma.sync.aligned.m16n8k8.row.col.f32.f16.f16.f32 {%f124975,%f124976,%f124977,%f124978}, {%r1,%r2}, {%r3}, {%f124975,%f124976,%f124977,%f124978};

	// end inline asm
	// begin inline asm
	mma.sync.aligned.m16n8k8.row.col.f32.f16.f16.f32 {%f124975,%f124976,%f124977,%f124978}, {%r1,%r2}, {%r3}, {%f124975,%f124976,%f124977,%f124978};

	// end inline asm
	// begin inline asm
	mma.sync.aligned.m16n8k8.row.col.f32.f16.f16.f32 {%f124975,%f124976,%f124977,%f124978}, {%r1,%r2}, {%r3}, {%f124975,%f124976,%f124977,%f124978};

	// end inline asm
	// begin inline asm
	mma.sync.aligned.m16n8k8.row.col.f32.f16.f16.f32 {%f124975,%f124976,%f124977,%f124978}, {%r1,%r2}, {%r3}, {%f124975,%f124976,%f124977,%f124978};

	// end inline asm
	// begin inline asm
	mma.sync.aligned.m16n8k8.row.col.f32.f16.f16.f32 {%f124975,%f124976,%f124977,%f124978}, {%r1,%r2}, {%r3}, {%f124975,%f124976,%f124977,%f124978};

	// end inline asm
	// begin inline asm
	mma.sync.aligned.m16n8k8.row.col.f32.f16.f16.f32 {%f124975,%f124976,%f124977,%f124978}, {%r1,%r2}, {%r3}, {%f124975,%f124976,%f124977,%f124978};

	// end inline asm
	// begin inline asm
	mma.sync.aligned.m16n8k8.row.col.f32.f16.f16.f32 {%f124975,%f124976,%f124977,%f124978}, {%r1,%r2}, {%r3}, {%f124975,%f124976,%f124977,%f124978};

	// end inline asm
	// begin inline asm
	mma.sync.aligned.m16n8k8.row.col.f32.f16.f16.f32 {%f124975,%f124976,%f124977,%f124978}, {%r1,%r2}, {%r3}, {%f124975,%f124976,%f124977,%f124978};

	// end inline asm
	// begin inline asm
	mma.sync.aligned.m16n8k8.row.col.f32.f16.f16.f32 {%f124975,%f124976,%f124977,%f124978}, {%r1,%r2}, {%r3}, {%f124975,%f124976,%f124977,%f124978};

	// end inline asm
	// begin inline asm
	mma.sync.aligned.m16n8k8.row.col.f32.f16.f16.f32 {%f124975,%f124976,%f124977,%f124978}, {%r1,%r2}, {%r3}, {%f124975,%f124976,%f124977,%f124978};

	// end inline asm
	// begin inline asm
	mma.sync.aligned.m16n8k8.row.col.f32.f16.f16.f32 {%f124975,%f124976,%f124977,%f124978}, {%r1,%r2}, {%r3}, {%f124975,%f124976,%f124977,%f124978};

	// end inline asm
	// begin inline asm
	mma.sync.aligned.m16n8k8.row.col.f32.f16.f16.f32 {%f124975,%f124976,%f124977,%f124978}, {%r1,%r2}, {%r3}, {%f124975,%f124976,%f124977,%f124978};

	// end inline asm
	// begin inline asm
	mma.sync.aligned.m16n8k8.row.col.f32.f16.f16.f32 {%f124975,%f124976,%f124977,%f124978}, {%r1,%r2}, {%r3}, {%f124975,%f124976,%f124977,%f124978};

	// end inline asm
	// begin inline asm
	mma.sync.aligned.m16n8k8.row.col.f32.f16.f16.f32 {%f124975,%f124976,%f124977,%f124978}, {%r1,%r2}, {%r3}, {%f124975,%f124976,%f124977,%f124978};

	// end inline asm
	// begin inline asm
	mma.sync.aligned.m16n8k8.row.col.f32.f16.f16.f32 {%f124975,%f124976,%f124977,%f124978}, {%r1,%r2}, {%r3}, {%f124975,%f124976,%f124977,%f124978};

	// end inline asm
	// begin inline asm
	mma.sync.aligned.m16n8k8.row.col.f32.f16.f16.f32 {%f124975,%f124976,%f124977,%f124978}, {%r1,%r2}, {%r3}, {%f124975,%f124976,%f124977,%f124978};

	// end inline asm
	// begin inline asm
	mma.sync.aligned.m16n8k8.row.col.f32.f16.f16.f32 {%f124975,%f124976,%f124977,%f124978}, {%r1,%r2}, {%r3}, {%f124975,%f124976,%f124977,%f124978};

	// end inline asm
	// begin inline asm
	mma.sync.aligned.m16n8k8.row.col.f32.f16.f16.f32 {%f124975,%f124976,%f124977,%f124978}, {%r1,%r2}, {%r3}, {%f124975,%f124976,%f124977,%f124978};

	// end inline asm
	// begin inline asm
	mma.sync.aligned.m16n8k8.row.col.f32.f16.f16.f32 {%f124975,%f124976,%f124977,%f124978}, {%r1,%r2}, {%r3}, {%f124975,%f124976,%f124977,%f124978};

	// end inline asm
	// begin inline asm
	mma.sync.aligned.m16n8k8.row.col.f32.f16.f16.f32 {%f124975,%f124976,%f124977,%f124978}, {%r1,%r2}, {%r3}, {%f124975,%f124976,%f124977,%f124978};

	// end inline asm
	// begin inline asm
	mma.sync.aligned.m16n8k8.row.col.f32.f16.f16.f32 {%f124975,%f124976,%f124977,%f124978}, {%r1,%r2}, {%r3}, {%f124975,%f124976,%f124977,%f124978};

	// end inline asm
	// begin inline asm
	mma.sync.aligned.m16n8k8.row.col.f32.f16.f16.f32 {%f124975,%f124976,%f124977,%f124978}, {%r1,%r2}, {%r3}, {%f124975,%f124976,%f124977,%f124978};

	// end inline asm
	// begin inline asm
	mma.sync.aligned.m16n8k8.row.col.f32.f16.f16.f32 {%f124975,%f124976,%f124977,%f124978}, {%r1,%r2}, {%r3}, {%f124975,%f124976,%f124977,%f124978};

	// end inline asm
	// begin inline asm
	mma.sync.aligned.m16n8k8.row.col.f32.f16.f16.f32 {%f124975,%f124976,%f124977,%f124978}, {%r1,%r2}, {%r3}, {%f124975,%f124976,%f124977,%f124978};

	// end inline asm
	// begin inline asm
	mma.sync.aligned.m16n8k8.row.col.f32.f16.f16.f32 {%f124975,%f124976,%f124977,%f124978}, {%r1,%r2}, {%r3}, {%f124975,%f124976,%f124977,%f124978};

	// end inline asm
	// begin inline asm
	mma.sync.aligned.m16n8k8.row.col.f32.f16.f16.f32 {%f124975,%f124976,%f124977,%f124978}, {%r1,%r2}, {%r3}, {%f124975,%f124976,%f124977,%f124978};

	// end inline asm
	// begin inline asm
	mma.sync.aligned.m16n8k8.row.col.f32.f16.f16.f32 {%f124975,%f124976,%f124977,%f124978}, {%r1,%r2}, {%r3}, {%f124975,%f124976,%f124977,%f124978};

	// end inline asm
	// begin inline asm
	mma.sync.aligned.m16n8k8.row.col.f32.f16.f16.f32 {%f124975,%f124976,%f124977,%f124978}, {%r1,%r2}, {%r3}, {%f124975,%f124976,%f124977,%f124978};

	// end inline asm
	// begin inline asm
	mma.sync.aligned.m16n8k8.row.col.f32.f16.f16.f32 {%f124975,%f124976,%f124977,%f124978}, {%r1,%r2}, {%r3}, {%f124975,%f124976,%f124977,%f124978};

	// end inline asm
	// begin inline asm
	mma.sync.aligned.m16n8k8.row.col.f32.f16.f16.f32 {%f124975,%f124976,%f124977,%f124978}, {%r1,%r2}, {%r3}, {%f124975,%f124976,%f124977,%f124978};

	// end inline asm
	// begin inline asm
	mma.sync.aligned.m16n8k8.row.col.f32.f16.f16.f32 {%f124975,%f124976,%f124977,%f124978}, {%r1,%r2}, {%r3}, {%f124975,%f124976,%f124977,%f124978};

	// end inline asm
	// begin inline asm
	mma.sync.aligned.m16n8k8.row.col.f32.f16.f16.f32 {%f124975,%f124976,%f124977,%f124978}, {%r1,%r2}, {%r3}, {%f124975,%f124976,%f124977,%f124978};

	// end inline asm
	// begin inline asm
	mma.sync.aligned.m16n8k8.row.col.f32.f16.f16.f32 {%f124975,%f124976,%f124977,%f124978}, {%r1,%r2}, {%r3}, {%f124975,%f124976,%f124977,%f124978};

	// end inline asm
	// begin inline asm
	mma.sync.aligned.m16n8k8.row.col.f32.f16.f16.f32 {%f124975,%f124976,%f124977,%f124978}, {%r1,%r2}, {%r3}, {%f124975,%f124976,%f124977,%f124978};

	// end inline asm
	// begin inline asm
	mma.sync.aligned.m16n8k8.row.col.f32.f16.f16.f32 {%f124975,%f124976,%f124977,%f124978}, {%r1,%r2}, {%r3}, {%f124975,%f124976,%f124977,%f124978};

	// end inline asm
	// begin inline asm
	mma.sync.aligned.m16n8k8.row.col.f32.f16.f16.f32 {%f124975,%f124976,%f124977,%f124978}, {%r1,%r2}, {%r3}, {%f124975,%f124976,%f124977,%f124978};

	// end inline asm
	// begin inline asm
	mma.sync.aligned.m16n8k8.row.col.f32.f16.f16.f32 {%f124975,%f124976,%f124977,%f124978}, {%r1,%r2}, {%r3}, {%f124975,%f124976,%f124977,%f124978};

	// end inline asm
	// begin inline asm
	mma.sync.aligned.m16n8k8.row.col.f32.f16.f16.f32 {%f124975,%f124976,%f124977,%f124978}, {%r1,%r2}, {%r3}, {%f124975,%f124976,%f124977,%f124978};

	// end inline asm
	// begin inline asm
	mma.sync.aligned.m16n8k8.row.col.f32.f16.f16.f32 {%f124975,%f124976,%f124977,%f124978}, {%r1,%r2}, {%r3}, {%f124975,%f124976,%f124977,%f124978};

	// end inline asm
	// begin inline asm
	mma.sync.aligned.m16n8k8.row.col.f32.f16.f16.f32 {%f124975,%f124976,%f124977,%f124978}, {%r1,%r2}, {%r3}, {%f124975,%f124976,%f124977,%f124978};

	// end inline asm
	mov.f32 	%f127815, %f124975;
	mov.f32 	%f127817, %f124977;
	mov.f32 	%f127816, %f124976;
	mov.f32 	%f127818, %f124978;
	// begin inline asm
	mma.sync.aligned.m16n8k8.row.col.f32.f16.f16.f32 {%f127815,%f127816,%f127817,%f127818}, {%r1,%r2}, {%r3}, {%f127815,%f127816,%f127817,%f127818};

	// end inline asm
	// begin inline asm
	mma.sync.aligned.m16n8k8.row.col.f32.f16.f16.f32 {%f127815,%f127816,%f127817,%f127818}, {%r1,%r2}, {%r3}, {%f127815,%f127816,%f127817,%f127818};

	// end inline asm
	// begin inline asm
	mma.sync.aligned.m16n8k8.row.col.f32.f16.f16.f32 {%f127815,%f127816,%f127817,%f127818}, {%r1,%r2}, {%r3}, {%f127815,%f127816,%f127817,%f127818};

	// end inline asm
	// begin inline asm
	mma.sync.aligned.m16n8k8.row.col.f32.f16.f16.f32 {%f127815,%f127816,%f127817,%f127818}, {%r1,%r2}, {%r3}, {%f127815,%f127816,%f127817,%f127818};

	// end inline asm
	// begin inline asm
	mma.sync.aligned.m16n8k8.row.col.f32.f16.f16.f32 {%f127815,%f127816,%f127817,%f127818}, {%r1,%r2}, {%r3}, {%f127815,%f127816,%f127817,%f127818};

	// end inline asm
	// begin inline asm
	mma.sync.aligned.m16n8k8.row.col.f32.f16.f16.f32 {%f127815,%f127816,%f127817,%f127818}, {%r1,%r2}, {%r3}, {%f127815,%f127816,%f127817,%f127818};

	// end inline asm
	// begin inline asm
	mma.sync.aligned.m16n8k8.row.col.f32.f16.f16.f32 {%f127815,%f127816,%f127817,%f127818}, {%r1,%r2}, {%r3}, {%f127815,%f127816,%f127817,%f127818};

	// end inline asm
	// begin inline asm
	mma.sync.aligned.m16n8k8.row.col.f32.f16.f16.f32 {%f127815,%f127816,%f127817,%f127818}, {%r1,%r2}, {%r3}, {%f127815,%f127816,%f127817,%f127818};

	// end inline asm
	// begin inline asm
	mma.sync.aligned.m16n8k8.row.col.f32.f16.f16.f32 {%f127815,%f127816,%f127817,%f127818}, {%r1,%r2}, {%r3}, {%f127815,%f127816,%f127817,%f127818};

	// end inline asm
	// begin inline asm
	mma.sync.aligned.m16n8k8.row.col.f32.f16.f16.f32 {%f127815,%f127816,%f127817,%f127818}, {%r1,%r2}, {%r3}, {%f127815,%f127816,%f127817,%f127818};

	// end inline asm
	// begin inline asm
	mma.sync.aligned.m16n8k8.row.col.f32.f16.f16.f32 {%f127815,%f127816,%f127817,%f127818}, {%r1,%r2}, {%r3}, {%f127815,%f127816,%f127817,%f127818};

	// end inline asm
	// begin inline asm
	mma.sync.aligned.m16n8k8.row.col.f32.f16.f16.f32 {%f127815,%f127816,%f127817,%f127818}, {%r1,%r2}, {%r3}, {%f127815,%f127816,%f127817,%f127818};

	// end inline asm
	// begin inline asm
	mma.sync.aligned.m16n8k8.row.col.f32.f16.f16.f32 {%f127815,%f127816,%f127817,%f127818}, {%r1,%r2}, {%r3}, {%f127815,%f127816,%f127817,%f127818};

	// end inline asm
	// begin inline asm
	mma.sync.aligned.m16n8k8.row.col.f32.f16.f16.f32 {%f127815,%f127816,%f127817,%f127818}, {%r1,%r2}, {%r3}, {%f127815,%f127816,%f127817,%f127818};

	// end inline asm
	// begin inline asm
	mma.sync.aligned.m16n8k8.row.col.f32.f16.f16.f32 {%f127815,%f127816,%f127817,%f127818}, {%r1,%r2}, {%r3}, {%f127815,%f127816,%f127817,%f127818};

	// end inline asm
	// begin inline asm
	mma.sync.aligned.m16n8k8.row.col.f32.f16.f16.f32 {%f127815,%f127816,%f127817,%f127818}, {%r1,%r2}, {%r3}, {%f127815,%f127816,%f127817,%f127818};

	// end inline asm
	// begin inline asm
	mma.sync.aligned.m16n8k8.row.col.f32.f16.f16.f32 {%f127815,%f127816,%f127817,%f127818}, {%r1,%r2}, {%r3}, {%f127815,%f127816,%f127817,%f127818};

	// end inline asm
	// begin inline asm
	mma.sync.aligned.m16n8k8.row.col.f32.f16.f16.f32 {%f127815,%f127816,%f127817,%f127818}, {%r1,%r2}, {%r3}, {%f127815,%f127816,%f127817,%f127818};

	// end inline asm
	// begin inline asm
	mma.sync.aligned.m16n8k8.row.col.f32.f16.f16.f32 {%f127815,%f127816,%f127817,%f127818}, {%r1,%r2}, {%r3}, {%f127815,%f127816,%f127817,%f127818};

	// end inline asm
	// begin inline asm
	mma.sync.aligned.m16n8k8.row.col.f32.f16.f16.f32 {%f127815,%f127816,%f127817,%f127818}, {%r1,%r2}, {%r3}, {%f127815,%f127816,%f127817,%f127818};

	// end inline asm
	// begin inline asm
	mma.sync.aligned.m16n8k8.row.col.f32.f16.f16.f32 {%f127815,%f127816,%f127817,%f127818}, {%r1,%r2}, {%r3}, {%f127815,%f127816,%f127817,%f127818};

	// end inline asm
	// begin inline asm
	mma.sync.aligned.m16n8k8.row.col.f32.f16.f16.f32 {%f127815,%f127816,%f127817,%f127818}, {%r1,%r2}, {%r3}, {%f127815,%f127816,%f127817,%f127818};

	// end inline asm
	// begin inline asm
	mma.sync.aligned.m16n8k8.row.col.f32.f16.f16.f32 {%f127815,%f127816,%f127817,%f127818}, {%r1,%r2}, {%r3}, {%f127815,%f127816,%f127817,%f127818};

	// end inline asm
	// begin inline asm
	mma.sync.aligned.m16n8k8.row.col.f32.f16.f16.f32 {%f127815,%f127816,%f127817,%f127818}, {%r1,%r2}, {%r3}, {%f127815,%f127816,%f127817,%f127818};

	// end inline asm
	// begin inline asm
	mma.sync.aligned.m16n8k8.row.col.f32.f16.f16.f32 {%f127815,%f127816,%f127817,%f127818}, {%r1,%r2}, {%r3}, {%f127815,%f127816,%f127817,%f127818};

	// end inline asm
	// begin inline asm
	mma.sync.aligned.m16n8k8.row.col.f32.f16.f16.f32 {%f127815,%f127816,%f127817,%f127818}, {%r1,%r2}, {%r3}, {%f127815,%f127816,%f127817,%f127818};

	// end inline asm
	// begin inline asm
	mma.sync.aligned.m16n8k8.row.col.f32.f16.f16.f32 {%f127815,%f127816,%f127817,%f127818}, {%r1,%r2}, {%r3}, {%f127815,%f127816,%f127817,%f127818};

	// end inline asm
	// begin inline asm
	mma.sync.aligned.m16n8k8.row.col.f32.f16.f16.f32 {%f127815,%f127816,%f127817,%f127818}, {%r1,%r2}, {%r3}, {%f127815,%f127816,%f127817,%f127818};

	// end inline asm
	// begin inline asm
	mma.sync.aligned.m16n8k8.row.col.f32.f16.f16.f32 {%f127815,%f127816,%f127817,%f127818}, {%r1,%r2}, {%r3}, {%f127815,%f127816,%f127817,%f127818};

	// end inline asm
	// begin inline asm
	mma.sync.aligned.m16n8k8.row.col.f32.f16.f16.f32 {%f127815,%f127816,%f127817,%f127818}, {%r1,%r2}, {%r3}, {%f127815,%f127816,%f127817,%f127818};

	// end inline asm
	// begin inline asm
	mma.sync.aligned.m16n8k8.row.col.f32.f16.f16.f32 {%f127815,%f127816,%f127817,%f127818}, {%r1,%r2}, {%r3}, {%f127815,%f127816,%f127817,%f127818};

	// end inline asm
	// begin inline asm
	mma.sync.aligned.m16n8k8.row.col.f32.f16.f16.f32 {%f127815,%f127816,%f127817,%f127818}, {%r1,%r2}, {%r3}, {%f127815,%f127816,%f127817,%f127818};

	// end inline asm
	// begin inline asm
	mma.sync.aligned.m16n8k8.row.col.f32.f16.f16.f32 {%f127815,%f127816,%f127817,%f127818}, {%r1,%r2}, {%r3}, {%f127815,%f127816,%f127817,%f127818};

	// end inline asm
	// begin inline asm
	mma.sync.aligned.m16n8k8.row.col.f32.f16.f16.f32 {%f127815,%f127816,%f127817,%f127818}, {%r1,%r2}, {%r3}, {%f127815,%f127816,%f127817,%f127818};

	// end inline asm
	// begin inline asm
	mma.sync.aligned.m16n8k8.row.col.f32.f16.f16.f32 {%f127815,%f127816,%f127817,%f127818}, {%r1,%r2}, {%r3}, {%f127815,%f127816,%f127817,%f127818};

	// end inline asm
	// begin inline asm
	mma.sync.aligned.m16n8k8.row.col.f32.f16.f16.f32 {%f127815,%f127816,%f127817,%f127818}, {%r1,%r2}, {%r3}, {%f127815,%f127816,%f127817,%f127818};

	// end inline asm
	// begin inline asm
	mma.sync.aligned.m16n8k8.row.col.f32.f16.f16.f32 {%f127815,%f127816,%f127817,%f127818}, {%r1,%r2}, {%r3}, {%f127815,%f127816,%f127817,%f127818};

	// end inline asm
	// begin inline asm
	mma.sync.aligned.m16n8k8.row.col.f32.f16.f16.f32 {%f127815,%f127816,%f127817,%f127818}, {%r1,%r2}, {%r3}, {%f127815,%f127816,%f127817,%f127818};

	// end inline asm
	// begin inline asm
	mma.sync.aligned.m16n8k8.row.col.f32.f16.f16.f32 {%f127815,%f127816,%f127817,%f127818}, {%r1,%r2}, {%r3}, {%f127815,%f127816,%f127817,%f127818};

	// end inline asm
	// begin inline asm
	mma.sync.aligned.m16n8k8.row.col.f32.f16.f16.f32 {%f127815,%f127816,%f127817,%f127818}, {%r1,%r2}, {%r3}, {%f127815,%f127816,%f127817,%f127818};

	// end inline asm
	// begin inline asm
	mma.sync.aligned.m16n8k8.row.col.f32.f16.f16.f32 {%f127815,%f127816,%f127817,%f127818}, {%r1,%r2}, {%r3}, {%f127815,%f127816,%f127817,%f127818};

	// end inline asm
	// begin inline asm
	mma.sync.aligned.m16n8k8.row.col.f32.f16.f16.f32 {%f127815,%f127816,%f127817,%f127818}, {%r1,%r2}, {%r3}, {%f127815,%f127816,%f127817,%f127818};

	// end inline asm
	// begin inline asm
	mma.sync.aligned.m16n8k8.row.col.f32.f16.f16.f32 {%f127815,%f127816,%f127817,%f127818}, {%r1,%r2}, {%r3}, {%f127815,%f127816,%f127817,%f127818};

	// end inline asm
	// begin inline asm
	mma.sync.aligned.m16n8k8.row.col.f32.f16.f16.f32 {%f127815,%f127816,%f127817,%f127818}, {%r1,%r2}, {%r3}, {%f127815,%f127816,%f127817,%f127818};

	// end inline asm
	// begin inline asm
	mma.sync.aligned.m16n8k8.row.col.f32.f16.f16.f32 {%f127815,%f127816,%f127817,%f127818}, {%r1,%r2}, {%r3}, {%f127815,%f127816,%f127817,%f127818};

	// end inline asm
	// begin inline asm
	mma.sync.aligned.m16n8k8.row.col.f32.f16.f16.f32 {%f127815,%f127816,%f127817,%f127818}, {%r1,%r2}, {%r3}, {%f127815,%f127816,%f127817,%f127818};

	// end inline asm
	// begin inline asm
	mma.sync.aligned.m16n8k8.row.col.f32.f16.f16.f32 {%f127815,%f127816,%f127817,%f127818}, {%r1,%r2}, {%r3}, {%f127815,%f127816,%f127817,%f127818};

	// end inline asm
	// begin inline asm
	mma.sync.aligned.m16n8k8.row.col.f32.f16.f16.f32 {%f127815,%f127816,%f127817,%f127818}, {%r1,%r2}, {%r3}, {%f127815,%f127816,%f127817,%f127818};

	// end inline asm
	// begin inline asm
	mma.sync.aligned.m16n8k8.row.col.f32.f16.f16.f32 {%f127815,%f127816,%f127817,%f127818}, {%r1,%r2}, {%r3}, {%f127815,%f127816,%f127817,%f127818};

	// end inline asm
	// begin inline asm
	mma.sync.aligned.m16n8k8.row.col.f32.f16.f16.f32 {%f127815,%f127816,%f127817,%f127818}, {%r1,%r2}, {%r3}, {%f127815,%f127816,%f127817,%f127818};

	// end inline asm
	// begin inline asm
	mma.sync.aligned.m16n8k8.row.col.f32.f16.f16.f32 {%f127815,%f127816,%f127817,%f127818}, {%r1,%r2}, {%r3}, {%f127815,%f127816,%f127817,%f127818};

	// end inline asm
	// begin inline asm
	mma.sync.aligned.m16n8k8.row.col.f32.f16.f16.f32 {%f127815,%f127816,%f127817,%f127818}, {%r1,%r2}, {%r3}, {%f127815,%f127816,%f127817,%f127818};

	// end inline asm
	// begin inline asm
	mma.sync.aligned.m16n8k8.row.col.f32.f16.f16.f32 {%f127815,%f127816,%f127817,%f127818}, {%r1,%r2}, {%r3}, {%f127815,%f127816,%f127817,%f127818};

	// end inline asm
	// begin inline asm
	mma.sync.aligned.m16n8k8.row.col.f32.f16.f16.f32 {%f127815,%f127816,%f127817,%f127818}, {%r1,%r2}, {%r3}, {%f127815,%f127816,%f127817,%f127818};

	// end inline asm
	// begin inline asm
	mma.sync.aligned.m16n8k8.row.col.f32.f16.f16.f32 {%f127815,%f127816,%f127817,%f127818}, {%r1,%r2}, {%r3}, {%f127815,%f127816,%f127817,%f127818};

	// end inline asm
	// begin inline asm
	mma.sync.aligned.m16n8k8.row.col.f32.f16.f16.f32 {%f127815,%f127816,%f127817,%f127818}, {%r1,%r2}, {%r3}, {%f127815,%f127816,%f127817,%f127818};

	// end inline asm
	// begin inline asm
	mma.sync.aligned.m16n8k8.row.col.f32.f16.f16.f32 {%f127815,%f127816,%f127817,%f127818}, {%r1,%r2}, {%r3}, {%f127815,%f127816,%f127817,%f127818};

	// end inline asm
	// begin inline asm
	mma.sync.aligned.m16n8k8.row.col.f32.f16.f16.f32 {%f127815,%f127816,%f127817,%f127818}, {%r1,%r2}, {%r3}, {%f127815,%f127816,%f127817,%f127818};

	// end inline asm
	// begin inline asm
	mma.sync.aligned.m16n8k8.row.col.f32.f16.f16.f32 {%f127815,%f127816,%f127817,%f127818}, {%r1,%r2}, {%r3}, {%f127815,%f127816,%f127817,%f127818};

	// end inline asm
	// begin inline asm
	mma.sync.aligned.m16n8k8.row.col.f32.f16.f16.f32 {%f127815,%f127816,%f127817,%f127818}, {%r1,%r2}, {%r3}, {%f127815,%f127816,%f127817,%f127818};

	// end inline asm
	// begin inline asm
	mma.sync.aligned.m16n8k8.row.col.f32.f16.f16.f32 {%f127815,%f127816,%f127817,%f127818}, {%r1,%r2}, {%r3}, {%f127815,%f127816,%f127817,%f127818};

	// end inline asm
	// begin inline asm
	mma.sync.aligned.m16n8k8.row.col.f32.f16.f16.f32 {%f127815,%f127816,%f127817,%f127818}, {%r1,%r2}, {%r3}, {%f127815,%f127816,%f127817,%f127818};

	// end inline asm
	// begin inline asm
	mma.sync.aligned.m16n8k8.row.col.f32.f16.f16.f32 {%f127815,%f127816,%f127817,%f127818}, {%r1,%r2}, {%r3}, {%f127815,%f127816,%f127817,%f127818};

	// end inline asm
	// begin inline asm
	mma.sync.aligned.m16n8k8.row.col.f32.f16.f16.f32 {%f127815,%f127816,%f127817,%f127818}, {%r1,%r2}, {%r3}, {%f127815,%f127816,%f127817,%f127818};

	// end inline asm
	// begin inline asm
	mma.sync.aligned.m16n8k8.row.col.f32.f16.f16.f32 {%f127815,%f127816,%f127817,%f127818}, {%r1,%r2}, {%r3}, {%f127815,%f127816,%f127817,%f127818};

	// end inline asm
	// begin inline asm
	mma.sync.aligned.m16n8k8.row.col.f32.f16.f16.f32 {%f127815,%f127816,%f127817,%f127818}, {%r1,%r2}, {%r3}, {%f127815,%f127816,%f127817,%f127818};

	// end inline asm
	// begin inline asm
	mma.sync.aligned.m16n8k8.row.col.f32.f16.f16.f32 {%f127815,%f127816,%f127817,%f127818}, {%r1,%r2}, {%r3}, {%f127815,%f127816,%f127817,%f127818};

	// end inline asm
	// begin inline asm
	mma.sync.aligned.m16n8k8.row.col.f32.f16.f16.f32 {%f127815,%f127816,%f127817,%f127818}, {%r1,%r2}, {%r3}, {%f127815,%f127816,%f127817,%f127818};

	// end inline asm
	// begin inline asm
	mma.sync.aligned.m16n8k8.row.col.f32.f16.f16.f32 {%f127815,%f127816,%f127817,%f127818}, {%r1,%r2}, {%r3}, {%f127815,%f127816,%f127817,%f127818};

	// end inline asm
	// begin inline asm
	mma.sync.aligned.m16n8k8.row.col.f32.f16.f16.f32 {%f127815,%f127816,%f127817,%f127818}, {%r1,%r2}, {%r3}, {%f127815,%f127816,%f127817,%f127818};

	// end inline asm
	// begin inline asm
	mma.sync.aligned.m16n8k8.row.col.f32.f16.f16.f32 {%f127815,%f127816,%f127817,%f127818}, {%r1,%r2}, {%r3}, {%f127815,%f127816,%f127817,%f127818};

	// end inline asm
	// begin inline asm
	mma.sync.aligned.m16n8k8.row.col.f32.f16.f16.f32 {%f127815,%f127816,%f127817,%f127818}, {%r1,%r2}, {%r3}, {%f127815,%f127816,%f127817,%f127818};

	// end inline asm
	// begin inline asm
	mma.sync.aligned.m16n8k8.row.col.f32.f16.f16.f32 {%f127815,%f127816,%f127817,%f127818}, {%r1,%r2}, {%r3}, {%f127815,%f127816,%f127817,%f127818};

	// end inline asm
	// begin inline asm
	mma.sync.aligned.m16n8k8.row.col.f32.f16.f16.f32 {%f127815,%f127816,%f127817,%f127818}, {%r1,%r2}, {%r3}, {%f127815,%f127816,%f127817,%f127818};

	// end inline asm
	// begin inline asm
	mma.sync.aligned.m16n8k8.row.col.f32.f16.f16.f32 {%f127815,%f127816,%f127817,%f127818}, {%r1,%r2}, {%r3}, {%f127815,%f127816,%f127817,%f127818};

	// end inline asm
	// begin inline asm
	mma.sync.aligned.m16n8k8.row.col.f32.f16.f16.f32 {%f127815,%f127816,%f127817,%f127818}, {%r1,%r2}, {%r3}, {%f127815,%f127816,%f127817,%f127818};

	// end inline asm
	// begin inline asm
	mma.sync.aligned.m16n8k8.row.col.f32.f16.f16.f32 {%f127815,%f127816,%f127817,%f127818}, {%r1,%r2}, {%r3}, {%f127815,%f127816,%f127817,%f127818};

	// end inline asm
	// begin inline asm
	mma.sync.aligned.m16n8k8.row.col.f32.f16.f16.f32 {%f127815,%f127816,%f127817,%f127818}, {%r1,%r2}, {%r3}, {%f127815,%f127816,%f127817,%f127818};

	// end inline asm
	// begin inline asm
	mma.sync.aligned.m16n8k8.row.col.f32.f16.f16.f32 {%f127815,%f127816,%f127817,%f127818}, {%r1,%r2}, {%r3}, {%f127815,%f127816,%f127817,%f127818};

	// end inline asm
	// begin inline asm
	mma.sync.aligned.m16n8k8.row.col.f32.f16.f16.f32 {%f127815,%f127816,%f127817,%f127818}, {%r1,%r2}, {%r3}, {%f127815,%f127816,%f127817,%f127818};

	// end inline asm
	// begin inline asm
	mma.sync.aligned.m16n8k8.row.col.f32.f16.f16.f32 {%f127815,%f127816,%f127817,%f127818}, {%r1,%r2}, {%r3}, {%f127815,%f127816,%f127817,%f127818};

	// end inline asm
	// begin inline asm
	mma.sync.aligned.m16n8k8.row.col.f32.f16.f16.f32 {%f127815,%f127816,%f127817,%f127818}, {%r1,%r2}, {%r3}, {%f127815,%f127816,%f127817,%f127818};

	// end inline asm
	// begin inline asm
	mma.sync.aligned.m16n8k8.row.col.f32.f16.f16.f32 {%f127815,%f127816,%f127817,%f127818}, {%r1,%r2}, {%r3}, {%f127815,%f127816,%f127817,%f127818};

	// end inline asm
	// begin inline asm
	mma.sync.aligned.m16n8k8.row.col.f32.f16.f16.f32 {%f127815,%f127816,%f127817,%f127818}, {%r1,%r2}, {%r3}, {%f127815,%f127816,%f127817,%f127818};

	// end inline asm
	// begin inline asm
	mma.sync.aligned.m16n8k8.row.col.f32.f16.f16.f32 {%f127815,%f127816,%f127817,%f127818}, {%r1,%r2}, {%r3}, {%f127815,%f127816,%f127817,%f127818};

	// end inline asm
	// begin inline asm
	mma.sync.aligned.m16n8k8.row.col.f32.f16.f16.f32 {%f127815,%f127816,%f127817,%f127818}, {%r1,%r2}, {%r3}, {%f127815,%f127816,%f127817,%f127818};

	// end inline asm
	// begin inline asm
	mma.sync.aligned.m16n8k8.row.col.f32.f16.f16.f32 {%f127815,%f127816,%f127817,%f127818}, {%r1,%r2}, {%r3}, {%f127815,%f127816,%f127817,%f127818};

	// end inline asm
	// begin inline asm
	mma.sync.aligned.m16n8k8.row.col.f32.f16.f16.f32 {%f127815,%f127816,%f127817,%f127818}, {%r1,%r2}, {%r3}, {%f127815,%f127816,%f127817,%f127818};

	// end inline asm
	// begin inline asm
	mma.sync.aligned.m16n8k8.row.col.f32.f16.f16.f32 {%f127815,%f127816,%f127817,%f127818}, {%r1,%r2}, {%r3}, {%f127815,%f127816,%f127817,%f127818};

	// end inline asm
	// begin inline asm
	mma.sync.aligned.m16n8k8.row.col.f32.f16.f16.f32 {%f127815,%f127816,%f127817,%f127818}, {%r1,%r2}, {%r3}, {%f127815,%f127816,%f127817,%f127818};

	// end inline asm
	// begin inline asm
	mma.sync.aligned.m16n8k8.row.col.f32.f16.f16.f32 {%f127815,%f127816,%f127817,%f127818}, {%r1,%r2}, {%r3}, {%f127815,%f127816,%f127817,%f127818};

	// end inline asm
	// begin inline asm
	mma.sync.aligned.m16n8k8.row.col.f32.f16.f16.f32 {%f127815,%f127816,%f127817,%f127818}, {%r1,%r2}, {%r3}, {%f127815,%f127816,%f127817,%f127818};

	// end inline asm
	// begin inline asm
	mma.sync.aligned.m16n8k8.row.col.f32.f16.f16.f32 {%f127815,%f127816,%f127817,%f127818}, {%r1,%r2}, {%r3}, {%f127815,%f127816,%f127817,%f127818};

	// end inline asm
	// begin inline asm
	mma.sync.aligned.m16n8k8.row.col.f32.f16.f16.f32 {%f127815,%f127816,%f127817,%f127818}, {%r1,%r2}, {%r3}, {%f127815,%f127816,%f127817,%f127818};

	// end inline asm
	// begin inline asm
	mma.sync.aligned.m16n8k8.row.col.f32.f16.f16.f32 {%f127815,%f127816,%f127817,%f127818}, {%r1,%r2}, {%r3}, {%f127815,%f127816,%f127817,%f127818};

	// end inline asm
	// begin inline asm
	mma.sync.aligned.m16n8k8.row.col.f32.f16.f16.f32 {%f127815,%f127816,%f127817,%f127818}, {%r1,%r2}, {%r3}, {%f127815,%f127816,%f127817,%f127818};

	// end inline asm
	// begin inline asm
	mma.sync.aligned.m16n8k8.row.col.f32.f16.f16.f32 {%f127815,%f127816,%f127817,%f127818}, {%r1,%r2}, {%r3}, {%f127815,%f127816,%f127817,%f127818};

	// end inline asm
	// begin inline asm
	mma.sync.aligned.m16n8k8.row.col.f32.f16.f16.f32 {%f127815,%f127816,%f127817,%f127818}, {%r1,%r2}, {%r3}, {%f127815,%f127816,%f127817,%f127818};

	// end inline asm
	// begin inline asm
	mma.sync.aligned.m16n8k8.row.col.f32.f16.f16.f32 {%f127815,%f127816,%f127817,%f127818}, {%r1,%r2}, {%r3}, {%f127815,%f127816,%f127817,%f127818};

	// end inline asm
	// begin inline asm
	mma.sync.aligned.m16n8k8.row.col.f32.f16.f16.f32 {%f127815,%f127816,%f127817,%f127818}, {%r1,%r2}, {%r3}, {%f127815,%f127816,%f127817,%f127818};

	// end inline asm
	// begin inline asm
	mma.sync.aligned.m16n8k8.row.col.f32.f16.f16.f32 {%f127815,%f127816,%f127817,%f127818}, {%r1,%r2}, {%r3}, {%f127815,%f127816,%f127817,%f127818};

	// end inline asm
	// begin inline asm
	mma.sync.aligned.m16n8k8.row.col.f32.f16.f16.f32 {%f127815,%f127816,%f127817,%f127818}, {%r1,%r2}, {%r3}, {%f127815,%f127816,%f127817,%f127818};

	// end inline asm
	// begin inline asm
	mma.sync.aligned.m16n8k8.row.col.f32.f16.f16.f32 {%f127815,%f127816,%f127817,%f127818}, {%r1,%r2}, {%r3}, {%f127815,%f127816,%f127817,%f127818};

	// end inline asm
	// begin inline asm
	mma.sync.aligned.m16n8k8.row.col.f32.f16.f16.f32 {%f127815,%f127816,%f127817,%f127818}, {%r1,%r2}, {%r3}, {%f127815,%f127816,%f127817,%f127818};

	// end inline asm
	// begin inline asm
	mma.sync.aligned.m16n8k8.row.col.f32.f16.f16.f32 {%f127815,%f127816,%f127817,%f127818}, {%r1,%r2}, {%r3}, {%f127815,%f127816,%f127817,%f127818};

	// end inline asm
	// begin inline asm
	mma.sync.aligned.m16n8k8.row.col.f32.f16.f16.f32 {%f127815,%f127816,%f127817,%f127818}, {%r1,%r2}, {%r3}, {%f127815,%f127816,%f127817,%f127818};

	// end inline asm
	// begin inline asm
	mma.sync.aligned.m16n8k8.row.col.f32.f16.f16.f32 {%f127815,%f127816,%f127817,%f127818}, {%r1,%r2}, {%r3}, {%f127815,%f127816,%f127817,%f127818};

	// end inline asm
	// begin inline asm
	mma.sync.aligned.m16n8k8.row.col.f32.f16.f16.f32 {%f127815,%f127816,%f127817,%f127818}, {%r1,%r2}, {%r3}, {%f127815,%f127816,%f127817,%f127818};

	// end inline asm
	// begin inline asm
	mma.sync.aligned.m16n8k8.row.col.f32.f16.f16.f32 {%f127815,%f127816,%f127817,%f127818}, {%r1,%r2}, {%r3}, {%f127815,%f127816,%f127817,%f127818};

	// end inline asm
	// begin inline asm
	mma.sync.aligned.m16n8k8.row.col.f32.f16.f16.f32 {%f127815,%f127816,%f127817,%f127818}, {%r1,%r2}, {%r3}, {%f127815,%f127816,%f127817,%f127818};

	// end inline asm
	// begin inline asm
	mma.sync.aligned.m16n8k8.row.col.f32.f16.f16.f32 {%f127815,%f127816,%f127817,%f127818}, {%r1,%r2}, {%r3}, {%f127815,%f127816,%f127817,%f127818};

	// end inline asm
	// begin inline asm
	mma.sync.aligned.m16n8k8.row.col.f32.f16.f16.f32 {%f127815,%f127816,%f127817,%f127818}, {%r1,%r2}, {%r3}, {%f127815,%f127816,%f127817,%f127818};

	// end inline asm
	// begin inline asm
	mma.sync.aligned.m16n8k8.row.col.f32.f16.f16.f32 {%f127815,%f127816,%f127817,%f127818}, {%r1,%r2}, {%r3}, {%f127815,%f127816,%f127817,%f127818};

	// end inline asm
	// begin inline asm
	mma.sync.aligned.m16n8k8.row.col.f32.f16.f16.f32 {%f127815,%f127816,%f127817,%f127818}, {%r1,%r2}, {%r3}, {%f127815,%f127816,%f127817,%f127818};

	// end inline asm
	// begin inline asm
	mma.sync.aligned.m16n8k8.row.col.f32.f16.f16.f32 {%f127815,%f127816,%f127817,%f127818}, {%r1,%r2}, {%r3}, {%f127815,%f127816,%f127817,%f127818};

	// end inline asm
	// begin inline asm
	mma.sync.aligned.m16n8k8.row.col.f32.f16.f16.f32 {%f127815,%f127816,%f127817,%f127818}, {%r1,%r2}, {%r3}, {%f127815,%f127816,%f127817,%f127818};

	// end inline asm
	// begin inline asm
	mma.sync.aligned.m16n8k8.row.col.f32.f16.f16.f32 {%f127815,%f127816,%f127817,%f127818}, {%r1,%r2}, {%r3}, {%f127815,%f127816,%f127817,%f127818};

	// end inline asm
	// begin inline asm
	mma.sync.aligned.m16n8k8.row.col.f32.f16.f16.f32 {%f127815,%f127816,%f127817,%f127818}, {%r1,%r2}, {%r3}, {%f127815,%f127816,%f127817,%f127818};

	// end inline asm
	// begin inline asm
	mma.sync.aligned.m16n8k8.row.col.f32.f16.f16.f32 {%f127815,%f127816,%f127817,%f127818}, {%r1,%r2}, {%r3}, {%f127815,%f127816,%f127817,%f127818};

	// end inline asm
	// begin inline asm
	mma.sync.aligned.m16n8k8.row.col.f32.f16.f16.f32 {%f127815,%f127816,%f127817,%f127818}, {%r1,%r2}, {%r3}, {%f127815,%f127816,%f127817,%f127818};

	// end inline asm
	// begin inline asm
	mma.sync.aligned.m16n8k8.row.col.f32.f16.f16.f32 {%f127815,%f127816,%f127817,%f127818}, {%r1,%r2}, {%r3}, {%f127815,%f127816,%f127817,%f127818};

	// end inline asm
	// begin inline asm
	mma.sync.aligned.m16n8k8.row.col.f32.f16.f16.f32 {%f127815,%f127816,%f127817,%f127818}, {%r1,%r2}, {%r3}, {%f127815,%f127816,%f127817,%f127818};

	// end inline asm
	// begin inline asm
	mma.sync.aligned.m16n8k8.row.col.f32.f16.f16.f32 {%f127815,%f127816,%f127817,%f127818}, {%r1,%r2}, {%r3}, {%f127815,%f127816,%f127817,%f127818};

	// end inline asm
	// begin inline asm
	mma.sync.aligned.m16n8k8.row.col.f32.f16.f16.f32 {%f127815,%f127816,%f127817,%f127818}, {%r1,%r2}, {%r3}, {%f127815,%f127816,%f127817,%f127818};

	// end inline asm
	// begin inline asm
	mma.sync.aligned.m16n8k8.row.col.f32.f16.f16.f32 {%f127815,%f127816,%f127817,%f127818}, {%r1,%r2}, {%r3}, {%f127815,%f127816,%f127817,%f127818};

	// end inline asm
	// begin inline asm
	mma.sync.aligned.m16n8k8.row.col.f32.f16.f16.f32 {%f127815,%f127816,%f127817,%f127818}, {%r1,%r2}, {%r3}, {%f127815,%f127816,%f127817,%f127818};

	// end inline asm
	// begin inline asm
	mma.sync.aligned.m16n8k8.row.col.f32.f16.f16.f32 {%f127815,%f127816,%f127817,%f127818}, {%r1,%r2}, {%r3}, {%f127815,%f127816,%f127817,%f127818};

	// end inline asm
	// begin inline asm
	mma.sync.aligned.m16n8k8.row.col.f32.f16.f16.f32 {%f127815,%f127816,%f127817,%f127818}, {%r1,%r2}, {%r3}, {%f127815,%f127816,%f127817,%f127818};

	// end inline asm
	// begin inline asm
	mma.sync.aligned.m16n8k8.row.col.f32.f16.f16.f32 {%f127815,%f127816,%f127817,%f127818}, {%r1,%r2}, {%r3}, {%f127815,%f127816,%f127817,%f127818};

	// end inline asm
	// begin inline asm
	mma.sync.aligned.m16n8k8.row.col.f32.f16.f16.f32 {%f127815,%f127816,%f127817,%f127818}, {%r1,%r2}, {%r3}, {%f127815,%f127816,%f127817,%f127818};

	// end inline asm
	// begin inline asm
	mma.sync.aligned.m16n8k8.row.col.f32.f16.f16.f32 {%f127815,%f127816,%f127817,%f127818}, {%r1,%r2}, {%r3}, {%f127815,%f127816,%f127817,%f127818};

	// end inline asm
	// begin inline asm
	mma.sync.aligned.m16n8k8.row.col.f32.f16.f16.f32 {%f127815,%f127816,%f127817,%f127818}, {%r1,%r2}, {%r3}, {%f127815,%f127816,%f127817,%f127818};

	// end inline asm
	// begin inline asm
	mma.sync.aligned.m16n8k8.row.col.f32.f16.f16.f32 {%f127815,%f127816,%f127817,%f127818}, {%r1,%r2}, {%r3}, {%f127815,%f127816,%f127817,%f127818};

	// end inline asm
	// begin inline asm
	mma.sync.aligned.m16n8k8.row.col.f32.f16.f16.f32 {%f127815,%f127816,%f127817,%f127818}, {%r1,%r2}, {%r3}, {%f127815,%f127816,%f127817,%f127818};

	// end inline asm
	// begin inline asm
	mma.sync.aligned.m16n8k8.row.col.f32.f16.f16.f32 {%f127815,%f127816,%f127817,%f127818}, {%r1,%r2}, {%r3}, {%f127815,%f127816,%f127817,%f127818};

	// end inline asm
	// begin inline asm
	mma.sync.aligned.m16n8k8.row.col.f32.f16.f16.f32 {%f127815,%f127816,%f127817,%f127818}, {%r1,%r2}, {%r3}, {%f127815,%f127816,%f127817,%f127818};

	// end inline asm
	// begin inline asm
	mma.sync.aligned.m16n8k8.row.col.f32.f16.f16.f32 {%f127815,%f127816,%f127817,%f127818}, {%r1,%r2}, {%r3}, {%f127815,%f127816,%f127817,%f127818};

	// end inline asm
	// begin inline asm
	mma.sync.aligned.m16n8k8.row.col.f32.f16.f16.f32 {%f127815,%f127816,%f127817,%f127818}, {%r1,%r2}, {%r3}, {%f127815,%f127816,%f127817,%f127818};

	// end inline asm
	// begin inline asm
	mma.sync.aligned.m16n8k8.row.col.f32.f16.f16.f32 {%f127815,%f127816,%f127817,%f127818}, {%r1,%r2}, {%r3}, {%f127815,%f127816,%f127817,%f127818};

	// end inline asm
	// begin inline asm
	mma.sync.aligned.m16n8k8.row.col.f32.f16.f16.f32 {%f127815,%f127816,%f127817,%f127818}, {%r1,%r2}, {%r3}, {%f127815,%f127816,%f127817,%f127818};

	// end inline asm
	// begin inline asm
	mma.sync.aligned.m16n8k8.row.col.f32.f16.f16.f32 {%f127815,%f127816,%f127817,%f127818}, {%r1,%r2}, {%r3}, {%f127815,%f127816,%f127817,%f127818};

	// end inline asm
	// begin inline asm
	mma.sync.aligned.m16n8k8.row.col.f32.f16.f16.f32 {%f127815,%f127816,%f127817,%f127818}, {%r1,%r2}, {%r3}, {%f127815,%f127816,%f127817,%f127818};

	// end inline asm
	// begin inline asm
	mma.sync.aligned.m16n8k8.row.col.f32.f16.f16.f32 {%f127815,%f127816,%f127817,%f127818}, {%r1,%r2}, {%r3}, {%f127815,%f127816,%f127817,%f127818};

	// end inline asm
	// begin inline asm
	mma.sync.aligned.m16n8k8.row.col.f32.f16.f16.f32 {%f127815,%f127816,%f127817,%f127818}, {%r1,%r2}, {%r3}, {%f127815,%f127816,%f127817,%f127818};

	// end inline asm
	// begin inline asm
	mma.sync.aligned.m16n8k8.row.col.f32.f16.f16.f32 {%f127815,%f127816,%f127817,%f127818}, {%r1,%r2}, {%r3}, {%f127815,%f127816,%f127817,%f127818};

	// end inline asm
	// begin inline asm
	mma.sync.aligned.m16n8k8.row.col.f32.f16.f16.f32 {%f127815,%f127816,%f127817,%f127818}, {%r1,%r2}, {%r3}, {%f127815,%f127816,%f127817,%f127818};

	// end inline asm
	// begin inline asm
	mma.sync.aligned.m16n8k8.row.col.f32.f16.f16.f32 {%f127815,%f127816,%f127817,%f127818}, {%r1,%r2}, {%r3}, {%f127815,%f127816,%f127817,%f127818};

	// end inline asm
	// begin inline asm
	mma.sync.aligned.m16n8k8.row.col.f32.f16.f16.f32 {%f127815,%f127816,%f127817,%f127818}, {%r1,%r2}, {%r3}, {%f127815,%f127816,%f127817,%f127818};

	// end inline asm
	// begin inline asm
	mma.sync.aligned.m16n8k8.row.col.f32.f16.f16.f32 {%f127815,%f127816,%f127817,%f127818}, {%r1,%r2}, {%r3}, {%f127815,%f127816,%f127817,%f127818};

	// end inline asm
	// begin inline asm
	mma.sync.aligned.m16n8k8.row.col.f32.f16.f16.f32 {%f127815,%f127816,%f127817,%f127818}, {%r1,%r2}, {%r3}, {%f127815,%f127816,%f127817,%f127818};

	// end inline asm
	// begin inline asm
	mma.sync.aligned.m16n8k8.row.col.f32.f16.f16.f32 {%f127815,%f127816,%f127817,%f127818}, {%r1,%r2}, {%r3}, {%f127815,%f127816,%f127817,%f127818};

	// end inline asm
	// begin inline asm
	mma.sync.aligned.m16n8k8.row.col.f32.f16.f16.f32 {%f127815,%f127816,%f127817,%f127818}, {%r1,%r2}, {%r3}, {%f127815,%f127816,%f127817,%f127818};

	// end inline asm
	// begin inline asm
	mma.sync.aligned.m16n8k8.row.col.f32.f16.f16.f32 {%f127815,%f127816,%f127817,%f127818}, {%r1,%r2}, {%r3}, {%f127815,%f127816,%f127817,%f127818};

	// end inline asm
	// begin inline asm
	mma.sync.aligned.m16n8k8.row.col.f32.f16.f16.f32 {%f127815,%f127816,%f127817,%f127818}, {%r1,%r2}, {%r3}, {%f127815,%f127816,%f127817,%f127818};

	// end inline asm
	// begin inline asm
	mma.sync.aligned.m16n8k8.row.col.f32.f16.f16.f32 {%f127815,%f127816,%f127817,%f127818}, {%r1,%r2}, {%r3}, {%f127815,%f127816,%f127817,%f127818};

	// end inline asm
	// begin inline asm
	mma.sync.aligned.m16n8k8.row.col.f32.f16.f16.f32 {%f127815,%f127816,%f127817,%f127818}, {%r1,%r2}, {%r3}, {%f127815,%f127816,%f127817,%f127818};

	// end inline asm
	// begin inline asm
	mma.sync.aligned.m16n8k8.row.col.f32.f16.f16.f32 {%f127815,%f127816,%f127817,%f127818}, {%r1,%r2}, {%r3}, {%f127815,%f127816,%f127817,%f127818};

	// end inline asm
	// begin inline asm
	mma.sync.aligned.m16n8k8.row.col.f32.f16.f16.f32 {%f127815,%f127816,%f127817,%f127818}, {%r1,%r2}, {%r3}, {%f127815,%f127816,%f127817,%f127818};

	// end inline asm
	// begin inline asm
	mma.sync.aligned.m16n8k8.row.col.f32.f16.f16.f32 {%f127815,%f127816,%f127817,%f127818}, {%r1,%r2}, {%r3}, {%f127815,%f127816,%f127817,%f127818};

	// end inline asm
	// begin inline asm
	mma.sync.aligned.m16n8k8.row.col.f32.f16.f16.f32 {%f127815,%f127816,%f127817,%f127818}, {%r1,%r2}, {%r3}, {%f127815,%f127816,%f127817,%f127818};

	// end inline asm
	// begin inline asm
	mma.sync.aligned.m16n8k8.row.col.f32.f16.f16.f32 {%f127815,%f127816,%f127817,%f127818}, {%r1,%r2}, {%r3}, {%f127815,%f127816,%f127817,%f127818};

	// end inline asm
	// begin inline asm
	mma.sync.aligned.m16n8k8.row.col.f32.f16.f16.f32 {%f127815,%f127816,%f127817,%f127818}, {%r1,%r2}, {%r3}, {%f127815,%f127816,%f127817,%f127818};

	// end inline asm
	// begin inline asm
	mma.sync.aligned.m16n8k8.row.col.f32.f16.f16.f32 {%f127815,%f127816,%f127817,%f127818}, {%r1,%r2}, {%r3}, {%f127815,%f127816,%f127817,%f127818};

	// end inline asm
	// begin inline asm
	mma.sync.aligned.m16n8k8.row.col.f32.f16.f16.f32 {%f127815,%f127816,%f127817,%f127818}, {%r1,%r2}, {%r3}, {%f127815,%f127816,%f127817,%f127818};

	// end inline asm
	// begin inline asm
	mma.sync.aligned.m16n8k8.row.col.f32.f16.f16.f32 {%f127815,%f127816,%f127817,%f127818}, {%r1,%r2}, {%r3}, {%f127815,%f127816,%f127817,%f127818};

	// end inline asm
	// begin inline asm
	mma.sync.aligned.m16n8k8.row.col.f32.f16.f16.f32 {%f127815,%f127816,%f127817,%f127818}, {%r1,%r2}, {%r3}, {%f127815,%f127816,%f127817,%f127818};

	// end inline asm
	// begin inline asm
	mma.sync.aligned.m16n8k8.row.col.f32.f16.f16.f32 {%f127815,%f127816,%f127817,%f127818}, {%r1,%r2}, {%r3}, {%f127815,%f127816,%f127817,%f127818};

	// end inline asm
	// begin inline asm
	mma.sync.aligned.m16n8k8.row.col.f32.f16.f16.f32 {%f127815,%f127816,%f127817,%f127818}, {%r1,%r2}, {%r3}, {%f127815,%f127816,%f127817,%f127818};

	// end inline asm
	// begin inline asm
	mma.sync.aligned.m16n8k8.row.col.f32.f16.f16.f32 {%f127815,%f127816,%f127817,%f127818}, {%r1,%r2}, {%r3}, {%f127815,%f127816,%f127817,%f127818};

	// end inline asm
	// begin inline asm
	mma.sync.aligned.m16n8k8.row.col.f32.f16.f16.f32 {%f127815,%f127816,%f127817,%f127818}, {%r1,%r2}, {%r3}, {%f127815,%f127816,%f127817,%f127818};

	// end inline asm
	// begin inline asm
	mma.sync.aligned.m16n8k8.row.col.f32.f16.f16.f32 {%f127815,%f127816,%f127817,%f127818}, {%r1,%r2}, {%r3}, {%f127815,%f127816,%f127817,%f127818};

	// end inline asm
	// begin inline asm
	mma.sync.aligned.m16n8k8.row.col.f32.f16.f16.f32 {%f127815,%f127816,%f127817,%f127818}, {%r1,%r2}, {%r3}, {%f127815,%f127816,%f127817,%f127818};

	// end inline asm
	// begin inline asm
	mma.sync.aligned.m16n8k8.row.col.f32.f16.f16.f32 {%f127815,%f127816,%f127817,%f127818}, {%r1,%r2}, {%r3}, {%f127815,%f127816,%f127817,%f127818};

	// end inline asm
	// begin inline asm
	mma.sync.aligned.m16n8k8.row.col.f32.f16.f16.f32 {%f127815,%f127816,%f127817,%f127818}, {%r1,%r2}, {%r3}, {%f127815,%f127816,%f127817,%f127818};

	// end inline asm
	// begin inline asm
	mma.sync.aligned.m16n8k8.row.col.f32.f16.f16.f32 {%f127815,%f127816,%f127817,%f127818}, {%r1,%r2}, {%r3}, {%f127815,%f127816,%f127817,%f127818};

	// end inline asm
	// begin inline asm
	mma.sync.aligned.m16n8k8.row.col.f32.f16.f16.f32 {%f127815,%f127816,%f127817,%f127818}, {%r1,%r2}, {%r3}, {%f127815,%f127816,%f127817,%f127818};

	// end inline asm
	// begin inline asm
	mma.sync.aligned.m16n8k8.row.col.f32.f16.f16.f32 {%f127815,%f127816,%f127817,%f127818}, {%r1,%r2}, {%r3}, {%f127815,%f127816,%f127817,%f127818};

	// end inline asm
	// begin inline asm
	mma.sync.aligned.m16n8k8.row.col.f32.f16.f16.f32 {%f127815,%f127816,%f127817,%f127818}, {%r1,%r2}, {%r3}, {%f127815,%f127816,%f127817,%f127818};

	// end inline asm
	// begin inline asm
	mma.sync.aligned.m16n8k8.row.col.f32.f16.f16.f32 {%f127815,%f127816,%f127817,%f127818}, {%r1,%r2}, {%r3}, {%f127815,%f127816,%f127817,%f127818};

	// end inline asm
	// begin inline asm
	mma.sync.aligned.m16n8k8.row.col.f32.f16.f16.f32 {%f127815,%f127816,%f127817,%f127818}, {%r1,%r2}, {%r3}, {%f127815,%f127816,%f127817,%f127818};

	// end inline asm
	// begin inline asm
	mma.sync.aligned.m16n8k8.row.col.f32.f16.f16.f32 {%f127815,%f127816,%f127817,%f127818}, {%r1,%r2}, {%r3}, {%f127815,%f127816,%f127817,%f127818};

	// end inline asm
	// begin inline asm
	mma.sync.aligned.m16n8k8.row.col.f32.f16.f16.f32 {%f127815,%f127816,%f127817,%f127818}, {%r1,%r2}, {%r3}, {%f127815,%f127816,%f127817,%f127818};

	// end inline asm
	// begin inline asm
	mma.sync.aligned.m16n8k8.row.col.f32.f16.f16.f32 {%f127815,%f127816,%f127817,%f127818}, {%r1,%r2}, {%r3}, {%f127815,%f127816,%f127817,%f127818};

	// end inline asm
	// begin inline asm
	mma.sync.aligned.m16n8k8.row.col.f32.f16.f16.f32 {%f127815,%f127816,%f127817,%f127818}, {%r1,%r2}, {%r3}, {%f127815,%f127816,%f127817,%f127818};

	// end inline asm
	// begin inline asm
	mma.sync.aligned.m16n8k8.row.col.f32.f16.f16.f32 {%f127815,%f127816,%f127817,%f127818}, {%r1,%r2}, {%r3}, {%f127815,%f127816,%f127817,%f127818};

	// end inline asm
	// begin inline asm
	mma.sync.aligned.m16n8k8.row.col.f32.f16.f16.f32 {%f127815,%f127816,%f127817,%f127818}, {%r1,%r2}, {%r3}, {%f127815,%f127816,%f127817,%f127818};

	// end inline asm
	// begin inline asm
	mma.sync.aligned.m16n8k8.row.col.f32.f16.f16.f32 {%f127815,%f127816,%f127817,%f127818}, {%r1,%r2}, {%r3}, {%f127815,%f127816,%f127817,%f127818};

	// end inline asm
	// begin inline asm
	mma.sync.aligned.m16n8k8.row.col.f32.f16.f16.f32 {%f127815,%f127816,%f127817,%f127818}, {%r1,%r2}, {%r3}, {%f127815,%f127816,%f127817,%f127818};

	// end inline asm
	// begin inline asm
	mma.sync.aligned.m16n8k8.row.col.f32.f16.f16.f32 {%f127815,%f127816,%f127817,%f127818}, {%r1,%r2}, {%r3}, {%f127815,%f127816,%f127817,%f127818};

	// end inline asm
	// begin inline asm
	mma.sync.aligned.m16n8k8.row.col.f32.f16.f16.f32 {%f127815,%f127816,%f127817,%f127818}, {%r1,%r2}, {%r3}, {%f127815,%f127816,%f127817,%f127818};

	// end inline asm
	// begin inline asm
	mma.sync.aligned.m16n8k8.row.col.f32.f16.f16.f32 {%f127815,%f127816,%f127817,%f127818}, {%r1,%r2}, {%r3}, {%f127815,%f127816,%f127817,%f127818};

	// end inline asm
	// begin inline asm
	mma.sync.aligned.m16n8k8.row.col.f32.f16.f16.f32 {%f127815,%f127816,%f127817,%f127818}, {%r1,%r2}, {%r3}, {%f127815,%f127816,%f127817,%f127818};

	// end inline asm
	// begin inline asm
	mma.sync.aligned.m16n8k8.row.col.f32.f16.f16.f32 {%f127815,%f127816,%f127817,%f127818}, {%r1,%r2}, {%r3}, {%f127815,%f127816,%f127817,%f127818};

	// end inline asm
	// begin inline asm
	mma.sync.aligned.m16n8k8.row.col.f32.f16.f16.f32 {%f127815,%f127816,%f127817,%f127818}, {%r1,%r2}, {%r3}, {%f127815,%f127816,%f127817,%f127818};

	// end inline asm
	// begin inline asm
	mma.sync.aligned.m16n8k8.row.col.f32.f16.f16.f32 {%f127815,%f127816,%f127817,%f127818}, {%r1,%r2}, {%r3}, {%f127815,%f127816,%f127817,%f127818};

	// end inline asm
	// begin inline asm
	mma.sync.aligned.m16n8k8.row.col.f32.f16.f16.f32 {%f127815,%f127816,%f127817,%f127818}, {%r1,%r2}, {%r3}, {%f127815,%f127816,%f127817,%f127818};

	// end inline asm
	// begin inline asm
	mma.sync.aligned.m16n8k8.row.col.f32.f16.f16.f32 {%f127815,%f127816,%f127817,%f127818}, {%r1,%r2}, {%r3}, {%f127815,%f127816,%f127817,%f127818};

	// end inline asm
	// begin inline asm
	mma.sync.aligned.m16n8k8.row.col.f32.f16.f16.f32 {%f127815,%f127816,%f127817,%f127818}, {%r1,%r2}, {%r3}, {%f127815,%f127816,%f127817,%f127818};

	// end inline asm
	// begin inline asm
	mma.sync.aligned.m16n8k8.row.col.f32.f16.f16.f32 {%f127815,%f127816,%f127817,%f127818}, {%r1,%r2}, {%r3}, {%f127815,%f127816,%f127817,%f127818};

	// end inline asm
	// begin inline asm
	mma.sync.aligned.m16n8k8.row.col.f32.f16.f16.f32 {%f127815,%f127816,%f127817,%f127818}, {%r1,%r2}, {%r3}, {%f127815,%f127816,%f127817,%f127818};

	// end inline asm
	// begin inline asm
	mma.sync.aligned.m16n8k8.row.col.f32.f16.f16.f32 {%f127815,%f127816,%f127817,%f127818}, {%r1,%r2}, {%r3}, {%f127815,%f127816,%f127817,%f127818};

	// end inline asm
	// begin inline asm
	mma.sync.aligned.m16n8k8.row.col.f32.f16.f16.f32 {%f127815,%f127816,%f127817,%f127818}, {%r1,%r2}, {%r3}, {%f127815,%f127816,%f127817,%f127818};

	// end inline asm
	// begin inline asm
	mma.sync.aligned.m16n8k8.row.col.f32.f16.f16.f32 {%f127815,%f127816,%f127817,%f127818}, {%r1,%r2}, {%r3}, {%f127815,%f127816,%f127817,%f127818};

	// end inline asm
	// begin inline asm
	mma.sync.aligned.m16n8k8.row.col.f32.f16.f16.f32 {%f127815,%f127816,%f127817,%f127818}, {%r1,%r2}, {%r3}, {%f127815,%f127816,%f127817,%f127818};

	// end inline asm
	// begin inline asm
	mma.sync.aligned.m16n8k8.row.col.f32.f16.f16.f32 {%f127815,%f127816,%f127817,%f127818}, {%r1,%r2}, {%r3}, {%f127815,%f127816,%f127817,%f127818};

	// end inline asm
	// begin inline asm
	mma.sync.aligned.m16n8k8.row.col.f32.f16.f16.f32 {%f127815,%f127816,%f127817,%f127818}, {%r1,%r2}, {%r3}, {%f127815,%f127816,%f127817,%f127818};

	// end inline asm
	// begin inline asm
	mma.sync.aligned.m16n8k8.row.col.f32.f16.f16.f32 {%f127815,%f127816,%f127817,%f127818}, {%r1,%r2}, {%r3}, {%f127815,%f127816,%f127817,%f127818};

	// end inline asm
	// begin inline asm
	mma.sync.aligned.m16n8k8.row.col.f32.f16.f16.f32 {%f127815,%f127816,%f127817,%f127818}, {%r1,%r2}, {%r3}, {%f127815,%f127816,%f127817,%f127818};

	// end inline asm
	// begin inline asm
	mma.sync.aligned.m16n8k8.row.col.f32.f16.f16.f32 {%f127815,%f127816,%f127817,%f127818}, {%r1,%r2}, {%r3}, {%f127815,%f127816,%f127817,%f127818};

	// end inline asm
	// begin inline asm
	mma.sync.aligned.m16n8k8.row.col.f32.f16.f16.f32 {%f127815,%f127816,%f127817,%f127818}, {%r1,%r2}, {%r3}, {%f127815,%f127816,%f127817,%f127818};

	// end inline asm
	// begin inline asm
	mma.sync.aligned.m16n8k8.row.col.f32.f16.f16.f32 {%f127815,%f127816,%f127817,%f127818}, {%r1,%r2}, {%r3}, {%f127815,%f127816,%f127817,%f127818};

	// end inline asm
	// begin inline asm
	mma.sync.aligned.m16n8k8.row.col.f32.f16.f16.f32 {%f127815,%f127816,%f127817,%f127818}, {%r1,%r2}, {%r3}, {%f127815,%f127816,%f127817,%f127818};

	// end inline asm
	// begin inline asm
	mma.sync.aligned.m16n8k8.row.col.f32.f16.f16.f32 {%f127815,%f127816,%f127817,%f127818}, {%r1,%r2}, {%r3}, {%f127815,%f127816,%f127817,%f127818};

	// end inline asm
	// begin inline asm
	mma.sync.aligned.m16n8k8.row.col.f32.f16.f16.f32 {%f127815,%f127816,%f127817,%f127818}, {%r1,%r2}, {%r3}, {%f127815,%f127816,%f127817,%f127818};

	// end inline asm
	// begin inline asm
	mma.sync.aligned.m16n8k8.row.col.f32.f16.f16.f32 {%f127815,%f127816,%f127817,%f127818}, {%r1,%r2}, {%r3}, {%f127815,%f127816,%f127817,%f127818};

	// end inline asm
	// begin inline asm
	mma.sync.aligned.m16n8k8.row.col.f32.f16.f16.f32 {%f127815,%f127816,%f127817,%f127818}, {%r1,%r2}, {%r3}, {%f127815,%f127816,%f127817,%f127818};

	// end inline asm
	// begin inline asm
	mma.sync.aligned.m16n8k8.row.col.f32.f16.f16.f32 {%f127815,%f127816,%f127817,%f127818}, {%r1,%r2}, {%r3}, {%f127815,%f127816,%f127817,%f127818};

	// end inline asm
	// begin inline asm
	mma.sync.aligned.m16n8k8.row.col.f32.f16.f16.f32 {%f127815,%f127816,%f127817,%f127818}, {%r1,%r2}, {%r3}, {%f127815,%f127816,%f127817,%f127818};

	// end inline asm
	// begin inline asm
	mma.sync.aligned.m16n8k8.row.col.f32.f16.f16.f32 {%f127815,%f127816,%f127817,%f127818}, {%r1,%r2}, {%r3}, {%f127815,%f127816,%f127817,%f127818};

	// end inline asm
	// begin inline asm
	mma.sync.aligned.m16n8k8.row.col.f32.f16.f16.f32 {%f127815,%f127816,%f127817,%f127818}, {%r1,%r2}, {%r3}, {%f127815,%f127816,%f127817,%f127818};

	// end inline asm
	// begin inline asm
	mma.sync.aligned.m16n8k8.row.col.f32.f16.f16.f32 {%f127815,%f127816,%f127817,%f127818}, {%r1,%r2}, {%r3}, {%f127815,%f127816,%f127817,%f127818};

	// end inline asm
	// begin inline asm
	mma.sync.aligned.m16n8k8.row.col.f32.f16.f16.f32 {%f127815,%f127816,%f127817,%f127818}, {%r1,%r2}, {%r3}, {%f127815,%f127816,%f127817,%f127818};

	// end inline asm
	// begin inline asm
	mma.sync.aligned.m16n8k8.row.col.f32.f16.f16.f32 {%f127815,%f127816,%f127817,%f127818}, {%r1,%r2}, {%r3}, {%f127815,%f127816,%f127817,%f127818};

	// end inline asm
	// begin inline asm
	mma.sync.aligned.m16n8k8.row.col.f32.f16.f16.f32 {%f127815,%f127816,%f127817,%f127818}, {%r1,%r2}, {%r3}, {%f127815,%f127816,%f127817,%f127818};

	// end inline asm
	// begin inline asm
	mma.sync.aligned.m16n8k8.row.col.f32.f16.f16.f32 {%f127815,%f127816,%f127817,%f127818}, {%r1,%r2}, {%r3}, {%f127815,%f127816,%f127817,%f127818};

	// end inline asm
	// begin inline asm
	mma.sync.aligned.m16n8k8.row.col.f32.f16.f16.f32 {%f127815,%f127816,%f127817,%f127818}, {%r1,%r2}, {%r3}, {%f127815,%f127816,%f127817,%f127818};

	// end inline asm
	// begin inline asm
	mma.sync.aligned.m16n8k8.row.col.f32.f16.f16.f32 {%f127815,%f127816,%f127817,%f127818}, {%r1,%r2}, {%r3}, {%f127815,%f127816,%f127817,%f127818};

	// end inline asm
	// begin inline asm
	mma.sync.aligned.m16n8k8.row.col.f32.f16.f16.f32 {%f127815,%f127816,%f127817,%f127818}, {%r1,%r2}, {%r3}, {%f127815,%f127816,%f127817,%f127818};

	// end inline asm
	// begin inline asm
	mma.sync.aligned.m16n8k8.row.col.f32.f16.f16.f32 {%f127815,%f127816,%f127817,%f127818}, {%r1,%r2}, {%r3}, {%f127815,%f127816,%f127817,%f127818};

	// end inline asm
	// begin inline asm
	mma.sync.aligned.m16n8k8.row.col.f32.f16.f16.f32 {%f127815,%f127816,%f127817,%f127818}, {%r1,%r2}, {%r3}, {%f127815,%f127816,%f127817,%f127818};

	// end inline asm
	// begin inline asm
	mma.sync.aligned.m16n8k8.row.col.f32.f16.f16.f32 {%f127815,%f127816,%f127817,%f127818}, {%r1,%r2}, {%r3}, {%f127815,%f127816,%f127817,%f127818};

	// end inline asm
	// begin inline asm
	mma.sync.aligned.m16n8k8.row.col.f32.f16.f16.f32 {%f127815,%f127816,%f127817,%f127818}, {%r1,%r2}, {%r3}, {%f127815,%f127816,%f127817,%f127818};

	// end inline asm
	// begin inline asm
	mma.sync.aligned.m16n8k8.row.col.f32.f16.f16.f32 {%f127815,%f127816,%f127817,%f127818}, {%r1,%r2}, {%r3}, {%f127815,%f127816,%f127817,%f127818};

	// end inline asm
	// begin inline asm
	mma.sync.aligned.m16n8k8.row.col.f32.f16.f16.f32 {%f127815,%f127816,%f127817,%f127818}, {%r1,%r2}, {%r3}, {%f127815,%f127816,%f127817,%f127818};

	// end inline asm
	// begin inline asm
	mma.sync.aligned.m16n8k8.row.col.f32.f16.f16.f32 {%f127815,%f127816,%f127817,%f127818}, {%r1,%r2}, {%r3}, {%f127815,%f127816,%f127817,%f127818};

	// end inline asm
	// begin inline asm
	mma.sync.aligned.m16n8k8.row.col.f32.f16.f16.f32 {%f127815,%f127816,%f127817,%f127818}, {%r1,%r2}, {%r3}, {%f127815,%f127816,%f127817,%f127818};

	// end inline asm
	// begin inline asm
	mma.sync.aligned.m16n8k8.row.col.f32.f16.f16.f32 {%f127815,%f127816,%f127817,%f127818}, {%r1,%r2}, {%r3}, {%f127815,%f127816,%f127817,%f127818};

	// end inline asm
	// begin inline asm
	mma.sync.aligned.m16n8k8.row.col.f32.f16.f16.f32 {%f127815,%f127816,%f127817,%f127818}, {%r1,%r2}, {%r3}, {%f127815,%f127816,%f127817,%f127818};

	// end inline asm
	// begin inline asm
	mma.sync.aligned.m16n8k8.row.col.f32.f16.f16.f32 {%f127815,%f127816,%f127817,%f127818}, {%r1,%r2}, {%r3}, {%f127815,%f127816,%f127817,%f127818};

	// end inline asm
	// begin inline asm
	mma.sync.aligned.m16n8k8.row.col.f32.f16.f16.f32 {%f127815,%f127816,%f127817,%f127818}, {%r1,%r2}, {%r3}, {%f127815,%f127816,%f127817,%f127818};

	// end inline asm
	// begin inline asm
	mma.sync.aligned.m16n8k8.row.col.f32.f16.f16.f32 {%f127815,%f127816,%f127817,%f127818}, {%r1,%r2}, {%r3}, {%f127815,%f127816,%f127817,%f127818};

	// end inline asm
	// begin inline asm
	mma.sync.aligned.m16n8k8.row.col.f32.f16.f16.f32 {%f127815,%f127816,%f127817,%f127818}, {%r1,%r2}, {%r3}, {%f127815,%f127816,%f127817,%f127818};

	// end inline asm
	// begin inline asm
	mma.sync.aligned.m16n8k8.row.col.f32.f16.f16.f32 {%f127815,%f127816,%f127817,%f127818}, {%r1,%r2}, {%r3}, {%f127815,%f127816,%f127817,%f127818};

	// end inline asm
	// begin inline asm
	mma.sync.aligned.m16n8k8.row.col.f32.f16.f16.f32 {%f127815,%f127816,%f127817,%f127818}, {%r1,%r2}, {%r3}, {%f127815,%f127816,%f127817,%f127818};

	// end inline asm
	// begin inline asm
	mma.sync.aligned.m16n8k8.row.col.f32.f16.f16.f32 {%f127815,%f127816,%f127817,%f127818}, {%r1,%r2}, {%r3}, {%f127815,%f127816,%f127817,%f127818};

	// end inline asm
	// begin inline asm
	mma.sync.aligned.m16n8k8.row.col.f32.f16.f16.f32 {%f127815,%f127816,%f127817,%f127818}, {%r1,%r2}, {%r3}, {%f127815,%f127816,%f127817,%f127818};

	// end inline asm
	// begin inline asm
	mma.sync.aligned.m16n8k8.row.col.f32.f16.f16.f32 {%f127815,%f127816,%f127817,%f127818}, {%r1,%r2}, {%r3}, {%f127815,%f127816,%f127817,%f127818};

	// end inline asm
	// begin inline asm
	mma.sync.aligned.m16n8k8.row.col.f32.f16.f16.f32 {%f127815,%f127816,%f127817,%f127818}, {%r1,%r2}, {%r3}, {%f127815,%f127816,%f127817,%f127818};

	// end inline asm
	// begin inline asm
	mma.sync.aligned.m16n8k8.row.col.f32.f16.f16.f32 {%f127815,%f127816,%f127817,%f127818}, {%r1,%r2}, {%r3}, {%f127815,%f127816,%f127817,%f127818};

	// end inline asm
	// begin inline asm
	mma.sync.aligned.m16n8k8.row.col.f32.f16.f16.f32 {%f127815,%f127816,%f127817,%f127818}, {%r1,%r2}, {%r3}, {%f127815,%f127816,%f127817,%f127818};

	// end inline asm
	// begin inline asm
	mma.sync.aligned.m16n8k8.row.col.f32.f16.f16.f32 {%f127815,%f127816,%f127817,%f127818}, {%r1,%r2}, {%r3}, {%f127815,%f127816,%f127817,%f127818};

	// end inline asm
	// begin inline asm
	mma.sync.aligned.m16n8k8.row.col.f32.f16.f16.f32 {%f127815,%f127816,%f127817,%f127818}, {%r1,%r2}, {%r3}, {%f127815,%f127816,%f127817,%f127818};

	// end inline asm
	// begin inline asm
	mma.sync.aligned.m16n8k8.row.col.f32.f16.f16.f32 {%f127815,%f127816,%f127817,%f127818}, {%r1,%r2}, {%r3}, {%f127815,%f127816,%f127817,%f127818};

	// end inline asm
	// begin inline asm
	mma.sync.aligned.m16n8k8.row.col.f32.f16.f16.f32 {%f127815,%f127816,%f127817,%f127818}, {%r1,%r2}, {%r3}, {%f127815,%f127816,%f127817,%f127818};

	// end inline asm
	// begin inline asm
	mma.sync.aligned.m16n8k8.row.col.f32.f16.f16.f32 {%f127815,%f127816,%f127817,%f127818}, {%r1,%r2}, {%r3}, {%f127815,%f127816,%f127817,%f127818};

	// end inline asm
	// begin inline asm
	mma.sync.aligned.m16n8k8.row.col.f32.f16.f16.f32 {%f127815,%f127816,%f127817,%f127818}, {%r1,%r2}, {%r3}, {%f127815,%f127816,%f127817,%f127818};

	// end inline asm
	// begin inline asm
	mma.sync.aligned.m16n8k8.row.col.f32.f16.f16.f32 {%f127815,%f127816,%f127817,%f127818}, {%r1,%r2}, {%r3}, {%f127815,%f127816,%f127817,%f127818};

	// end inline asm
	// begin inline asm
	mma.sync.aligned.m16n8k8.row.col.f32.f16.f16.f32 {%f127815,%f127816,%f127817,%f127818}, {%r1,%r2}, {%r3}, {%f127815,%f127816,%f127817,%f127818};

	// end inline asm
	// begin inline asm
	mma.sync.aligned.m16n8k8.row.col.f32.f16.f16.f32 {%f127815,%f127816,%f127817,%f127818}, {%r1,%r2}, {%r3}, {%f127815,%f127816,%f127817,%f127818};

	// end inline asm
	// begin inline asm
	mma.sync.aligned.m16n8k8.row.col.f32.f16.f16.f32 {%f127815,%f127816,%f127817,%f127818}, {%r1,%r2}, {%r3}, {%f127815,%f127816,%f127817,%f127818};

	// end inline asm
	// begin inline asm
	mma.sync.aligned.m16n8k8.row.col.f32.f16.f16.f32 {%f127815,%f127816,%f127817,%f127818}, {%r1,%r2}, {%r3}, {%f127815,%f127816,%f127817,%f127818};

	// end inline asm
	// begin inline asm
	mma.sync.aligned.m16n8k8.row.col.f32.f16.f16.f32 {%f127815,%f127816,%f127817,%f127818}, {%r1,%r2}, {%r3}, {%f127815,%f127816,%f127817,%f127818};

	// end inline asm
	// begin inline asm
	mma.sync.aligned.m16n8k8.row.col.f32.f16.f16.f32 {%f127815,%f127816,%f127817,%f127818}, {%r1,%r2}, {%r3}, {%f127815,%f127816,%f127817,%f127818};

	// end inline asm
	// begin inline asm
	mma.sync.aligned.m16n8k8.row.col.f32.f16.f16.f32 {%f127815,%f127816,%f127817,%f127818}, {%r1,%r2}, {%r3}, {%f127815,%f127816,%f127817,%f127818};

	// end inline asm
	// begin inline asm
	mma.sync.aligned.m16n8k8.row.col.f32.f16.f16.f32 {%f127815,%f127816,%f127817,%f127818}, {%r1,%r2}, {%r3}, {%f127815,%f127816,%f127817,%f127818};

	// end inline asm
	// begin inline asm
	mma.sync.aligned.m16n8k8.row.col.f32.f16.f16.f32 {%f127815,%f127816,%f127817,%f127818}, {%r1,%r2}, {%r3}, {%f127815,%f127816,%f127817,%f127818};

	// end inline asm
	// begin inline asm
	mma.sync.aligned.m16n8k8.row.col.f32.f16.f16.f32 {%f127815,%f127816,%f127817,%f127818}, {%r1,%r2}, {%r3}, {%f127815,%f127816,%f127817,%f127818};

	// end inline asm
	// begin inline asm
	mma.sync.aligned.m16n8k8.row.col.f32.f16.f16.f32 {%f127815,%f127816,%f127817,%f127818}, {%r1,%r2}, {%r3}, {%f127815,%f127816,%f127817,%f127818};

	// end inline asm
	// begin inline asm
	mma.sync.aligned.m16n8k8.row.col.f32.f16.f16.f32 {%f127815,%f127816,%f127817,%f127818}, {%r1,%r2}, {%r3}, {%f127815,%f127816,%f127817,%f127818};

	// end inline asm
	// begin inline asm
	mma.sync.aligned.m16n8k8.row.col.f32.f16.f16.f32 {%f127815,%f127816,%f127817,%f127818}, {%r1,%r2}, {%r3}, {%f127815,%f127816,%f127817,%f127818};

	// end inline asm
	// begin inline asm
	mma.sync.aligned.m16n8k8.row.col.f32.f16.f16.f32 {%f127815,%f127816,%f127817,%f127818}, {%r1,%r2}, {%r3}, {%f127815,%f127816,%f127817,%f127818};

	// end inline asm
	// begin inline asm
	mma.sync.aligned.m16n8k8.row.col.f32.f16.f16.f32 {%f127815,%f127816,%f127817,%f127818}, {%r1,%r2}, {%r3}, {%f127815,%f127816,%f127817,%f127818};

	// end inline asm
	// begin inline asm
	mma.sync.aligned.m16n8k8.row.col.f32.f16.f16.f32 {%f127815,%f127816,%f127817,%f127818}, {%r1,%r2}, {%r3}, {%f127815,%f127816,%f127817,%f127818};

	// end inline asm
	// begin inline asm
	mma.sync.aligned.m16n8k8.row.col.f32.f16.f16.f32 {%f127815,%f127816,%f127817,%f127818}, {%r1,%r2}, {%r3}, {%f127815,%f127816,%f127817,%f127818};

	// end inline asm
	// begin inline asm
	mma.sync.aligned.m16n8k8.row.col.f32.f16.f16.f32 {%f127815,%f127816,%f127817,%f127818}, {%r1,%r2}, {%r3}, {%f127815,%f127816,%f127817,%f127818};

	// end inline asm
	// begin inline asm
	mma.sync.aligned.m16n8k8.row.col.f32.f16.f16.f32 {%f127815,%f127816,%f127817,%f127818}, {%r1,%r2}, {%r3}, {%f127815,%f127816,%f127817,%f127818};

	// end inline asm
	// begin inline asm
	mma.sync.aligned.m16n8k8.row.col.f32.f16.f16.f32 {%f127815,%f127816,%f127817,%f127818}, {%r1,%r2}, {%r3}, {%f127815,%f127816,%f127817,%f127818};

	// end inline asm
	// begin inline asm
	mma.sync.aligned.m16n8k8.row.col.f32.f16.f16.f32 {%f127815,%f127816,%f127817,%f127818}, {%r1,%r2}, {%r3}, {%f127815,%f127816,%f127817,%f127818};

	// end inline asm
	// begin inline asm
	mma.sync.aligned.m16n8k8.row.col.f32.f16.f16.f32 {%f127815,%f127816,%f127817,%f127818}, {%r1,%r2}, {%r3}, {%f127815,%f127816,%f127817,%f127818};

	// end inline asm
	// begin inline asm
	mma.sync.aligned.m16n8k8.row.col.f32.f16.f16.f32 {%f127815,%f127816,%f127817,%f127818}, {%r1,%r2}, {%r3}, {%f127815,%f127816,%f127817,%f127818};

	// end inline asm
	// begin inline asm
	mma.sync.aligned.m16n8k8.row.col.f32.f16.f16.f32 {%f127815,%f127816,%f127817,%f127818}, {%r1,%r2}, {%r3}, {%f127815,%f127816,%f127817,%f127818};

	// end inline asm
	// begin inline asm
	mma.sync.aligned.m16n8k8.row.col.f32.f16.f16.f32 {%f127815,%f127816,%f127817,%f127818}, {%r1,%r2}, {%r3}, {%f127815,%f127816,%f127817,%f127818};

	// end inline asm
	// begin inline asm
	mma.sync.aligned.m16n8k8.row.col.f32.f16.f16.f32 {%f127815,%f127816,%f127817,%f127818}, {%r1,%r2}, {%r3}, {%f127815,%f127816,%f127817,%f127818};

	// end inline asm
	// begin inline asm
	mma.sync.aligned.m16n8k8.row.col.f32.f16.f16.f32 {%f127815,%f127816,%f127817,%f127818}, {%r1,%r2}, {%r3}, {%f127815,%f127816,%f127817,%f127818};

	// end inline asm
	// begin inline asm
	mma.sync.aligned.m16n8k8.row.col.f32.f16.f16.f32 {%f127815,%f127816,%f127817,%f127818}, {%r1,%r2}, {%r3}, {%f127815,%f127816,%f127817,%f127818};

	// end inline asm
	// begin inline asm
	mma.sync.aligned.m16n8k8.row.col.f32.f16.f16.f32 {%f127815,%f127816,%f127817,%f127818}, {%r1,%r2}, {%r3}, {%f127815,%f127816,%f127817,%f127818};

	// end inline asm
	// begin inline asm
	mma.sync.aligned.m16n8k8.row.col.f32.f16.f16.f32 {%f127815,%f127816,%f127817,%f127818}, {%r1,%r2}, {%r3}, {%f127815,%f127816,%f127817,%f127818};

	// end inline asm
	// begin inline asm
	mma.sync.aligned.m16n8k8.row.col.f32.f16.f16.f32 {%f127815,%f127816,%f127817,%f127818}, {%r1,%r2}, {%r3}, {%f127815,%f127816,%f127817,%f127818};

	// end inline asm
	// begin inline asm
	mma.sync.aligned.m16n8k8.row.col.f32.f16.f16.f32 {%f127815,%f127816,%f127817,%f127818}, {%r1,%r2}, {%r3}, {%f127815,%f127816,%f127817,%f127818};

	// end inline asm
	// begin inline asm
	mma.sync.aligned.m16n8k8.row.col.f32.f16.f16.f32 {%f127815,%f127816,%f127817,%f127818}, {%r1,%r2}, {%r3}, {%f127815,%f127816,%f127817,%f127818};

	// end inline asm
	// begin inline asm
	mma.sync.aligned.m16n8k8.row.col.f32.f16.f16.f32 {%f127815,%f127816,%f127817,%f127818}, {%r1,%r2}, {%r3}, {%f127815,%f127816,%f127817,%f127818};

	// end inline asm
	// begin inline asm
	mma.sync.aligned.m16n8k8.row.col.f32.f16.f16.f32 {%f127815,%f127816,%f127817,%f127818}, {%r1,%r2}, {%r3}, {%f127815,%f127816,%f127817,%f127818};

	// end inline asm
	// begin inline asm
	mma.sync.aligned.m16n8k8.row.col.f32.f16.f16.f32 {%f127815,%f127816,%f127817,%f127818}, {%r1,%r2}, {%r3}, {%f127815,%f127816,%f127817,%f127818};

	// end inline asm
	// begin inline asm
	mma.sync.aligned.m16n8k8.row.col.f32.f16.f16.f32 {%f127815,%f127816,%f127817,%f127818}, {%r1,%r2}, {%r3}, {%f127815,%f127816,%f127817,%f127818};

	// end inline asm
	// begin inline asm
	mma.sync.aligned.m16n8k8.row.col.f32.f16.f16.f32 {%f127815,%f127816,%f127817,%f127818}, {%r1,%r2}, {%r3}, {%f127815,%f127816,%f127817,%f127818};

	// end inline asm
	// begin inline asm
	mma.sync.aligned.m16n8k8.row.col.f32.f16.f16.f32 {%f127815,%f127816,%f127817,%f127818}, {%r1,%r2}, {%r3}, {%f127815,%f127816,%f127817,%f127818};

	// end inline asm
	// begin inline asm
	mma.sync.aligned.m16n8k8.row.col.f32.f16.f16.f32 {%f127815,%f127816,%f127817,%f127818}, {%r1,%r2}, {%r3}, {%f127815,%f127816,%f127817,%f127818};

	// end inline asm
	// begin inline asm
	mma.sync.aligned.m16n8k8.row.col.f32.f16.f16.f32 {%f127815,%f127816,%f127817,%f127818}, {%r1,%r2}, {%r3}, {%f127815,%f127816,%f127817,%f127818};

	// end inline asm
	// begin inline asm
	mma.sync.aligned.m16n8k8.row.col.f32.f16.f16.f32 {%f127815,%f127816,%f127817,%f127818}, {%r1,%r2}, {%r3}, {%f127815,%f127816,%f127817,%f127818};

	// end inline asm
	// begin inline asm
	mma.sync.aligned.m16n8k8.row.col.f32.f16.f16.f32 {%f127815,%f127816,%f127817,%f127818}, {%r1,%r2}, {%r3}, {%f127815,%f127816,%f127817,%f127818};

	// end inline asm
	// begin inline asm
	mma.sync.aligned.m16n8k8.row.col.f32.f16.f16.f32 {%f127815,%f127816,%f127817,%f127818}, {%r1,%r2}, {%r3}, {%f127815,%f127816,%f127817,%f127818};

	// end inline asm
	// begin inline asm
	mma.sync.aligned.m16n8k8.row.col.f32.f16.f16.f32 {%f127815,%f127816,%f127817,%f127818}, {%r1,%r2}, {%r3}, {%f127815,%f127816,%f127817,%f127818};

	// end inline asm
	// begin inline asm
	mma.sync.aligned.m16n8k8.row.col.f32.f16.f16.f32 {%f127815,%f127816,%f127817,%f127818}, {%r1,%r2}, {%r3}, {%f127815,%f127816,%f127817,%f127818};

	// end inline asm
	// begin inline asm
	mma.sync.aligned.m16n8k8.row.col.f32.f16.f16.f32 {%f127815,%f127816,%f127817,%f127818}, {%r1,%r2}, {%r3}, {%f127815,%f127816,%f127817,%f127818};

	// end inline asm
	// begin inline asm
	mma.sync.aligned.m16n8k8.row.col.f32.f16.f16.f32 {%f127815,%f127816,%f127817,%f127818}, {%r1,%r2}, {%r3}, {%f127815,%f127816,%f127817,%f127818};

	// end inline asm
	// begin inline asm
	mma.sync.aligned.m16n8k8.row.col.f32.f16.f16.f32 {%f127815,%f127816,%f127817,%f127818}, {%r1,%r2}, {%r3}, {%f127815,%f127816,%f127817,%f127818};

	// end inline asm
	// begin inline asm
	mma.sync.aligned.m16n8k8.row.col.f32.f16.f16.f32 {%f127815,%f127816,%f127817,%f127818}, {%r1,%r2}, {%r3}, {%f127815,%f127816,%f127817,%f127818};

	// end inline asm
	// begin inline asm
	mma.sync.aligned.m16n8k8.row.col.f32.f16.f16.f32 {%f127815,%f127816,%f127817,%f127818}, {%r1,%r2}, {%r3}, {%f127815,%f127816,%f127817,%f127818};

	// end inline asm
	// begin inline asm
	mma.sync.aligned.m16n8k8.row.col.f32.f16.f16.f32 {%f127815,%f127816,%f127817,%f127818}, {%r1,%r2}, {%r3}, {%f127815,%f127816,%f127817,%f127818};

	// end inline asm
	// begin inline asm
	mma.sync.aligned.m16n8k8.row.col.f32.f16.f16.f32 {%f127815,%f127816,%f127817,%f127818}, {%r1,%r2}, {%r3}, {%f127815,%f127816,%f127817,%f127818};

	// end inline asm
	// begin inline asm
	mma.sync.aligned.m16n8k8.row.col.f32.f16.f16.f32 {%f127815,%f127816,%f127817,%f127818}, {%r1,%r2}, {%r3}, {%f127815,%f127816,%f127817,%f127818};

	// end inline asm
	// begin inline asm
	mma.sync.aligned.m16n8k8.row.col.f32.f16.f16.f32 {%f127815,%f127816,%f127817,%f127818}, {%r1,%r2}, {%r3}, {%f127815,%f127816,%f127817,%f127818};

	// end inline asm
	// begin inline asm
	mma.sync.aligned.m16n8k8.row.col.f32.f16.f16.f32 {%f127815,%f127816,%f127817,%f127818}, {%r1,%r2}, {%r3}, {%f127815,%f127816,%f127817,%f127818};

	// end inline asm
	// begin inline asm
	mma.sync.aligned.m16n8k8.row.col.f32.f16.f16.f32 {%f127815,%f127816,%f127817,%f127818}, {%r1,%r2}, {%r3}, {%f127815,%f127816,%f127817,%f127818};

	// end inline asm
	// begin inline asm
	mma.sync.aligned.m16n8k8.row.col.f32.f16.f16.f32 {%f127815,%f127816,%f127817,%f127818}, {%r1,%r2}, {%r3}, {%f127815,%f127816,%f127817,%f127818};

	// end inline asm
	// begin inline asm
	mma.sync.aligned.m16n8k8.row.col.f32.f16.f16.f32 {%f127815,%f127816,%f127817,%f127818}, {%r1,%r2}, {%r3}, {%f127815,%f127816,%f127817,%f127818};

	// end inline asm
	// begin inline asm
	mma.sync.aligned.m16n8k8.row.col.f32.f16.f16.f32 {%f127815,%f127816,%f127817,%f127818}, {%r1,%r2}, {%r3}, {%f127815,%f127816,%f127817,%f127818};

	// end inline asm
	// begin inline asm
	mma.sync.aligned.m16n8k8.row.col.f32.f16.f16.f32 {%f127815,%f127816,%f127817,%f127818}, {%r1,%r2}, {%r3}, {%f127815,%f127816,%f127817,%f127818};

	// end inline asm
	// begin inline asm
	mma.sync.aligned.m16n8k8.row.col.f32.f16.f16.f32 {%f127815,%f127816,%f127817,%f127818}, {%r1,%r2}, {%r3}, {%f127815,%f127816,%f127817,%f127818};

	// end inline asm
	// begin inline asm
	mma.sync.aligned.m16n8k8.row.col.f32.f16.f16.f32 {%f127815,%f127816,%f127817,%f127818}, {%r1,%r2}, {%r3}, {%f127815,%f127816,%f127817,%f127818};

	// end inline asm
	// begin inline asm
	mma.sync.aligned.m16n8k8.row.col.f32.f16.f16.f32 {%f127815,%f127816,%f127817,%f127818}, {%r1,%r2}, {%r3}, {%f127815,%f127816,%f127817,%f127818};

	// end inline asm
	// begin inline asm
	mma.sync.aligned.m16n8k8.row.col.f32.f16.f16.f32 {%f127815,%f127816,%f127817,%f127818}, {%r1,%r2}, {%r3}, {%f127815,%f127816,%f127817,%f127818};

	// end inline asm
	// begin inline asm
	mma.sync.aligned.m16n8k8.row.col.f32.f16.f16.f32 {%f127815,%f127816,%f127817,%f127818}, {%r1,%r2}, {%r3}, {%f127815,%f127816,%f127817,%f127818};

	// end inline asm
	// begin inline asm
	mma.sync.aligned.m16n8k8.row.col.f32.f16.f16.f32 {%f127815,%f127816,%f127817,%f127818}, {%r1,%r2}, {%r3}, {%f127815,%f127816,%f127817,%f127818};

	// end inline asm
	// begin inline asm
	mma.sync.aligned.m16n8k8.row.col.f32.f16.f16.f32 {%f127815,%f127816,%f127817,%f127818}, {%r1,%r2}, {%r3}, {%f127815,%f127816,%f127817,%f127818};

	// end inline asm
	// begin inline asm
	mma.sync.aligned.m16n8k8.row.col.f32.f16.f16.f32 {%f127815,%f127816,%f127817,%f127818}, {%r1,%r2}, {%r3}, {%f127815,%f127816,%f127817,%f127818};

	// end inline asm
	// begin inline asm
	mma.sync.aligned.m16n8k8.row.col.f32.f16.f16.f32 {%f127815,%f127816,%f127817,%f127818}, {%r1,%r2}, {%r3}, {%f127815,%f127816,%f127817,%f127818};

	// end inline asm
	// begin inline asm
	mma.sync.aligned.m16n8k8.row.col.f32.f16.f16.f32 {%f127815,%f127816,%f127817,%f127818}, {%r1,%r2}, {%r3}, {%f127815,%f127816,%f127817,%f127818};

	// end inline asm
	// begin inline asm
	mma.sync.aligned.m16n8k8.row.col.f32.f16.f16.f32 {%f127815,%f127816,%f127817,%f127818}, {%r1,%r2}, {%r3}, {%f127815,%f127816,%f127817,%f127818};

	// end inline asm
	// begin inline asm
	mma.sync.aligned.m16n8k8.row.col.f32.f16.f16.f32 {%f127815,%f127816,%f127817,%f127818}, {%r1,%r2}, {%r3}, {%f127815,%f127816,%f127817,%f127818};

	// end inline asm
	// begin inline asm
	mma.sync.aligned.m16n8k8.row.col.f32.f16.f16.f32 {%f127815,%f127816,%f127817,%f127818}, {%r1,%r2}, {%r3}, {%f127815,%f127816,%f127817,%f127818};

	// end inline asm
	// begin inline asm
	mma.sync.aligned.m16n8k8.row.col.f32.f16.f16.f32 {%f127815,%f127816,%f127817,%f127818}, {%r1,%r2}, {%r3}, {%f127815,%f127816,%f127817,%f127818};

	// end inline asm
	// begin inline asm
	mma.sync.aligned.m16n8k8.row.col.f32.f16.f16.f32 {%f127815,%f127816,%f127817,%f127818}, {%r1,%r2}, {%r3}, {%f127815,%f127816,%f127817,%f127818};

	// end inline asm
	// begin inline asm
	mma.sync.aligned.m16n8k8.row.col.f32.f16.f16.f32 {%f127815,%f127816,%f127817,%f127818}, {%r1,%r2}, {%r3}, {%f127815,%f127816,%f127817,%f127818};

	// end inline asm
	// begin inline asm
	mma.sync.aligned.m16n8k8.row.col.f32.f16.f16.f32 {%f127815,%f127816,%f127817,%f127818}, {%r1,%r2}, {%r3}, {%f127815,%f127816,%f127817,%f127818};

	// end inline asm
	// begin inline asm
	mma.sync.aligned.m16n8k8.row.col.f32.f16.f16.f32 {%f127815,%f127816,%f127817,%f127818}, {%r1,%r2}, {%r3}, {%f127815,%f127816,%f127817,%f127818};

	// end inline asm
	// begin inline asm
	mma.sync.aligned.m16n8k8.row.col.f32.f16.f16.f32 {%f127815,%f127816,%f127817,%f127818}, {%r1,%r2}, {%r3}, {%f127815,%f127816,%f127817,%f127818};

	// end inline asm
	// begin inline asm
	mma.sync.aligned.m16n8k8.row.col.f32.f16.f16.f32 {%f127815,%f127816,%f127817,%f127818}, {%r1,%r2}, {%r3}, {%f127815,%f127816,%f127817,%f127818};

	// end inline asm
	// begin inline asm
	mma.sync.aligned.m16n8k8.row.col.f32.f16.f16.f32 {%f127815,%f127816,%f127817,%f127818}, {%r1,%r2}, {%r3}, {%f127815,%f127816,%f127817,%f127818};

	// end inline asm
	// begin inline asm
	mma.sync.aligned.m16n8k8.row.col.f32.f16.f16.f32 {%f127815,%f127816,%f127817,%f127818}, {%r1,%r2}, {%r3}, {%f127815,%f127816,%f127817,%f127818};

	// end inline asm
	// begin inline asm
	mma.sync.aligned.m16n8k8.row.col.f32.f16.f16.f32 {%f127815,%f127816,%f127817,%f127818}, {%r1,%r2}, {%r3}, {%f127815,%f127816,%f127817,%f127818};

	// end inline asm
	// begin inline asm
	mma.sync.aligned.m16n8k8.row.col.f32.f16.f16.f32 {%f127815,%f127816,%f127817,%f127818}, {%r1,%r2}, {%r3}, {%f127815,%f127816,%f127817,%f127818};

	// end inline asm
	// begin inline asm
	mma.sync.aligned.m16n8k8.row.col.f32.f16.f16.f32 {%f127815,%f127816,%f127817,%f127818}, {%r1,%r2}, {%r3}, {%f127815,%f127816,%f127817,%f127818};

	// end inline asm
	// begin inline asm
	mma.sync.aligned.m16n8k8.row.col.f32.f16.f16.f32 {%f127815,%f127816,%f127817,%f127818}, {%r1,%r2}, {%r3}, {%f127815,%f127816,%f127817,%f127818};

	// end inline asm
	// begin inline asm
	mma.sync.aligned.m16n8k8.row.col.f32.f16.f16.f32 {%f127815,%f127816,%f127817,%f127818}, {%r1,%r2}, {%r3}, {%f127815,%f127816,%f127817,%f127818};

	// end inline asm
	// begin inline asm
	mma.sync.aligned.m16n8k8.row.col.f32.f16.f16.f32 {%f127815,%f127816,%f127817,%f127818}, {%r1,%r2}, {%r3}, {%f127815,%f127816,%f127817,%f127818};

	// end inline asm
	// begin inline asm
	mma.sync.aligned.m16n8k8.row.col.f32.f16.f16.f32 {%f127815,%f127816,%f127817,%f127818}, {%r1,%r2}, {%r3}, {%f127815,%f127816,%f127817,%f127818};

	// end inline asm
	// begin inline asm
	mma.sync.aligned.m16n8k8.row.col.f32.f16.f16.f32 {%f127815,%f127816,%f127817,%f127818}, {%r1,%r2}, {%r3}, {%f127815,%f127816,%f127817,%f127818};

	// end inline asm
	// begin inline asm
	mma.sync.aligned.m16n8k8.row.col.f32.f16.f16.f32 {%f127815,%f127816,%f127817,%f127818}, {%r1,%r2}, {%r3}, {%f127815,%f127816,%f127817,%f127818};

	// end inline asm
	// begin inline asm
	mma.sync.aligned.m16n8k8.row.col.f32.f16.f16.f32 {%f127815,%f127816,%f127817,%f127818}, {%r1,%r2}, {%r3}, {%f127815,%f127816,%f127817,%f127818};

	// end inline asm
	// begin inline asm
	mma.sync.aligned.m16n8k8.row.col.f32.f16.f16.f32 {%f127815,%f127816,%f127817,%f127818}, {%r1,%r2}, {%r3}, {%f127815,%f127816,%f127817,%f127818};

	// end inline asm
	// begin inline asm
	mma.sync.aligned.m16n8k8.row.col.f32.f16.f16.f32 {%f127815,%f127816,%f127817,%f127818}, {%r1,%r2}, {%r3}, {%f127815,%f127816,%f127817,%f127818};

	// end inline asm
	// begin inline asm
	mma.sync.aligned.m16n8k8.row.col.f32.f16.f16.f32 {%f127815,%f127816,%f127817,%f127818}, {%r1,%r2}, {%r3}, {%f127815,%f127816,%f127817,%f127818};

	// end inline asm
	// begin inline asm
	mma.sync.aligned.m16n8k8.row.col.f32.f16.f16.f32 {%f127815,%f127816,%f127817,%f127818}, {%r1,%r2}, {%r3}, {%f127815,%f127816,%f127817,%f127818};

	// end inline asm
	// begin inline asm
	mma.sync.aligned.m16n8k8.row.col.f32.f16.f16.f32 {%f127815,%f127816,%f127817,%f127818}, {%r1,%r2}, {%r3}, {%f127815,%f127816,%f127817,%f127818};

	// end inline asm
	mov.f32 	%f130656, %f127816;
	mov.f32 	%f130658, %f127818;
	mov.f32 	%f130655, %f127815;
	mov.f32 	%f130657, %f127817;
	// begin inline asm
	mma.sync.aligned.m16n8k8.row.col.f32.f16.f16.f32 {%f130655,%f130656,%f130657,%f130658}, {%r1,%r2}, {%r3}, {%f130655,%f130656,%f130657,%f130658};

	// end inline asm
	// begin inline asm
	mma.sync.aligned.m16n8k8.row.col.f32.f16.f16.f32 {%f130655,%f130656,%f130657,%f130658}, {%r1,%r2}, {%r3}, {%f130655,%f130656,%f130657,%f130658};

	// end inline asm
	// begin inline asm
	mma.sync.aligned.m16n8k8.row.col.f32.f16.f16.f32 {%f130655,%f130656,%f130657,%f130658}, {%r1,%r2}, {%r3}, {%f130655,%f130656,%f130657,%f130658};

	// end inline asm
	// begin inline asm
	mma.sync.aligned.m16n8k8.row.col.f32.f16.f16.f32 {%f130655,%f130656,%f130657,%f130658}, {%r1,%r2}, {%r3}, {%f130655,%f130656,%f130657,%f130658};

	// end inline asm
	// begin inline asm
	mma.sync.aligned.m16n8k8.row.col.f32.f16.f16.f32 {%f130655,%f130656,%f130657,%f130658}, {%r1,%r2}, {%r3}, {%f130655,%f130656,%f130657,%f130658};

	// end inline asm
	// begin inline asm
	mma.sync.aligned.m16n8k8.row.col.f32.f16.f16.f32 {%f130655,%f130656,%f130657,%f130658}, {%r1,%r2}, {%r3}, {%f130655,%f130656,%f130657,%f130658};

	// end inline asm
	// begin inline asm
	mma.sync.aligned.m16n8k8.row.col.f32.f16.f16.f32 {%f130655,%f130656,%f130657,%f130658}, {%r1,%r2}, {%r3}, {%f130655,%f130656,%f130657,%f130658};

	// end inline asm
	// begin inline asm
	mma.sync.aligned.m16n8k8.row.col.f32.f16.f16.f32 {%f130655,%f130656,%f130657,%f130658}, {%r1,%r2}, {%r3}, {%f130655,%f130656,%f130657,%f130658};

	// end inline asm
	// begin inline asm
	mma.sync.aligned.m16n8k8.row.col.f32.f16.f16.f32 {%f130655,%f130656,%f130657,%f130658}, {%r1,%r2}, {%r3}, {%f130655,%f130656,%f130657,%f130658};

	// end inline asm
	// begin inline asm
	mma.sync.aligned.m16n8k8.row.col.f32.f16.f16.f32 {%f130655,%f130656,%f130657,%f130658}, {%r1,%r2}, {%r3}, {%f130655,%f130656,%f130657,%f130658};

	// end inline asm
	// begin inline asm
	mma.sync.aligned.m16n8k8.row.col.f32.f16.f16.f32 {%f130655,%f130656,%f130657,%f130658}, {%r1,%r2}, {%r3}, {%f130655,%f130656,%f130657,%f130658};

	// end inline asm
	// begin inline asm
	mma.sync.aligned.m16n8k8.row.col.f32.f16.f16.f32 {%f130655,%f130656,%f130657,%f130658}, {%r1,%r2}, {%r3}, {%f130655,%f130656,%f130657,%f130658};

	// end inline asm
	// begin inline asm
	mma.sync.aligned.m16n8k8.row.col.f32.f16.f16.f32 {%f130655,%f130656,%f130657,%f130658}, {%r1,%r2}, {%r3}, {%f130655,%f130656,%f130657,%f130658};

	// end inline asm
	// begin inline asm
	mma.sync.aligned.m16n8k8.row.col.f32.f16.f16.f32 {%f130655,%f130656,%f130657,%f130658}, {%r1,%r2}, {%r3}, {%f130655,%f130656,%f130657,%f130658};

	// end inline asm
	// begin inline asm
	mma.sync.aligned.m16n8k8.row.col.f32.f16.f16.f32 {%f130655,%f130656,%f130657,%f130658}, {%r1,%r2}, {%r3}, {%f130655,%f130656,%f130657,%f130658};

	// end inline asm
	// begin inline asm
	mma.sync.aligned.m16n8k8.row.col.f32.f16.f16.f32 {%f130655,%f130656,%f130657,%f130658}, {%r1,%r2}, {%r3}, {%f130655,%f130656,%f130657,%f130658};

	// end inline asm
	// begin inline asm
	mma.sync.aligned.m16n8k8.row.col.f32.f16.f16.f32 {%f130655,%f130656,%f130657,%f130658}, {%r1,%r2}, {%r3}, {%f130655,%f130656,%f130657,%f130658};

	// end inline asm
	// begin inline asm
	mma.sync.aligned.m16n8k8.row.col.f32.f16.f16.f32 {%f130655,%f130656,%f130657,%f130658}, {%r1,%r2}, {%r3}, {%f130655,%f130656,%f130657,%f130658};

	// end inline asm
	// begin inline asm
	mma.sync.aligned.m16n8k8.row.col.f32.f16.f16.f32 {%f130655,%f130656,%f130657,%f130658}, {%r1,%r2}, {%r3}, {%f130655,%f130656,%f130657,%f130658};

	// end inline asm
	// begin inline asm
	mma.sync.aligned.m16n8k8.row.col.f32.f16.f16.f32 {%f130655,%f130656,%f130657,%f130658}, {%r1,%r2}, {%r3}, {%f130655,%f130656,%f130657,%f130658};

	// end inline asm
	// begin inline asm
	mma.sync.aligned.m16n8k8.row.col.f32.f16.f16.f32 {%f130655,%f130656,%f130657,%f130658}, {%r1,%r2}, {%r3}, {%f130655,%f130656,%f130657,%f130658};

	// end inline asm
	// begin inline asm
	mma.sync.aligned.m16n8k8.row.col.f32.f16.f16.f32 {%f130655,%f130656,%f130657,%f130658}, {%r1,%r2}, {%r3}, {%f130655,%f130656,%f130657,%f130658};

	// end inline asm
	// begin inline asm
	mma.sync.aligned.m16n8k8.row.col.f32.f16.f16.f32 {%f130655,%f130656,%f130657,%f130658}, {%r1,%r2}, {%r3}, {%f130655,%f130656,%f130657,%f130658};

	// end inline asm
	// begin inline asm
	mma.sync.aligned.m16n8k8.row.col.f32.f16.f16.f32 {%f130655,%f130656,%f130657,%f130658}, {%r1,%r2}, {%r3}, {%f130655,%f130656,%f130657,%f130658};

	// end inline asm
	// begin inline asm
	mma.sync.aligned.m16n8k8.row.col.f32.f16.f16.f32 {%f130655,%f130656,%f130657,%f130658}, {%r1,%r2}, {%r3}, {%f130655,%f130656,%f130657,%f130658};

	// end inline asm
	// begin inline asm
	mma.sync.aligned.m16n8k8.row.col.f32.f16.f16.f32 {%f130655,%f130656,%f130657,%f130658}, {%r1,%r2}, {%r3}, {%f130655,%f130656,%f130657,%f130658};

	// end inline asm
	// begin inline asm
	mma.sync.aligned.m16n8k8.row.col.f32.f16.f16.f32 {%f130655,%f130656,%f130657,%f130658}, {%r1,%r2}, {%r3}, {%f130655,%f130656,%f130657,%f130658};

	// end inline asm
	// begin inline asm
	mma.sync.aligned.m16n8k8.row.col.f32.f16.f16.f32 {%f130655,%f130656,%f130657,%f130658}, {%r1,%r2}, {%r3}, {%f130655,%f130656,%f130657,%f130658};

	// end inline asm
	// begin inline asm
	mma.sync.aligned.m16n8k8.row.col.f32.f16.f16.f32 {%f130655,%f130656,%f130657,%f130658}, {%r1,%r2}, {%r3}, {%f130655,%f130656,%f130657,%f130658};

	// end inline asm
	// begin inline asm
	mma.sync.aligned.m16n8k8.row.col.f32.f16.f16.f32 {%f130655,%f130656,%f130657,%f130658}, {%r1,%r2}, {%r3}, {%f130655,%f130656,%f130657,%f130658};

	// end inline asm
	// begin inline asm
	mma.sync.aligned.m16n8k8.row.col.f32.f16.f16.f32 {%f130655,%f130656,%f130657,%f130658}, {%r1,%r2}, {%r3}, {%f130655,%f130656,%f130657,%f130658};

	// end inline asm
	// begin inline asm
	mma.sync.aligned.m16n8k8.row.col.f32.f16.f16.f32 {%f130655,%f130656,%f130657,%f130658}, {%r1,%r2}, {%r3}, {%f130655,%f130656,%f130657,%f130658};

	// end inline asm
	// begin inline asm
	mma.sync.aligned.m16n8k8.row.col.f32.f16.f16.f32 {%f130655,%f130656,%f130657,%f130658}, {%r1,%r2}, {%r3}, {%f130655,%f130656,%f130657,%f130658};

	// end inline asm
	// begin inline asm
	mma.sync.aligned.m16n8k8.row.col.f32.f16.f16.f32 {%f130655,%f130656,%f130657,%f130658}, {%r1,%r2}, {%r3}, {%f130655,%f130656,%f130657,%f130658};

	// end inline asm
	// begin inline asm
	mma.sync.aligned.m16n8k8.row.col.f32.f16.f16.f32 {%f130655,%f130656,%f130657,%f130658}, {%r1,%r2}, {%r3}, {%f130655,%f130656,%f130657,%f130658};

	// end inline asm
	// begin inline asm
	mma.sync.aligned.m16n8k8.row.col.f32.f16.f16.f32 {%f130655,%f130656,%f130657,%f130658}, {%r1,%r2}, {%r3}, {%f130655,%f130656,%f130657,%f130658};

	// end inline asm
	// begin inline asm
	mma.sync.aligned.m16n8k8.row.col.f32.f16.f16.f32 {%f130655,%f130656,%f130657,%f130658}, {%r1,%r2}, {%r3}, {%f130655,%f130656,%f130657,%f130658};

	// end inline asm
	// begin inline asm
	mma.sync.aligned.m16n8k8.row.col.f32.f16.f16.f32 {%f130655,%f130656,%f130657,%f130658}, {%r1,%r2}, {%r3}, {%f130655,%f130656,%f130657,%f130658};

	// end inline asm
	// begin inline asm
	mma.sync.aligned.m16n8k8.row.col.f32.f16.f16.f32 {%f130655,%f130656,%f130657,%f130658}, {%r1,%r2}, {%r3}, {%f130655,%f130656,%f130657,%f130658};

	// end inline asm
	// begin inline asm
	mma.sync.aligned.m16n8k8.row.col.f32.f16.f16.f32 {%f130655,%f130656,%f130657,%f130658}, {%r1,%r2}, {%r3}, {%f130655,%f130656,%f130657,%f130658};

	// end inline asm
	// begin inline asm
	mma.sync.aligned.m16n8k8.row.col.f32.f16.f16.f32 {%f130655,%f130656,%f130657,%f130658}, {%r1,%r2}, {%r3}, {%f130655,%f130656,%f130657,%f130658};

	// end inline asm
	// begin inline asm
	mma.sync.aligned.m16n8k8.row.col.f32.f16.f16.f32 {%f130655,%f130656,%f130657,%f130658}, {%r1,%r2}, {%r3}, {%f130655,%f130656,%f130657,%f130658};

	// end inline asm
	// begin inline asm
	mma.sync.aligned.m16n8k8.row.col.f32.f16.f16.f32 {%f130655,%f130656,%f130657,%f130658}, {%r1,%r2}, {%r3}, {%f130655,%f130656,%f130657,%f130658};

	// end inline asm
	// begin inline asm
	mma.sync.aligned.m16n8k8.row.col.f32.f16.f16.f32 {%f130655,%f130656,%f130657,%f130658}, {%r1,%r2}, {%r3}, {%f130655,%f130656,%f130657,%f130658};

	// end inline asm
	// begin inline asm
	mma.sync.aligned.m16n8k8.row.col.f32.f16.f16.f32 {%f130655,%f130656,%f130657,%f130658}, {%r1,%r2}, {%r3}, {%f130655,%f130656,%f130657,%f130658};

	// end inline asm
	// begin inline asm
	mma.sync.aligned.m16n8k8.row.col.f32.f16.f16.f32 {%f130655,%f130656,%f130657,%f130658}, {%r1,%r2}, {%r3}, {%f130655,%f130656,%f130657,%f130658};

	// end inline asm
	// begin inline asm
	mma.sync.aligned.m16n8k8.row.col.f32.f16.f16.f32 {%f130655,%f130656,%f130657,%f130658}, {%r1,%r2}, {%r3}, {%f130655,%f130656,%f130657,%f130658};

	// end inline asm
	// begin inline asm
	mma.sync.aligned.m16n8k8.row.col.f32.f16.f16.f32 {%f130655,%f130656,%f130657,%f130658}, {%r1,%r2}, {%r3}, {%f130655,%f130656,%f130657,%f130658};

	// end inline asm
	// begin inline asm
	mma.sync.aligned.m16n8k8.row.col.f32.f16.f16.f32 {%f130655,%f130656,%f130657,%f130658}, {%r1,%r2}, {%r3}, {%f130655,%f130656,%f130657,%f130658};

	// end inline asm
	// begin inline asm
	mma.sync.aligned.m16n8k8.row.col.f32.f16.f16.f32 {%f130655,%f130656,%f130657,%f130658}, {%r1,%r2}, {%r3}, {%f130655,%f130656,%f130657,%f130658};

	// end inline asm
	// begin inline asm
	mma.sync.aligned.m16n8k8.row.col.f32.f16.f16.f32 {%f130655,%f130656,%f130657,%f130658}, {%r1,%r2}, {%r3}, {%f130655,%f130656,%f130657,%f130658};

	// end inline asm
	// begin inline asm
	mma.sync.aligned.m16n8k8.row.col.f32.f16.f16.f32 {%f130655,%f130656,%f130657,%f130658}, {%r1,%r2}, {%r3}, {%f130655,%f130656,%f130657,%f130658};

	// end inline asm
	// begin inline asm
	mma.sync.aligned.m16n8k8.row.col.f32.f16.f16.f32 {%f130655,%f130656,%f130657,%f130658}, {%r1,%r2}, {%r3}, {%f130655,%f130656,%f130657,%f130658};

	// end inline asm
	// begin inline asm
	mma.sync.aligned.m16n8k8.row.col.f32.f16.f16.f32 {%f130655,%f130656,%f130657,%f130658}, {%r1,%r2}, {%r3}, {%f130655,%f130656,%f130657,%f130658};

	// end inline asm
	// begin inline asm
	mma.sync.aligned.m16n8k8.row.col.f32.f16.f16.f32 {%f130655,%f130656,%f130657,%f130658}, {%r1,%r2}, {%r3}, {%f130655,%f130656,%f130657,%f130658};

	// end inline asm
	// begin inline asm
	mma.sync.aligned.m16n8k8.row.col.f32.f16.f16.f32 {%f130655,%f130656,%f130657,%f130658}, {%r1,%r2}, {%r3}, {%f130655,%f130656,%f130657,%f130658};

	// end inline asm
	// begin inline asm
	mma.sync.aligned.m16n8k8.row.col.f32.f16.f16.f32 {%f130655,%f130656,%f130657,%f130658}, {%r1,%r2}, {%r3}, {%f130655,%f130656,%f130657,%f130658};

	// end inline asm
	// begin inline asm
	mma.sync.aligned.m16n8k8.row.col.f32.f16.f16.f32 {%f130655,%f130656,%f130657,%f130658}, {%r1,%r2}, {%r3}, {%f130655,%f130656,%f130657,%f130658};

	// end inline asm
	// begin inline asm
	mma.sync.aligned.m16n8k8.row.col.f32.f16.f16.f32 {%f130655,%f130656,%f130657,%f130658}, {%r1,%r2}, {%r3}, {%f130655,%f130656,%f130657,%f130658};

	// end inline asm
	// begin inline asm
	mma.sync.aligned.m16n8k8.row.col.f32.f16.f16.f32 {%f130655,%f130656,%f130657,%f130658}, {%r1,%r2}, {%r3}, {%f130655,%f130656,%f130657,%f130658};

	// end inline asm
	// begin inline asm
	mma.sync.aligned.m16n8k8.row.col.f32.f16.f16.f32 {%f130655,%f130656,%f130657,%f130658}, {%r1,%r2}, {%r3}, {%f130655,%f130656,%f130657,%f130658};

	// end inline asm
	// begin inline asm
	mma.sync.aligned.m16n8k8.row.col.f32.f16.f16.f32 {%f130655,%f130656,%f130657,%f130658}, {%r1,%r2}, {%r3}, {%f130655,%f130656,%f130657,%f130658};

	// end inline asm
	// begin inline asm
	mma.sync.aligned.m16n8k8.row.col.f32.f16.f16.f32 {%f130655,%f130656,%f130657,%f130658}, {%r1,%r2}, {%r3}, {%f130655,%f130656,%f130657,%f130658};

	// end inline asm
	// begin inline asm
	mma.sync.aligned.m16n8k8.row.col.f32.f16.f16.f32 {%f130655,%f130656,%f130657,%f130658}, {%r1,%r2}, {%r3}, {%f130655,%f130656,%f130657,%f130658};

	// end inline asm
	// begin inline asm
	mma.sync.aligned.m16n8k8.row.col.f32.f16.f16.f32 {%f130655,%f130656,%f130657,%f130658}, {%r1,%r2}, {%r3}, {%f130655,%f130656,%f130657,%f130658};

	// end inline asm
	// begin inline asm
	mma.sync.aligned.m16n8k8.row.col.f32.f16.f16.f32 {%f130655,%f130656,%f130657,%f130658}, {%r1,%r2}, {%r3}, {%f130655,%f130656,%f130657,%f130658};

	// end inline asm
	// begin inline asm
	mma.sync.aligned.m16n8k8.row.col.f32.f16.f16.f32 {%f130655,%f130656,%f130657,%f130658}, {%r1,%r2}, {%r3}, {%f130655,%f130656,%f130657,%f130658};

	// end inline asm
	// begin inline asm
	mma.sync.aligned.m16n8k8.row.col.f32.f16.f16.f32 {%f130655,%f130656,%f130657,%f130658}, {%r1,%r2}, {%r3}, {%f130655,%f130656,%f130657,%f130658};

	// end inline asm
	// begin inline asm
	mma.sync.aligned.m16n8k8.row.col.f32.f16.f16.f32 {%f130655,%f130656,%f130657,%f130658}, {%r1,%r2}, {%r3}, {%f130655,%f130656,%f130657,%f130658};

	// end inline asm
	// begin inline asm
	mma.sync.aligned.m16n8k8.row.col.f32.f16.f16.f32 {%f130655,%f130656,%f130657,%f130658}, {%r1,%r2}, {%r3}, {%f130655,%f130656,%f130657,%f130658};

	// end inline asm
	// begin inline asm
	mma.sync.aligned.m16n8k8.row.col.f32.f16.f16.f32 {%f130655,%f130656,%f130657,%f130658}, {%r1,%r2}, {%r3}, {%f130655,%f130656,%f130657,%f130658};

	// end inline asm
	// begin inline asm
	mma.sync.aligned.m16n8k8.row.col.f32.f16.f16.f32 {%f130655,%f130656,%f130657,%f130658}, {%r1,%r2}, {%r3}, {%f130655,%f130656,%f130657,%f130658};

	// end inline asm
	// begin inline asm
	mma.sync.aligned.m16n8k8.row.col.f32.f16.f16.f32 {%f130655,%f130656,%f130657,%f130658}, {%r1,%r2}, {%r3}, {%f130655,%f130656,%f130657,%f130658};

	// end inline asm
	// begin inline asm
	mma.sync.aligned.m16n8k8.row.col.f32.f16.f16.f32 {%f130655,%f130656,%f130657,%f130658}, {%r1,%r2}, {%r3}, {%f130655,%f130656,%f130657,%f130658};

	// end inline asm
	// begin inline asm
	mma.sync.aligned.m16n8k8.row.col.f32.f16.f16.f32 {%f130655,%f130656,%f130657,%f130658}, {%r1,%r2}, {%r3}, {%f130655,%f130656,%f130657,%f130658};

	// end inline asm
	// begin inline asm
	mma.sync.aligned.m16n8k8.row.col.f32.f16.f16.f32 {%f130655,%f130656,%f130657,%f130658}, {%r1,%r2}, {%r3}, {%f130655,%f130656,%f130657,%f130658};

	// end inline asm
	// begin inline asm
	mma.sync.aligned.m16n8k8.row.col.f32.f16.f16.f32 {%f130655,%f130656,%f130657,%f130658}, {%r1,%r2}, {%r3}, {%f130655,%f130656,%f130657,%f130658};

	// end inline asm
	// begin inline asm
	mma.sync.aligned.m16n8k8.row.col.f32.f16.f16.f32 {%f130655,%f130656,%f130657,%f130658}, {%r1,%r2}, {%r3}, {%f130655,%f130656,%f130657,%f130658};

	// end inline asm
	// begin inline asm
	mma.sync.aligned.m16n8k8.row.col.f32.f16.f16.f32 {%f130655,%f130656,%f130657,%f130658}, {%r1,%r2}, {%r3}, {%f130655,%f130656,%f130657,%f130658};

	// end inline asm
	// begin inline asm
	mma.sync.aligned.m16n8k8.row.col.f32.f16.f16.f32 {%f130655,%f130656,%f130657,%f130658}, {%r1,%r2}, {%r3}, {%f130655,%f130656,%f130657,%f130658};

	// end inline asm
	// begin inline asm
	mma.sync.aligned.m16n8k8.row.col.f32.f16.f16.f32 {%f130655,%f130656,%f130657,%f130658}, {%r1,%r2}, {%r3}, {%f130655,%f130656,%f130657,%f130658};

	// end inline asm
	// begin inline asm
	mma.sync.aligned.m16n8k8.row.col.f32.f16.f16.f32 {%f130655,%f130656,%f130657,%f130658}, {%r1,%r2}, {%r3}, {%f130655,%f130656,%f130657,%f130658};

	// end inline asm
	// begin inline asm
	mma.sync.aligned.m16n8k8.row.col.f32.f16.f16.f32 {%f130655,%f130656,%f130657,%f130658}, {%r1,%r2}, {%r3}, {%f130655,%f130656,%f130657,%f130658};

	// end inline asm
	// begin inline asm
	mma.sync.aligned.m16n8k8.row.col.f32.f16.f16.f32 {%f130655,%f130656,%f130657,%f130658}, {%r1,%r2}, {%r3}, {%f130655,%f130656,%f130657,%f130658};

	// end inline asm
	// begin inline asm
	mma.sync.aligned.m16n8k8.row.col.f32.f16.f16.f32 {%f130655,%f130656,%f130657,%f130658}, {%r1,%r2}, {%r3}, {%f130655,%f130656,%f130657,%f130658};

	// end inline asm
	// begin inline asm
	mma.sync.aligned.m16n8k8.row.col.f32.f16.f16.f32 {%f130655,%f130656,%f130657,%f130658}, {%r1,%r2}, {%r3}, {%f130655,%f130656,%f130657,%f130658};

	// end inline asm
	// begin inline asm
	mma.sync.aligned.m16n8k8.row.col.f32.f16.f16.f32 {%f130655,%f130656,%f130657,%f130658}, {%r1,%r2}, {%r3}, {%f130655,%f130656,%f130657,%f130658};

	// end inline asm
	// begin inline asm
	mma.sync.aligned.m16n8k8.row.col.f32.f16.f16.f32 {%f130655,%f130656,%f130657,%f130658}, {%r1,%r2}, {%r3}, {%f130655,%f130656,%f130657,%f130658};

	// end inline asm
	// begin inline asm
	mma.sync.aligned.m16n8k8.row.col.f32.f16.f16.f32 {%f130655,%f130656,%f130657,%f130658}, {%r1,%r2}, {%r3}, {%f130655,%f130656,%f130657,%f130658};

	// end inline asm
	// begin inline asm
	mma.sync.aligned.m16n8k8.row.col.f32.f16.f16.f32 {%f130655,%f130656,%f130657,%f130658}, {%r1,%r2}, {%r3}, {%f130655,%f130656,%f130657,%f130658};

	// end inline asm
	// begin inline asm
	mma.sync.aligned.m16n8k8.row.col.f32.f16.f16.f32 {%f130655,%f130656,%f130657,%f130658}, {%r1,%r2}, {%r3}, {%f130655,%f130656,%f130657,%f130658};

	// end inline asm
	// begin inline asm
	mma.sync.aligned.m16n8k8.row.col.f32.f16.f16.f32 {%f130655,%f130656,%f130657,%f130658}, {%r1,%r2}, {%r3}, {%f130655,%f130656,%f130657,%f130658};

	// end inline asm
	// begin inline asm
	mma.sync.aligned.m16n8k8.row.col.f32.f16.f16.f32 {%f130655,%f130656,%f130657,%f130658}, {%r1,%r2}, {%r3}, {%f130655,%f130656,%f130657,%f130658};

	// end inline asm
	// begin inline asm
	mma.sync.aligned.m16n8k8.row.col.f32.f16.f16.f32 {%f130655,%f130656,%f130657,%f130658}, {%r1,%r2}, {%r3}, {%f130655,%f130656,%f130657,%f130658};

	// end inline asm
	// begin inline asm
	mma.sync.aligned.m16n8k8.row.col.f32.f16.f16.f32 {%f130655,%f130656,%f130657,%f130658}, {%r1,%r2}, {%r3}, {%f130655,%f130656,%f130657,%f130658};

	// end inline asm
	// begin inline asm
	mma.sync.aligned.m16n8k8.row.col.f32.f16.f16.f32 {%f130655,%f130656,%f130657,%f130658}, {%r1,%r2}, {%r3}, {%f130655,%f130656,%f130657,%f130658};

	// end inline asm
	// begin inline asm
	mma.sync.aligned.m16n8k8.row.col.f32.f16.f16.f32 {%f130655,%f130656,%f130657,%f130658}, {%r1,%r2}, {%r3}, {%f130655,%f130656,%f130657,%f130658};

	// end inline asm
	// begin inline asm
	mma.sync.aligned.m16n8k8.row.col.f32.f16.f16.f32 {%f130655,%f130656,%f130657,%f130658}, {%r1,%r2}, {%r3}, {%f130655,%f130656,%f130657,%f130658};

	// end inline asm
	// begin inline asm
	mma.sync.aligned.m16n8k8.row.col.f32.f16.f16.f32 {%f130655,%f130656,%f130657,%f130658}, {%r1,%r2}, {%r3}, {%f130655,%f130656,%f130657,%f130658};

	// end inline asm
	// begin inline asm
	mma.sync.aligned.m16n8k8.row.col.f32.f16.f16.f32 {%f130655,%f130656,%f130657,%f130658}, {%r1,%r2}, {%r3}, {%f130655,%f130656,%f130657,%f130658};

	// end inline asm
	// begin inline asm
	mma.sync.aligned.m16n8k8.row.col.f32.f16.f16.f32 {%f130655,%f130656,%f130657,%f130658}, {%r1,%r2}, {%r3}, {%f130655,%f130656,%f130657,%f130658};

	// end inline asm
	// begin inline asm
	mma.sync.aligned.m16n8k8.row.col.f32.f16.f16.f32 {%f130655,%f130656,%f130657,%f130658}, {%r1,%r2}, {%r3}, {%f130655,%f130656,%f130657,%f130658};

	// end inline asm
	// begin inline asm
	mma.sync.aligned.m16n8k8.row.col.f32.f16.f16.f32 {%f130655,%f130656,%f130657,%f130658}, {%r1,%r2}, {%r3}, {%f130655,%f130656,%f130657,%f130658};

	// end inline asm
	// begin inline asm
	mma.sync.aligned.m16n8k8.row.col.f32.f16.f16.f32 {%f130655,%f130656,%f130657,%f130658}, {%r1,%r2}, {%r3}, {%f130655,%f130656,%f130657,%f130658};

	// end inline asm
	// begin inline asm
	mma.sync.aligned.m16n8k8.row.col.f32.f16.f16.f32 {%f130655,%f130656,%f130657,%f130658}, {%r1,%r2}, {%r3}, {%f130655,%f130656,%f130657,%f130658};

	// end inline asm
	// begin inline asm
	mma.sync.aligned.m16n8k8.row.col.f32.f16.f16.f32 {%f130655,%f130656,%f130657,%f130658}, {%r1,%r2}, {%r3}, {%f130655,%f130656,%f130657,%f130658};

	// end inline asm
	// begin inline asm
	mma.sync.aligned.m16n8k8.row.col.f32.f16.f16.f32 {%f130655,%f130656,%f130657,%f130658}, {%r1,%r2}, {%r3}, {%f130655,%f130656,%f130657,%f130658};

	// end inline asm
	// begin inline asm
	mma.sync.aligned.m16n8k8.row.col.f32.f16.f16.f32 {%f130655,%f130656,%f130657,%f130658}, {%r1,%r2}, {%r3}, {%f130655,%f130656,%f130657,%f130658};

	// end inline asm
	// begin inline asm
	mma.sync.aligned.m16n8k8.row.col.f32.f16.f16.f32 {%f130655,%f130656,%f130657,%f130658}, {%r1,%r2}, {%r3}, {%f130655,%f130656,%f130657,%f130658};

	// end inline asm
	// begin inline asm
	mma.sync.aligned.m16n8k8.row.col.f32.f16.f16.f32 {%f130655,%f130656,%f130657,%f130658}, {%r1,%r2}, {%r3}, {%f130655,%f130656,%f130657,%f130658};

	// end inline asm
	// begin inline asm
	mma.sync.aligned.m16n8k8.row.col.f32.f16.f16.f32 {%f130655,%f130656,%f130657,%f130658}, {%r1,%r2}, {%r3}, {%f130655,%f130656,%f130657,%f130658};

	// end inline asm
	// begin inline asm
	mma.sync.aligned.m16n8k8.row.col.f32.f16.f16.f32 {%f130655,%f130656,%f130657,%f130658}, {%r1,%r2}, {%r3}, {%f130655,%f130656,%f130657,%f130658};

	// end inline asm
	// begin inline asm
	mma.sync.aligned.m16n8k8.row.col.f32.f16.f16.f32 {%f130655,%f130656,%f130657,%f130658}, {%r1,%r2}, {%r3}, {%f130655,%f130656,%f130657,%f130658};

	// end inline asm
	// begin inline asm
	mma.sync.aligned.m16n8k8.row.col.f32.f16.f16.f32 {%f130655,%f130656,%f130657,%f130658}, {%r1,%r2}, {%r3}, {%f130655,%f130656,%f130657,%f130658};

	// end inline asm
	// begin inline asm
	mma.sync.aligned.m16n8k8.row.col.f32.f16.f16.f32 {%f130655,%f130656,%f130657,%f130658}, {%r1,%r2}, {%r3}, {%f130655,%f130656,%f130657,%f130658};

	// end inline asm
	// begin inline asm
	mma.sync.aligned.m16n8k8.row.col.f32.f16.f16.f32 {%f130655,%f130656,%f130657,%f130658}, {%r1,%r2}, {%r3}, {%f130655,%f130656,%f130657,%f130658};

	// end inline asm
	// begin inline asm
	mma.sync.aligned.m16n8k8.row.col.f32.f16.f16.f32 {%f130655,%f130656,%f130657,%f130658}, {%r1,%r2}, {%r3}, {%f130655,%f130656,%f130657,%f130658};

	// end inline asm
	// begin inline asm
	mma.sync.aligned.m16n8k8.row.col.f32.f16.f16.f32 {%f130655,%f130656,%f130657,%f130658}, {%r1,%r2}, {%r3}, {%f130655,%f130656,%f130657,%f130658};

	// end inline asm
	// begin inline asm
	mma.sync.aligned.m16n8k8.row.col.f32.f16.f16.f32 {%f130655,%f130656,%f130657,%f130658}, {%r1,%r2}, {%r3}, {%f130655,%f130656,%f130657,%f130658};

	// end inline asm
	// begin inline asm
	mma.sync.aligned.m16n8k8.row.col.f32.f16.f16.f32 {%f130655,%f130656,%f130657,%f130658}, {%r1,%r2}, {%r3}, {%f130655,%f130656,%f130657,%f130658};

	// end inline asm
	// begin inline asm
	mma.sync.aligned.m16n8k8.row.col.f32.f16.f16.f32 {%f130655,%f130656,%f130657,%f130658}, {%r1,%r2}, {%r3}, {%f130655,%f130656,%f130657,%f130658};

	// end inline asm
	// begin inline asm
	mma.sync.aligned.m16n8k8.row.col.f32.f16.f16.f32 {%f130655,%f130656,%f130657,%f130658}, {%r1,%r2}, {%r3}, {%f130655,%f130656,%f130657,%f130658};

	// end inline asm
	// begin inline asm
	mma.sync.aligned.m16n8k8.row.col.f32.f16.f16.f32 {%f130655,%f130656,%f130657,%f130658}, {%r1,%r2}, {%r3}, {%f130655,%f130656,%f130657,%f130658};

	// end inline asm
	// begin inline asm
	mma.sync.aligned.m16n8k8.row.col.f32.f16.f16.f32 {%f130655,%f130656,%f130657,%f130658}, {%r1,%r2}, {%r3}, {%f130655,%f130656,%f130657,%f130658};

	// end inline asm
	// begin inline asm
	mma.sync.aligned.m16n8k8.row.col.f32.f16.f16.f32 {%f130655,%f130656,%f130657,%f130658}, {%r1,%r2}, {%r3}, {%f130655,%f130656,%f130657,%f130658};

	// end inline asm
	// begin inline asm
	mma.sync.aligned.m16n8k8.row.col.f32.f16.f16.f32 {%f130655,%f130656,%f130657,%f130658}, {%r1,%r2}, {%r3}, {%f130655,%f130656,%f130657,%f130658};

	// end inline asm
	// begin inline asm
	mma.sync.aligned.m16n8k8.row.col.f32.f16.f16.f32 {%f130655,%f130656,%f130657,%f130658}, {%r1,%r2}, {%r3}, {%f130655,%f130656,%f130657,%f130658};

	// end inline asm
	// begin inline asm
	mma.sync.aligned.m16n8k8.row.col.f32.f16.f16.f32 {%f130655,%f130656,%f130657,%f130658}, {%r1,%r2}, {%r3}, {%f130655,%f130656,%f130657,%f130658};

	// end inline asm
	// begin inline asm
	mma.sync.aligned.m16n8k8.row.col.f32.f16.f16.f32 {%f130655,%f130656,%f130657,%f130658}, {%r1,%r2}, {%r3}, {%f130655,%f130656,%f130657,%f130658};

	// end inline asm
	// begin inline asm
	mma.sync.aligned.m16n8k8.row.col.f32.f16.f16.f32 {%f130655,%f130656,%f130657,%f130658}, {%r1,%r2}, {%r3}, {%f130655,%f130656,%f130657,%f130658};

	// end inline asm
	// begin inline asm
	mma.sync.aligned.m16n8k8.row.col.f32.f16.f16.f32 {%f130655,%f130656,%f130657,%f130658}, {%r1,%r2}, {%r3}, {%f130655,%f130656,%f130657,%f130658};

	// end inline asm
	// begin inline asm
	mma.sync.aligned.m16n8k8.row.col.f32.f16.f16.f32 {%f130655,%f130656,%f130657,%f130658}, {%r1,%r2}, {%r3}, {%f130655,%f130656,%f130657,%f130658};

	// end inline asm
	// begin inline asm
	mma.sync.aligned.m16n8k8.row.col.f32.f16.f16.f32 {%f130655,%f130656,%f130657,%f130658}, {%r1,%r2}, {%r3}, {%f130655,%f130656,%f130657,%f130658};

	// end inline asm
	// begin inline asm
	mma.sync.aligned.m16n8k8.row.col.f32.f16.f16.f32 {%f130655,%f130656,%f130657,%f130658}, {%r1,%r2}, {%r3}, {%f130655,%f130656,%f130657,%f130658};

	// end inline asm
	// begin inline asm
	mma.sync.aligned.m16n8k8.row.col.f32.f16.f16.f32 {%f130655,%f130656,%f130657,%f130658}, {%r1,%r2}, {%r3}, {%f130655,%f130656,%f130657,%f130658};

	// end inline asm
	// begin inline asm
	mma.sync.aligned.m16n8k8.row.col.f32.f16.f16.f32 {%f130655,%f130656,%f130657,%f130658}, {%r1,%r2}, {%r3}, {%f130655,%f130656,%f130657,%f130658};

	// end inline asm
	// begin inline asm
	mma.sync.aligned.m16n8k8.row.col.f32.f16.f16.f32 {%f130655,%f130656,%f130657,%f130658}, {%r1,%r2}, {%r3}, {%f130655,%f130656,%f130657,%f130658};

	// end inline asm
	// begin inline asm
	mma.sync.aligned.m16n8k8.row.col.f32.f16.f16.f32 {%f130655,%f130656,%f130657,%f130658}, {%r1,%r2}, {%r3}, {%f130655,%f130656,%f130657,%f130658};

	// end inline asm
	// begin inline asm
	mma.sync.aligned.m16n8k8.row.col.f32.f16.f16.f32 {%f130655,%f130656,%f130657,%f130658}, {%r1,%r2}, {%r3}, {%f130655,%f130656,%f130657,%f130658};

	// end inline asm
	// begin inline asm
	mma.sync.aligned.m16n8k8.row.col.f32.f16.f16.f32 {%f130655,%f130656,%f130657,%f130658}, {%r1,%r2}, {%r3}, {%f130655,%f130656,%f130657,%f130658};

	// end inline asm
	// begin inline asm
	mma.sync.aligned.m16n8k8.row.col.f32.f16.f16.f32 {%f130655,%f130656,%f130657,%f130658}, {%r1,%r2}, {%r3}, {%f130655,%f130656,%f130657,%f130658};

	// end inline asm
	// begin inline asm
	mma.sync.aligned.m16n8k8.row.col.f32.f16.f16.f32 {%f130655,%f130656,%f130657,%f130658}, {%r1,%r2}, {%r3}, {%f130655,%f130656,%f130657,%f130658};

	// end inline asm
	// begin inline asm
	mma.sync.aligned.m16n8k8.row.col.f32.f16.f16.f32 {%f130655,%f130656,%f130657,%f130658}, {%r1,%r2}, {%r3}, {%f130655,%f130656,%f130657,%f130658};

	// end inline asm
	// begin inline asm
	mma.sync.aligned.m16n8k8.row.col.f32.f16.f16.f32 {%f130655,%f130656,%f130657,%f130658}, {%r1,%r2}, {%r3}, {%f130655,%f130656,%f130657,%f130658};

	// end inline asm
	// begin inline asm
	mma.sync.aligned.m16n8k8.row.col.f32.f16.f16.f32 {%f130655,%f130656,%f130657,%f130658}, {%r1,%r2}, {%r3}, {%f130655,%f130656,%f130657,%f130658};

	// end inline asm
	// begin inline asm
	mma.sync.aligned.m16n8k8.row.col.f32.f16.f16.f32 {%f130655,%f130656,%f130657,%f130658}, {%r1,%r2}, {%r3}, {%f130655,%f130656,%f130657,%f130658};

	// end inline asm
	// begin inline asm
	mma.sync.aligned.m16n8k8.row.col.f32.f16.f16.f32 {%f130655,%f130656,%f130657,%f130658}, {%r1,%r2}, {%r3}, {%f130655,%f130656,%f130657,%f130658};

	// end inline asm
	// begin inline asm
	mma.sync.aligned.m16n8k8.row.col.f32.f16.f16.f32 {%f130655,%f130656,%f130657,%f130658}, {%r1,%r2}, {%r3}, {%f130655,%f130656,%f130657,%f130658};

	// end inline asm
	// begin inline asm
	mma.sync.aligned.m16n8k8.row.col.f32.f16.f16.f32 {%f130655,%f130656,%f130657,%f130658}, {%r1,%r2}, {%r3}, {%f130655,%f130656,%f130657,%f130658};

	// end inline asm
	// begin inline asm
	mma.sync.aligned.m16n8k8.row.col.f32.f16.f16.f32 {%f130655,%f130656,%f130657,%f130658}, {%r1,%r2}, {%r3}, {%f130655,%f130656,%f130657,%f130658};

	// end inline asm
	// begin inline asm
	mma.sync.aligned.m16n8k8.row.col.f32.f16.f16.f32 {%f130655,%f130656,%f130657,%f130658}, {%r1,%r2}, {%r3}, {%f130655,%f130656,%f130657,%f130658};

	// end inline asm
	// begin inline asm
	mma.sync.aligned.m16n8k8.row.col.f32.f16.f16.f32 {%f130655,%f130656,%f130657,%f130658}, {%r1,%r2}, {%r3}, {%f130655,%f130656,%f130657,%f130658};

	// end inline asm
	// begin inline asm
	mma.sync.aligned.m16n8k8.row.col.f32.f16.f16.f32 {%f130655,%f130656,%f130657,%f130658}, {%r1,%r2}, {%r3}, {%f130655,%f130656,%f130657,%f130658};

	// end inline asm
	// begin inline asm
	mma.sync.aligned.m16n8k8.row.col.f32.f16.f16.f32 {%f130655,%f130656,%f130657,%f130658}, {%r1,%r2}, {%r3}, {%f130655,%f130656,%f130657,%f130658};

	// end inline asm
	// begin inline asm
	mma.sync.aligned.m16n8k8.row.col.f32.f16.f16.f32 {%f130655,%f130656,%f130657,%f130658}, {%r1,%r2}, {%r3}, {%f130655,%f130656,%f130657,%f130658};

	// end inline asm
	// begin inline asm
	mma.sync.aligned.m16n8k8.row.col.f32.f16.f16.f32 {%f130655,%f130656,%f130657,%f130658}, {%r1,%r2}, {%r3}, {%f130655,%f130656,%f130657,%f130658};

	// end inline asm
	// begin inline asm
	mma.sync.aligned.m16n8k8.row.col.f32.f16.f16.f32 {%f130655,%f130656,%f130657,%f130658}, {%r1,%r2}, {%r3}, {%f130655,%f130656,%f130657,%f130658};

	// end inline asm
	// begin inline asm
	mma.sync.aligned.m16n8k8.row.col.f32.f16.f16.f32 {%f130655,%f130656,%f130657,%f130658}, {%r1,%r2}, {%r3}, {%f130655,%f130656,%f130657,%f130658};

	// end inline asm
	// begin inline asm
	mma.sync.aligned.m16n8k8.row.col.f32.f16.f16.f32 {%f130655,%f130656,%f130657,%f130658}, {%r1,%r2}, {%r3}, {%f130655,%f130656,%f130657,%f130658};

	// end inline asm
	// begin inline asm
	mma.sync.aligned.m16n8k8.row.col.f32.f16.f16.f32 {%f130655,%f130656,%f130657,%f130658}, {%r1,%r2}, {%r3}, {%f130655,%f130656,%f130657,%f130658};

	// end inline asm
	// begin inline asm
	mma.sync.aligned.m16n8k8.row.col.f32.f16.f16.f32 {%f130655,%f130656,%f130657,%f130658}, {%r1,%r2}, {%r3}, {%f130655,%f130656,%f130657,%f130658};

	// end inline asm
	// begin inline asm
	mma.sync.aligned.m16n8k8.row.col.f32.f16.f16.f32 {%f130655,%f130656,%f130657,%f130658}, {%r1,%r2}, {%r3}, {%f130655,%f130656,%f130657,%f130658};

	// end inline asm
	// begin inline asm
	mma.sync.aligned.m16n8k8.row.col.f32.f16.f16.f32 {%f130655,%f130656,%f130657,%f130658}, {%r1,%r2}, {%r3}, {%f130655,%f130656,%f130657,%f130658};

	// end inline asm
	// begin inline asm
	mma.sync.aligned.m16n8k8.row.col.f32.f16.f16.f32 {%f130655,%f130656,%f130657,%f130658}, {%r1,%r2}, {%r3}, {%f130655,%f130656,%f130657,%f130658};

	// end inline asm
	// begin inline asm
	mma.sync.aligned.m16n8k8.row.col.f32.f16.f16.f32 {%f130655,%f130656,%f130657,%f130658}, {%r1,%r2}, {%r3}, {%f130655,%f130656,%f130657,%f130658};

	// end inline asm
	// begin inline asm
	mma.sync.aligned.m16n8k8.row.col.f32.f16.f16.f32 {%f130655,%f130656,%f130657,%f130658}, {%r1,%r2}, {%r3}, {%f130655,%f130656,%f130657,%f130658};

	// end inline asm
	// begin inline asm
	mma.sync.aligned.m16n8k8.row.col.f32.f16.f16.f32 {%f130655,%f130656,%f130657,%f130658}, {%r1,%r2}, {%r3}, {%f130655,%f130656,%f130657,%f130658};

	// end inline asm
	// begin inline asm
	mma.sync.aligned.m16n8k8.row.col.f32.f16.f16.f32 {%f130655,%f130656,%f130657,%f130658}, {%r1,%r2}, {%r3}, {%f130655,%f130656,%f130657,%f130658};

	// end inline asm
	// begin inline asm
	mma.sync.aligned.m16n8k8.row.col.f32.f16.f16.f32 {%f130655,%f130656,%f130657,%f130658}, {%r1,%r2}, {%r3}, {%f130655,%f130656,%f130657,%f130658};

	// end inline asm
	// begin inline asm
	mma.sync.aligned.m16n8k8.row.col.f32.f16.f16.f32 {%f130655,%f130656,%f130657,%f130658}, {%r1,%r2}, {%r3}, {%f130655,%f130656,%f130657,%f130658};

	// end inline asm
	// begin inline asm
	mma.sync.aligned.m16n8k8.row.col.f32.f16.f16.f32 {%f130655,%f130656,%f130657,%f130658}, {%r1,%r2}, {%r3}, {%f130655,%f130656,%f130657,%f130658};

	// end inline asm
	// begin inline asm
	mma.sync.aligned.m16n8k8.row.col.f32.f16.f16.f32 {%f130655,%f130656,%f130657,%f130658}, {%r1,%r2}, {%r3}, {%f130655,%f130656,%f130657,%f130658};

	// end inline asm
	// begin inline asm
	mma.sync.aligned.m16n8k8.row.col.f32.f16.f16.f32 {%f130655,%f130656,%f130657,%f130658}, {%r1,%r2}, {%r3}, {%f130655,%f130656,%f130657,%f130658};

	// end inline asm
	// begin inline asm
	mma.sync.aligned.m16n8k8.row.col.f32.f16.f16.f32 {%f130655,%f130656,%f130657,%f130658}, {%r1,%r2}, {%r3}, {%f130655,%f130656,%f130657,%f130658};

	// end inline asm
	// begin inline asm
	mma.sync.aligned.m16n8k8.row.col.f32.f16.f16.f32 {%f130655,%f130656,%f130657,%f130658}, {%r1,%r2}, {%r3}, {%f130655,%f130656,%f130657,%f130658};

	// end inline asm
	// begin inline asm
	mma.sync.aligned.m16n8k8.row.col.f32.f16.f16.f32 {%f130655,%f130656,%f130657,%f130658}, {%r1,%r2}, {%r3}, {%f130655,%f130656,%f130657,%f130658};

	// end inline asm
	// begin inline asm
	mma.sync.aligned.m16n8k8.row.col.f32.f16.f16.f32 {%f130655,%f130656,%f130657,%f130658}, {%r1,%r2}, {%r3}, {%f130655,%f130656,%f130657,%f130658};

	// end inline asm
	// begin inline asm
	mma.sync.aligned.m16n8k8.row.col.f32.f16.f16.f32 {%f130655,%f130656,%f130657,%f130658}, {%r1,%r2}, {%r3}, {%f130655,%f130656,%f130657,%f130658};

	// end inline asm
	// begin inline asm
	mma.sync.aligned.m16n8k8.row.col.f32.f16.f16.f32 {%f130655,%f130656,%f130657,%f130658}, {%r1,%r2}, {%r3}, {%f130655,%f130656,%f130657,%f130658};

	// end inline asm
	// begin inline asm
	mma.sync.aligned.m16n8k8.row.col.f32.f16.f16.f32 {%f130655,%f130656,%f130657,%f130658}, {%r1,%r2}, {%r3}, {%f130655,%f130656,%f130657,%f130658};

	// end inline asm
	// begin inline asm
	mma.sync.aligned.m16n8k8.row.col.f32.f16.f16.f32 {%f130655,%f130656,%f130657,%f130658}, {%r1,%r2}, {%r3}, {%f130655,%f130656,%f130657,%f130658};

	// end inline asm
	// begin inline asm
	mma.sync.aligned.m16n8k8.row.col.f32.f16.f16.f32 {%f130655,%f130656,%f130657,%f130658}, {%r1,%r2}, {%r3}, {%f130655,%f130656,%f130657,%f130658};

	// end inline asm
	// begin inline asm
	mma.sync.aligned.m16n8k8.row.col.f32.f16.f16.f32 {%f130655,%f130656,%f130657,%f130658}, {%r1,%r2}, {%r3}, {%f130655,%f130656,%f130657,%f130658};

	// end inline asm
	// begin inline asm
	mma.sync.aligned.m16n8k8.row.col.f32.f16.f16.f32 {%f130655,%f130656,%f130657,%f130658}, {%r1,%r2}, {%r3}, {%f130655,%f130656,%f130657,%f130658};

	// end inline asm
	// begin inline asm
	mma.sync.aligned.m16n8k8.row.col.f32.f16.f16.f32 {%f130655,%f130656,%f130657,%f130658}, {%r1,%r2}, {%r3}, {%f130655,%f130656,%f130657,%f130658};

	// end inline asm
	// begin inline asm
	mma.sync.aligned.m16n8k8.row.col.f32.f16.f16.f32 {%f130655,%f130656,%f130657,%f130658}, {%r1,%r2}, {%r3}, {%f130655,%f130656,%f130657,%f130658};

	// end inline asm
	// begin inline asm
	mma.sync.aligned.m16n8k8.row.col.f32.f16.f16.f32 {%f130655,%f130656,%f130657,%f130658}, {%r1,%r2}, {%r3}, {%f130655,%f130656,%f130657,%f130658};

	// end inline asm
	// begin inline asm
	mma.sync.aligned.m16n8k8.row.col.f32.f16.f16.f32 {%f130655,%f130656,%f130657,%f130658}, {%r1,%r2}, {%r3}, {%f130655,%f130656,%f130657,%f130658};

	// end inline asm
	// begin inline asm
	mma.sync.aligned.m16n8k8.row.col.f32.f16.f16.f32 {%f130655,%f130656,%f130657,%f130658}, {%r1,%r2}, {%r3}, {%f130655,%f130656,%f130657,%f130658};

	// end inline asm
	// begin inline asm
	mma.sync.aligned.m16n8k8.row.col.f32.f16.f16.f32 {%f130655,%f130656,%f130657,%f130658}, {%r1,%r2}, {%r3}, {%f130655,%f130656,%f130657,%f130658};

	// end inline asm
	// begin inline asm
	mma.sync.aligned.m16n8k8.row.col.f32.f16.f16.f32 {%f130655,%f130656,%f130657,%f130658}, {%r1,%r2}, {%r3}, {%f130655,%f130656,%f130657,%f130658};

	// end inline asm
	// begin inline asm
	mma.sync.aligned.m16n8k8.row.col.f32.f16.f16.f32 {%f130655,%f130656,%f130657,%f130658}, {%r1,%r2}, {%r3}, {%f130655,%f130656,%f130657,%f130658};

	// end inline asm
	// begin inline asm
	mma.sync.aligned.m16n8k8.row.col.f32.f16.f16.f32 {%f130655,%f130656,%f130657,%f130658}, {%r1,%r2}, {%r3}, {%f130655,%f130656,%f130657,%f130658};

	// end inline asm
	// begin inline asm
	mma.sync.aligned.m16n8k8.row.col.f32.f16.f16.f32 {%f130655,%f130656,%f130657,%f130658}, {%r1,%r2}, {%r3}, {%f130655,%f130656,%f130657,%f130658};

	// end inline asm
	// begin inline asm
	mma.sync.aligned.m16n8k8.row.col.f32.f16.f16.f32 {%f130655,%f130656,%f130657,%f130658}, {%r1,%r2}, {%r3}, {%f130655,%f130656,%f130657,%f130658};

	// end inline asm
	// begin inline asm
	mma.sync.aligned.m16n8k8.row.col.f32.f16.f16.f32 {%f130655,%f130656,%f130657,%f130658}, {%r1,%r2}, {%r3}, {%f130655,%f130656,%f130657,%f130658};

	// end inline asm
	// begin inline asm
	mma.sync.aligned.m16n8k8.row.col.f32.f16.f16.f32 {%f130655,%f130656,%f130657,%f130658}, {%r1,%r2}, {%r3}, {%f130655,%f130656,%f130657,%f130658};

	// end inline asm
	// begin inline asm
	mma.sync.aligned.m16n8k8.row.col.f32.f16.f16.f32 {%f130655,%f130656,%f130657,%f130658}, {%r1,%r2}, {%r3}, {%f130655,%f130656,%f130657,%f130658};

	// end inline asm
	// begin inline asm
	mma.sync.aligned.m16n8k8.row.col.f32.f16.f16.f32 {%f130655,%f130656,%f130657,%f130658}, {%r1,%r2}, {%r3}, {%f130655,%f130656,%f130657,%f130658};

	// end inline asm
	// begin inline asm
	mma.sync.aligned.m16n8k8.row.col.f32.f16.f16.f32 {%f130655,%f130656,%f130657,%f130658}, {%r1,%r2}, {%r3}, {%f130655,%f130656,%f130657,%f130658};

	// end inline asm
	// begin inline asm
	mma.sync.aligned.m16n8k8.row.col.f32.f16.f16.f32 {%f130655,%f130656,%f130657,%f130658}, {%r1,%r2}, {%r3}, {%f130655,%f130656,%f130657,%f130658};

	// end inline asm
	// begin inline asm
	mma.sync.aligned.m16n8k8.row.col.f32.f16.f16.f32 {%f130655,%f130656,%f130657,%f130658}, {%r1,%r2}, {%r3}, {%f130655,%f130656,%f130657,%f130658};

	// end inline asm
	// begin inline asm
	mma.sync.aligned.m16n8k8.row.col.f32.f16.f16.f32 {%f130655,%f130656,%f130657,%f130658}, {%r1,%r2}, {%r3}, {%f130655,%f130656,%f130657,%f130658};

	// end inline asm
	// begin inline asm
	mma.sync.aligned.m16n8k8.row.col.f32.f16.f16.f32 {%f130655,%f130656,%f130657,%f130658}, {%r1,%r2}, {%r3}, {%f130655,%f130656,%f130657,%f130658};

	// end inline asm
	// begin inline asm
	mma.sync.aligned.m16n8k8.row.col.f32.f16.f16.f32 {%f130655,%f130656,%f130657,%f130658}, {%r1,%r2}, {%r3}, {%f130655,%f130656,%f130657,%f130658};

	// end inline asm
	// begin inline asm
	mma.sync.aligned.m16n8k8.row.col.f32.f16.f16.f32 {%f130655,%f130656,%f130657,%f130658}, {%r1,%r2}, {%r3}, {%f130655,%f130656,%f130657,%f130658};

	// end inline asm
	// begin inline asm
	mma.sync.aligned.m16n8k8.row.col.f32.f16.f16.f32 {%f130655,%f130656,%f130657,%f130658}, {%r1,%r2}, {%r3}, {%f130655,%f130656,%f130657,%f130658};

	// end inline asm
	// begin inline asm
	mma.sync.aligned.m16n8k8.row.col.f32.f16.f16.f32 {%f130655,%f130656,%f130657,%f130658}, {%r1,%r2}, {%r3}, {%f130655,%f130656,%f130657,%f130658};

	// end inline asm
	// begin inline asm
	mma.sync.aligned.m16n8k8.row.col.f32.f16.f16.f32 {%f130655,%f130656,%f130657,%f130658}, {%r1,%r2}, {%r3}, {%f130655,%f130656,%f130657,%f130658};

	// end inline asm
	// begin inline asm
	mma.sync.aligned.m16n8k8.row.col.f32.f16.f16.f32 {%f130655,%f130656,%f130657,%f130658}, {%r1,%r2}, {%r3}, {%f130655,%f130656,%f130657,%f130658};

	// end inline asm
	// begin inline asm
	mma.sync.aligned.m16n8k8.row.col.f32.f16.f16.f32 {%f130655,%f130656,%f130657,%f130658}, {%r1,%r2}, {%r3}, {%f130655,%f130656,%f130657,%f130658};

	// end inline asm
	// begin inline asm
	mma.sync.aligned.m16n8k8.row.col.f32.f16.f16.f32 {%f130655,%f130656,%f130657,%f130658}, {%r1,%r2}, {%r3}, {%f130655,%f130656,%f130657,%f130658};

	// end inline asm
	// begin inline asm
	mma.sync.aligned.m16n8k8.row.col.f32.f16.f16.f32 {%f130655,%f130656,%f130657,%f130658}, {%r1,%r2}, {%r3}, {%f130655,%f130656,%f130657,%f130658};

	// end inline asm
	// begin inline asm
	mma.sync.aligned.m16n8k8.row.col.f32.f16.f16.f32 {%f130655,%f130656,%f130657,%f130658}, {%r1,%r2}, {%r3}, {%f130655,%f130656,%f130657,%f130658};

	// end inline asm
	// begin inline asm
	mma.sync.aligned.m16n8k8.row.col.f32.f16.f16.f32 {%f130655,%f130656,%f130657,%f130658}, {%r1,%r2}, {%r3}, {%f130655,%f130656,%f130657,%f130658};

	// end inline asm
	// begin inline asm
	mma.sync.aligned.m16n8k8.row.col.f32.f16.f16.f32 {%f130655,%f130656,%f130657,%f130658}, {%r1,%r2}, {%r3}, {%f130655,%f130656,%f130657,%f130658};

	// end inline asm
	// begin inline asm
	mma.sync.aligned.m16n8k8.row.col.f32.f16.f16.f32 {%f130655,%f130656,%f130657,%f130658}, {%r1,%r2}, {%r3}, {%f130655,%f130656,%f130657,%f130658};

	// end inline asm
	// begin inline asm
	mma.sync.aligned.m16n8k8.row.col.f32.f16.f16.f32 {%f130655,%f130656,%f130657,%f130658}, {%r1,%r2}, {%r3}, {%f130655,%f130656,%f130657,%f130658};

	// end inline asm
	// begin inline asm
	mma.sync.aligned.m16n8k8.row.col.f32.f16.f16.f32 {%f130655,%f130656,%f130657,%f130658}, {%r1,%r2}, {%r3}, {%f130655,%f130656,%f130657,%f130658};

	// end inline asm
	// begin inline asm
	mma.sync.aligned.m16n8k8.row.col.f32.f16.f16.f32 {%f130655,%f130656,%f130657,%f130658}, {%r1,%r2}, {%r3}, {%f130655,%f130656,%f130657,%f130658};

	// end inline asm
	// begin inline asm
	mma.sync.aligned.m16n8k8.row.col.f32.f16.f16.f32 {%f130655,%f130656,%f130657,%f130658}, {%r1,%r2}, {%r3}, {%f130655,%f130656,%f130657,%f130658};

	// end inline asm
	// begin inline asm
	mma.sync.aligned.m16n8k8.row.col.f32.f16.f16.f32 {%f130655,%f130656,%f130657,%f130658}, {%r1,%r2}, {%r3}, {%f130655,%f130656,%f130657,%f130658};

	// end inline asm
	// begin inline asm
	mma.sync.aligned.m16n8k8.row.col.f32.f16.f16.f32 {%f130655,%f130656,%f130657,%f130658}, {%r1,%r2}, {%r3}, {%f130655,%f130656,%f130657,%f130658};

	// end inline asm
	// begin inline asm
	mma.sync.aligned.m16n8k8.row.col.f32.f16.f16.f32 {%f130655,%f130656,%f130657,%f130658}, {%r1,%r2}, {%r3}, {%f130655,%f130656,%f130657,%f130658};

	// end inline asm
	// begin inline asm
	mma.sync.aligned.m16n8k8.row.col.f32.f16.f16.f32 {%f130655,%f130656,%f130657,%f130658}, {%r1,%r2}, {%r3}, {%f130655,%f130656,%f130657,%f130658};

	// end inline asm
	// begin inline asm
	mma.sync.aligned.m16n8k8.row.col.f32.f16.f16.f32 {%f130655,%f130656,%f130657,%f130658}, {%r1,%r2}, {%r3}, {%f130655,%f130656,%f130657,%f130658};

	// end inline asm
	// begin inline asm
	mma.sync.aligned.m16n8k8.row.col.f32.f16.f16.f32 {%f130655,%f130656,%f130657,%f130658}, {%r1,%r2}, {%r3}, {%f130655,%f130656,%f130657,%f130658};

	// end inline asm
	// begin inline asm
	mma.sync.aligned.m16n8k8.row.col.f32.f16.f16.f32 {%f130655,%f130656,%f130657,%f130658}, {%r1,%r2}, {%r3}, {%f130655,%f130656,%f130657,%f130658};

	// end inline asm
	// begin inline asm
	mma.sync.aligned.m16n8k8.row.col.f32.f16.f16.f32 {%f130655,%f130656,%f130657,%f130658}, {%r1,%r2}, {%r3}, {%f130655,%f130656,%f130657,%f130658};

	// end inline asm
	// begin inline asm
	mma.sync.aligned.m16n8k8.row.col.f32.f16.f16.f32 {%f130655,%f130656,%f130657,%f130658}, {%r1,%r2}, {%r3}, {%f130655,%f130656,%f130657,%f130658};

	// end inline asm
	// begin inline asm
	mma.sync.aligned.m16n8k8.row.col.f32.f16.f16.f32 {%f130655,%f130656,%f130657,%f130658}, {%r1,%r2}, {%r3}, {%f130655,%f130656,%f130657,%f130658};

	// end inline asm
	// begin inline asm
	mma.sync.aligned.m16n8k8.row.col.f32.f16.f16.f32 {%f130655,%f130656,%f130657,%f130658}, {%r1,%r2}, {%r3}, {%f130655,%f130656,%f130657,%f130658};

	// end inline asm
	// begin inline asm
	mma.sync.aligned.m16n8k8.row.col.f32.f16.f16.f32 {%f130655,%f130656,%f130657,%f130658}, {%r1,%r2}, {%r3}, {%f130655,%f130656,%f130657,%f130658};

	// end inline asm
	// begin inline asm
	mma.sync.aligned.m16n8k8.row.col.f32.f16.f16.f32 {%f130655,%f130656,%f130657,%f130658}, {%r1,%r2}, {%r3}, {%f130655,%f130656,%f130657,%f130658};

	// end inline asm
	// begin inline asm
	mma.sync.aligned.m16n8k8.row.col.f32.f16.f16.f32 {%f130655,%f130656,%f130657,%f130658}, {%r1,%r2}, {%r3}, {%f130655,%f130656,%f130657,%f130658};

	// end inline asm
	// begin inline asm
	mma.sync.aligned.m16n8k8.row.col.f32.f16.f16.f32 {%f130655,%f130656,%f130657,%f130658}, {%r1,%r2}, {%r3}, {%f130655,%f130656,%f130657,%f130658};

	// end inline asm
	// begin inline asm
	mma.sync.aligned.m16n8k8.row.col.f32.f16.f16.f32 {%f130655,%f130656,%f130657,%f130658}, {%r1,%r2}, {%r3}, {%f130655,%f130656,%f130657,%f130658};

	// end inline asm
	// begin inline asm
	mma.sync.aligned.m16n8k8.row.col.f32.f16.f16.f32 {%f130655,%f130656,%f130657,%f130658}, {%r1,%r2}, {%r3}, {%f130655,%f130656,%f130657,%f130658};

	// end inline asm
	// begin inline asm
	mma.sync.aligned.m16n8k8.row.col.f32.f16.f16.f32 {%f130655,%f130656,%f130657,%f130658}, {%r1,%r2}, {%r3}, {%f130655,%f130656,%f130657,%f130658};

	// end inline asm
	// begin inline asm
	mma.sync.aligned.m16n8k8.row.col.f32.f16.f16.f32 {%f130655,%f130656,%f130657,%f130658}, {%r1,%r2}, {%r3}, {%f130655,%f130656,%f130657,%f130658};

	// end inline asm
	// begin inline asm
	mma.sync.aligned.m16n8k8.row.col.f32.f16.f16.f32 {%f130655,%f130656,%f130657,%f130658}, {%r1,%r2}, {%r3}, {%f130655,%f130656,%f130657,%f130658};

	// end inline asm
	// begin inline asm
	mma.sync.aligned.m16n8k8.row.col.f32.f16.f16.f32 {%f130655,%f130656,%f130657,%f130658}, {%r1,%r2}, {%r3}, {%f130655,%f130656,%f130657,%f130658};

	// end inline asm
	// begin inline asm
	mma.sync.aligned.m16n8k8.row.col.f32.f16.f16.f32 {%f130655,%f130656,%f130657,%f130658}, {%r1,%r2}, {%r3}, {%f130655,%f130656,%f130657,%f130658};

	// end inline asm
	// begin inline asm
	mma.sync.aligned.m16n8k8.row.col.f32.f16.f16.f32 {%f130655,%f130656,%f130657,%f130658}, {%r1,%r2}, {%r3}, {%f130655,%f130656,%f130657,%f130658};

	// end inline asm
	// begin inline asm
	mma.sync.aligned.m16n8k8.row.col.f32.f16.f16.f32 {%f130655,%f130656,%f130657,%f130658}, {%r1,%r2}, {%r3}, {%f130655,%f130656,%f130657,%f130658};

	// end inline asm
	// begin inline asm
	mma.sync.aligned.m16n8k8.row.col.f32.f16.f16.f32 {%f130655,%f130656,%f130657,%f130658}, {%r1,%r2}, {%r3}, {%f130655,%f130656,%f130657,%f130658};

	// end inline asm
	// begin inline asm
	mma.sync.aligned.m16n8k8.row.col.f32.f16.f16.f32 {%f130655,%f130656,%f130657,%f130658}, {%r1,%r2}, {%r3}, {%f130655,%f130656,%f130657,%f130658};

	// end inline asm
	// begin inline asm
	mma.sync.aligned.m16n8k8.row.col.f32.f16.f16.f32 {%f130655,%f130656,%f130657,%f130658}, {%r1,%r2}, {%r3}, {%f130655,%f130656,%f130657,%f130658};

	// end inline asm
	// begin inline asm
	mma.sync.aligned.m16n8k8.row.col.f32.f16.f16.f32 {%f130655,%f130656,%f130657,%f130658}, {%r1,%r2}, {%r3}, {%f130655,%f130656,%f130657,%f130658};

	// end inline asm
	// begin inline asm
	mma.sync.aligned.m16n8k8.row.col.f32.f16.f16.f32 {%f130655,%f130656,%f130657,%f130658}, {%r1,%r2}, {%r3}, {%f130655,%f130656,%f130657,%f130658};

	// end inline asm
	// begin inline asm
	mma.sync.aligned.m16n8k8.row.col.f32.f16.f16.f32 {%f130655,%f130656,%f130657,%f130658}, {%r1,%r2}, {%r3}, {%f130655,%f130656,%f130657,%f130658};

	// end inline asm
	// begin inline asm
	mma.sync.aligned.m16n8k8.row.col.f32.f16.f16.f32 {%f130655,%f130656,%f130657,%f130658}, {%r1,%r2}, {%r3}, {%f130655,%f130656,%f130657,%f130658};

	// end inline asm
	// begin inline asm
	mma.sync.aligned.m16n8k8.row.col.f32.f16.f16.f32 {%f130655,%f130656,%f130657,%f130658}, {%r1,%r2}, {%r3}, {%f130655,%f130656,%f130657,%f130658};

	// end inline asm
	// begin inline asm
	mma.sync.aligned.m16n8k8.row.col.f32.f16.f16.f32 {%f130655,%f130656,%f130657,%f130658}, {%r1,%r2}, {%r3}, {%f130655,%f130656,%f130657,%f130658};

	// end inline asm
	// begin inline asm
	mma.sync.aligned.m16n8k8.row.col.f32.f16.f16.f32 {%f130655,%f130656,%f130657,%f130658}, {%r1,%r2}, {%r3}, {%f130655,%f130656,%f130657,%f130658};

	// end inline asm
	// begin inline asm
	mma.sync.aligned.m16n8k8.row.col.f32.f16.f16.f32 {%f130655,%f130656,%f130657,%f130658}, {%r1,%r2}, {%r3}, {%f130655,%f130656,%f130657,%f130658};

	// end inline asm
	// begin inline asm
	mma.sync.aligned.m16n8k8.row.col.f32.f16.f16.f32 {%f130655,%f130656,%f130657,%f130658}, {%r1,%r2}, {%r3}, {%f130655,%f130656,%f130657,%f130658};

	// end inline asm
	// begin inline asm
	mma.sync.aligned.m16n8k8.row.col.f32.f16.f16.f32 {%f130655,%f130656,%f130657,%f130658}, {%r1,%r2}, {%r3}, {%f130655,%f130656,%f130657,%f130658};

	// end inline asm
	// begin inline asm
	mma.sync.aligned.m16n8k8.row.col.f32.f16.f16.f32 {%f130655,%f130656,%f130657,%f130658}, {%r1,%r2}, {%r3}, {%f130655,%f130656,%f130657,%f130658};

	// end inline asm
	// begin inline asm
	mma.sync.aligned.m16n8k8.row.col.f32.f16.f16.f32 {%f130655,%f130656,%f130657,%f130658}, {%r1,%r2}, {%r3}, {%f130655,%f130656,%f130657,%f130658};

	// end inline asm
	// begin inline asm
	mma.sync.aligned.m16n8k8.row.col.f32.f16.f16.f32 {%f130655,%f130656,%f130657,%f130658}, {%r1,%r2}, {%r3}, {%f130655,%f130656,%f130657,%f130658};

	// end inline asm
	// begin inline asm
	mma.sync.aligned.m16n8k8.row.col.f32.f16.f16.f32 {%f130655,%f130656,%f130657,%f130658}, {%r1,%r2}, {%r3}, {%f130655,%f130656,%f130657,%f130658};

	// end inline asm
	// begin inline asm
	mma.sync.aligned.m16n8k8.row.col.f32.f16.f16.f32 {%f130655,%f130656,%f130657,%f130658}, {%r1,%r2}, {%r3}, {%f130655,%f130656,%f130657,%f130658};

	// end inline asm
	// begin inline asm
	mma.sync.aligned.m16n8k8.row.col.f32.f16.f16.f32 {%f130655,%f130656,%f130657,%f130658}, {%r1,%r2}, {%r3}, {%f130655,%f130656,%f130657,%f130658};

	// end inline asm
	// begin inline asm
	mma.sync.aligned.m16n8k8.row.col.f32.f16.f16.f32 {%f130655,%f130656,%f130657,%f130658}, {%r1,%r2}, {%r3}, {%f130655,%f130656,%f130657,%f130658};

	// end inline asm
	// begin inline asm
	mma.sync.aligned.m16n8k8.row.col.f32.f16.f16.f32 {%f130655,%f130656,%f130657,%f130658}, {%r1,%r2}, {%r3}, {%f130655,%f130656,%f130657,%f130658};

	// end inline asm
	// begin inline asm
	mma.sync.aligned.m16n8k8.row.col.f32.f16.f16.f32 {%f130655,%f130656,%f130657,%f130658}, {%r1,%r2}, {%r3}, {%f130655,%f130656,%f130657,%f130658};

	// end inline asm
	// begin inline asm
	mma.sync.aligned.m16n8k8.row.col.f32.f16.f16.f32 {%f130655,%f130656,%f130657,%f130658}, {%r1,%r2}, {%r3}, {%f130655,%f130656,%f130657,%f130658};

	// end inline asm
	// begin inline asm
	mma.sync.aligned.m16n8k8.row.col.f32.f16.f16.f32 {%f130655,%f130656,%f130657,%f130658}, {%r1,%r2}, {%r3}, {%f130655,%f130656,%f130657,%f130658};

	// end inline asm
	// begin inline asm
	mma.sync.aligned.m16n8k8.row.col.f32.f16.f16.f32 {%f130655,%f130656,%f130657,%f130658}, {%r1,%r2}, {%r3}, {%f130655,%f130656,%f130657,%f130658};

	// end inline asm
	// begin inline asm
	mma.sync.aligned.m16n8k8.row.col.f32.f16.f16.f32 {%f130655,%f130656,%f130657,%f130658}, {%r1,%r2}, {%r3}, {%f130655,%f130656,%f130657,%f130658};

	// end inline asm
	// begin inline asm
	mma.sync.aligned.m16n8k8.row.col.f32.f16.f16.f32 {%f130655,%f130656,%f130657,%f130658}, {%r1,%r2}, {%r3}, {%f130655,%f130656,%f130657,%f130658};

	// end inline asm
	// begin inline asm
	mma.sync.aligned.m16n8k8.row.col.f32.f16.f16.f32 {%f130655,%f130656,%f130657,%f130658}, {%r1,%r2}, {%r3}, {%f130655,%f130656,%f130657,%f130658};

	// end inline asm
	// begin inline asm
	mma.sync.aligned.m16n8k8.row.col.f32.f16.f16.f32 {%f130655,%f130656,%f130657,%f130658}, {%r1,%r2}, {%r3}, {%f130655,%f130656,%f130657,%f130658};

	// end inline asm
	// begin inline asm
	mma.sync.aligned.m16n8k8.row.col.f32.f16.f16.f32 {%f130655,%f130656,%f130657,%f130658}, {%r1,%r2}, {%r3}, {%f130655,%f130656,%f130657,%f130658};

	// end inline asm
	// begin inline asm
	mma.sync.aligned.m16n8k8.row.col.f32.f16.f16.f32 {%f130655,%f130656,%f130657,%f130658}, {%r1,%r2}, {%r3}, {%f130655,%f130656,%f130657,%f130658};

	// end inline asm
	// begin inline asm
	mma.sync.aligned.m16n8k8.row.col.f32.f16.f16.f32 {%f130655,%f130656,%f130657,%f130658}, {%r1,%r2}, {%r3}, {%f130655,%f130656,%f130657,%f130658};

	// end inline asm
	// begin inline asm
	mma.sync.aligned.m16n8k8.row.col.f32.f16.f16.f32 {%f130655,%f130656,%f130657,%f130658}, {%r1,%r2}, {%r3}, {%f130655,%f130656,%f130657,%f130658};

	// end inline asm
	// begin inline asm
	mma.sync.aligned.m16n8k8.row.col.f32.f16.f16.f32 {%f130655,%f130656,%f130657,%f130658}, {%r1,%r2}, {%r3}, {%f130655,%f130656,%f130657,%f130658};

	// end inline asm
	// begin inline asm
	mma.sync.aligned.m16n8k8.row.col.f32.f16.f16.f32 {%f130655,%f130656,%f130657,%f130658}, {%r1,%r2}, {%r3}, {%f130655,%f130656,%f130657,%f130658};

	// end inline asm
	// begin inline asm
	mma.sync.aligned.m16n8k8.row.col.f32.f16.f16.f32 {%f130655,%f130656,%f130657,%f130658}, {%r1,%r2}, {%r3}, {%f130655,%f130656,%f130657,%f130658};

	// end inline asm
	// begin inline asm
	mma.sync.aligned.m16n8k8.row.col.f32.f16.f16.f32 {%f130655,%f130656,%f130657,%f130658}, {%r1,%r2}, {%r3}, {%f130655,%f130656,%f130657,%f130658};

	// end inline asm
	// begin inline asm
	mma.sync.aligned.m16n8k8.row.col.f32.f16.f16.f32 {%f130655,%f130656,%f130657,%f130658}, {%r1,%r2}, {%r3}, {%f130655,%f130656,%f130657,%f130658};

	// end inline asm
	// begin inline asm
	mma.sync.aligned.m16n8k8.row.col.f32.f16.f16.f32 {%f130655,%f130656,%f130657,%f130658}, {%r1,%r2}, {%r3}, {%f130655,%f130656,%f130657,%f130658};

	// end inline asm
	// begin inline asm
	mma.sync.aligned.m16n8k8.row.col.f32.f16.f16.f32 {%f130655,%f130656,%f130657,%f130658}, {%r1,%r2}, {%r3}, {%f130655,%f130656,%f130657,%f130658};

	// end inline asm
	// begin inline asm
	mma.sync.aligned.m16n8k8.row.col.f32.f16.f16.f32 {%f130655,%f130656,%f130657,%f130658}, {%r1,%r2}, {%r3}, {%f130655,%f130656,%f130657,%f130658};

	// end inline asm
	// begin inline asm
	mma.sync.aligned.m16n8k8.row.col.f32.f16.f16.f32 {%f130655,%f130656,%f130657,%f130658}, {%r1,%r2}, {%r3}, {%f130655,%f130656,%f130657,%f130658};

	// end inline asm
	// begin inline asm
	mma.sync.aligned.m16n8k8.row.col.f32.f16.f16.f32 {%f130655,%f130656,%f130657,%f130658}, {%r1,%r2}, {%r3}, {%f130655,%f130656,%f130657,%f130658};

	// end inline asm
	// begin inline asm
	mma.sync.aligned.m16n8k8.row.col.f32.f16.f16.f32 {%f130655,%f130656,%f130657,%f130658}, {%r1,%r2}, {%r3}, {%f130655,%f130656,%f130657,%f130658};

	// end inline asm
	// begin inline asm
	mma.sync.aligned.m16n8k8.row.col.f32.f16.f16.f32 {%f130655,%f130656,%f130657,%f130658}, {%r1,%r2}, {%r3}, {%f130655,%f130656,%f130657,%f130658};

	// end inline asm
	// begin inline asm
	mma.sync.aligned.m16n8k8.row.col.f32.f16.f16.f32 {%f130655,%f130656,%f130657,%f130658}, {%r1,%r2}, {%r3}, {%f130655,%f130656,%f130657,%f130658};

	// end inline asm
	// begin inline asm
	mma.sync.aligned.m16n8k8.row.col.f32.f16.f16.f32 {%f130655,%f130656,%f130657,%f130658}, {%r1,%r2}, {%r3}, {%f130655,%f130656,%f130657,%f130658};

	// end inline asm
	// begin inline asm
	mma.sync.aligned.m16n8k8.row.col.f32.f16.f16.f32 {%f130655,%f130656,%f130657,%f130658}, {%r1,%r2}, {%r3}, {%f130655,%f130656,%f130657,%f130658};

	// end inline asm
	// begin inline asm
	mma.sync.aligned.m16n8k8.row.col.f32.f16.f16.f32 {%f130655,%f130656,%f130657,%f130658}, {%r1,%r2}, {%r3}, {%f130655,%f130656,%f130657,%f130658};

	// end inline asm
	// begin inline asm
	mma.sync.aligned.m16n8k8.row.col.f32.f16.f16.f32 {%f130655,%f130656,%f130657,%f130658}, {%r1,%r2}, {%r3}, {%f130655,%f130656,%f130657,%f130658};

	// end inline asm
	// begin inline asm
	mma.sync.aligned.m16n8k8.row.col.f32.f16.f16.f32 {%f130655,%f130656,%f130657,%f130658}, {%r1,%r2}, {%r3}, {%f130655,%f130656,%f130657,%f130658};

	// end inline asm
	// begin inline asm
	mma.sync.aligned.m16n8k8.row.col.f32.f16.f16.f32 {%f130655,%f130656,%f130657,%f130658}, {%r1,%r2}, {%r3}, {%f130655,%f130656,%f130657,%f130658};

	// end inline asm
	// begin inline asm
	mma.sync.aligned.m16n8k8.row.col.f32.f16.f16.f32 {%f130655,%f130656,%f130657,%f130658}, {%r1,%r2}, {%r3}, {%f130655,%f130656,%f130657,%f130658};

	// end inline asm
	// begin inline asm
	mma.sync.aligned.m16n8k8.row.col.f32.f16.f16.f32 {%f130655,%f130656,%f130657,%f130658}, {%r1,%r2}, {%r3}, {%f130655,%f130656,%f130657,%f130658};

	// end inline asm
	// begin inline asm
	mma.sync.aligned.m16n8k8.row.col.f32.f16.f16.f32 {%f130655,%f130656,%f130657,%f130658}, {%r1,%r2}, {%r3}, {%f130655,%f130656,%f130657,%f130658};

	// end inline asm
	// begin inline asm
	mma.sync.aligned.m16n8k8.row.col.f32.f16.f16.f32 {%f130655,%f130656,%f130657,%f130658}, {%r1,%r2}, {%r3}, {%f130655,%f130656,%f130657,%f130658};

	// end inline asm
	// begin inline asm
	mma.sync.aligned.m16n8k8.row.col.f32.f16.f16.f32 {%f130655,%f130656,%f130657,%f130658}, {%r1,%r2}, {%r3}, {%f130655,%f130656,%f130657,%f130658};

	// end inline asm
	// begin inline asm
	mma.sync.aligned.m16n8k8.row.col.f32.f16.f16.f32 {%f130655,%f130656,%f130657,%f130658}, {%r1,%r2}, {%r3}, {%f130655,%f130656,%f130657,%f130658};

	// end inline asm
	// begin inline asm
	mma.sync.aligned.m16n8k8.row.col.f32.f16.f16.f32 {%f130655,%f130656,%f130657,%f130658}, {%r1,%r2}, {%r3}, {%f130655,%f130656,%f130657,%f130658};

	// end inline asm
	// begin inline asm
	mma.sync.aligned.m16n8k8.row.col.f32.f16.f16.f32 {%f130655,%f130656,%f130657,%f130658}, {%r1,%r2}, {%r3}, {%f130655,%f130656,%f130657,%f130658};

	// end inline asm
	// begin inline asm
	mma.sync.aligned.m16n8k8.row.col.f32.f16.f16.f32 {%f130655,%f130656,%f130657,%f130658}, {%r1,%r2}, {%r3}, {%f130655,%f130656,%f130657,%f130658};

	// end inline asm
	// begin inline asm
	mma.sync.aligned.m16n8k8.row.col.f32.f16.f16.f32 {%f130655,%f130656,%f130657,%f130658}, {%r1,%r2}, {%r3}, {%f130655,%f130656,%f130657,%f130658};

	// end inline asm
	// begin inline asm
	mma.sync.aligned.m16n8k8.row.col.f32.f16.f16.f32 {%f130655,%f130656,%f130657,%f130658}, {%r1,%r2}, {%r3}, {%f130655,%f130656,%f130657,%f130658};

	// end inline asm
	// begin inline asm
	mma.sync.aligned.m16n8k8.row.col.f32.f16.f16.f32 {%f130655,%f130656,%f130657,%f130658}, {%r1,%r2}, {%r3}, {%f130655,%f130656,%f130657,%f130658};

	// end inline asm
	// begin inline asm
	mma.sync.aligned.m16n8k8.row.col.f32.f16.f16.f32 {%f130655,%f130656,%f130657,%f130658}, {%r1,%r2}, {%r3}, {%f130655,%f130656,%f130657,%f130658};

	// end inline asm
	// begin inline asm
	mma.sync.aligned.m16n8k8.row.col.f32.f16.f16.f32 {%f130655,%f130656,%f130657,%f130658}, {%r1,%r2}, {%r3}, {%f130655,%f130656,%f130657,%f130658};

	// end inline asm
	// begin inline asm
	mma.sync.aligned.m16n8k8.row.col.f32.f16.f16.f32 {%f130655,%f130656,%f130657,%f130658}, {%r1,%r2}, {%r3}, {%f130655,%f130656,%f130657,%f130658};

	// end inline asm
	// begin inline asm
	mma.sync.aligned.m16n8k8.row.col.f32.f16.f16.f32 {%f130655,%f130656,%f130657,%f130658}, {%r1,%r2}, {%r3}, {%f130655,%f130656,%f130657,%f130658};

	// end inline asm
	// begin inline asm
	mma.sync.aligned.m16n8k8.row.col.f32.f16.f16.f32 {%f130655,%f130656,%f130657,%f130658}, {%r1,%r2}, {%r3}, {%f130655,%f130656,%f130657,%f130658};

	// end inline asm
	// begin inline asm
	mma.sync.aligned.m16n8k8.row.col.f32.f16.f16.f32 {%f130655,%f130656,%f130657,%f130658}, {%r1,%r2}, {%r3}, {%f130655,%f130656,%f130657,%f130658};

	// end inline asm
	// begin inline asm
	mma.sync.aligned.m16n8k8.row.col.f32.f16.f16.f32 {%f130655,%f130656,%f130657,%f130658}, {%r1,%r2}, {%r3}, {%f130655,%f130656,%f130657,%f130658};

	// end inline asm
	// begin inline asm
	mma.sync.aligned.m16n8k8.row.col.f32.f16.f16.f32 {%f130655,%f130656,%f130657,%f130658}, {%r1,%r2}, {%r3}, {%f130655,%f130656,%f130657,%f130658};

	// end inline asm
	// begin inline asm
	mma.sync.aligned.m16n8k8.row.col.f32.f16.f16.f32 {%f130655,%f130656,%f130657,%f130658}, {%r1,%r2}, {%r3}, {%f130655,%f130656,%f130657,%f130658};

	// end inline asm
	// begin inline asm
	mma.sync.aligned.m16n8k8.row.col.f32.f16.f16.f32 {%f130655,%f130656,%f130657,%f130658}, {%r1,%r2}, {%r3}, {%f130655,%f130656,%f130657,%f130658};

	// end inline asm
	// begin inline asm
	mma.sync.aligned.m16n8k8.row.col.f32.f16.f16.f32 {%f130655,%f130656,%f130657,%f130658}, {%r1,%r2}, {%r3}, {%f130655,%f130656,%f130657,%f130658};

	// end inline asm
	// begin inline asm
	mma.sync.aligned.m16n8k8.row.col.f32.f16.f16.f32 {%f130655,%f130656,%f130657,%f130658}, {%r1,%r2}, {%r3}, {%f130655,%f130656,%f130657,%f130658};

	// end inline asm
	// begin inline asm
	mma.sync.aligned.m16n8k8.row.col.f32.f16.f16.f32 {%f130655,%f130656,%f130657,%f130658}, {%r1,%r2}, {%r3}, {%f130655,%f130656,%f130657,%f130658};

	// end inline asm
	// begin inline asm
	mma.sync.aligned.m16n8k8.row.col.f32.f16.f16.f32 {%f130655,%f130656,%f130657,%f130658}, {%r1,%r2}, {%r3}, {%f130655,%f130656,%f130657,%f130658};

	// end inline asm
	// begin inline asm
	mma.sync.aligned.m16n8k8.row.col.f32.f16.f16.f32 {%f130655,%f130656,%f130657,%f130658}, {%r1,%r2}, {%r3}, {%f130655,%f130656,%f130657,%f130658};

	// end inline asm
	// begin inline asm
	mma.sync.aligned.m16n8k8.row.col.f32.f16.f16.f32 {%f130655,%f130656,%f130657,%f130658}, {%r1,%r2}, {%r3}, {%f130655,%f130656,%f130657,%f130658};

	// end inline asm
	// begin inline asm
	mma.sync.aligned.m16n8k8.row.col.f32.f16.f16.f32 {%f130655,%f130656,%f130657,%f130658}, {%r1,%r2}, {%r3}, {%f130655,%f130656,%f130657,%f130658};

	// end inline asm
	// begin inline asm
	mma.sync.aligned.m16n8k8.row.col.f32.f16.f16.f32 {%f130655,%f130656,%f130657,%f130658}, {%r1,%r2}, {%r3}, {%f130655,%f130656,%f130657,%f130658};

	// end inline asm
	// begin inline asm
	mma.sync.aligned.m16n8k8.row.col.f32.f16.f16.f32 {%f130655,%f130656,%f130657,%f130658}, {%r1,%r2}, {%r3}, {%f130655,%f130656,%f130657,%f130658};

	// end inline asm
	// begin inline asm
	mma.sync.aligned.m16n8k8.row.col.f32.f16.f16.f32 {%f130655,%f130656,%f130657,%f130658}, {%r1,%r2}, {%r3}, {%f130655,%f130656,%f130657,%f130658};

	// end inline asm
	// begin inline asm
	mma.sync.aligned.m16n8k8.row.col.f32.f16.f16.f32 {%f130655,%f130656,%f130657,%f130658}, {%r1,%r2}, {%r3}, {%f130655,%f130656,%f130657,%f130658};

	// end inline asm
	// begin inline asm
	mma.sync.aligned.m16n8k8.row.col.f32.f16.f16.f32 {%f130655,%f130656,%f130657,%f130658}, {%r1,%r2}, {%r3}, {%f130655,%f130656,%f130657,%f130658};

	// end inline asm
	// begin inline asm
	mma.sync.aligned.m16n8k8.row.col.f32.f16.f16.f32 {%f130655,%f130656,%f130657,%f130658}, {%r1,%r2}, {%r3}, {%f130655,%f130656,%f130657,%f130658};

	// end inline asm
	// begin inline asm
	mma.sync.aligned.m16n8k8.row.col.f32.f16.f16.f32 {%f130655,%f130656,%f130657,%f130658}, {%r1,%r2}, {%r3}, {%f130655,%f130656,%f130657,%f130658};

	// end inline asm
	// begin inline asm
	mma.sync.aligned.m16n8k8.row.col.f32.f16.f16.f32 {%f130655,%f130656,%f130657,%f130658}, {%r1,%r2}, {%r3}, {%f130655,%f130656,%f130657,%f130658};

	// end inline asm
	// begin inline asm
	mma.sync.aligned.m16n8k8.row.col.f32.f16.f16.f32 {%f130655,%f130656,%f130657,%f130658}, {%r1,%r2}, {%r3}, {%f130655,%f130656,%f130657,%f130658};

	// end inline asm
	// begin inline asm
	mma.sync.aligned.m16n8k8.row.col.f32.f16.f16.f32 {%f130655,%f130656,%f130657,%f130658}, {%r1,%r2}, {%r3}, {%f130655,%f130656,%f130657,%f130658};

	// end inline asm
	// begin inline asm
	mma.sync.aligned.m16n8k8.row.col.f32.f16.f16.f32 {%f130655,%f130656,%f130657,%f130658}, {%r1,%r2}, {%r3}, {%f130655,%f130656,%f130657,%f130658};

	// end inline asm
	// begin inline asm
	mma.sync.aligned.m16n8k8.row.col.f32.f16.f16.f32 {%f130655,%f130656,%f130657,%f130658}, {%r1,%r2}, {%r3}, {%f130655,%f130656,%f130657,%f130658};

	// end inline asm
	// begin inline asm
	mma.sync.aligned.m16n8k8.row.col.f32.f16.f16.f32 {%f130655,%f130656,%f130657,%f130658}, {%r1,%r2}, {%r3}, {%f130655,%f130656,%f130657,%f130658};

	// end inline asm
	// begin inline asm
	mma.sync.aligned.m16n8k8.row.col.f32.f16.f16.f32 {%f130655,%f130656,%f130657,%f130658}, {%r1,%r2}, {%r3}, {%f130655,%f130656,%f130657,%f130658};

	// end inline asm
	// begin inline asm
	mma.sync.aligned.m16n8k8.row.col.f32.f16.f16.f32 {%f130655,%f130656,%f130657,%f130658}, {%r1,%r2}, {%r3}, {%f130655,%f130656,%f130657,%f130658};

	// end inline asm
	// begin inline asm
	mma.sync.aligned.m16n8k8.row.col.f32.f16.f16.f32 {%f130655,%f130656,%f130657,%f130658}, {%r1,%r2}, {%r3}, {%f130655,%f130656,%f130657,%f130658};

	// end inline asm
	// begin inline asm
	mma.sync.aligned.m16n8k8.row.col.f32.f16.f16.f32 {%f130655,%f130656,%f130657,%f130658}, {%r1,%r2}, {%r3}, {%f130655,%f130656,%f130657,%f130658};

	// end inline asm
	// begin inline asm
	mma.sync.aligned.m16n8k8.row.col.f32.f16.f16.f32 {%f130655,%f130656,%f130657,%f130658}, {%r1,%r2}, {%r3}, {%f130655,%f130656,%f130657,%f130658};

	// end inline asm
	// begin inline asm
	mma.sync.aligned.m16n8k8.row.col.f32.f16.f16.f32 {%f130655,%f130656,%f130657,%f130658}, {%r1,%r2}, {%r3}, {%f130655,%f130656,%f130657,%f130658};

	// end inline asm
	// begin inline asm
	mma.sync.aligned.m16n8k8.row.col.f32.f16.f16.f32 {%f130655,%f130656,%f130657,%f130658}, {%r1,%r2}, {%r3}, {%f130655,%f130656,%f130657,%f130658};

	// end inline asm
	// begin inline asm
	mma.sync.aligned.m16n8k8.row.col.f32.f16.f16.f32 {%f130655,%f130656,%f130657,%f130658}, {%r1,%r2}, {%r3}, {%f130655,%f130656,%f130657,%f130658};

	// end inline asm
	// begin inline asm
	mma.sync.aligned.m16n8k8.row.col.f32.f16.f16.f32 {%f130655,%f130656,%f130657,%f130658}, {%r1,%r2}, {%r3}, {%f130655,%f130656,%f130657,%f130658};

	// end inline asm
	// begin inline asm
	mma.sync.aligned.m16n8k8.row.col.f32.f16.f16.f32 {%f130655,%f130656,%f130657,%f130658}, {%r1,%r2}, {%r3}, {%f130655,%f130656,%f130657,%f130658};

	// end inline asm
	// begin inline asm
	mma.sync.aligned.m16n8k8.row.col.f32.f16.f16.f32 {%f130655,%f130656,%f130657,%f130658}, {%r1,%r2}, {%r3}, {%f130655,%f130656,%f130657,%f130658};

	// end inline asm
	// begin inline asm
	mma.sync.aligned.m16n8k8.row.col.f32.f16.f16.f32 {%f130655,%f130656,%f130657,%f130658}, {%r1,%r2}, {%r3}, {%f130655,%f130656,%f130657,%f130658};

	// end inline asm
	// begin inline asm
	mma.sync.aligned.m16n8k8.row.col.f32.f16.f16.f32 {%f130655,%f130656,%f130657,%f130658}, {%r1,%r2}, {%r3}, {%f130655,%f130656,%f130657,%f130658};

	// end inline asm
	// begin inline asm
	mma.sync.aligned.m16n8k8.row.col.f32.f16.f16.f32 {%f130655,%f130656,%f130657,%f130658}, {%r1,%r2}, {%r3}, {%f130655,%f130656,%f130657,%f130658};

	// end inline asm
	// begin inline asm
	mma.sync.aligned.m16n8k8.row.col.f32.f16.f16.f32 {%f130655,%f130656,%f130657,%f130658}, {%r1,%r2}, {%r3}, {%f130655,%f130656,%f130657,%f130658};

	// end inline asm
	// begin inline asm
	mma.sync.aligned.m16n8k8.row.col.f32.f16.f16.f32 {%f130655,%f130656,%f130657,%f130658}, {%r1,%r2}, {%r3}, {%f130655,%f130656,%f130657,%f130658};

	// end inline asm
	mov.f32 	%f133498, %f130658;
	mov.f32 	%f133495, %f130655;
	mov.f32 	%f133497, %f130657;
	mov.f32 	%f133496, %f130656;
	// begin inline asm
	mma.sync.aligned.m16n8k8.row.col.f32.f16.f16.f32 {%f133495,%f133496,%f133497,%f133498}, {%r1,%r2}, {%r3}, {%f133495,%f133496,%f133497,%f133498};

	// end inline asm
	// begin inline asm
	mma.sync.aligned.m16n8k8.row.col.f32.f16.f16.f32 {%f133495,%f133496,%f133497,%f133498}, {%r1,%r2}, {%r3}, {%f133495,%f133496,%f133497,%f133498};

	// end inline asm
	// begin inline asm
	mma.sync.aligned.m16n8k8.row.col.f32.f16.f16.f32 {%f133495,%f133496,%f133497,%f133498}, {%r1,%r2}, {%r3}, {%f133495,%f133496,%f133497,%f133498};

	// end inline asm
	// begin inline asm
	mma.sync.aligned.m16n8k8.row.col.f32.f16.f16.f32 {%f133495,%f133496,%f133497,%f133498}, {%r1,%r2}, {%r3}, {%f133495,%f133496,%f133497,%f133498};

	// end inline asm
	// begin inline asm
	mma.sync.aligned.m16n8k8.row.col.f32.f16.f16.f32 {%f133495,%f133496,%f133497,%f133498}, {%r1,%r2}, {%r3}, {%f133495,%f133496,%f133497,%f133498};

	// end inline asm
	// begin inline asm
	mma.sync.aligned.m16n8k8.row.col.f32.f16.f16.f32 {%f133495,%f133496,%f133497,%f133498}, {%r1,%r2}, {%r3}, {%f133495,%f133496,%f133497,%f133498};

	// end inline asm
	// begin inline asm
	mma.sync.aligned.m16n8k8.row.col.f32.f16.f16.f32 {%f133495,%f133496,%f133497,%f133498}, {%r1,%r2}, {%r3}, {%f133495,%f133496,%f133497,%f133498};

	// end inline asm
	// begin inline asm
	mma.sync.aligned.m16n8k8.row.col.f32.f16.f16.f32 {%f133495,%f133496,%f133497,%f133498}, {%r1,%r2}, {%r3}, {%f133495,%f133496,%f133497,%f133498};

	// end inline asm
	// begin inline asm
	mma.sync.aligned.m16n8k8.row.col.f32.f16.f16.f32 {%f133495,%f133496,%f133497,%f133498}, {%r1,%r2}, {%r3}, {%f133495,%f133496,%f133497,%f133498};

	// end inline asm
	// begin inline asm
	mma.sync.aligned.m16n8k8.row.col.f32.f16.f16.f32 {%f133495,%f133496,%f133497,%f133498}, {%r1,%r2}, {%r3}, {%f133495,%f133496,%f133497,%f133498};

	// end inline asm
	// begin inline asm
	mma.sync.aligned.m16n8k8.row.col.f32.f16.f16.f32 {%f133495,%f133496,%f133497,%f133498}, {%r1,%r2}, {%r3}, {%f133495,%f133496,%f133497,%f133498};

	// end inline asm
	// begin inline asm
	mma.sync.aligned.m16n8k8.row.col.f32.f16.f16.f32 {%f133495,%f133496,%f133497,%f133498}, {%r1,%r2}, {%r3}, {%f133495,%f133496,%f133497,%f133498};

	// end inline asm
	// begin inline asm
	mma.sync.aligned.m16n8k8.row.col.f32.f16.f16.f32 {%f133495,%f133496,%f133497,%f133498}, {%r1,%r2}, {%r3}, {%f133495,%f133496,%f133497,%f133498};

	// end inline asm
	// begin inline asm
	mma.sync.aligned.m16n8k8.row.col.f32.f16.f16.f32 {%f133495,%f133496,%f133497,%f133498}, {%r1,%r2}, {%r3}, {%f133495,%f133496,%f133497,%f133498};

	// end inline asm
	// begin inline asm
	mma.sync.aligned.m16n8k8.row.col.f32.f16.f16.f32 {%f133495,%f133496,%f133497,%f133498}, {%r1,%r2}, {%r3}, {%f133495,%f133496,%f133497,%f133498};

	// end inline asm
	// begin inline asm
	mma.sync.aligned.m16n8k8.row.col.f32.f16.f16.f32 {%f133495,%f133496,%f133497,%f133498}, {%r1,%r2}, {%r3}, {%f133495,%f133496,%f133497,%f133498};

	// end inline asm
	// begin inline asm
	mma.sync.aligned.m16n8k8.row.col.f32.f16.f16.f32 {%f133495,%f133496,%f133497,%f133498}, {%r1,%r2}, {%r3}, {%f133495,%f133496,%f133497,%f133498};

	// end inline asm
	// begin inline asm
	mma.sync.aligned.m16n8k8.row.col.f32.f16.f16.f32 {%f133495,%f133496,%f133497,%f133498}, {%r1,%r2}, {%r3}, {%f133495,%f133496,%f133497,%f133498};

	// end inline asm
	// begin inline asm
	mma.sync.aligned.m16n8k8.row.col.f32.f16.f16.f32 {%f133495,%f133496,%f133497,%f133498}, {%r1,%r2}, {%r3}, {%f133495,%f133496,%f133497,%f133498};

	// end inline asm
	// begin inline asm
	mma.sync.aligned.m16n8k8.row.col.f32.f16.f16.f32 {%f133495,%f133496,%f133497,%f133498}, {%r1,%r2}, {%r3}, {%f133495,%f133496,%f133497,%f133498};

	// end inline asm
	// begin inline asm
	mma.sync.aligned.m16n8k8.row.col.f32.f16.f16.f32 {%f133495,%f133496,%f133497,%f133498}, {%r1,%r2}, {%r3}, {%f133495,%f133496,%f133497,%f133498};

	// end inline asm
	// begin inline asm
	mma.sync.aligned.m16n8k8.row.col.f32.f16.f16.f32 {%f133495,%f133496,%f133497,%f133498}, {%r1,%r2}, {%r3}, {%f133495,%f133496,%f133497,%f133498};

	// end inline asm
	// begin inline asm
	mma.sync.aligned.m16n8k8.row.col.f32.f16.f16.f32 {%f133495,%f133496,%f133497,%f133498}, {%r1,%r2}, {%r3}, {%f133495,%f133496,%f133497,%f133498};

	// end inline asm
	// begin inline asm
	mma.sync.aligned.m16n8k8.row.col.f32.f16.f16.f32 {%f133495,%f133496,%f133497,%f133498}, {%r1,%r2}, {%r3}, {%f133495,%f133496,%f133497,%f133498};

	// end inline asm
	// begin inline asm
	mma.sync.aligned.m16n8k8.row.col.f32.f16.f16.f32 {%f133495,%f133496,%f133497,%f133498}, {%r1,%r2}, {%r3}, {%f133495,%f133496,%f133497,%f133498};

	// end inline asm
	// begin inline asm
	mma.sync.aligned.m16n8k8.row.col.f32.f16.f16.f32 {%f133495,%f133496,%f133497,%f133498}, {%r1,%r2}, {%r3}, {%f133495,%f133496,%f133497,%f133498};

	// end inline asm
	// begin inline asm
	mma.sync.aligned.m16n8k8.row.col.f32.f16.f16.f32 {%f133495,%f133496,%f133497,%f133498}, {%r1,%r2}, {%r3}, {%f133495,%f133496,%f133497,%f133498};

	// end inline asm
	// begin inline asm
	mma.sync.aligned.m16n8k8.row.col.f32.f16.f16.f32 {%f133495,%f133496,%f133497,%f133498}, {%r1,%r2}, {%r3}, {%f133495,%f133496,%f133497,%f133498};

	// end inline asm
	// begin inline asm
	mma.sync.aligned.m16n8k8.row.col.f32.f16.f16.f32 {%f133495,%f133496,%f133497,%f133498}, {%r1,%r2}, {%r3}, {%f133495,%f133496,%f133497,%f133498};

	// end inline asm
	// begin inline asm
	mma.sync.aligned.m16n8k8.row.col.f32.f16.f16.f32 {%f133495,%f133496,%f133497,%f133498}, {%r1,%r2}, {%r3}, {%f133495,%f133496,%f133497,%f133498};

	// end inline asm
	// begin inline asm
	mma.sync.aligned.m16n8k8.row.col.f32.f16.f16.f32 {%f133495,%f133496,%f133497,%f133498}, {%r1,%r2}, {%r3}, {%f133495,%f133496,%f133497,%f133498};

	// end inline asm
	// begin inline asm
	mma.sync.aligned.m16n8k8.row.col.f32.f16.f16.f32 {%f133495,%f133496,%f133497,%f133498}, {%r1,%r2}, {%r3}, {%f133495,%f133496,%f133497,%f133498};

	// end inline asm
	// begin inline asm
	mma.sync.aligned.m16n8k8.row.col.f32.f16.f16.f32 {%f133495,%f133496,%f133497,%f133498}, {%r1,%r2}, {%r3}, {%f133495,%f133496,%f133497,%f133498};

	// end inline asm
	// begin inline asm
	mma.sync.aligned.m16n8k8.row.col.f32.f16.f16.f32 {%f133495,%f133496,%f133497,%f133498}, {%r1,%r2}, {%r3}, {%f133495,%f133496,%f133497,%f133498};

	// end inline asm
	// begin inline asm
	mma.sync.aligned.m16n8k8.row.col.f32.f16.f16.f32 {%f133495,%f133496,%f133497,%f133498}, {%r1,%r2}, {%r3}, {%f133495,%f133496,%f133497,%f133498};

	// end inline asm
	// begin inline asm
	mma.sync.aligned.m16n8k8.row.col.f32.f16.f16.f32 {%f133495,%f133496,%f133497,%f133498}, {%r1,%r2}, {%r3}, {%f133495,%f133496,%f133497,%f133498};

	// end inline asm
	// begin inline asm
	mma.sync.aligned.m16n8k8.row.col.f32.f16.f16.f32 {%f133495,%f133496,%f133497,%f133498}, {%r1,%r2}, {%r3}, {%f133495,%f133496,%f133497,%f133498};

	// end inline asm
	// begin inline asm
	mma.sync.aligned.m16n8k8.row.col.f32.f16.f16.f32 {%f133495,%f133496,%f133497,%f133498}, {%r1,%r2}, {%r3}, {%f133495,%f133496,%f133497,%f133498};

	// end inline asm
	// begin inline asm
	mma.sync.aligned.m16n8k8.row.col.f32.f16.f16.f32 {%f133495,%f133496,%f133497,%f133498}, {%r1,%r2}, {%r3}, {%f133495,%f133496,%f133497,%f133498};

	// end inline asm
	// begin inline asm
	mma.sync.aligned.m16n8k8.row.col.f32.f16.f16.f32 {%f133495,%f133496,%f133497,%f133498}, {%r1,%r2}, {%r3}, {%f133495,%f133496,%f133497,%f133498};

	// end inline asm
	// begin inline asm
	mma.sync.aligned.m16n8k8.row.col.f32.f16.f16.f32 {%f133495,%f133496,%f133497,%f133498}, {%r1,%r2}, {%r3}, {%f133495,%f133496,%f133497,%f133498};

	// end inline asm
	// begin inline asm
	mma.sync.aligned.m16n8k8.row.col.f32.f16.f16.f32 {%f133495,%f133496,%f133497,%f133498}, {%r1,%r2}, {%r3}, {%f133495,%f133496,%f133497,%f133498};

	// end inline asm
	// begin inline asm
	mma.sync.aligned.m16n8k8.row.col.f32.f16.f16.f32 {%f133495,%f133496,%f133497,%f133498}, {%r1,%r2}, {%r3}, {%f133495,%f133496,%f133497,%f133498};

	// end inline asm
	// begin inline asm
	mma.sync.aligned.m16n8k8.row.col.f32.f16.f16.f32 {%f133495,%f133496,%f133497,%f133498}, {%r1,%r2}, {%r3}, {%f133495,%f133496,%f133497,%f133498};

	// end inline asm
	// begin inline asm
	mma.sync.aligned.m16n8k8.row.col.f32.f16.f16.f32 {%f133495,%f133496,%f133497,%f133498}, {%r1,%r2}, {%r3}, {%f133495,%f133496,%f133497,%f133498};

	// end inline asm
	// begin inline asm
	mma.sync.aligned.m16n8k8.row.col.f32.f16.f16.f32 {%f133495,%f133496,%f133497,%f133498}, {%r1,%r2}, {%r3}, {%f133495,%f133496,%f133497,%f133498};

	// end inline asm
	// begin inline asm
	mma.sync.aligned.m16n8k8.row.col.f32.f16.f16.f32 {%f133495,%f133496,%f133497,%f133498}, {%r1,%r2}, {%r3}, {%f133495,%f133496,%f133497,%f133498};

	// end inline asm
	// begin inline asm
	mma.sync.aligned.m16n8k8.row.col.f32.f16.f16.f32 {%f133495,%f133496,%f133497,%f133498}, {%r1,%r2}, {%r3}, {%f133495,%f133496,%f133497,%f133498};

	// end inline asm
	// begin inline asm
	mma.sync.aligned.m16n8k8.row.col.f32.f16.f16.f32 {%f133495,%f133496,%f133497,%f133498}, {%r1,%r2}, {%r3}, {%f133495,%f133496,%f133497,%f133498};

	// end inline asm
	// begin inline asm
	mma.sync.aligned.m16n8k8.row.col.f32.f16.f16.f32 {%f133495,%f133496,%f133497,%f133498}, {%r1,%r2}, {%r3}, {%f133495,%f133496,%f133497,%f133498};

	// end inline asm
	// begin inline asm
	mma.sync.aligned.m16n8k8.row.col.f32.f16.f16.f32 {%f133495,%f133496,%f133497,%f133498}, {%r1,%r2}, {%r3}, {%f133495,%f133496,%f133497,%f133498};

	// end inline asm
	// begin inline asm
	mma.sync.aligned.m16n8k8.row.col.f32.f16.f16.f32 {%f133495,%f133496,%f133497,%f133498}, {%r1,%r2}, {%r3}, {%f133495,%f133496,%f133497,%f133498};

	// end inline asm
	// begin inline asm
	mma.sync.aligned.m16n8k8.row.col.f32.f16.f16.f32 {%f133495,%f133496,%f133497,%f133498}, {%r1,%r2}, {%r3}, {%f133495,%f133496,%f133497,%f133498};

	// end inline asm
	// begin inline asm
	mma.sync.aligned.m16n8k8.row.col.f32.f16.f16.f32 {%f133495,%f133496,%f133497,%f133498}, {%r1,%r2}, {%r3}, {%f133495,%f133496,%f133497,%f133498};

	// end inline asm
	// begin inline asm
	mma.sync.aligned.m16n8k8.row.col.f32.f16.f16.f32 {%f133495,%f133496,%f133497,%f133498}, {%r1,%r2}, {%r3}, {%f133495,%f133496,%f133497,%f133498};

	// end inline asm
	// begin inline asm
	mma.sync.aligned.m16n8k8.row.col.f32.f16.f16.f32 {%f133495,%f133496,%f133497,%f133498}, {%r1,%r2}, {%r3}, {%f133495,%f133496,%f133497,%f133498};

	// end inline asm
	// begin inline asm
	mma.sync.aligned.m16n8k8.row.col.f32.f16.f16.f32 {%f133495,%f133496,%f133497,%f133498}, {%r1,%r2}, {%r3}, {%f133495,%f133496,%f133497,%f133498};

	// end inline asm
	// begin inline asm
	mma.sync.aligned.m16n8k8.row.col.f32.f16.f16.f32 {%f133495,%f133496,%f133497,%f133498}, {%r1,%r2}, {%r3}, {%f133495,%f133496,%f133497,%f133498};

	// end inline asm
	// begin inline asm
	mma.sync.aligned.m16n8k8.row.col.f32.f16.f16.f32 {%f133495,%f133496,%f133497,%f133498}, {%r1,%r2}, {%r3}, {%f133495,%f133496,%f133497,%f133498};

	// end inline asm
	// begin inline asm
	mma.sync.aligned.m16n8k8.row.col.f32.f16.f16.f32 {%f133495,%f133496,%f133497,%f133498}, {%r1,%r2}, {%r3}, {%f133495,%f133496,%f133497,%f133498};

	// end inline asm
	// begin inline asm
	mma.sync.aligned.m16n8k8.row.col.f32.f16.f16.f32 {%f133495,%f133496,%f133497,%f133498}, {%r1,%r2}, {%r3}, {%f133495,%f133496,%f133497,%f133498};

	// end inline asm
	// begin inline asm
	mma.sync.aligned.m16n8k8.row.col.f32.f16.f16.f32 {%f133495,%f133496,%f133497,%f133498}, {%r1,%r2}, {%r3}, {%f133495,%f133496,%f133497,%f133498};

	// end inline asm
	// begin inline asm
	mma.sync.aligned.m16n8k8.row.col.f32.f16.f16.f32 {%f133495,%f133496,%f133497,%f133498}, {%r1,%r2}, {%r3}, {%f133495,%f133496,%f133497,%f133498};

	// end inline asm
	// begin inline asm
	mma.sync.aligned.m16n8k8.row.col.f32.f16.f16.f32 {%f133495,%f133496,%f133497,%f133498}, {%r1,%r2}, {%r3}, {%f133495,%f133496,%f133497,%f133498};

	// end inline asm
	// begin inline asm
	mma.sync.aligned.m16n8k8.row.col.f32.f16.f16.f32 {%f133495,%f133496,%f133497,%f133498}, {%r1,%r2}, {%r3}, {%f133495,%f133496,%f133497,%f133498};

	// end inline asm
	// begin inline asm
	mma.sync.aligned.m16n8k8.row.col.f32.f16.f16.f32 {%f133495,%f133496,%f133497,%f133498}, {%r1,%r2}, {%r3}, {%f133495,%f133496,%f133497,%f133498};

	// end inline asm
	// begin inline asm
	mma.sync.aligned.m16n8k8.row.col.f32.f16.f16.f32 {%f133495,%f133496,%f133497,%f133498}, {%r1,%r2}, {%r3}, {%f133495,%f133496,%f133497,%f133498};

	// end inline asm
	// begin inline asm
	mma.sync.aligned.m16n8k8.row.col.f32.f16.f16.f32 {%f133495,%f133496,%f133497,%f133498}, {%r1,%r2}, {%r3}, {%f133495,%f133496,%f133497,%f133498};

	// end inline asm
	// begin inline asm
	mma.sync.aligned.m16n8k8.row.col.f32.f16.f16.f32 {%f133495,%f133496,%f133497,%f133498}, {%r1,%r2}, {%r3}, {%f133495,%f133496,%f133497,%f133498};

	// end inline asm
	// begin inline asm
	mma.sync.aligned.m16n8k8.row.col.f32.f16.f16.f32 {%f133495,%f133496,%f133497,%f133498}, {%r1,%r2}, {%r3}, {%f133495,%f133496,%f133497,%f133498};

	// end inline asm
	// begin inline asm
	mma.sync.aligned.m16n8k8.row.col.f32.f16.f16.f32 {%f133495,%f133496,%f133497,%f133498}, {%r1,%r2}, {%r3}, {%f133495,%f133496,%f133497,%f133498};

	// end inline asm
	// begin inline asm
	mma.sync.aligned.m16n8k8.row.col.f32.f16.f16.f32 {%f133495,%f133496,%f133497,%f133498}, {%r1,%r2}, {%r3}, {%f133495,%f133496,%f133497,%f133498};

	// end inline asm
	// begin inline asm
	mma.sync.aligned.m16n8k8.row.col.f32.f16.f16.f32 {%f133495,%f133496,%f133497,%f133498}, {%r1,%r2}, {%r3}, {%f133495,%f133496,%f133497,%f133498};

	// end inline asm
	// begin inline asm
	mma.sync.aligned.m16n8k8.row.col.f32.f16.f16.f32 {%f133495,%f133496,%f133497,%f133498}, {%r1,%r2}, {%r3}, {%f133495,%f133496,%f133497,%f133498};

	// end inline asm
	// begin inline asm
	mma.sync.aligned.m16n8k8.row.col.f32.f16.f16.f32 {%f133495,%f133496,%f133497,%f133498}, {%r1,%r2}, {%r3}, {%f133495,%f133496,%f133497,%f133498};

	// end inline asm
	// begin inline asm
	mma.sync.aligned.m16n8k8.row.col.f32.f16.f16.f32 {%f133495,%f133496,%f133497,%f133498}, {%r1,%r2}, {%r3}, {%f133495,%f133496,%f133497,%f133498};

	// end inline asm
	// begin inline asm
	mma.sync.aligned.m16n8k8.row.col.f32.f16.f16.f32 {%f133495,%f133496,%f133497,%f133498}, {%r1,%r2}, {%r3}, {%f133495,%f133496,%f133497,%f133498};

	// end inline asm
	// begin inline asm
	mma.sync.aligned.m16n8k8.row.col.f32.f16.f16.f32 {%f133495,%f133496,%f133497,%f133498}, {%r1,%r2}, {%r3}, {%f133495,%f133496,%f133497,%f133498};

	// end inline asm
	// begin inline asm
	mma.sync.aligned.m16n8k8.row.col.f32.f16.f16.f32 {%f133495,%f133496,%f133497,%f133498}, {%r1,%r2}, {%r3}, {%f133495,%f133496,%f133497,%f133498};

	// end inline asm
	// begin inline asm
	mma.sync.aligned.m16n8k8.row.col.f32.f16.f16.f32 {%f133495,%f133496,%f133497,%f133498}, {%r1,%r2}, {%r3}, {%f133495,%f133496,%f133497,%f133498};

	// end inline asm
	// begin inline asm
	mma.sync.aligned.m16n8k8.row.col.f32.f16.f16.f32 {%f133495,%f133496,%f133497,%f133498}, {%r1,%r2}, {%r3}, {%f133495,%f133496,%f133497,%f133498};

	// end inline asm
	// begin inline asm
	mma.sync.aligned.m16n8k8.row.col.f32.f16.f16.f32 {%f133495,%f133496,%f133497,%f133498}, {%r1,%r2}, {%r3}, {%f133495,%f133496,%f133497,%f133498};

	// end inline asm
	// begin inline asm
	mma.sync.aligned.m16n8k8.row.col.f32.f16.f16.f32 {%f133495,%f133496,%f133497,%f133498}, {%r1,%r2}, {%r3}, {%f133495,%f133496,%f133497,%f133498};

	// end inline asm
	// begin inline asm
	mma.sync.aligned.m16n8k8.row.col.f32.f16.f16.f32 {%f133495,%f133496,%f133497,%f133498}, {%r1,%r2}, {%r3}, {%f133495,%f133496,%f133497,%f133498};

	// end inline asm
	// begin inline asm
	mma.sync.aligned.m16n8k8.row.col.f32.f16.f16.f32 {%f133495,%f133496,%f133497,%f133498}, {%r1,%r2}, {%r3}, {%f133495,%f133496,%f133497,%f133498};

	// end inline asm
	// begin inline asm
	mma.sync.aligned.m16n8k8.row.col.f32.f16.f16.f32 {%f133495,%f133496,%f133497,%f133498}, {%r1,%r2}, {%r3}, {%f133495,%f133496,%f133497,%f133498};

	// end inline asm
	// begin inline asm
	mma.sync.aligned.m16n8k8.row.col.f32.f16.f16.f32 {%f133495,%f133496,%f133497,%f133498}, {%r1,%r2}, {%r3}, {%f133495,%f133496,%f133497,%f133498};

	// end inline asm
	// begin inline asm
	mma.sync.aligned.m16n8k8.row.col.f32.f16.f16.f32 {%f133495,%f133496,%f133497,%f133498}, {%r1,%r2}, {%r3}, {%f133495,%f133496,%f133497,%f133498};

	// end inline asm
	// begin inline asm
	mma.sync.aligned.m16n8k8.row.col.f32.f16.f16.f32 {%f133495,%f133496,%f133497,%f133498}, {%r1,%r2}, {%r3}, {%f133495,%f133496,%f133497,%f133498};

	// end inline asm
	// begin inline asm
	mma.sync.aligned.m16n8k8.row.col.f32.f16.f16.f32 {%f133495,%f133496,%f133497,%f133498}, {%r1,%r2}, {%r3}, {%f133495,%f133496,%f133497,%f133498};

	// end inline asm
	// begin inline asm
	mma.sync.aligned.m16n8k8.row.col.f32.f16.f16.f32 {%f133495,%f133496,%f133497,%f133498}, {%r1,%r2}, {%r3}, {%f133495,%f133496,%f133497,%f133498};

	// end inline asm
	// begin inline asm
	mma.sync.aligned.m16n8k8.row.col.f32.f16.f16.f32 {%f133495,%f133496,%f133497,%f133498}, {%r1,%r2}, {%r3}, {%f133495,%f133496,%f133497,%f133498};

	// end inline asm
	// begin inline asm
	mma.sync.aligned.m16n8k8.row.col.f32.f16.f16.f32 {%f133495,%f133496,%f133497,%f133498}, {%r1,%r2}, {%r3}, {%f133495,%f133496,%f133497,%f133498};

	// end inline asm
	// begin inline asm
	mma.sync.aligned.m16n8k8.row.col.f32.f16.f16.f32 {%f133495,%f133496,%f133497,%f133498}, {%r1,%r2}, {%r3}, {%f133495,%f133496,%f133497,%f133498};

	// end inline asm
	// begin inline asm
	mma.sync.aligned.m16n8k8.row.col.f32.f16.f16.f32 {%f133495,%f133496,%f133497,%f133498}, {%r1,%r2}, {%r3}, {%f133495,%f133496,%f133497,%f133498};

	// end inline asm
	// begin inline asm
	mma.sync.aligned.m16n8k8.row.col.f32.f16.f16.f32 {%f133495,%f133496,%f133497,%f133498}, {%r1,%r2}, {%r3}, {%f133495,%f133496,%f133497,%f133498};

	// end inline asm
	// begin inline asm
	mma.sync.aligned.m16n8k8.row.col.f32.f16.f16.f32 {%f133495,%f133496,%f133497,%f133498}, {%r1,%r2}, {%r3}, {%f133495,%f133496,%f133497,%f133498};

	// end inline asm
	// begin inline asm
	mma.sync.aligned.m16n8k8.row.col.f32.f16.f16.f32 {%f133495,%f133496,%f133497,%f133498}, {%r1,%r2}, {%r3}, {%f133495,%f133496,%f133497,%f133498};

	// end inline asm
	// begin inline asm
	mma.sync.aligned.m16n8k8.row.col.f32.f16.f16.f32 {%f133495,%f133496,%f133497,%f133498}, {%r1,%r2}, {%r3}, {%f133495,%f133496,%f133497,%f133498};

	// end inline asm
	// begin inline asm
	mma.sync.aligned.m16n8k8.row.col.f32.f16.f16.f32 {%f133495,%f133496,%f133497,%f133498}, {%r1,%r2}, {%r3}, {%f133495,%f133496,%f133497,%f133498};

	// end inline asm
	// begin inline asm
	mma.sync.aligned.m16n8k8.row.col.f32.f16.f16.f32 {%f133495,%f133496,%f133497,%f133498}, {%r1,%r2}, {%r3}, {%f133495,%f133496,%f133497,%f133498};

	// end inline asm
	// begin inline asm
	mma.sync.aligned.m16n8k8.row.col.f32.f16.f16.f32 {%f133495,%f133496,%f133497,%f133498}, {%r1,%r2}, {%r3}, {%f133495,%f133496,%f133497,%f133498};

	// end inline asm
	// begin inline asm
	mma.sync.aligned.m16n8k8.row.col.f32.f16.f16.f32 {%f133495,%f133496,%f133497,%f133498}, {%r1,%r2}, {%r3}, {%f133495,%f133496,%f133497,%f133498};

	// end inline asm
	// begin inline asm
	mma.sync.aligned.m16n8k8.row.col.f32.f16.f16.f32 {%f133495,%f133496,%f133497,%f133498}, {%r1,%r2}, {%r3}, {%f133495,%f133496,%f133497,%f133498};

	// end inline asm
	// begin inline asm
	mma.sync.aligned.m16n8k8.row.col.f32.f16.f16.f32 {%f133495,%f133496,%f133497,%f133498}, {%r1,%r2}, {%r3}, {%f133495,%f133496,%f133497,%f133498};

	// end inline asm
	// begin inline asm
	mma.sync.aligned.m16n8k8.row.col.f32.f16.f16.f32 {%f133495,%f133496,%f133497,%f133498}, {%r1,%r2}, {%r3}, {%f133495,%f133496,%f133497,%f133498};

	// end inline asm
	// begin inline asm
	mma.sync.aligned.m16n8k8.row.col.f32.f16.f16.f32 {%f133495,%f133496,%f133497,%f133498}, {%r1,%r2}, {%r3}, {%f133495,%f133496,%f133497,%f133498};

	// end inline asm
	// begin inline asm
	mma.sync.aligned.m16n8k8.row.col.f32.f16.f16.f32 {%f133495,%f133496,%f133497,%f133498}, {%r1,%r2}, {%r3}, {%f133495,%f133496,%f133497,%f133498};

	// end inline asm
	// begin inline asm
	mma.sync.aligned.m16n8k8.row.col.f32.f16.f16.f32 {%f133495,%f133496,%f133497,%f133498}, {%r1,%r2}, {%r3}, {%f133495,%f133496,%f133497,%f133498};

	// end inline asm
	// begin inline asm
	mma.sync.aligned.m16n8k8.row.col.f32.f16.f16.f32 {%f133495,%f133496,%f133497,%f133498}, {%r1,%r2}, {%r3}, {%f133495,%f133496,%f133497,%f133498};

	// end inline asm
	// begin inline asm
	mma.sync.aligned.m16n8k8.row.col.f32.f16.f16.f32 {%f133495,%f133496,%f133497,%f133498}, {%r1,%r2}, {%r3}, {%f133495,%f133496,%f133497,%f133498};

	// end inline asm
	// begin inline asm
	mma.sync.aligned.m16n8k8.row.col.f32.f16.f16.f32 {%f133495,%f133496,%f133497,%f133498}, {%r1,%r2}, {%r3}, {%f133495,%f133496,%f133497,%f133498};

	// end inline asm
	// begin inline asm
	mma.sync.aligned.m16n8k8.row.col.f32.f16.f16.f32 {%f133495,%f133496,%f133497,%f133498}, {%r1,%r2}, {%r3}, {%f133495,%f133496,%f133497,%f133498};

	// end inline asm
	// begin inline asm
	mma.sync.aligned.m16n8k8.row.col.f32.f16.f16.f32 {%f133495,%f133496,%f133497,%f133498}, {%r1,%r2}, {%r3}, {%f133495,%f133496,%f133497,%f133498};

	// end inline asm
	// begin inline asm
	mma.sync.aligned.m16n8k8.row.col.f32.f16.f16.f32 {%f133495,%f133496,%f133497,%f133498}, {%r1,%r2}, {%r3}, {%f133495,%f133496,%f133497,%f133498};

	// end inline asm
	// begin inline asm
	mma.sync.aligned.m16n8k8.row.col.f32.f16.f16.f32 {%f133495,%f133496,%f133497,%f133498}, {%r1,%r2}, {%r3}, {%f133495,%f133496,%f133497,%f133498};

	// end inline asm
	// begin inline asm
	mma.sync.aligned.m16n8k8.row.col.f32.f16.f16.f32 {%f133495,%f133496,%f133497,%f133498}, {%r1,%r2}, {%r3}, {%f133495,%f133496,%f133497,%f133498};

	// end inline asm
	// begin inline asm
	mma.sync.aligned.m16n8k8.row.col.f32.f16.f16.f32 {%f133495,%f133496,%f133497,%f133498}, {%r1,%r2}, {%r3}, {%f133495,%f133496,%f133497,%f133498};

	// end inline asm
	// begin inline asm
	mma.sync.aligned.m16n8k8.row.col.f32.f16.f16.f32 {%f133495,%f133496,%f133497,%f133498}, {%r1,%r2}, {%r3}, {%f133495,%f133496,%f133497,%f133498};

	// end inline asm
	// begin inline asm
	mma.sync.aligned.m16n8k8.row.col.f32.f16.f16.f32 {%f133495,%f133496,%f133497,%f133498}, {%r1,%r2}, {%r3}, {%f133495,%f133496,%f133497,%f133498};

	// end inline asm
	// begin inline asm
	mma.sync.aligned.m16n8k8.row.col.f32.f16.f16.f32 {%f133495,%f133496,%f133497,%f133498}, {%r1,%r2}, {%r3}, {%f133495,%f133496,%f133497,%f133498};

	// end inline asm
	// begin inline asm
	mma.sync.aligned.m16n8k8.row.col.f32.f16.f16.f32 {%f133495,%f133496,%f133497,%f133498}, {%r1,%r2}, {%r3}, {%f133495,%f133496,%f133497,%f133498};

	// end inline asm
	// begin inline asm
	mma.sync.aligned.m16n8k8.row.col.f32.f16.f16.f32 {%f133495,%f133496,%f133497,%f133498}, {%r1,%r2}, {%r3}, {%f133495,%f133496,%f133497,%f133498};

	// end inline asm
	// begin inline asm
	mma.sync.aligned.m16n8k8.row.col.f32.f16.f16.f32 {%f133495,%f133496,%f133497,%f133498}, {%r1,%r2}, {%r3}, {%f133495,%f133496,%f133497,%f133498};

	// end inline asm
	// begin inline asm
	mma.sync.aligned.m16n8k8.row.col.f32.f16.f16.f32 {%f133495,%f133496,%f133497,%f133498}, {%r1,%r2}, {%r3}, {%f133495,%f133496,%f133497,%f133498};

	// end inline asm
	// begin inline asm
	mma.sync.aligned.m16n8k8.row.col.f32.f16.f16.f32 {%f133495,%f133496,%f133497,%f133498}, {%r1,%r2}, {%r3}, {%f133495,%f133496,%f133497,%f133498};

	// end inline asm
	// begin inline asm
	mma.sync.aligned.m16n8k8.row.col.f32.f16.f16.f32 {%f133495,%f133496,%f133497,%f133498}, {%r1,%r2}, {%r3}, {%f133495,%f133496,%f133497,%f133498};

	// end inline asm
	// begin inline asm
	mma.sync.aligned.m16n8k8.row.col.f32.f16.f16.f32 {%f133495,%f133496,%f133497,%f133498}, {%r1,%r2}, {%r3}, {%f133495,%f133496,%f133497,%f133498};

	// end inline asm
	// begin inline asm
	mma.sync.aligned.m16n8k8.row.col.f32.f16.f16.f32 {%f133495,%f133496,%f133497,%f133498}, {%r1,%r2}, {%r3}, {%f133495,%f133496,%f133497,%f133498};

	// end inline asm
	// begin inline asm
	mma.sync.aligned.m16n8k8.row.col.f32.f16.f16.f32 {%f133495,%f133496,%f133497,%f133498}, {%r1,%r2}, {%r3}, {%f133495,%f133496,%f133497,%f133498};

	// end inline asm
	// begin inline asm
	mma.sync.aligned.m16n8k8.row.col.f32.f16.f16.f32 {%f133495,%f133496,%f133497,%f133498}, {%r1,%r2}, {%r3}, {%f133495,%f133496,%f133497,%f133498};

	// end inline asm
	// begin inline asm
	mma.sync.aligned.m16n8k8.row.col.f32.f16.f16.f32 {%f133495,%f133496,%f133497,%f133498}, {%r1,%r2}, {%r3}, {%f133495,%f133496,%f133497,%f133498};

	// end inline asm
	// begin inline asm
	mma.sync.aligned.m16n8k8.row.col.f32.f16.f16.f32 {%f133495,%f133496,%f133497,%f133498}, {%r1,%r2}, {%r3}, {%f133495,%f133496,%f133497,%f133498};

	// end inline asm
	// begin inline asm
	mma.sync.aligned.m16n8k8.row.col.f32.f16.f16.f32 {%f133495,%f133496,%f133497,%f133498}, {%r1,%r2}, {%r3}, {%f133495,%f133496,%f133497,%f133498};

	// end inline asm
	// begin inline asm
	mma.sync.aligned.m16n8k8.row.col.f32.f16.f16.f32 {%f133495,%f133496,%f133497,%f133498}, {%r1,%r2}, {%r3}, {%f133495,%f133496,%f133497,%f133498};

	// end inline asm
	// begin inline asm
	mma.sync.aligned.m16n8k8.row.col.f32.f16.f16.f32 {%f133495,%f133496,%f133497,%f133498}, {%r1,%r2}, {%r3}, {%f133495,%f133496,%f133497,%f133498};

	// end inline asm
	// begin inline asm
	mma.sync.aligned.m16n8k8.row.col.f32.f16.f16.f32 {%f133495,%f133496,%f133497,%f133498}, {%r1,%r2}, {%r3}, {%f133495,%f133496,%f133497,%f133498};

	// end inline asm
	// begin inline asm
	mma.sync.aligned.m16n8k8.row.col.f32.f16.f16.f32 {%f133495,%f133496,%f133497,%f133498}, {%r1,%r2}, {%r3}, {%f133495,%f133496,%f133497,%f133498};

	// end inline asm
	// begin inline asm
	mma.sync.aligned.m16n8k8.row.col.f32.f16.f16.f32 {%f133495,%f133496,%f133497,%f133498}, {%r1,%r2}, {%r3}, {%f133495,%f133496,%f133497,%f133498};

	// end inline asm
	// begin inline asm
	mma.sync.aligned.m16n8k8.row.col.f32.f16.f16.f32 {%f133495,%f133496,%f133497,%f133498}, {%r1,%r2}, {%r3}, {%f133495,%f133496,%f133497,%f133498};

	// end inline asm
	// begin inline asm
	mma.sync.aligned.m16n8k8.row.col.f32.f16.f16.f32 {%f133495,%f133496,%f133497,%f133498}, {%r1,%r2}, {%r3}, {%f133495,%f133496,%f133497,%f133498};

	// end inline asm
	// begin inline asm
	mma.sync.aligned.m16n8k8.row.col.f32.f16.f16.f32 {%f133495,%f133496,%f133497,%f133498}, {%r1,%r2}, {%r3}, {%f133495,%f133496,%f133497,%f133498};

	// end inline asm
	// begin inline asm
	mma.sync.aligned.m16n8k8.row.col.f32.f16.f16.f32 {%f133495,%f133496,%f133497,%f133498}, {%r1,%r2}, {%r3}, {%f133495,%f133496,%f133497,%f133498};

	// end inline asm
	// begin inline asm
	mma.sync.aligned.m16n8k8.row.col.f32.f16.f16.f32 {%f133495,%f133496,%f133497,%f133498}, {%r1,%r2}, {%r3}, {%f133495,%f133496,%f133497,%f133498};

	// end inline asm
	// begin inline asm
	mma.sync.aligned.m16n8k8.row.col.f32.f16.f16.f32 {%f133495,%f133496,%f133497,%f133498}, {%r1,%r2}, {%r3}, {%f133495,%f133496,%f133497,%f133498};

	// end inline asm
	// begin inline asm
	mma.sync.aligned.m16n8k8.row.col.f32.f16.f16.f32 {%f133495,%f133496,%f133497,%f133498}, {%r1,%r2}, {%r3}, {%f133495,%f133496,%f133497,%f133498};

	// end inline asm
	// begin inline asm
	mma.sync.aligned.m16n8k8.row.col.f32.f16.f16.f32 {%f133495,%f133496,%f133497,%f133498}, {%r1,%r2}, {%r3}, {%f133495,%f133496,%f133497,%f133498};

	// end inline asm
	// begin inline asm
	mma.sync.aligned.m16n8k8.row.col.f32.f16.f16.f32 {%f133495,%f133496,%f133497,%f133498}, {%r1,%r2}, {%r3}, {%f133495,%f133496,%f133497,%f133498};

	// end inline asm
	// begin inline asm
	mma.sync.aligned.m16n8k8.row.col.f32.f16.f16.f32 {%f133495,%f133496,%f133497,%f133498}, {%r1,%r2}, {%r3}, {%f133495,%f133496,%f133497,%f133498};

	// end inline asm
	// begin inline asm
	mma.sync.aligned.m16n8k8.row.col.f32.f16.f16.f32 {%f133495,%f133496,%f133497,%f133498}, {%r1,%r2}, {%r3}, {%f133495,%f133496,%f133497,%f133498};

	// end inline asm
	// begin inline asm
	mma.sync.aligned.m16n8k8.row.col.f32.f16.f16.f32 {%f133495,%f133496,%f133497,%f133498}, {%r1,%r2}, {%r3}, {%f133495,%f133496,%f133497,%f133498};

	// end inline asm
	// begin inline asm
	mma.sync.aligned.m16n8k8.row.col.f32.f16.f16.f32 {%f133495,%f133496,%f133497,%f133498}, {%r1,%r2}, {%r3}, {%f133495,%f133496,%f133497,%f133498};

	// end inline asm
	// begin inline asm
	mma.sync.aligned.m16n8k8.row.col.f32.f16.f16.f32 {%f133495,%f133496,%f133497,%f133498}, {%r1,%r2}, {%r3}, {%f133495,%f133496,%f133497,%f133498};

	// end inline asm
	// begin inline asm
	mma.sync.aligned.m16n8k8.row.col.f32.f16.f16.f32 {%f133495,%f133496,%f133497,%f133498}, {%r1,%r2}, {%r3}, {%f133495,%f133496,%f133497,%f133498};

	// end inline asm
	// begin inline asm
	mma.sync.aligned.m16n8k8.row.col.f32.f16.f16.f32 {%f133495,%f133496,%f133497,%f133498}, {%r1,%r2}, {%r3}, {%f133495,%f133496,%f133497,%f133498};

	// end inline asm
	// begin inline asm
	mma.sync.aligned.m16n8k8.row.col.f32.f16.f16.f32 {%f133495,%f133496,%f133497,%f133498}, {%r1,%r2}, {%r3}, {%f133495,%f133496,%f133497,%f133498};

	// end inline asm
	// begin inline asm
	mma.sync.aligned.m16n8k8.row.col.f32.f16.f16.f32 {%f133495,%f133496,%f133497,%f133498}, {%r1,%r2}, {%r3}, {%f133495,%f133496,%f133497,%f133498};

	// end inline asm
	// begin inline asm
	mma.sync.aligned.m16n8k8.row.col.f32.f16.f16.f32 {%f133495,%f133496,%f133497,%f133498}, {%r1,%r2}, {%r3}, {%f133495,%f133496,%f133497,%f133498};

	// end inline asm
	// begin inline asm
	mma.sync.aligned.m16n8k8.row.col.f32.f16.f16.f32 {%f133495,%f133496,%f133497,%f133498}, {%r1,%r2}, {%r3}, {%f133495,%f133496,%f133497,%f133498};

	// end inline asm
	// begin inline asm
	mma.sync.aligned.m16n8k8.row.col.f32.f16.f16.f32 {%f133495,%f133496,%f133497,%f133498}, {%r1,%r2}, {%r3}, {%f133495,%f133496,%f133497,%f133498};

	// end inline asm
	// begin inline asm
	mma.sync.aligned.m16n8k8.row.col.f32.f16.f16.f32 {%f133495,%f133496,%f133497,%f133498}, {%r1,%r2}, {%r3}, {%f133495,%f133496,%f133497,%f133498};

	// end inline asm
	// begin inline asm
	mma.sync.aligned.m16n8k8.row.col.f32.f16.f16.f32 {%f133495,%f133496,%f133497,%f133498}, {%r1,%r2}, {%r3}, {%f133495,%f133496,%f133497,%f133498};

	// end inline asm
	// begin inline asm
	mma.sync.aligned.m16n8k8.row.col.f32.f16.f16.f32 {%f133495,%f133496,%f133497,%f133498}, {%r1,%r2}, {%r3}, {%f133495,%f133496,%f133497,%f133498};

	// end inline asm
	// begin inline asm
	mma.sync.aligned.m16n8k8.row.col.f32.f16.f16.f32 {%f133495,%f133496,%f133497,%f133498}, {%r1,%r2}, {%r3}, {%f133495,%f133496,%f133497,%f133498};

	// end inline asm
	// begin inline asm
	mma.sync.aligned.m16n8k8.row.col.f32.f16.f16.f32 {%f133495,%f133496,%f133497,%f133498}, {%r1,%r2}, {%r3}, {%f133495,%f133496,%f133497,%f133498};

	// end inline asm
	// begin inline asm
	mma.sync.aligned.m16n8k8.row.col.f32.f16.f16.f32 {%f133495,%f133496,%f133497,%f133498}, {%r1,%r2}, {%r3}, {%f133495,%f133496,%f133497,%f133498};

	// end inline asm
	// begin inline asm
	mma.sync.aligned.m16n8k8.row.col.f32.f16.f16.f32 {%f133495,%f133496,%f133497,%f133498}, {%r1,%r2}, {%r3}, {%f133495,%f133496,%f133497,%f133498};

	// end inline asm
	// begin inline asm
	mma.sync.aligned.m16n8k8.row.col.f32.f16.f16.f32 {%f133495,%f133496,%f133497,%f133498}, {%r1,%r2}, {%r3}, {%f133495,%f133496,%f133497,%f133498};

	// end inline asm
	// begin inline asm
	mma.sync.aligned.m16n8k8.row.col.f32.f16.f16.f32 {%f133495,%f133496,%f133497,%f133498}, {%r1,%r2}, {%r3}, {%f133495,%f133496,%f133497,%f133498};

	// end inline asm
	// begin inline asm
	mma.sync.aligned.m16n8k8.row.col.f32.f16.f16.f32 {%f133495,%f133496,%f133497,%f133498}, {%r1,%r2}, {%r3}, {%f133495,%f133496,%f133497,%f133498};

	// end inline asm
	// begin inline asm
	mma.sync.aligned.m16n8k8.row.col.f32.f16.f16.f32 {%f133495,%f133496,%f133497,%f133498}, {%r1,%r2}, {%r3}, {%f133495,%f133496,%f133497,%f133498};

	// end inline asm
	// begin inline asm
	mma.sync.aligned.m16n8k8.row.col.f32.f16.f16.f32 {%f133495,%f133496,%f133497,%f133498}, {%r1,%r2}, {%r3}, {%f133495,%f133496,%f133497,%f133498};

	// end inline asm
	// begin inline asm
	mma.sync.aligned.m16n8k8.row.col.f32.f16.f16.f32 {%f133495,%f133496,%f133497,%f133498}, {%r1,%r2}, {%r3}, {%f133495,%f133496,%f133497,%f133498};

	// end inline asm
	// begin inline asm
	mma.sync.aligned.m16n8k8.row.col.f32.f16.f16.f32 {%f133495,%f133496,%f133497,%f133498}, {%r1,%r2}, {%r3}, {%f133495,%f133496,%f133497,%f133498};

	// end inline asm
	// begin inline asm
	mma.sync.aligned.m16n8k8.row.col.f32.f16.f16.f32 {%f133495,%f133496,%f133497,%f133498}, {%r1,%r2}, {%r3}, {%f133495,%f133496,%f133497,%f133498};

	// end inline asm
	// begin inline asm
	mma.sync.aligned.m16n8k8.row.col.f32.f16.f16.f32 {%f133495,%f133496,%f133497,%f133498}, {%r1,%r2}, {%r3}, {%f133495,%f133496,%f133497,%f133498};

	// end inline asm
	// begin inline asm
	mma.sync.aligned.m16n8k8.row.col.f32.f16.f16.f32 {%f133495,%f133496,%f133497,%f133498}, {%r1,%r2}, {%r3}, {%f133495,%f133496,%f133497,%f133498};

	// end inline asm
	// begin inline asm
	mma.sync.aligned.m16n8k8.row.col.f32.f16.f16.f32 {%f133495,%f133496,%f133497,%f133498}, {%r1,%r2}, {%r3}, {%f133495,%f133496,%f133497,%f133498};

	// end inline asm
	// begin inline asm
	mma.sync.aligned.m16n8k8.row.col.f32.f16.f16.f32 {%f133495,%f133496,%f133497,%f133498}, {%r1,%r2}, {%r3}, {%f133495,%f133496,%f133497,%f133498};

	// end inline asm
	// begin inline asm
	mma.sync.aligned.m16n8k8.row.col.f32.f16.f16.f32 {%f133495,%f133496,%f133497,%f133498}, {%r1,%r2}, {%r3}, {%f133495,%f133496,%f133497,%f133498};

	// end inline asm
	// begin inline asm
	mma.sync.aligned.m16n8k8.row.col.f32.f16.f16.f32 {%f133495,%f133496,%f133497,%f133498}, {%r1,%r2}, {%r3}, {%f133495,%f133496,%f133497,%f133498};

	// end inline asm
	// begin inline asm
	mma.sync.aligned.m16n8k8.row.col.f32.f16.f16.f32 {%f133495,%f133496,%f133497,%f133498}, {%r1,%r2}, {%r3}, {%f133495,%f133496,%f133497,%f133498};

	// end inline asm
	// begin inline asm
	mma.sync.aligned.m16n8k8.row.col.f32.f16.f16.f32 {%f133495,%f133496,%f133497,%f133498}, {%r1,%r2}, {%r3}, {%f133495,%f133496,%f133497,%f133498};

	// end inline asm
	// begin inline asm
	mma.sync.aligned.m16n8k8.row.col.f32.f16.f16.f32 {%f133495,%f133496,%f133497,%f133498}, {%r1,%r2}, {%r3}, {%f133495,%f133496,%f133497,%f133498};

	// end inline asm
	// begin inline asm
	mma.sync.aligned.m16n8k8.row.col.f32.f16.f16.f32 {%f133495,%f133496,%f133497,%f133498}, {%r1,%r2}, {%r3}, {%f133495,%f133496,%f133497,%f133498};

	// end inline asm
	// begin inline asm
	mma.sync.aligned.m16n8k8.row.col.f32.f16.f16.f32 {%f133495,%f133496,%f133497,%f133498}, {%r1,%r2}, {%r3}, {%f133495,%f133496,%f133497,%f133498};

	// end inline asm
	// begin inline asm
	mma.sync.aligned.m16n8k8.row.col.f32.f16.f16.f32 {%f133495,%f133496,%f133497,%f133498}, {%r1,%r2}, {%r3}, {%f133495,%f133496,%f133497,%f133498};

	// end inline asm
	// begin inline asm
	mma.sync.aligned.m16n8k8.row.col.f32.f16.f16.f32 {%f133495,%f133496,%f133497,%f133498}, {%r1,%r2}, {%r3}, {%f133495,%f133496,%f133497,%f133498};

	// end inline asm
	// begin inline asm
	mma.sync.aligned.m16n8k8.row.col.f32.f16.f16.f32 {%f133495,%f133496,%f133497,%f133498}, {%r1,%r2}, {%r3}, {%f133495,%f133496,%f133497,%f133498};

	// end inline asm
	// begin inline asm
	mma.sync.aligned.m16n8k8.row.col.f32.f16.f16.f32 {%f133495,%f133496,%f133497,%f133498}, {%r1,%r2}, {%r3}, {%f133495,%f133496,%f133497,%f133498};

	// end inline asm
	// begin inline asm
	mma.sync.aligned.m16n8k8.row.col.f32.f16.f16.f32 {%f133495,%f133496,%f133497,%f133498}, {%r1,%r2}, {%r3}, {%f133495,%f133496,%f133497,%f133498};

	// end inline asm
	// begin inline asm
	mma.sync.aligned.m16n8k8.row.col.f32.f16.f16.f32 {%f133495,%f133496,%f133497,%f133498}, {%r1,%r2}, {%r3}, {%f133495,%f133496,%f133497,%f133498};

	// end inline asm
	// begin inline asm
	mma.sync.aligned.m16n8k8.row.col.f32.f16.f16.f32 {%f133495,%f133496,%f133497,%f133498}, {%r1,%r2}, {%r3}, {%f133495,%f133496,%f133497,%f133498};

	// end inline asm
	// begin inline asm
	mma.sync.aligned.m16n8k8.row.col.f32.f16.f16.f32 {%f133495,%f133496,%f133497,%f133498}, {%r1,%r2}, {%r3}, {%f133495,%f133496,%f133497,%f133498};

	// end inline asm
	// begin inline asm
	mma.sync.aligned.m16n8k8.row.col.f32.f16.f16.f32 {%f133495,%f133496,%f133497,%f133498}, {%r1,%r2}, {%r3}, {%f133495,%f133496,%f133497,%f133498};

	// end inline asm
	// begin inline asm
	mma.sync.aligned.m16n8k8.row.col.f32.f16.f16.f32 {%f133495,%f133496,%f133497,%f133498}, {%r1,%r2}, {%r3}, {%f133495,%f133496,%f133497,%f133498};

	// end inline asm
	// begin inline asm
	mma.sync.aligned.m16n8k8.row.col.f32.f16.f16.f32 {%f133495,%f133496,%f133497,%f133498}, {%r1,%r2}, {%r3}, {%f133495,%f133496,%f133497,%f133498};

	// end inline asm
	// begin inline asm
	mma.sync.aligned.m16n8k8.row.col.f32.f16.f16.f32 {%f133495,%f133496,%f133497,%f133498}, {%r1,%r2}, {%r3}, {%f133495,%f133496,%f133497,%f133498};

	// end inline asm
	// begin inline asm
	mma.sync.aligned.m16n8k8.row.col.f32.f16.f16.f32 {%f133495,%f133496,%f133497,%f133498}, {%r1,%r2}, {%r3}, {%f133495,%f133496,%f133497,%f133498};

	// end inline asm
	// begin inline asm
	mma.sync.aligned.m16n8k8.row.col.f32.f16.f16.f32 {%f133495,%f133496,%f133497,%f133498}, {%r1,%r2}, {%r3}, {%f133495,%f133496,%f133497,%f133498};

	// end inline asm
	// begin inline asm
	mma.sync.aligned.m16n8k8.row.col.f32.f16.f16.f32 {%f133495,%f133496,%f133497,%f133498}, {%r1,%r2}, {%r3}, {%f133495,%f133496,%f133497,%f133498};

	// end inline asm
	// begin inline asm
	mma.sync.aligned.m16n8k8.row.col.f32.f16.f16.f32 {%f133495,%f133496,%f133497,%f133498}, {%r1,%r2}, {%r3}, {%f133495,%f133496,%f133497,%f133498};

	// end inline asm
	// begin inline asm
	mma.sync.aligned.m16n8k8.row.col.f32.f16.f16.f32 {%f133495,%f133496,%f133497,%f133498}, {%r1,%r2}, {%r3}, {%f133495,%f133496,%f133497,%f133498};

	// end inline asm
	// begin inline asm
	mma.sync.aligned.m16n8k8.row.col.f32.f16.f16.f32 {%f133495,%f133496,%f133497,%f133498}, {%r1,%r2}, {%r3}, {%f133495,%f133496,%f133497,%f133498};

	// end inline asm
	// begin inline asm
	mma.sync.aligned.m16n8k8.row.col.f32.f16.f16.f32 {%f133495,%f133496,%f133497,%f133498}, {%r1,%r2}, {%r3}, {%f133495,%f133496,%f133497,%f133498};

	// end inline asm
	// begin inline asm
	mma.sync.aligned.m16n8k8.row.col.f32.f16.f16.f32 {%f133495,%f133496,%f133497,%f133498}, {%r1,%r2}, {%r3}, {%f133495,%f133496,%f133497,%f133498};

	// end inline asm
	// begin inline asm
	mma.sync.aligned.m16n8k8.row.col.f32.f16.f16.f32 {%f133495,%f133496,%f133497,%f133498}, {%r1,%r2}, {%r3}, {%f133495,%f133496,%f133497,%f133498};

	// end inline asm
	// begin inline asm
	mma.sync.aligned.m16n8k8.row.col.f32.f16.f16.f32 {%f133495,%f133496,%f133497,%f133498}, {%r1,%r2}, {%r3}, {%f133495,%f133496,%f133497,%f133498};

	// end inline asm
	// begin inline asm
	mma.sync.aligned.m16n8k8.row.col.f32.f16.f16.f32 {%f133495,%f133496,%f133497,%f133498}, {%r1,%r2}, {%r3}, {%f133495,%f133496,%f133497,%f133498};

	// end inline asm
	// begin inline asm
	mma.sync.aligned.m16n8k8.row.col.f32.f16.f16.f32 {%f133495,%f133496,%f133497,%f133498}, {%r1,%r2}, {%r3}, {%f133495,%f133496,%f133497,%f133498};

	// end inline asm
	// begin inline asm
	mma.sync.aligned.m16n8k8.row.col.f32.f16.f16.f32 {%f133495,%f133496,%f133497,%f133498}, {%r1,%r2}, {%r3}, {%f133495,%f133496,%f133497,%f133498};

	// end inline asm
	// begin inline asm
	mma.sync.aligned.m16n8k8.row.col.f32.f16.f16.f32 {%f133495,%f133496,%f133497,%f133498}, {%r1,%r2}, {%r3}, {%f133495,%f133496,%f133497,%f133498};

	// end inline asm
	// begin inline asm
	mma.sync.aligned.m16n8k8.row.col.f32.f16.f16.f32 {%f133495,%f133496,%f133497,%f133498}, {%r1,%r2}, {%r3}, {%f133495,%f133496,%f133497,%f133498};

	// end inline asm
	// begin inline asm
	mma.sync.aligned.m16n8k8.row.col.f32.f16.f16.f32 {%f133495,%f133496,%f133497,%f133498}, {%r1,%r2}, {%r3}, {%f133495,%f133496,%f133497,%f133498};

	// end inline asm
	// begin inline asm
	mma.sync.aligned.m16n8k8.row.col.f32.f16.f16.f32 {%f133495,%f133496,%f133497,%f133498}, {%r1,%r2}, {%r3}, {%f133495,%f133496,%f133497,%f133498};

	// end inline asm
	// begin inline asm
	mma.sync.aligned.m16n8k8.row.col.f32.f16.f16.f32 {%f133495,%f133496,%f133497,%f133498}, {%r1,%r2}, {%r3}, {%f133495,%f133496,%f133497,%f133498};

	// end inline asm
	// begin inline asm
	mma.sync.aligned.m16n8k8.row.col.f32.f16.f16.f32 {%f133495,%f133496,%f133497,%f133498}, {%r1,%r2}, {%r3}, {%f133495,%f133496,%f133497,%f133498};

	// end inline asm
	// begin inline asm
	mma.sync.aligned.m16n8k8.row.col.f32.f16.f16.f32 {%f133495,%f133496,%f133497,%f133498}, {%r1,%r2}, {%r3}, {%f133495,%f133496,%f133497,%f133498};

	// end inline asm
	// begin inline asm
	mma.sync.aligned.m16n8k8.row.col.f32.f16.f16.f32 {%f133495,%f133496,%f133497,%f133498}, {%r1,%r2}, {%r3}, {%f133495,%f133496,%f133497,%f133498};

	// end inline asm
	// begin inline asm
	mma.sync.aligned.m16n8k8.row.col.f32.f16.f16.f32 {%f133495,%f133496,%f133497,%f133498}, {%r1,%r2}, {%r3}, {%f133495,%f133496,%f133497,%f133498};

	// end inline asm
	// begin inline asm
	mma.sync.aligned.m16n8k8.row.col.f32.f16.f16.f32 {%f133495,%f133496,%f133497,%f133498}, {%r1,%r2}, {%r3}, {%f133495,%f133496,%f133497,%f133498};

	// end inline asm
	// begin inline asm
	mma.sync.aligned.m16n8k8.row.col.f32.f16.f16.f32 {%f133495,%f133496,%f133497,%f133498}, {%r1,%r2}, {%r3}, {%f133495,%f133496,%f133497,%f133498};

	// end inline asm
	// begin inline asm
	mma.sync.aligned.m16n8k8.row.col.f32.f16.f16.f32 {%f133495,%f133496,%f133497,%f133498}, {%r1,%r2}, {%r3}, {%f133495,%f133496,%f133497,%f133498};

	// end inline asm
	// begin inline asm
	mma.sync.aligned.m16n8k8.row.col.f32.f16.f16.f32 {%f133495,%f133496,%f133497,%f133498}, {%r1,%r2}, {%r3}, {%f133495,%f133496,%f133497,%f133498};

	// end inline asm
	// begin inline asm
	mma.sync.aligned.m16n8k8.row.col.f32.f16.f16.f32 {%f133495,%f133496,%f133497,%f133498}, {%r1,%r2}, {%r3}, {%f133495,%f133496,%f133497,%f133498};

	// end inline asm
	// begin inline asm
	mma.sync.aligned.m16n8k8.row.col.f32.f16.f16.f32 {%f133495,%f133496,%f133497,%f133498}, {%r1,%r2}, {%r3}, {%f133495,%f133496,%f133497,%f133498};

	// end inline asm
	// begin inline asm
	mma.sync.aligned.m16n8k8.row.col.f32.f16.f16.f32 {%f133495,%f133496,%f133497,%f133498}, {%r1,%r2}, {%r3}, {%f133495,%f133496,%f133497,%f133498};

	// end inline asm
	// begin inline asm
	mma.sync.aligned.m16n8k8.row.col.f32.f16.f16.f32 {%f133495,%f133496,%f133497,%f133498}, {%r1,%r2}, {%r3}, {%f133495,%f133496,%f133497,%f133498};

	// end inline asm
	// begin inline asm
	mma.sync.aligned.m16n8k8.row.col.f32.f16.f16.f32 {%f133495,%f133496,%f133497,%f133498}, {%r1,%r2}, {%r3}, {%f133495,%f133496,%f133497,%f133498};

	// end inline asm
	// begin inline asm
	mma.sync.aligned.m16n8k8.row.col.f32.f16.f16.f32 {%f133495,%f133496,%f133497,%f133498}, {%r1,%r2}, {%r3}, {%f133495,%f133496,%f133497,%f133498};

	// end inline asm
	// begin inline asm
	mma.sync.aligned.m16n8k8.row.col.f32.f16.f16.f32 {%f133495,%f133496,%f133497,%f133498}, {%r1,%r2}, {%r3}, {%f133495,%f133496,%f133497,%f133498};

	// end inline asm
	// begin inline asm
	mma.sync.aligned.m16n8k8.row.col.f32.f16.f16.f32 {%f133495,%f133496,%f133497,%f133498}, {%r1,%r2}, {%r3}, {%f133495,%f133496,%f133497,%f133498};

	// end inline asm
	// begin inline asm
	mma.sync.aligned.m16n8k8.row.col.f32.f16.f16.f32 {%f133495,%f133496,%f133497,%f133498}, {%r1,%r2}, {%r3}, {%f133495,%f133496,%f133497,%f133498};

	// end inline asm
	// begin inline asm
	mma.sync.aligned.m16n8k8.row.col.f32.f16.f16.f32 {%f133495,%f133496,%f133497,%f133498}, {%r1,%r2}, {%r3}, {%f133495,%f133496,%f133497,%f133498};

	// end inline asm
	// begin inline asm
	mma.sync.aligned.m16n8k8.row.col.f32.f16.f16.f32 {%f133495,%f133496,%f133497,%f133498}, {%r1,%r2}, {%r3}, {%f133495,%f133496,%f133497,%f133498};

	// end inline asm
	// begin inline asm
	mma.sync.aligned.m16n8k8.row.col.f32.f16.f16.f32 {%f133495,%f133496,%f133497,%f133498}, {%r1,%r2}, {%r3}, {%f133495,%f133496,%f133497,%f133498};

	// end inline asm
	// begin inline asm
	mma.sync.aligned.m16n8k8.row.col.f32.f16.f16.f32 {%f133495,%f133496,%f133497,%f133498}, {%r1,%r2}, {%r3}, {%f133495,%f133496,%f133497,%f133498};

	// end inline asm
	// begin inline asm
	mma.sync.aligned.m16n8k8.row.col.f32.f16.f16.f32 {%f133495,%f133496,%f133497,%f133498}, {%r1,%r2}, {%r3}, {%f133495,%f133496,%f133497,%f133498};

	// end inline asm
	// begin inline asm
	mma.sync.aligned.m16n8k8.row.col.f32.f16.f16.f32 {%f133495,%f133496,%f133497,%f133498}, {%r1,%r2}, {%r3}, {%f133495,%f133496,%f133497,%f133498};

	// end inline asm
	// begin inline asm
	mma.sync.aligned.m16n8k8.row.col.f32.f16.f16.f32 {%f133495,%f133496,%f133497,%f133498}, {%r1,%r2}, {%r3}, {%f133495,%f133496,%f133497,%f133498};

	// end inline asm
	// begin inline asm
	mma.sync.aligned.m16n8k8.row.col.f32.f16.f16.f32 {%f133495,%f133496,%f133497,%f133498}, {%r1,%r2}, {%r3}, {%f133495,%f133496,%f133497,%f133498};

	// end inline asm
	// begin inline asm
	mma.sync.aligned.m16n8k8.row.col.f32.f16.f16.f32 {%f133495,%f133496,%f133497,%f133498}, {%r1,%r2}, {%r3}, {%f133495,%f133496,%f133497,%f133498};

	// end inline asm
	// begin inline asm
	mma.sync.aligned.m16n8k8.row.col.f32.f16.f16.f32 {%f133495,%f133496,%f133497,%f133498}, {%r1,%r2}, {%r3}, {%f133495,%f133496,%f133497,%f133498};

	// end inline asm
	// begin inline asm
	mma.sync.aligned.m16n8k8.row.col.f32.f16.f16.f32 {%f133495,%f133496,%f133497,%f133498}, {%r1,%r2}, {%r3}, {%f133495,%f133496,%f133497,%f133498};

	// end inline asm
	// begin inline asm
	mma.sync.aligned.m16n8k8.row.col.f32.f16.f16.f32 {%f133495,%f133496,%f133497,%f133498}, {%r1,%r2}, {%r3}, {%f133495,%f133496,%f133497,%f133498};

	// end inline asm
	// begin inline asm
	mma.sync.aligned.m16n8k8.row.col.f32.f16.f16.f32 {%f133495,%f133496,%f133497,%f133498}, {%r1,%r2}, {%r3}, {%f133495,%f133496,%f133497,%f133498};

	// end inline asm
	// begin inline asm
	mma.sync.aligned.m16n8k8.row.col.f32.f16.f16.f32 {%f133495,%f133496,%f133497,%f133498}, {%r1,%r2}, {%r3}, {%f133495,%f133496,%f133497,%f133498};

	// end inline asm
	// begin inline asm
	mma.sync.aligned.m16n8k8.row.col.f32.f16.f16.f32 {%f133495,%f133496,%f133497,%f133498}, {%r1,%r2}, {%r3}, {%f133495,%f133496,%f133497,%f133498};

	// end inline asm
	// begin inline asm
	mma.sync.aligned.m16n8k8.row.col.f32.f16.f16.f32 {%f133495,%f133496,%f133497,%f133498}, {%r1,%r2}, {%r3}, {%f133495,%f133496,%f133497,%f133498};

	// end inline asm
	// begin inline asm
	mma.sync.aligned.m16n8k8.row.col.f32.f16.f16.f32 {%f133495,%f133496,%f133497,%f133498}, {%r1,%r2}, {%r3}, {%f133495,%f133496,%f133497,%f133498};

	// end inline asm
	// begin inline asm
	mma.sync.aligned.m16n8k8.row.col.f32.f16.f16.f32 {%f133495,%f133496,%f133497,%f133498}, {%r1,%r2}, {%r3}, {%f133495,%f133496,%f133497,%f133498};

	// end inline asm
	// begin inline asm
	mma.sync.aligned.m16n8k8.row.col.f32.f16.f16.f32 {%f133495,%f133496,%f133497,%f133498}, {%r1,%r2}, {%r3}, {%f133495,%f133496,%f133497,%f133498};

	// end inline asm
	// begin inline asm
	mma.sync.aligned.m16n8k8.row.col.f32.f16.f16.f32 {%f133495,%f133496,%f133497,%f133498}, {%r1,%r2}, {%r3}, {%f133495,%f133496,%f133497,%f133498};

	// end inline asm
	// begin inline asm
	mma.sync.aligned.m16n8k8.row.col.f32.f16.f16.f32 {%f133495,%f133496,%f133497,%f133498}, {%r1,%r2}, {%r3}, {%f133495,%f133496,%f133497,%f133498};

	// end inline asm
	// begin inline asm
	mma.sync.aligned.m16n8k8.row.col.f32.f16.f16.f32 {%f133495,%f133496,%f133497,%f133498}, {%r1,%r2}, {%r3}, {%f133495,%f133496,%f133497,%f133498};

	// end inline asm
	// begin inline asm
	mma.sync.aligned.m16n8k8.row.col.f32.f16.f16.f32 {%f133495,%f133496,%f133497,%f133498}, {%r1,%r2}, {%r3}, {%f133495,%f133496,%f133497,%f133498};

	// end inline asm
	// begin inline asm
	mma.sync.aligned.m16n8k8.row.col.f32.f16.f16.f32 {%f133495,%f133496,%f133497,%f133498}, {%r1,%r2}, {%r3}, {%f133495,%f133496,%f133497,%f133498};

	// end inline asm
	// begin inline asm
	mma.sync.aligned.m16n8k8.row.col.f32.f16.f16.f32 {%f133495,%f133496,%f133497,%f133498}, {%r1,%r2}, {%r3}, {%f133495,%f133496,%f133497,%f133498};

	// end inline asm
	// begin inline asm
	mma.sync.aligned.m16n8k8.row.col.f32.f16.f16.f32 {%f133495,%f133496,%f133497,%f133498}, {%r1,%r2}, {%r3}, {%f133495,%f133496,%f133497,%f133498};

	// end inline asm
	// begin inline asm
	mma.sync.aligned.m16n8k8.row.col.f32.f16.f16.f32 {%f133495,%f133496,%f133497,%f133498}, {%r1,%r2}, {%r3}, {%f133495,%f133496,%f133497,%f133498};

	// end inline asm
	// begin inline asm
	mma.sync.aligned.m16n8k8.row.col.f32.f16.f16.f32 {%f133495,%f133496,%f133497,%f133498}, {%r1,%r2}, {%r3}, {%f133495,%f133496,%f133497,%f133498};

	// end inline asm
	// begin inline asm
	mma.sync.aligned.m16n8k8.row.col.f32.f16.f16.f32 {%f133495,%f133496,%f133497,%f133498}, {%r1,%r2}, {%r3}, {%f133495,%f133496,%f133497,%f133498};

	// end inline asm
	// begin inline asm
	mma.sync.aligned.m16n8k8.row.col.f32.f16.f16.f32 {%f133495,%f133496,%f133497,%f133498}, {%r1,%r2}, {%r3}, {%f133495,%f133496,%f133497,%f133498};

	// end inline asm
	// begin inline asm
	mma.sync.aligned.m16n8k8.row.col.f32.f16.f16.f32 {%f133495,%f133496,%f133497,%f133498}, {%r1,%r2}, {%r3}, {%f133495,%f133496,%f133497,%f133498};

	// end inline asm
	// begin inline asm
	mma.sync.aligned.m16n8k8.row.col.f32.f16.f16.f32 {%f133495,%f133496,%f133497,%f133498}, {%r1,%r2}, {%r3}, {%f133495,%f133496,%f133497,%f133498};

	// end inline asm
	// begin inline asm
	mma.sync.aligned.m16n8k8.row.col.f32.f16.f16.f32 {%f133495,%f133496,%f133497,%f133498}, {%r1,%r2}, {%r3}, {%f133495,%f133496,%f133497,%f133498};

	// end inline asm
	// begin inline asm
	mma.sync.aligned.m16n8k8.row.col.f32.f16.f16.f32 {%f133495,%f133496,%f133497,%f133498}, {%r1,%r2}, {%r3}, {%f133495,%f133496,%f133497,%f133498};

	// end inline asm
	// begin inline asm
	mma.sync.aligned.m16n8k8.row.col.f32.f16.f16.f32 {%f133495,%f133496,%f133497,%f133498}, {%r1,%r2}, {%r3}, {%f133495,%f133496,%f133497,%f133498};

	// end inline asm
	// begin inline asm
	mma.sync.aligned.m16n8k8.row.col.f32.f16.f16.f32 {%f133495,%f133496,%f133497,%f133498}, {%r1,%r2}, {%r3}, {%f133495,%f133496,%f133497,%f133498};

	// end inline asm
	// begin inline asm
	mma.sync.aligned.m16n8k8.row.col.f32.f16.f16.f32 {%f133495,%f133496,%f133497,%f133498}, {%r1,%r2}, {%r3}, {%f133495,%f133496,%f133497,%f133498};

	// end inline asm
	// begin inline asm
	mma.sync.aligned.m16n8k8.row.col.f32.f16.f16.f32 {%f133495,%f133496,%f133497,%f133498}, {%r1,%r2}, {%r3}, {%f133495,%f133496,%f133497,%f133498};

	// end inline asm
	// begin inline asm
	mma.sync.aligned.m16n8k8.row.col.f32.f16.f16.f32 {%f133495,%f133496,%f133497,%f133498}, {%r1,%r2}, {%r3}, {%f133495,%f133496,%f133497,%f133498};

	// end inline asm
	// begin inline asm
	mma.sync.aligned.m16n8k8.row.col.f32.f16.f16.f32 {%f133495,%f133496,%f133497,%f133498}, {%r1,%r2}, {%r3}, {%f133495,%f133496,%f133497,%f133498};

	// end inline asm
	// begin inline asm
	mma.sync.aligned.m16n8k8.row.col.f32.f16.f16.f32 {%f133495,%f133496,%f133497,%f133498}, {%r1,%r2}, {%r3}, {%f133495,%f133496,%f133497,%f133498};

	// end inline asm
	// begin inline asm
	mma.sync.aligned.m16n8k8.row.col.f32.f16.f16.f32 {%f133495,%f133496,%f133497,%f133498}, {%r1,%r2}, {%r3}, {%f133495,%f133496,%f133497,%f133498};

	// end inline asm
	// begin inline asm
	mma.sync.aligned.m16n8k8.row.col.f32.f16.f16.f32 {%f133495,%f133496,%f133497,%f133498}, {%r1,%r2}, {%r3}, {%f133495,%f133496,%f133497,%f133498};

	// end inline asm
	// begin inline asm
	mma.sync.aligned.m16n8k8.row.col.f32.f16.f16.f32 {%f133495,%f133496,%f133497,%f133498}, {%r1,%r2}, {%r3}, {%f133495,%f133496,%f133497,%f133498};

	// end inline asm
	// begin inline asm
	mma.sync.aligned.m16n8k8.row.col.f32.f16.f16.f32 {%f133495,%f133496,%f133497,%f133498}, {%r1,%r2}, {%r3}, {%f133495,%f133496,%f133497,%f133498};

	// end inline asm
	// begin inline asm
	mma.sync.aligned.m16n8k8.row.col.f32.f16.f16.f32 {%f133495,%f133496,%f133497,%f133498}, {%r1,%r2}, {%r3}, {%f133495,%f133496,%f133497,%f133498};

	// end inline asm
	// begin inline asm
	mma.sync.aligned.m16n8k8.row.col.f32.f16.f16.f32 {%f133495,%f133496,%f133497,%f133498}, {%r1,%r2}, {%r3}, {%f133495,%f133496,%f133497,%f133498};

	// end inline asm
	// begin inline asm
	mma.sync.aligned.m16n8k8.row.col.f32.f16.f16.f32 {%f133495,%f133496,%f133497,%f133498}, {%r1,%r2}, {%r3}, {%f133495,%f133496,%f133497,%f133498};

	// end inline asm
	// begin inline asm
	mma.sync.aligned.m16n8k8.row.col.f32.f16.f16.f32 {%f133495,%f133496,%f133497,%f133498}, {%r1,%r2}, {%r3}, {%f133495,%f133496,%f133497,%f133498};

	// end inline asm
	// begin inline asm
	mma.sync.aligned.m16n8k8.row.col.f32.f16.f16.f32 {%f133495,%f133496,%f133497,%f133498}, {%r1,%r2}, {%r3}, {%f133495,%f133496,%f133497,%f133498};

	// end inline asm
	// begin inline asm
	mma.sync.aligned.m16n8k8.row.col.f32.f16.f16.f32 {%f133495,%f133496,%f133497,%f133498}, {%r1,%r2}, {%r3}, {%f133495,%f133496,%f133497,%f133498};

	// end inline asm
	// begin inline asm
	mma.sync.aligned.m16n8k8.row.col.f32.f16.f16.f32 {%f133495,%f133496,%f133497,%f133498}, {%r1,%r2}, {%r3}, {%f133495,%f133496,%f133497,%f133498};

	// end inline asm
	// begin inline asm
	mma.sync.aligned.m16n8k8.row.col.f32.f16.f16.f32 {%f133495,%f133496,%f133497,%f133498}, {%r1,%r2}, {%r3}, {%f133495,%f133496,%f133497,%f133498};

	// end inline asm
	// begin inline asm
	mma.sync.aligned.m16n8k8.row.col.f32.f16.f16.f32 {%f133495,%f133496,%f133497,%f133498}, {%r1,%r2}, {%r3}, {%f133495,%f133496,%f133497,%f133498};

	// end inline asm
	// begin inline asm
	mma.sync.aligned.m16n8k8.row.col.f32.f16.f16.f32 {%f133495,%f133496,%f133497,%f133498}, {%r1,%r2}, {%r3}, {%f133495,%f133496,%f133497,%f133498};

	// end inline asm
	// begin inline asm
	mma.sync.aligned.m16n8k8.row.col.f32.f16.f16.f32 {%f133495,%f133496,%f133497,%f133498}, {%r1,%r2}, {%r3}, {%f133495,%f133496,%f133497,%f133498};

	// end inline asm
	// begin inline asm
	mma.sync.aligned.m16n8k8.row.col.f32.f16.f16.f32 {%f133495,%f133496,%f133497,%f133498}, {%r1,%r2}, {%r3}, {%f133495,%f133496,%f133497,%f133498};

	// end inline asm
	// begin inline asm
	mma.sync.aligned.m16n8k8.row.col.f32.f16.f16.f32 {%f133495,%f133496,%f133497,%f133498}, {%r1,%r2}, {%r3}, {%f133495,%f133496,%f133497,%f133498};

	// end inline asm
	// begin inline asm
	mma.sync.aligned.m16n8k8.row.col.f32.f16.f16.f32 {%f133495,%f133496,%f133497,%f133498}, {%r1,%r2}, {%r3}, {%f133495,%f133496,%f133497,%f133498};

	// end inline asm
	// begin inline asm
	mma.sync.aligned.m16n8k8.row.col.f32.f16.f16.f32 {%f133495,%f133496,%f133497,%f133498}, {%r1,%r2}, {%r3}, {%f133495,%f133496,%f133497,%f133498};

	// end inline asm
	// begin inline asm
	mma.sync.aligned.m16n8k8.row.col.f32.f16.f16.f32 {%f133495,%f133496,%f133497,%f133498}, {%r1,%r2}, {%r3}, {%f133495,%f133496,%f133497,%f133498};

	// end inline asm
	// begin inline asm
	mma.sync.aligned.m16n8k8.row.col.f32.f16.f16.f32 {%f133495,%f133496,%f133497,%f133498}, {%r1,%r2}, {%r3}, {%f133495,%f133496,%f133497,%f133498};

	// end inline asm
	// begin inline asm
	mma.sync.aligned.m16n8k8.row.col.f32.f16.f16.f32 {%f133495,%f133496,%f133497,%f133498}, {%r1,%r2}, {%r3}, {%f133495,%f133496,%f133497,%f133498};

	// end inline asm
	// begin inline asm
	mma.sync.aligned.m16n8k8.row.col.f32.f16.f16.f32 {%f133495,%f133496,%f133497,%f133498}, {%r1,%r2}, {%r3}, {%f133495,%f133496,%f133497,%f133498};

	// end inline asm
	// begin inline asm
	mma.sync.aligned.m16n8k8.row.col.f32.f16.f16.f32 {%f133495,%f133496,%f133497,%f133498}, {%r1,%r2}, {%r3}, {%f133495,%f133496,%f133497,%f133498};

	// end inline asm
	// begin inline asm
	mma.sync.aligned.m16n8k8.row.col.f32.f16.f16.f32 {%f133495,%f133496,%f133497,%f133498}, {%r1,%r2}, {%r3}, {%f133495,%f133496,%f133497,%f133498};

	// end inline asm
	// begin inline asm
	mma.sync.aligned.m16n8k8.row.col.f32.f16.f16.f32 {%f133495,%f133496,%f133497,%f133498}, {%r1,%r2}, {%r3}, {%f133495,%f133496,%f133497,%f133498};

	// end inline asm
	// begin inline asm
	mma.sync.aligned.m16n8k8.row.col.f32.f16.f16.f32 {%f133495,%f133496,%f133497,%f133498}, {%r1,%r2}, {%r3}, {%f133495,%f133496,%f133497,%f133498};

	// end inline asm
	// begin inline asm
	mma.sync.aligned.m16n8k8.row.col.f32.f16.f16.f32 {%f133495,%f133496,%f133497,%f133498}, {%r1,%r2}, {%r3}, {%f133495,%f133496,%f133497,%f133498};

	// end inline asm
	// begin inline asm
	mma.sync.aligned.m16n8k8.row.col.f32.f16.f16.f32 {%f133495,%f133496,%f133497,%f133498}, {%r1,%r2}, {%r3}, {%f133495,%f133496,%f133497,%f133498};

	// end inline asm
	// begin inline asm
	mma.sync.aligned.m16n8k8.row.col.f32.f16.f16.f32 {%f133495,%f133496,%f133497,%f133498}, {%r1,%r2}, {%r3}, {%f133495,%f133496,%f133497,%f133498};

	// end inline asm
	// begin inline asm
	mma.sync.aligned.m16n8k8.row.col.f32.f16.f16.f32 {%f133495,%f133496,%f133497,%f133498}, {%r1,%r2}, {%r3}, {%f133495,%f133496,%f133497,%f133498};

	// end inline asm
	// begin inline asm
	mma.sync.aligned.m16n8k8.row.col.f32.f16.f16.f32 {%f133495,%f133496,%f133497,%f133498}, {%r1,%r2}, {%r3}, {%f133495,%f133496,%f133497,%f133498};

	// end inline asm
	// begin inline asm
	mma.sync.aligned.m16n8k8.row.col.f32.f16.f16.f32 {%f133495,%f133496,%f133497,%f133498}, {%r1,%r2}, {%r3}, {%f133495,%f133496,%f133497,%f133498};

	// end inline asm
	// begin inline asm
	mma.sync.aligned.m16n8k8.row.col.f32.f16.f16.f32 {%f133495,%f133496,%f133497,%f133498}, {%r1,%r2}, {%r3}, {%f133495,%f133496,%f133497,%f133498};

	// end inline asm
	// begin inline asm
	mma.sync.aligned.m16n8k8.row.col.f32.f16.f16.f32 {%f133495,%f133496,%f133497,%f133498}, {%r1,%r2}, {%r3}, {%f133495,%f133496,%f133497,%f133498};

	// end inline asm
	// begin inline asm
	mma.sync.aligned.m16n8k8.row.col.f32.f16.f16.f32 {%f133495,%f133496,%f133497,%f133498}, {%r1,%r2}, {%r3}, {%f133495,%f133496,%f133497,%f133498};

	// end inline asm
	// begin inline asm
	mma.sync.aligned.m16n8k8.row.col.f32.f16.f16.f32 {%f133495,%f133496,%f133497,%f133498}, {%r1,%r2}, {%r3}, {%f133495,%f133496,%f133497,%f133498};

	// end inline asm
	// begin inline asm
	mma.sync.aligned.m16n8k8.row.col.f32.f16.f16.f32 {%f133495,%f133496,%f133497,%f133498}, {%r1,%r2}, {%r3}, {%f133495,%f133496,%f133497,%f133498};

	// end inline asm
	// begin inline asm
	mma.sync.aligned.m16n8k8.row.col.f32.f16.f16.f32 {%f133495,%f133496,%f133497,%f133498}, {%r1,%r2}, {%r3}, {%f133495,%f133496,%f133497,%f133498};

	// end inline asm
	// begin inline asm
	mma.sync.aligned.m16n8k8.row.col.f32.f16.f16.f32 {%f133495,%f133496,%f133497,%f133498}, {%r1,%r2}, {%r3}, {%f133495,%f133496,%f133497,%f133498};

	// end inline asm
	// begin inline asm
	mma.sync.aligned.m16n8k8.row.col.f32.f16.f16.f32 {%f133495,%f133496,%f133497,%f133498}, {%r1,%r2}, {%r3}, {%f133495,%f133496,%f133497,%f133498};

	// end inline asm
	// begin inline asm
	mma.sync.aligned.m16n8k8.row.col.f32.f16.f16.f32 {%f133495,%f133496,%f133497,%f133498}, {%r1,%r2}, {%r3}, {%f133495,%f133496,%f133497,%f133498};

	// end inline asm
	// begin inline asm
	mma.sync.aligned.m16n8k8.row.col.f32.f16.f16.f32 {%f133495,%f133496,%f133497,%f133498}, {%r1,%r2}, {%r3}, {%f133495,%f133496,%f133497,%f133498};

	// end inline asm
	// begin inline asm
	mma.sync.aligned.m16n8k8.row.col.f32.f16.f16.f32 {%f133495,%f133496,%f133497,%f133498}, {%r1,%r2}, {%r3}, {%f133495,%f133496,%f133497,%f133498};

	// end inline asm
	// begin inline asm
	mma.sync.aligned.m16n8k8.row.col.f32.f16.f16.f32 {%f133495,%f133496,%f133497,%f133498}, {%r1,%r2}, {%r3}, {%f133495,%f133496,%f133497,%f133498};

	// end inline asm
	// begin inline asm
	mma.sync.aligned.m16n8k8.row.col.f32.f16.f16.f32 {%f133495,%f133496,%f133497,%f133498}, {%r1,%r2}, {%r3}, {%f133495,%f133496,%f133497,%f133498};

	// end inline asm
	// begin inline asm
	mma.sync.aligned.m16n8k8.row.col.f32.f16.f16.f32 {%f133495,%f133496,%f133497,%f133498}, {%r1,%r2}, {%r3}, {%f133495,%f133496,%f133497,%f133498};

	// end inline asm
	// begin inline asm
	mma.sync.aligned.m16n8k8.row.col.f32.f16.f16.f32 {%f133495,%f133496,%f133497,%f133498}, {%r1,%r2}, {%r3}, {%f133495,%f133496,%f133497,%f133498};

	// end inline asm
	// begin inline asm
	mma.sync.aligned.m16n8k8.row.col.f32.f16.f16.f32 {%f133495,%f133496,%f133497,%f133498}, {%r1,%r2}, {%r3}, {%f133495,%f133496,%f133497,%f133498};

	// end inline asm
	// begin inline asm
	mma.sync.aligned.m16n8k8.row.col.f32.f16.f16.f32 {%f133495,%f133496,%f133497,%f133498}, {%r1,%r2}, {%r3}, {%f133495,%f133496,%f133497,%f133498};

	// end inline asm
	// begin inline asm
	mma.sync.aligned.m16n8k8.row.col.f32.f16.f16.f32 {%f133495,%f133496,%f133497,%f133498}, {%r1,%r2}, {%r3}, {%f133495,%f133496,%f133497,%f133498};

	// end inline asm
	// begin inline asm
	mma.sync.aligned.m16n8k8.row.col.f32.f16.f16.f32 {%f133495,%f133496,%f133497,%f133498}, {%r1,%r2}, {%r3}, {%f133495,%f133496,%f133497,%f133498};

	// end inline asm
	// begin inline asm
	mma.sync.aligned.m16n8k8.row.col.f32.f16.f16.f32 {%f133495,%f133496,%f133497,%f133498}, {%r1,%r2}, {%r3}, {%f133495,%f133496,%f133497,%f133498};

	// end inline asm
	// begin inline asm
	mma.sync.aligned.m16n8k8.row.col.f32.f16.f16.f32 {%f133495,%f133496,%f133497,%f133498}, {%r1,%r2}, {%r3}, {%f133495,%f133496,%f133497,%f133498};

	// end inline asm
	// begin inline asm
	mma.sync.aligned.m16n8k8.row.col.f32.f16.f16.f32 {%f133495,%f133496,%f133497,%f133498}, {%r1,%r2}, {%r3}, {%f133495,%f133496,%f133497,%f133498};

	// end inline asm
	// begin inline asm
	mma.sync.aligned.m16n8k8.row.col.f32.f16.f16.f32 {%f133495,%f133496,%f133497,%f133498}, {%r1,%r2}, {%r3}, {%f133495,%f133496,%f133497,%f133498};

	// end inline asm
	// begin inline asm
	mma.sync.aligned.m16n8k8.row.col.f32.f16.f16.f32 {%f133495,%f133496,%f133497,%f133498}, {%r1,%r2}, {%r3}, {%f133495,%f133496,%f133497,%f133498};

	// end inline asm
	// begin inline asm
	mma.sync.aligned.m16n8k8.row.col.f32.f16.f16.f32 {%f133495,%f133496,%f133497,%f133498}, {%r1,%r2}, {%r3}, {%f133495,%f133496,%f133497,%f133498};

	// end inline asm
	// begin inline asm
	mma.sync.aligned.m16n8k8.row.col.f32.f16.f16.f32 {%f133495,%f133496,%f133497,%f133498}, {%r1,%r2}, {%r3}, {%f133495,%f133496,%f133497,%f133498};

	// end inline asm
	// begin inline asm
	mma.sync.aligned.m16n8k8.row.col.f32.f16.f16.f32 {%f133495,%f133496,%f133497,%f133498}, {%r1,%r2}, {%r3}, {%f133495,%f133496,%f133497,%f133498};

	// end inline asm
	// begin inline asm
	mma.sync.aligned.m16n8k8.row.col.f32.f16.f16.f32 {%f133495,%f133496,%f133497,%f133498}, {%r1,%r2}, {%r3}, {%f133495,%f133496,%f133497,%f133498};

	// end inline asm
	// begin inline asm
	mma.sync.aligned.m16n8k8.row.col.f32.f16.f16.f32 {%f133495,%f133496,%f133497,%f133498}, {%r1,%r2}, {%r3}, {%f133495,%f133496,%f133497,%f133498};

	// end inline asm
	// begin inline asm
	mma.sync.aligned.m16n8k8.row.col.f32.f16.f16.f32 {%f133495,%f133496,%f133497,%f133498}, {%r1,%r2}, {%r3}, {%f133495,%f133496,%f133497,%f133498};

	// end inline asm
	// begin inline asm
	mma.sync.aligned.m16n8k8.row.col.f32.f16.f16.f32 {%f133495,%f133496,%f133497,%f133498}, {%r1,%r2}, {%r3}, {%f133495,%f133496,%f133497,%f133498};

	// end inline asm
	// begin inline asm
	mma.sync.aligned.m16n8k8.row.col.f32.f16.f16.f32 {%f133495,%f133496,%f133497,%f133498}, {%r1,%r2}, {%r3}, {%f133495,%f133496,%f133497,%f133498};

	// end inline asm
	// begin inline asm
	mma.sync.aligned.m16n8k8.row.col.f32.f16.f16.f32 {%f133495,%f133496,%f133497,%f133498}, {%r1,%r2}, {%r3}, {%f133495,%f133496,%f133497,%f133498};

	// end inline asm
	// begin inline asm
	mma.sync.aligned.m16n8k8.row.col.f32.f16.f16.f32 {%f133495,%f133496,%f133497,%f133498}, {%r1,%r2}, {%r3}, {%f133495,%f133496,%f133497,%f133498};

	// end inline asm
	// begin inline asm
	mma.sync.aligned.m16n8k8.row.col.f32.f16.f16.f32 {%f133495,%f133496,%f133497,%f133498}, {%r1,%r2}, {%r3}, {%f133495,%f133496,%f133497,%f133498};

	// end inline asm
	// begin inline asm
	mma.sync.aligned.m16n8k8.row.col.f32.f16.f16.f32 {%f133495,%f133496,%f133497,%f133498}, {%r1,%r2}, {%r3}, {%f133495,%f133496,%f133497,%f133498};

	// end inline asm
	// begin inline asm
	mma.sync.aligned.m16n8k8.row.col.f32.f16.f16.f32 {%f133495,%f133496,%f133497,%f133498}, {%r1,%r2}, {%r3}, {%f133495,%f133496,%f133497,%f133498};

	// end inline asm
	// begin inline asm
	mma.sync.aligned.m16n8k8.row.col.f32.f16.f16.f32 {%f133495,%f133496,%f133497,%f133498}, {%r1,%r2}, {%r3}, {%f133495,%f133496,%f133497,%f133498};

	// end inline asm
	// begin inline asm
	mma.sync.aligned.m16n8k8.row.col.f32.f16.f16.f32 {%f133495,%f133496,%f133497,%f133498}, {%r1,%r2}, {%r3}, {%f133495,%f133496,%f133497,%f133498};

	// end inline asm
	// begin inline asm
	mma.sync.aligned.m16n8k8.row.col.f32.f16.f16.f32 {%f133495,%f133496,%f133497,%f133498}, {%r1,%r2}, {%r3}, {%f133495,%f133496,%f133497,%f133498};

	// end inline asm
	// begin inline asm
	mma.sync.aligned.m16n8k8.row.col.f32.f16.f16.f32 {%f133495,%f133496,%f133497,%f133498}, {%r1,%r2}, {%r3}, {%f133495,%f133496,%f133497,%f133498};

	// end inline asm
	// begin inline asm
	mma.sync.aligned.m16n8k8.row.col.f32.f16.f16.f32 {%f133495,%f133496,%f133497,%f133498}, {%r1,%r2}, {%r3}, {%f133495,%f133496,%f133497,%f133498};

	// end inline asm
	// begin inline asm
	mma.sync.aligned.m16n8k8.row.col.f32.f16.f16.f32 {%f133495,%f133496,%f133497,%f133498}, {%r1,%r2}, {%r3}, {%f133495,%f133496,%f133497,%f133498};

	// end inline asm
	// begin inline asm
	mma.sync.aligned.m16n8k8.row.col.f32.f16.f16.f32 {%f133495,%f133496,%f133497,%f133498}, {%r1,%r2}, {%r3}, {%f133495,%f133496,%f133497,%f133498};

	// end inline asm
	// begin inline asm
	mma.sync.aligned.m16n8k8.row.col.f32.f16.f16.f32 {%f133495,%f133496,%f133497,%f133498}, {%r1,%r2}, {%r3}, {%f133495,%f133496,%f133497,%f133498};

	// end inline asm
	// begin inline asm
	mma.sync.aligned.m16n8k8.row.col.f32.f16.f16.f32 {%f133495,%f133496,%f133497,%f133498}, {%r1,%r2}, {%r3}, {%f133495,%f133496,%f133497,%f133498};

	// end inline asm
	// begin inline asm
	mma.sync.aligned.m16n8k8.row.col.f32.f16.f16.f32 {%f133495,%f133496,%f133497,%f133498}, {%r1,%r2}, {%r3}, {%f133495,%f133496,%f133497,%f133498};

	// end inline asm
	// begin inline asm
	mma.sync.aligned.m16n8k8.row.col.f32.f16.f16.f32 {%f133495,%f133496,%f133497,%f133498}, {%r1,%r2}, {%r3}, {%f133495,%f133496,%f133497,%f133498};

	// end inline asm
	mov.f32 	%f136337, %f133497;
	mov.f32 	%f136336, %f133496;
	mov.f32 	%f136338, %f133498;
	mov.f32 	%f136335, %f133495;
	// begin inline asm
	mma.sync.aligned.m16n8k8.row.col.f32.f16.f16.f32 {%f136335,%f136336,%f136337,%f136338}, {%r1,%r2}, {%r3}, {%f136335,%f136336,%f136337,%f136338};

	// end inline asm
	// begin inline asm
	mma.sync.aligned.m16n8k8.row.col.f32.f16.f16.f32 {%f136335,%f136336,%f136337,%f136338}, {%r1,%r2}, {%r3}, {%f136335,%f136336,%f136337,%f136338};

	// end inline asm
	// begin inline asm
	mma.sync.aligned.m16n8k8.row.col.f32.f16.f16.f32 {%f136335,%f136336,%f136337,%f136338}, {%r1,%r2}, {%r3}, {%f136335,%f136336,%f136337,%f136338};

	// end inline asm
	// begin inline asm
	mma.sync.aligned.m16n8k8.row.col.f32.f16.f16.f32 {%f136335,%f136336,%f136337,%f136338}, {%r1,%r2}, {%r3}, {%f136335,%f136336,%f136337,%f136338};

	// end inline asm
	// begin inline asm
	mma.sync.aligned.m16n8k8.row.col.f32.f16.f16.f32 {%f136335,%f136336,%f136337,%f136338}, {%r1,%r2}, {%r3}, {%f136335,%f136336,%f136337,%f136338};

	// end inline asm
	// begin inline asm
	mma.sync.aligned.m16n8k8.row.col.f32.f16.f16.f32 {%f136335,%f136336,%f136337,%f136338}, {%r1,%r2}, {%r3}, {%f136335,%f136336,%f136337,%f136338};

	// end inline asm
	// begin inline asm
	mma.sync.aligned.m16n8k8.row.col.f32.f16.f16.f32 {%f136335,%f136336,%f136337,%f136338}, {%r1,%r2}, {%r3}, {%f136335,%f136336,%f136337,%f136338};

	// end inline asm
	// begin inline asm
	mma.sync.aligned.m16n8k8.row.col.f32.f16.f16.f32 {%f136335,%f136336,%f136337,%f136338}, {%r1,%r2}, {%r3}, {%f136335,%f136336,%f136337,%f136338};

	// end inline asm
	// begin inline asm
	mma.sync.aligned.m16n8k8.row.col.f32.f16.f16.f32 {%f136335,%f136336,%f136337,%f136338}, {%r1,%r2}, {%r3}, {%f136335,%f136336,%f136337,%f136338};

	// end inline asm
	// begin inline asm
	mma.sync.aligned.m16n8k8.row.col.f32.f16.f16.f32 {%f136335,%f136336,%f136337,%f136338}, {%r1,%r2}, {%r3}, {%f136335,%f136336,%f136337,%f136338};

	// end inline asm
	// begin inline asm
	mma.sync.aligned.m16n8k8.row.col.f32.f16.f16.f32 {%f136335,%f136336,%f136337,%f136338}, {%r1,%r2}, {%r3}, {%f136335,%f136336,%f136337,%f136338};

	// end inline asm
	// begin inline asm
	mma.sync.aligned.m16n8k8.row.col.f32.f16.f16.f32 {%f136335,%f136336,%f136337,%f136338}, {%r1,%r2}, {%r3}, {%f136335,%f136336,%f136337,%f136338};

	// end inline asm
	// begin inline asm
	mma.sync.aligned.m16n8k8.row.col.f32.f16.f16.f32 {%f136335,%f136336,%f136337,%f136338}, {%r1,%r2}, {%r3}, {%f136335,%f136336,%f136337,%f136338};

	// end inline asm
	// begin inline asm
	mma.sync.aligned.m16n8k8.row.col.f32.f16.f16.f32 {%f136335,%f136336,%f136337,%f136338}, {%r1,%r2}, {%r3}, {%f136335,%f136336,%f136337,%f136338};

	// end inline asm
	// begin inline asm
	mma.sync.aligned.m16n8k8.row.col.f32.f16.f16.f32 {%f136335,%f136336,%f136337,%f136338}, {%r1,%r2}, {%r3}, {%f136335,%f136336,%f136337,%f136338};

	// end inline asm
	// begin inline asm
	mma.sync.aligned.m16n8k8.row.col.f32.f16.f16.f32 {%f136335,%f136336,%f136337,%f136338}, {%r1,%r2}, {%r3}, {%f136335,%f136336,%f136337,%f136338};

	// end inline asm
	// begin inline asm
	mma.sync.aligned.m16n8k8.row.col.f32.f16.f16.f32 {%f136335,%f136336,%f136337,%f136338}, {%r1,%r2}, {%r3}, {%f136335,%f136336,%f136337,%f136338};

	// end inline asm
	// begin inline asm
	mma.sync.aligned.m16n8k8.row.col.f32.f16.f16.f32 {%f136335,%f136336,%f136337,%f136338}, {%r1,%r2}, {%r3}, {%f136335,%f136336,%f136337,%f136338};

	// end inline asm
	// begin inline asm
	mma.sync.aligned.m16n8k8.row.col.f32.f16.f16.f32 {%f136335,%f136336,%f136337,%f136338}, {%r1,%r2}, {%r3}, {%f136335,%f136336,%f136337,%f136338};

	// end inline asm
	// begin inline asm
	mma.sync.aligned.m16n8k8.row.col.f32.f16.f16.f32 {%f136335,%f136336,%f136337,%f136338}, {%r1,%r2}, {%r3}, {%f136335,%f136336,%f136337,%f136338};

	// end inline asm
	// begin inline asm
	mma.sync.aligned.m16n8k8.row.col.f32.f16.f16.f32 {%f136335,%f136336,%f136337,%f136338}, {%r1,%r2}, {%r3}, {%f136335,%f136336,%f136337,%f136338};

	// end inline asm
	// begin inline asm
	mma.sync.aligned.m16n8k8.row.col.f32.f16.f16.f32 {%f136335,%f136336,%f136337,%f136338}, {%r1,%r2}, {%r3}, {%f136335,%f136336,%f136337,%f136338};

	// end inline asm
	// begin inline asm
	mma.sync.aligned.m16n8k8.row.col.f32.f16.f16.f32 {%f136335,%f136336,%f136337,%f136338}, {%r1,%r2}, {%r3}, {%f136335,%f136336,%f136337,%f136338};

	// end inline asm
	// begin inline asm
	mma.sync.aligned.m16n8k8.row.col.f32.f16.f16.f32 {%f136335,%f136336,%f136337,%f136338}, {%r1,%r2}, {%r3}, {%f136335,%f136336,%f136337,%f136338};

	// end inline asm
	// begin inline asm
	mma.sync.aligned.m16n8k8.row.col.f32.f16.f16.f32 {%f136335,%f136336,%f136337,%f136338}, {%r1,%r2}, {%r3}, {%f136335,%f136336,%f136337,%f136338};

	// end inline asm
	// begin inline asm
	mma.sync.aligned.m16n8k8.row.col.f32.f16.f16.f32 {%f136335,%f136336,%f136337,%f136338}, {%r1,%r2}, {%r3}, {%f136335,%f136336,%f136337,%f136338};

	// end inline asm
	// begin inline asm
	mma.sync.aligned.m16n8k8.row.col.f32.f16.f16.f32 {%f136335,%f136336,%f136337,%f136338}, {%r1,%r2}, {%r3}, {%f136335,%f136336,%f136337,%f136338};

	// end inline asm
	// begin inline asm
	mma.sync.aligned.m16n8k8.row.col.f32.f16.f16.f32 {%f136335,%f136336,%f136337,%f136338}, {%r1,%r2}, {%r3}, {%f136335,%f136336,%f136337,%f136338};

	// end inline asm
	// begin inline asm
	mma.sync.aligned.m16n8k8.row.col.f32.f16.f16.f32 {%f136335,%f136336,%f136337,%f136338}, {%r1,%r2}, {%r3}, {%f136335,%f136336,%f136337,%f136338};

	// end inline asm
	// begin inline asm
	mma.sync.aligned.m16n8k8.row.col.f32.f16.f16.f32 {%f136335,%f136336,%f136337,%f136338}, {%r1,%r2}, {%r3}, {%f136335,%f136336,%f136337,%f136338};

	// end inline asm
	// begin inline asm
	mma.sync.aligned.m16n8k8.row.col.f32.f16.f16.f32 {%f136335,%f136336,%f136337,%f136338}, {%r1,%r2}, {%r3}, {%f136335,%f136336,%f136337,%f136338};

	// end inline asm
	// begin inline asm
	mma.sync.aligned.m16n8k8.row.col.f32.f16.f16.f32 {%f136335,%f136336,%f136337,%f136338}, {%r1,%r2}, {%r3}, {%f136335,%f136336,%f136337,%f136338};

	// end inline asm
	// begin inline asm
	mma.sync.aligned.m16n8k8.row.col.f32.f16.f16.f32 {%f136335,%f136336,%f136337,%f136338}, {%r1,%r2}, {%r3}, {%f136335,%f136336,%f136337,%f136338};

	// end inline asm
	// begin inline asm
	mma.sync.aligned.m16n8k8.row.col.f32.f16.f16.f32 {%f136335,%f136336,%f136337,%f136338}, {%r1,%r2}, {%r3}, {%f136335,%f136336,%f136337,%f136338};

	// end inline asm
	// begin inline asm
	mma.sync.aligned.m16n8k8.row.col.f32.f16.f16.f32 {%f136335,%f136336,%f136337,%f136338}, {%r1,%r2}, {%r3}, {%f136335,%f136336,%f136337,%f136338};

	// end inline asm
	// begin inline asm
	mma.sync.aligned.m16n8k8.row.col.f32.f16.f16.f32 {%f136335,%f136336,%f136337,%f136338}, {%r1,%r2}, {%r3}, {%f136335,%f136336,%f136337,%f136338};

	// end inline asm
	// begin inline asm
	mma.sync.aligned.m16n8k8.row.col.f32.f16.f16.f32 {%f136335,%f136336,%f136337,%f136338}, {%r1,%r2}, {%r3}, {%f136335,%f136336,%f136337,%f136338};

	// end inline asm
	// begin inline asm
	mma.sync.aligned.m16n8k8.row.col.f32.f16.f16.f32 {%f136335,%f136336,%f136337,%f136338}, {%r1,%r2}, {%r3}, {%f136335,%f136336,%f136337,%f136338};

	// end inline asm
	// begin inline asm
	mma.sync.aligned.m16n8k8.row.col.f32.f16.f16.f32 {%f136335,%f136336,%f136337,%f136338}, {%r1,%r2}, {%r3}, {%f136335,%f136336,%f136337,%f136338};

	// end inline asm
	// begin inline asm
	mma.sync.aligned.m16n8k8.row.col.f32.f16.f16.f32 {%f136335,%f136336,%f136337,%f136338}, {%r1,%r2}, {%r3}, {%f136335,%f136336,%f136337,%f136338};

	// end inline asm
	// begin inline asm
	mma.sync.aligned.m16n8k8.row.col.f32.f16.f16.f32 {%f136335,%f136336,%f136337,%f136338}, {%r1,%r2}, {%r3}, {%f136335,%f136336,%f136337,%f136338};

	// end inline asm
	// begin inline asm
	mma.sync.aligned.m16n8k8.row.col.f32.f16.f16.f32 {%f136335,%f136336,%f136337,%f136338}, {%r1,%r2}, {%r3}, {%f136335,%f136336,%f136337,%f136338};

	// end inline asm
	// begin inline asm
	mma.sync.aligned.m16n8k8.row.col.f32.f16.f16.f32 {%f136335,%f136336,%f136337,%f136338}, {%r1,%r2}, {%r3}, {%f136335,%f136336,%f136337,%f136338};

	// end inline asm
	// begin inline asm
	mma.sync.aligned.m16n8k8.row.col.f32.f16.f16.f32 {%f136335,%f136336,%f136337,%f136338}, {%r1,%r2}, {%r3}, {%f136335,%f136336,%f136337,%f136338};

	// end inline asm
	// begin inline asm
	mma.sync.aligned.m16n8k8.row.col.f32.f16.f16.f32 {%f136335,%f136336,%f136337,%f136338}, {%r1,%r2}, {%r3}, {%f136335,%f136336,%f136337,%f136338};

	// end inline asm
	// begin inline asm
	mma.sync.aligned.m16n8k8.row.col.f32.f16.f16.f32 {%f136335,%f136336,%f136337,%f136338}, {%r1,%r2}, {%r3}, {%f136335,%f136336,%f136337,%f136338};

	// end inline asm
	// begin inline asm
	mma.sync.aligned.m16n8k8.row.col.f32.f16.f16.f32 {%f136335,%f136336,%f136337,%f136338}, {%r1,%r2}, {%r3}, {%f136335,%f136336,%f136337,%f136338};

	// end inline asm
	// begin inline asm
	mma.sync.aligned.m16n8k8.row.col.f32.f16.f16.f32 {%f136335,%f136336,%f136337,%f136338}, {%r1,%r2}, {%r3}, {%f136335,%f136336,%f136337,%f136338};

	// end inline asm
	// begin inline asm
	mma.sync.aligned.m16n8k8.row.col.f32.f16.f16.f32 {%f136335,%f136336,%f136337,%f136338}, {%r1,%r2}, {%r3}, {%f136335,%f136336,%f136337,%f136338};

	// end inline asm
	// begin inline asm
	mma.sync.aligned.m16n8k8.row.col.f32.f16.f16.f32 {%f136335,%f136336,%f136337,%f136338}, {%r1,%r2}, {%r3}, {%f136335,%f136336,%f136337,%f136338};

	// end inline asm
	// begin inline asm
	mma.sync.aligned.m16n8k8.row.col.f32.f16.f16.f32 {%f136335,%f136336,%f136337,%f136338}, {%r1,%r2}, {%r3}, {%f136335,%f136336,%f136337,%f136338};

	// end inline asm
	// begin inline asm
	mma.sync.aligned.m16n8k8.row.col.f32.f16.f16.f32 {%f136335,%f136336,%f136337,%f136338}, {%r1,%r2}, {%r3}, {%f136335,%f136336,%f136337,%f136338};

	// end inline asm
	// begin inline asm
	mma.sync.aligned.m16n8k8.row.col.f32.f16.f16.f32 {%f136335,%f136336,%f136337,%f136338}, {%r1,%r2}, {%r3}, {%f136335,%f136336,%f136337,%f136338};

	// end inline asm
	// begin inline asm
	mma.sync.aligned.m16n8k8.row.col.f32.f16.f16.f32 {%f136335,%f136336,%f136337,%f136338}, {%r1,%r2}, {%r3}, {%f136335,%f136336,%f136337,%f136338};

	// end inline asm
	// begin inline asm
	mma.sync.aligned.m16n8k8.row.col.f32.f16.f16.f32 {%f136335,%f136336,%f136337,%f136338}, {%r1,%r2}, {%r3}, {%f136335,%f136336,%f136337,%f136338};

	// end inline asm
	// begin inline asm
	mma.sync.aligned.m16n8k8.row.col.f32.f16.f16.f32 {%f136335,%f136336,%f136337,%f136338}, {%r1,%r2}, {%r3}, {%f136335,%f136336,%f136337,%f136338};

	// end inline asm
	// begin inline asm
	mma.sync.aligned.m16n8k8.row.col.f32.f16.f16.f32 {%f136335,%f136336,%f136337,%f136338}, {%r1,%r2}, {%r3}, {%f136335,%f136336,%f136337,%f136338};

	// end inline asm
	// begin inline asm
	mma.sync.aligned.m16n8k8.row.col.f32.f16.f16.f32 {%f136335,%f136336,%f136337,%f136338}, {%r1,%r2}, {%r3}, {%f136335,%f136336,%f136337,%f136338};

	// end inline asm
	// begin inline asm
	mma.sync.aligned.m16n8k8.row.col.f32.f16.f16.f32 {%f136335,%f136336,%f136337,%f136338}, {%r1,%r2}, {%r3}, {%f136335,%f136336,%f136337,%f136338};

	// end inline asm
	// begin inline asm
	mma.sync.aligned.m16n8k8.row.col.f32.f16.f16.f32 {%f136335,%f136336,%f136337,%f136338}, {%r1,%r2}, {%r3}, {%f136335,%f136336,%f136337,%f136338};

	// end inline asm
	// begin inline asm
	mma.sync.aligned.m16n8k8.row.col.f32.f16.f16.f32 {%f136335,%f136336,%f136337,%f136338}, {%r1,%r2}, {%r3}, {%f136335,%f136336,%f136337,%f136338};

	// end inline asm
	// begin inline asm
	mma.sync.aligned.m16n8k8.row.col.f32.f16.f16.f32 {%f136335,%f136336,%f136337,%f136338}, {%r1,%r2}, {%r3}, {%f136335,%f136336,%f136337,%f136338};

	// end inline asm
	// begin inline asm
	mma.sync.aligned.m16n8k8.row.col.f32.f16.f16.f32 {%f136335,%f136336,%f136337,%f136338}, {%r1,%r2}, {%r3}, {%f136335,%f136336,%f136337,%f136338};

	// end inline asm
	// begin inline asm
	mma.sync.aligned.m16n8k8.row.col.f32.f16.f16.f32 {%f136335,%f136336,%f136337,%f136338}, {%r1,%r2}, {%r3}, {%f136335,%f136336,%f136337,%f136338};

	// end inline asm
	// begin inline asm
	mma.sync.aligned.m16n8k8.row.col.f32.f16.f16.f32 {%f136335,%f136336,%f136337,%f136338}, {%r1,%r2}, {%r3}, {%f136335,%f136336,%f136337,%f136338};

	// end inline asm
	// begin inline asm
	mma.sync.aligned.m16n8k8.row.col.f32.f16.f16.f32 {%f136335,%f136336,%f136337,%f136338}, {%r1,%r2}, {%r3}, {%f136335,%f136336,%f136337,%f136338};

	// end inline asm
	// begin inline asm
	mma.sync.aligned.m16n8k8.row.col.f32.f16.f16.f32 {%f136335,%f136336,%f136337,%f136338}, {%r1,%r2}, {%r3}, {%f136335,%f136336,%f136337,%f136338};

	// end inline asm
	// begin inline asm
	mma.sync.aligned.m16n8k8.row.col.f32.f16.f16.f32 {%f136335,%f136336,%f136337,%f136338}, {%r1,%r2}, {%r3}, {%f136335,%f136336,%f136337,%f136338};

	// end inline asm
	// begin inline asm
	mma.sync.aligned.m16n8k8.row.col.f32.f16.f16.f32 {%f136335,%f136336,%f136337,%f136338}, {%r1,%r2}, {%r3}, {%f136335,%f136336,%f136337,%f136338};

	// end inline asm
	// begin inline asm
	mma.sync.aligned.m16n8k8.row.col.f32.f16.f16.f32 {%f136335,%f136336,%f136337,%f136338}, {%r1,%r2}, {%r3}, {%f136335,%f136336,%f136337,%f136338};

	// end inline asm
	// begin inline asm
	mma.sync.aligned.m16n8k8.row.col.f32.f16.f16.f32 {%f136335,%f136336,%f136337,%f136338}, {%r1,%r2}, {%r3}, {%f136335,%f136336,%f136337,%f136338};

	// end inline asm
	// begin inline asm
	mma.sync.aligned.m16n8k8.row.col.f32.f16.f16.f32 {%f136335,%f136336,%f136337,%f136338}, {%r1,%r2}, {%r3}, {%f136335,%f136336,%f136337,%f136338};

	// end inline asm
	// begin inline asm
	mma.sync.aligned.m16n8k8.row.col.f32.f16.f16.f32 {%f136335,%f136336,%f136337,%f136338}, {%r1,%r2}, {%r3}, {%f136335,%f136336,%f136337,%f136338};

	// end inline asm
	// begin inline asm
	mma.sync.aligned.m16n8k8.row.col.f32.f16.f16.f32 {%f136335,%f136336,%f136337,%f136338}, {%r1,%r2}, {%r3}, {%f136335,%f136336,%f136337,%f136338};

	// end inline asm
	// begin inline asm
	mma.sync.aligned.m16n8k8.row.col.f32.f16.f16.f32 {%f136335,%f136336,%f136337,%f136338}, {%r1,%r2}, {%r3}, {%f136335,%f136336,%f136337,%f136338};

	// end inline asm
	// begin inline asm
	mma.sync.aligned.m16n8k8.row.col.f32.f16.f16.f32 {%f136335,%f136336,%f136337,%f136338}, {%r1,%r2}, {%r3}, {%f136335,%f136336,%f136337,%f136338};

	// end inline asm
	// begin inline asm
	mma.sync.aligned.m16n8k8.row.col.f32.f16.f16.f32 {%f136335,%f136336,%f136337,%f136338}, {%r1,%r2}, {%r3}, {%f136335,%f136336,%f136337,%f136338};

	// end inline asm
	// begin inline asm
	mma.sync.aligned.m16n8k8.row.col.f32.f16.f16.f32 {%f136335,%f136336,%f136337,%f136338}, {%r1,%r2}, {%r3}, {%f136335,%f136336,%f136337,%f136338};

	// end inline asm
	// begin inline asm
	mma.sync.aligned.m16n8k8.row.col.f32.f16.f16.f32 {%f136335,%f136336,%f136337,%f136338}, {%r1,%r2}, {%r3}, {%f136335,%f136336,%f136337,%f136338};

	// end inline asm
	// begin inline asm
	mma.sync.aligned.m16n8k8.row.col.f32.f16.f16.f32 {%f136335,%f136336,%f136337,%f136338}, {%r1,%r2}, {%r3}, {%f136335,%f136336,%f136337,%f136338};

	// end inline asm
	// begin inline asm
	mma.sync.aligned.m16n8k8.row.col.f32.f16.f16.f32 {%f136335,%f136336,%f136337,%f136338}, {%r1,%r2}, {%r3}, {%f136335,%f136336,%f136337,%f136338};

	// end inline asm
	// begin inline asm
	mma.sync.aligned.m16n8k8.row.col.f32.f16.f16.f32 {%f136335,%f136336,%f136337,%f136338}, {%r1,%r2}, {%r3}, {%f136335,%f136336,%f136337,%f136338};

	// end inline asm
	// begin inline asm
	mma.sync.aligned.m16n8k8.row.col.f32.f16.f16.f32 {%f136335,%f136336,%f136337,%f136338}, {%r1,%r2}, {%r3}, {%f136335,%f136336,%f136337,%f136338};

	// end inline asm
	// begin inline asm
	mma.sync.aligned.m16n8k8.row.col.f32.f16.f16.f32 {%f136335,%f136336,%f136337,%f136338}, {%r1,%r2}, {%r3}, {%f136335,%f136336,%f136337,%f136338};

	// end inline asm
	// begin inline asm
	mma.sync.aligned.m16n8k8.row.col.f32.f16.f16.f32 {%f136335,%f136336,%f136337,%f136338}, {%r1,%r2}, {%r3}, {%f136335,%f136336,%f136337,%f136338};

	// end inline asm
	// begin inline asm
	mma.sync.aligned.m16n8k8.row.col.f32.f16.f16.f32 {%f136335,%f136336,%f136337,%f136338}, {%r1,%r2}, {%r3}, {%f136335,%f136336,%f136337,%f136338};

	// end inline asm
	// begin inline asm
	mma.sync.aligned.m16n8k8.row.col.f32.f16.f16.f32 {%f136335,%f136336,%f136337,%f136338}, {%r1,%r2}, {%r3}, {%f136335,%f136336,%f136337,%f136338};

	// end inline asm
	// begin inline asm
	mma.sync.aligned.m16n8k8.row.col.f32.f16.f16.f32 {%f136335,%f136336,%f136337,%f136338}, {%r1,%r2}, {%r3}, {%f136335,%f136336,%f136337,%f136338};

	// end inline asm
	// begin inline asm
	mma.sync.aligned.m16n8k8.row.col.f32.f16.f16.f32 {%f136335,%f136336,%f136337,%f136338}, {%r1,%r2}, {%r3}, {%f136335,%f136336,%f136337,%f136338};

	// end inline asm
	// begin inline asm
	mma.sync.aligned.m16n8k8.row.col.f32.f16.f16.f32 {%f136335,%f136336,%f136337,%f136338}, {%r1,%r2}, {%r3}, {%f136335,%f136336,%f136337,%f136338};

	// end inline asm
	// begin inline asm
	mma.sync.aligned.m16n8k8.row.col.f32.f16.f16.f32 {%f136335,%f136336,%f136337,%f136338}, {%r1,%r2}, {%r3}, {%f136335,%f136336,%f136337,%f136338};

	// end inline asm
	// begin inline asm
	mma.sync.aligned.m16n8k8.row.col.f32.f16.f16.f32 {%f136335,%f136336,%f136337,%f136338}, {%r1,%r2}, {%r3}, {%f136335,%f136336,%f136337,%f136338};

	// end inline asm
	// begin inline asm
	mma.sync.aligned.m16n8k8.row.col.f32.f16.f16.f32 {%f136335,%f136336,%f136337,%f136338}, {%r1,%r2}, {%r3}, {%f136335,%f136336,%f136337,%f136338};

	// end inline asm
	// begin inline asm
	mma.sync.aligned.m16n8k8.row.col.f32.f16.f16.f32 {%f136335,%f136336,%f136337,%f136338}, {%r1,%r2}, {%r3}, {%f136335,%f136336,%f136337,%f136338};

	// end inline asm
	// begin inline asm
	mma.sync.aligned.m16n8k8.row.col.f32.f16.f16.f32 {%f136335,%f136336,%f136337,%f136338}, {%r1,%r2}, {%r3}, {%f136335,%f136336,%f136337,%f136338};

	// end inline asm
	// begin inline asm
	mma.sync.aligned.m16n8k8.row.col.f32.f16.f16.f32 {%f136335,%f136336,%f136337,%f136338}, {%r1,%r2}, {%r3}, {%f136335,%f136336,%f136337,%f136338};

	// end inline asm
	// begin inline asm
	mma.sync.aligned.m16n8k8.row.col.f32.f16.f16.f32 {%f136335,%f136336,%f136337,%f136338}, {%r1,%r2}, {%r3}, {%f136335,%f136336,%f136337,%f136338};

	// end inline asm
	// begin inline asm
	mma.sync.aligned.m16n8k8.row.col.f32.f16.f16.f32 {%f136335,%f136336,%f136337,%f136338}, {%r1,%r2}, {%r3}, {%f136335,%f136336,%f136337,%f136338};

	// end inline asm
	// begin inline asm
	mma.sync.aligned.m16n8k8.row.col.f32.f16.f16.f32 {%f136335,%f136336,%f136337,%f136338}, {%r1,%r2}, {%r3}, {%f136335,%f136336,%f136337,%f136338};

	// end inline asm
	// begin inline asm
	mma.sync.aligned.m16n8k8.row.col.f32.f16.f16.f32 {%f136335,%f136336,%f136337,%f136338}, {%r1,%r2}, {%r3}, {%f136335,%f136336,%f136337,%f136338};

	// end inline asm
	// begin inline asm
	mma.sync.aligned.m16n8k8.row.col.f32.f16.f16.f32 {%f136335,%f136336,%f136337,%f136338}, {%r1,%r2}, {%r3}, {%f136335,%f136336,%f136337,%f136338};

	// end inline asm
	// begin inline asm
	mma.sync.aligned.m16n8k8.row.col.f32.f16.f16.f32 {%f136335,%f136336,%f136337,%f136338}, {%r1,%r2}, {%r3}, {%f136335,%f136336,%f136337,%f136338};

	// end inline asm
	// begin inline asm
	mma.sync.aligned.m16n8k8.row.col.f32.f16.f16.f32 {%f136335,%f136336,%f136337,%f136338}, {%r1,%r2}, {%r3}, {%f136335,%f136336,%f136337,%f136338};

	// end inline asm
	// begin inline asm
	mma.sync.aligned.m16n8k8.row.col.f32.f16.f16.f32 {%f136335,%f136336,%f136337,%f136338}, {%r1,%r2}, {%r3}, {%f136335,%f136336,%f136337,%f136338};

	// end inline asm
	// begin inline asm
	mma.sync.aligned.m16n8k8.row.col.f32.f16.f16.f32 {%f136335,%f136336,%f136337,%f136338}, {%r1,%r2}, {%r3}, {%f136335,%f136336,%f136337,%f136338};

	// end inline asm
	// begin inline asm
	mma.sync.aligned.m16n8k8.row.col.f32.f16.f16.f32 {%f136335,%f136336,%f136337,%f136338}, {%r1,%r2}, {%r3}, {%f136335,%f136336,%f136337,%f136338};

	// end inline asm
	// begin inline asm
	mma.sync.aligned.m16n8k8.row.col.f32.f16.f16.f32 {%f136335,%f136336,%f136337,%f136338}, {%r1,%r2}, {%r3}, {%f136335,%f136336,%f136337,%f136338};

	// end inline asm
	// begin inline asm
	mma.sync.aligned.m16n8k8.row.col.f32.f16.f16.f32 {%f136335,%f136336,%f136337,%f136338}, {%r1,%r2}, {%r3}, {%f136335,%f136336,%f136337,%f136338};

	// end inline asm
	// begin inline asm
	mma.sync.aligned.m16n8k8.row.col.f32.f16.f16.f32 {%f136335,%f136336,%f136337,%f136338}, {%r1,%r2}, {%r3}, {%f136335,%f136336,%f136337,%f136338};

	// end inline asm
	// begin inline asm
	mma.sync.aligned.m16n8k8.row.col.f32.f16.f16.f32 {%f136335,%f136336,%f136337,%f136338}, {%r1,%r2}, {%r3}, {%f136335,%f136336,%f136337,%f136338};

	// end inline asm
	// begin inline asm
	mma.sync.aligned.m16n8k8.row.col.f32.f16.f16.f32 {%f136335,%f136336,%f136337,%f136338}, {%r1,%r2}, {%r3}, {%f136335,%f136336,%f136337,%f136338};

	// end inline asm
	// begin inline asm
	mma.sync.aligned.m16n8k8.row.col.f32.f16.f16.f32 {%f136335,%f136336,%f136337,%f136338}, {%r1,%r2}, {%r3}, {%f136335,%f136336,%f136337,%f136338};

	// end inline asm
	// begin inline asm
	mma.sync.aligned.m16n8k8.row.col.f32.f16.f16.f32 {%f136335,%f136336,%f136337,%f136338}, {%r1,%r2}, {%r3}, {%f136335,%f136336,%f136337,%f136338};

	// end inline asm
	// begin inline asm
	mma.sync.aligned.m16n8k8.row.col.f32.f16.f16.f32 {%f136335,%f136336,%f136337,%f136338}, {%r1,%r2}, {%r3}, {%f136335,%f136336,%f136337,%f136338};

	// end inline asm
	// begin inline asm
	mma.sync.aligned.m16n8k8.row.col.f32.f16.f16.f32 {%f136335,%f136336,%f136337,%f136338}, {%r1,%r2}, {%r3}, {%f136335,%f136336,%f136337,%f136338};

	// end inline asm
	// begin inline asm
	mma.sync.aligned.m16n8k8.row.col.f32.f16.f16.f32 {%f136335,%f136336,%f136337,%f136338}, {%r1,%r2}, {%r3}, {%f136335,%f136336,%f136337,%f136338};

	// end inline asm
	// begin inline asm
	mma.sync.aligned.m16n8k8.row.col.f32.f16.f16.f32 {%f136335,%f136336,%f136337,%f136338}, {%r1,%r2}, {%r3}, {%f136335,%f136336,%f136337,%f136338};

	// end inline asm
	// begin inline asm
	mma.sync.aligned.m16n8k8.row.col.f32.f16.f16.f32 {%f136335,%f136336,%f136337,%f136338}, {%r1,%r2}, {%r3}, {%f136335,%f136336,%f136337,%f136338};

	// end inline asm
	// begin inline asm
	mma.sync.aligned.m16n8k8.row.col.f32.f16.f16.f32 {%f136335,%f136336,%f136337,%f136338}, {%r1,%r2}, {%r3}, {%f136335,%f136336,%f136337,%f136338};

	// end inline asm
	// begin inline asm
	mma.sync.aligned.m16n8k8.row.col.f32.f16.f16.f32 {%f136335,%f136336,%f136337,%f136338}, {%r1,%r2}, {%r3}, {%f136335,%f136336,%f136337,%f136338};

	// end inline asm
	// begin inline asm
	mma.sync.aligned.m16n8k8.row.col.f32.f16.f16.f32 {%f136335,%f136336,%f136337,%f136338}, {%r1,%r2}, {%r3}, {%f136335,%f136336,%f136337,%f136338};

	// end inline asm
	// begin inline asm
	mma.sync.aligned.m16n8k8.row.col.f32.f16.f16.f32 {%f136335,%f136336,%f136337,%f136338}, {%r1,%r2}, {%r3}, {%f136335,%f136336,%f136337,%f136338};

	// end inline asm
	// begin inline asm
	mma.sync.aligned.m16n8k8.row.col.f32.f16.f16.f32 {%f136335,%f136336,%f136337,%f136338}, {%r1,%r2}, {%r3}, {%f136335,%f136336,%f136337,%f136338};

	// end inline asm
	// begin inline asm
	mma.sync.aligned.m16n8k8.row.col.f32.f16.f16.f32 {%f136335,%f136336,%f136337,%f136338}, {%r1,%r2}, {%r3}, {%f136335,%f136336,%f136337,%f136338};

	// end inline asm
	// begin inline asm
	mma.sync.aligned.m16n8k8.row.col.f32.f16.f16.f32 {%f136335,%f136336,%f136337,%f136338}, {%r1,%r2}, {%r3}, {%f136335,%f136336,%f136337,%f136338};

	// end inline asm
	// begin inline asm
	mma.sync.aligned.m16n8k8.row.col.f32.f16.f16.f32 {%f136335,%f136336,%f136337,%f136338}, {%r1,%r2}, {%r3}, {%f136335,%f136336,%f136337,%f136338};

	// end inline asm
	// begin inline asm
	mma.sync.aligned.m16n8k8.row.col.f32.f16.f16.f32 {%f136335,%f136336,%f136337,%f136338}, {%r1,%r2}, {%r3}, {%f136335,%f136336,%f136337,%f136338};

	// end inline asm
	// begin inline asm
	mma.sync.aligned.m16n8k8.row.col.f32.f16.f16.f32 {%f136335,%f136336,%f136337,%f136338}, {%r1,%r2}, {%r3}, {%f136335,%f136336,%f136337,%f136338};

	// end inline asm
	// begin inline asm
	mma.sync.aligned.m16n8k8.row.col.f32.f16.f16.f32 {%f136335,%f136336,%f136337,%f136338}, {%r1,%r2}, {%r3}, {%f136335,%f136336,%f136337,%f136338};

	// end inline asm
	// begin inline asm
	mma.sync.aligned.m16n8k8.row.col.f32.f16.f16.f32 {%f136335,%f136336,%f136337,%f136338}, {%r1,%r2}, {%r3}, {%f136335,%f136336,%f136337,%f136338};

	// end inline asm
	// begin inline asm
	mma.sync.aligned.m16n8k8.row.col.f32.f16.f16.f32 {%f136335,%f136336,%f136337,%f136338}, {%r1,%r2}, {%r3}, {%f136335,%f136336,%f136337,%f136338};

	// end inline asm
	// begin inline asm
	mma.sync.aligned.m16n8k8.row.col.f32.f16.f16.f32 {%f136335,%f136336,%f136337,%f136338}, {%r1,%r2}, {%r3}, {%f136335,%f136336,%f136337,%f136338};

	// end inline asm
	// begin inline asm
	mma.sync.aligned.m16n8k8.row.col.f32.f16.f16.f32 {%f136335,%f136336,%f136337,%f136338}, {%r1,%r2}, {%r3}, {%f136335,%f136336,%f136337,%f136338};

	// end inline asm
	// begin inline asm
	mma.sync.aligned.m16n8k8.row.col.f32.f16.f16.f32 {%f136335,%f136336,%f136337,%f136338}, {%r1,%r2}, {%r3}, {%f136335,%f136336,%f136337,%f136338};

	// end inline asm
	// begin inline asm
	mma.sync.aligned.m16n8k8.row.col.f32.f16.f16.f32 {%f136335,%f136336,%f136337,%f136338}, {%r1,%r2}, {%r3}, {%f136335,%f136336,%f136337,%f136338};

	// end inline asm
	// begin inline asm
	mma.sync.aligned.m16n8k8.row.col.f32.f16.f16.f32 {%f136335,%f136336,%f136337,%f136338}, {%r1,%r2}, {%r3}, {%f136335,%f136336,%f136337,%f136338};

	// end inline asm
	// begin inline asm
	mma.sync.aligned.m16n8k8.row.col.f32.f16.f16.f32 {%f136335,%f136336,%f136337,%f136338}, {%r1,%r2}, {%r3}, {%f136335,%f136336,%f136337,%f136338};

	// end inline asm
	// begin inline asm
	mma.sync.aligned.m16n8k8.row.col.f32.f16.f16.f32 {%f136335,%f136336,%f136337,%f136338}, {%r1,%r2}, {%r3}, {%f136335,%f136336,%f136337,%f136338};

	// end inline asm
	// begin inline asm
	mma.sync.aligned.m16n8k8.row.col.f32.f16.f16.f32 {%f136335,%f136336,%f136337,%f136338}, {%r1,%r2}, {%r3}, {%f136335,%f136336,%f136337,%f136338};

	// end inline asm
	// begin inline asm
	mma.sync.aligned.m16n8k8.row.col.f32.f16.f16.f32 {%f136335,%f136336,%f136337,%f136338}, {%r1,%r2}, {%r3}, {%f136335,%f136336,%f136337,%f136338};

	// end inline asm
	// begin inline asm
	mma.sync.aligned.m16n8k8.row.col.f32.f16.f16.f32 {%f136335,%f136336,%f136337,%f136338}, {%r1,%r2}, {%r3}, {%f136335,%f136336,%f136337,%f136338};

	// end inline asm
	// begin inline asm
	mma.sync.aligned.m16n8k8.row.col.f32.f16.f16.f32 {%f136335,%f136336,%f136337,%f136338}, {%r1,%r2}, {%r3}, {%f136335,%f136336,%f136337,%f136338};

	// end inline asm
	// begin inline asm
	mma.sync.aligned.m16n8k8.row.col.f32.f16.f16.f32 {%f136335,%f136336,%f136337,%f136338}, {%r1,%r2}, {%r3}, {%f136335,%f136336,%f136337,%f136338};

	// end inline asm
	// begin inline asm
	mma.sync.aligned.m16n8k8.row.col.f32.f16.f16.f32 {%f136335,%f136336,%f136337,%f136338}, {%r1,%r2}, {%r3}, {%f136335,%f136336,%f136337,%f136338};

	// end inline asm
	// begin inline asm
	mma.sync.aligned.m16n8k8.row.col.f32.f16.f16.f32 {%f136335,%f136336,%f136337,%f136338}, {%r1,%r2}, {%r3}, {%f136335,%f136336,%f136337,%f136338};

	// end inline asm
	// begin inline asm
	mma.sync.aligned.m16n8k8.row.col.f32.f16.f16.f32 {%f136335,%f136336,%f136337,%f136338}, {%r1,%r2}, {%r3}, {%f136335,%f136336,%f136337,%f136338};

	// end inline asm
	// begin inline asm
	mma.sync.aligned.m16n8k8.row.col.f32.f16.f16.f32 {%f136335,%f136336,%f136337,%f136338}, {%r1,%r2}, {%r3}, {%f136335,%f136336,%f136337,%f136338};

	// end inline asm
	// begin inline asm
	mma.sync.aligned.m16n8k8.row.col.f32.f16.f16.f32 {%f136335,%f136336,%f136337,%f136338}, {%r1,%r2}, {%r3}, {%f136335,%f136336,%f136337,%f136338};

	// end inline asm
	// begin inline asm
	mma.sync.aligned.m16n8k8.row.col.f32.f16.f16.f32 {%f136335,%f136336,%f136337,%f136338}, {%r1,%r2}, {%r3}, {%f136335,%f136336,%f136337,%f136338};

	// end inline asm
	// begin inline asm
	mma.sync.aligned.m16n8k8.row.col.f32.f16.f16.f32 {%f136335,%f136336,%f136337,%f136338}, {%r1,%r2}, {%r3}, {%f136335,%f136336,%f136337,%f136338};

	// end inline asm
	// begin inline asm
	mma.sync.aligned.m16n8k8.row.col.f32.f16.f16.f32 {%f136335,%f136336,%f136337,%f136338}, {%r1,%r2}, {%r3}, {%f136335,%f136336,%f136337,%f136338};

	// end inline asm
	// begin inline asm
	mma.sync.aligned.m16n8k8.row.col.f32.f16.f16.f32 {%f136335,%f136336,%f136337,%f136338}, {%r1,%r2}, {%r3}, {%f136335,%f136336,%f136337,%f136338};

	// end inline asm
	// begin inline asm
	mma.sync.aligned.m16n8k8.row.col.f32.f16.f16.f32 {%f136335,%f136336,%f136337,%f136338}, {%r1,%r2}, {%r3}, {%f136335,%f136336,%f136337,%f136338};

	// end inline asm
	// begin inline asm
	mma.sync.aligned.m16n8k8.row.col.f32.f16.f16.f32 {%f136335,%f136336,%f136337,%f136338}, {%r1,%r2}, {%r3}, {%f136335,%f136336,%f136337,%f136338};

	// end inline asm
	// begin inline asm
	mma.sync.aligned.m16n8k8.row.col.f32.f16.f16.f32 {%f136335,%f136336,%f136337,%f136338}, {%r1,%r2}, {%r3}, {%f136335,%f136336,%f136337,%f136338};

	// end inline asm
	// begin inline asm
	mma.sync.aligned.m16n8k8.row.col.f32.f16.f16.f32 {%f136335,%f136336,%f136337,%f136338}, {%r1,%r2}, {%r3}, {%f136335,%f136336,%f136337,%f136338};

	// end inline asm
	// begin inline asm
	mma.sync.aligned.m16n8k8.row.col.f32.f16.f16.f32 {%f136335,%f136336,%f136337,%f136338}, {%r1,%r2}, {%r3}, {%f136335,%f136336,%f136337,%f136338};

	// end inline asm
	// begin inline asm
	mma.sync.aligned.m16n8k8.row.col.f32.f16.f16.f32 {%f136335,%f136336,%f136337,%f136338}, {%r1,%r2}, {%r3}, {%f136335,%f136336,%f136337,%f136338};

	// end inline asm
	// begin inline asm
	mma.sync.aligned.m16n8k8.row.col.f32.f16.f16.f32 {%f136335,%f136336,%f136337,%f136338}, {%r1,%r2}, {%r3}, {%f136335,%f136336,%f136337,%f136338};

	// end inline asm
	// begin inline asm
	mma.sync.aligned.m16n8k8.row.col.f32.f16.f16.f32 {%f136335,%f136336,%f136337,%f136338}, {%r1,%r2}, {%r3}, {%f136335,%f136336,%f136337,%f136338};

	// end inline asm
	// begin inline asm
	mma.sync.aligned.m16n8k8.row.col.f32.f16.f16.f32 {%f136335,%f136336,%f136337,%f136338}, {%r1,%r2}, {%r3}, {%f136335,%f136336,%f136337,%f136338};

	// end inline asm
	// begin inline asm
	mma.sync.aligned.m16n8k8.row.col.f32.f16.f16.f32 {%f136335,%f136336,%f136337,%f136338}, {%r1,%r2}, {%r3}, {%f136335,%f136336,%f136337,%f136338};

	// end inline asm
	// begin inline asm
	mma.sync.aligned.m16n8k8.row.col.f32.f16.f16.f32 {%f136335,%f136336,%f136337,%f136338}, {%r1,%r2}, {%r3}, {%f136335,%f136336,%f136337,%f136338};

	// end inline asm
	// begin inline asm
	mma.sync.aligned.m16n8k8.row.col.f32.f16.f16.f32 {%f136335,%f136336,%f136337,%f136338}, {%r1,%r2}, {%r3}, {%f136335,%f136336,%f136337,%f136338};

	// end inline asm
	// begin inline asm
	mma.sync.aligned.m16n8k8.row.col.f32.f16.f16.f32 {%f136335,%f136336,%f136337,%f136338}, {%r1,%r2}, {%r3}, {%f136335,%f136336,%f136337,%f136338};

	// end inline asm
	// begin inline asm
	mma.sync.aligned.m16n8k8.row.col.f32.f16.f16.f32 {%f136335,%f136336,%f136337,%f136338}, {%r1,%r2}, {%r3}, {%f136335,%f136336,%f136337,%f136338};

	// end inline asm
	// begin inline asm
	mma.sync.aligned.m16n8k8.row.col.f32.f16.f16.f32 {%f136335,%f136336,%f136337,%f136338}, {%r1,%r2}, {%r3}, {%f136335,%f136336,%f136337,%f136338};

	// end inline asm
	// begin inline asm
	mma.sync.aligned.m16n8k8.row.col.f32.f16.f16.f32 {%f136335,%f136336,%f136337,%f136338}, {%r1,%r2}, {%r3}, {%f136335,%f136336,%f136337,%f136338};

	// end inline asm
	// begin inline asm
	mma.sync.aligned.m16n8k8.row.col.f32.f16.f16.f32 {%f136335,%f136336,%f136337,%f136338}, {%r1,%r2}, {%r3}, {%f136335,%f136336,%f136337,%f136338};

	// end inline asm
	// begin inline asm
	mma.sync.aligned.m16n8k8.row.col.f32.f16.f16.f32 {%f136335,%f136336,%f136337,%f136338}, {%r1,%r2}, {%r3}, {%f136335,%f136336,%f136337,%f136338};

	// end inline asm
	// begin inline asm
	mma.sync.aligned.m16n8k8.row.col.f32.f16.f16.f32 {%f136335,%f136336,%f136337,%f136338}, {%r1,%r2}, {%r3}, {%f136335,%f136336,%f136337,%f136338};

	// end inline asm
	// begin inline asm
	mma.sync.aligned.m16n8k8.row.col.f32.f16.f16.f32 {%f136335,%f136336,%f136337,%f136338}, {%r1,%r2}, {%r3}, {%f136335,%f136336,%f136337,%f136338};

	// end inline asm
	// begin inline asm
	mma.sync.aligned.m16n8k8.row.col.f32.f16.f16.f32 {%f136335,%f136336,%f136337,%f136338}, {%r1,%r2}, {%r3}, {%f136335,%f136336,%f136337,%f136338};

	// end inline asm
	// begin inline asm
	mma.sync.aligned.m16n8k8.row.col.f32.f16.f16.f32 {%f136335,%f136336,%f136337,%f136338}, {%r1,%r2}, {%r3}, {%f136335,%f136336,%f136337,%f136338};

	// end inline asm
	// begin inline asm
	mma.sync.aligned.m16n8k8.row.col.f32.f16.f16.f32 {%f136335,%f136336,%f136337,%f136338}, {%r1,%r2}, {%r3}, {%f136335,%f136336,%f136337,%f136338};

	// end inline asm
	// begin inline asm
	mma.sync.aligned.m16n8k8.row.col.f32.f16.f16.f32 {%f136335,%f136336,%f136337,%f136338}, {%r1,%r2}, {%r3}, {%f136335,%f136336,%f136337,%f136338};

	// end inline asm
	// begin inline asm
	mma.sync.aligned.m16n8k8.row.col.f32.f16.f16.f32 {%f136335,%f136336,%f136337,%f136338}, {%r1,%r2}, {%r3}, {%f136335,%f136336,%f136337,%f136338};

	// end inline asm
	// begin inline asm
	mma.sync.aligned.m16n8k8.row.col.f32.f16.f16.f32 {%f136335,%f136336,%f136337,%f136338}, {%r1,%r2}, {%r3}, {%f136335,%f136336,%f136337,%f136338};

	// end inline asm
	// begin inline asm
	mma.sync.aligned.m16n8k8.row.col.f32.f16.f16.f32 {%f136335,%f136336,%f136337,%f136338}, {%r1,%r2}, {%r3}, {%f136335,%f136336,%f136337,%f136338};

	// end inline asm
	// begin inline asm
	mma.sync.aligned.m16n8k8.row.col.f32.f16.f16.f32 {%f136335,%f136336,%f136337,%f136338}, {%r1,%r2}, {%r3}, {%f136335,%f136336,%f136337,%f136338};

	// end inline asm
	// begin inline asm
	mma.sync.aligned.m16n8k8.row.col.f32.f16.f16.f32 {%f136335,%f136336,%f136337,%f136338}, {%r1,%r2}, {%r3}, {%f136335,%f136336,%f136337,%f136338};

	// end inline asm
	// begin inline asm
	mma.sync.aligned.m16n8k8.row.col.f32.f16.f16.f32 {%f136335,%f136336,%f136337,%f136338}, {%r1,%r2}, {%r3}, {%f136335,%f136336,%f136337,%f136338};

	// end inline asm
	// begin inline asm
	mma.sync.aligned.m16n8k8.row.col.f32.f16.f16.f32 {%f136335,%f136336,%f136337,%f136338}, {%r1,%r2}, {%r3}, {%f136335,%f136336,%f136337,%f136338};

	// end inline asm
	// begin inline asm
	mma.sync.aligned.m16n8k8.row.col.f32.f16.f16.f32 {%f136335,%f136336,%f136337,%f136338}, {%r1,%r2}, {%r3}, {%f136335,%f136336,%f136337,%f136338};

	// end inline asm
	// begin inline asm
	mma.sync.aligned.m16n8k8.row.col.f32.f16.f16.f32 {%f136335,%f136336,%f136337,%f136338}, {%r1,%r2}, {%r3}, {%f136335,%f136336,%f136337,%f136338};

	// end inline asm
	// begin inline asm
	mma.sync.aligned.m16n8k8.row.col.f32.f16.f16.f32 {%f136335,%f136336,%f136337,%f136338}, {%r1,%r2}, {%r3}, {%f136335,%f136336,%f136337,%f136338};

	// end inline asm
	// begin inline asm
	mma.sync.aligned.m16n8k8.row.col.f32.f16.f16.f32 {%f136335,%f136336,%f136337,%f136338}, {%r1,%r2}, {%r3}, {%f136335,%f136336,%f136337,%f136338};

	// end inline asm
	// begin inline asm
	mma.sync.aligned.m16n8k8.row.col.f32.f16.f16.f32 {%f136335,%f136336,%f136337,%f136338}, {%r1,%r2}, {%r3}, {%f136335,%f136336,%f136337,%f136338};

	// end inline asm
	// begin inline asm
	mma.sync.aligned.m16n8k8.row.col.f32.f16.f16.f32 {%f136335,%f136336,%f136337,%f136338}, {%r1,%r2}, {%r3}, {%f136335,%f136336,%f136337,%f136338};

	// end inline asm
	// begin inline asm
	mma.sync.aligned.m16n8k8.row.col.f32.f16.f16.f32 {%f136335,%f136336,%f136337,%f136338}, {%r1,%r2}, {%r3}, {%f136335,%f136336,%f136337,%f136338};

	// end inline asm
	// begin inline asm
	mma.sync.aligned.m16n8k8.row.col.f32.f16.f16.f32 {%f136335,%f136336,%f136337,%f136338}, {%r1,%r2}, {%r3}, {%f136335,%f136336,%f136337,%f136338};

	// end inline asm
	// begin inline asm
	mma.sync.aligned.m16n8k8.row.col.f32.f16.f16.f32 {%f136335,%f136336,%f136337,%f136338}, {%r1,%r2}, {%r3}, {%f136335,%f136336,%f136337,%f136338};

	// end inline asm
	// begin inline asm
	mma.sync.aligned.m16n8k8.row.col.f32.f16.f16.f32 {%f136335,%f136336,%f136337,%f136338}, {%r1,%r2}, {%r3}, {%f136335,%f136336,%f136337,%f136338};

	// end inline asm
	// begin inline asm
	mma.sync.aligned.m16n8k8.row.col.f32.f16.f16.f32 {%f136335,%f136336,%f136337,%f136338}, {%r1,%r2}, {%r3}, {%f136335,%f136336,%f136337,%f136338};

	// end inline asm
	// begin inline asm
	mma.sync.aligned.m16n8k8.row.col.f32.f16.f16.f32 {%f136335,%f136336,%f136337,%f136338}, {%r1,%r2}, {%r3}, {%f136335,%f136336,%f136337,%f136338};

	// end inline asm
	// begin inline asm
	mma.sync.aligned.m16n8k8.row.col.f32.f16.f16.f32 {%f136335,%f136336,%f136337,%f136338}, {%r1,%r2}, {%r3}, {%f136335,%f136336,%f136337,%f136338};

	// end inline asm
	// begin inline asm
	mma.sync.aligned.m16n8k8.row.col.f32.f16.f16.f32 {%f136335,%f136336,%f136337,%f136338}, {%r1,%r2}, {%r3}, {%f136335,%f136336,%f136337,%f136338};

	// end inline asm
	// begin inline asm
	mma.sync.aligned.m16n8k8.row.col.f32.f16.f16.f32 {%f136335,%f136336,%f136337,%f136338}, {%r1,%r2}, {%r3}, {%f136335,%f136336,%f136337,%f136338};

	// end inline asm
	// begin inline asm
	mma.sync.aligned.m16n8k8.row.col.f32.f16.f16.f32 {%f136335,%f136336,%f136337,%f136338}, {%r1,%r2}, {%r3}, {%f136335,%f136336,%f136337,%f136338};

	// end inline asm
	// begin inline asm
	mma.sync.aligned.m16n8k8.row.col.f32.f16.f16.f32 {%f136335,%f136336,%f136337,%f136338}, {%r1,%r2}, {%r3}, {%f136335,%f136336,%f136337,%f136338};

	// end inline asm
	// begin inline asm
	mma.sync.aligned.m16n8k8.row.col.f32.f16.f16.f32 {%f136335,%f136336,%f136337,%f136338}, {%r1,%r2}, {%r3}, {%f136335,%f136336,%f136337,%f136338};

	// end inline asm
	// begin inline asm
	mma.sync.aligned.m16n8k8.row.col.f32.f16.f16.f32 {%f136335,%f136336,%f136337,%f136338}, {%r1,%r2}, {%r3}, {%f136335,%f136336,%f136337,%f136338};

	// end inline asm
	// begin inline asm
	mma.sync.aligned.m16n8k8.row.col.f32.f16.f16.f32 {%f136335,%f136336,%f136337,%f136338}, {%r1,%r2}, {%r3}, {%f136335,%f136336,%f136337,%f136338};

	// end inline asm
	// begin inline asm
	mma.sync.aligned.m16n8k8.row.col.f32.f16.f16.f32 {%f136335,%f136336,%f136337,%f136338}, {%r1,%r2}, {%r3}, {%f136335,%f136336,%f136337,%f136338};

	// end inline asm
	// begin inline asm
	mma.sync.aligned.m16n8k8.row.col.f32.f16.f16.f32 {%f136335,%f136336,%f136337,%f136338}, {%r1,%r2}, {%r3}, {%f136335,%f136336,%f136337,%f136338};

	// end inline asm
	// begin inline asm
	mma.sync.aligned.m16n8k8.row.col.f32.f16.f16.f32 {%f136335,%f136336,%f136337,%f136338}, {%r1,%r2}, {%r3}, {%f136335,%f136336,%f136337,%f136338};

	// end inline asm
	// begin inline asm
	mma.sync.aligned.m16n8k8.row.col.f32.f16.f16.f32 {%f136335,%f136336,%f136337,%f136338}, {%r1,%r2}, {%r3}, {%f136335,%f136336,%f136337,%f136338};

	// end inline asm
	// begin inline asm
	mma.sync.aligned.m16n8k8.row.col.f32.f16.f16.f32 {%f136335,%f136336,%f136337,%f136338}, {%r1,%r2}, {%r3}, {%f136335,%f136336,%f136337,%f136338};

	// end inline asm
	// begin inline asm
	mma.sync.aligned.m16n8k8.row.col.f32.f16.f16.f32 {%f136335,%f136336,%f136337,%f136338}, {%r1,%r2}, {%r3}, {%f136335,%f136336,%f136337,%f136338};

	// end inline asm
	// begin inline asm
	mma.sync.aligned.m16n8k8.row.col.f32.f16.f16.f32 {%f136335,%f136336,%f136337,%f136338}, {%r1,%r2}, {%r3}, {%f136335,%f136336,%f136337,%f136338};

	// end inline asm
	// begin inline asm
	mma.sync.aligned.m16n8k8.row.col.f32.f16.f16.f32 {%f136335,%f136336,%f136337,%f136338}, {%r1,%r2}, {%r3}, {%f136335,%f136336,%f136337,%f136338};

	// end inline asm
	// begin inline asm
	mma.sync.aligned.m16n8k8.row.col.f32.f16.f16.f32 {%f136335,%f136336,%f136337,%f136338}, {%r1,%r2}, {%r3}, {%f136335,%f136336,%f136337,%f136338};

	// end inline asm
	// begin inline asm
	mma.sync.aligned.m16n8k8.row.col.f32.f16.f16.f32 {%f136335,%f136336,%f136337,%f136338}, {%r1,%r2}, {%r3}, {%f136335,%f136336,%f136337,%f136338};

	// end inline asm
	// begin inline asm
	mma.sync.aligned.m16n8k8.row.col.f32.f16.f16.f32 {%f136335,%f136336,%f136337,%f136338}, {%r1,%r2}, {%r3}, {%f136335,%f136336,%f136337,%f136338};

	// end inline asm
	// begin inline asm
	mma.sync.aligned.m16n8k8.row.col.f32.f16.f16.f32 {%f136335,%f136336,%f136337,%f136338}, {%r1,%r2}, {%r3}, {%f136335,%f136336,%f136337,%f136338};

	// end inline asm
	// begin inline asm
	mma.sync.aligned.m16n8k8.row.col.f32.f16.f16.f32 {%f136335,%f136336,%f136337,%f136338}, {%r1,%r2}, {%r3}, {%f136335,%f136336,%f136337,%f136338};

	// end inline asm
	// begin inline asm
	mma.sync.aligned.m16n8k8.row.col.f32.f16.f16.f32 {%f136335,%f136336,%f136337,%f136338}, {%r1,%r2}, {%r3}, {%f136335,%f136336,%f136337,%f136338};

	// end inline asm
	// begin inline asm
	mma.sync.aligned.m16n8k8.row.col.f32.f16.f16.f32 {%f136335,%f136336,%f136337,%f136338}, {%r1,%r2}, {%r3}, {%f136335,%f136336,%f136337,%f136338};

	// end inline asm
	// begin inline asm
	mma.sync.aligned.m16n8k8.row.col.f32.f16.f16.f32 {%f136335,%f136336,%f136337,%f136338}, {%r1,%r2}, {%r3}, {%f136335,%f136336,%f136337,%f136338};

	// end inline asm
	// begin inline asm
	mma.sync.aligned.m16n8k8.row.col.f32.f16.f16.f32 {%f136335,%f136336,%f136337,%f136338}, {%r1,%r2}, {%r3}, {%f136335,%f136336,%f136337,%f136338};

	// end inline asm
	// begin inline asm
	mma.sync.aligned.m16n8k8.row.col.f32.f16.f16.f32 {%f136335,%f136336,%f136337,%f136338}, {%r1,%r2}, {%r3}, {%f136335,%f136336,%f136337,%f136338};

	// end inline asm
	// begin inline asm
	mma.sync.aligned.m16n8k8.row.col.f32.f16.f16.f32 {%f136335,%f136336,%f136337,%f136338}, {%r1,%r2}, {%r3}, {%f136335,%f136336,%f136337,%f136338};

	// end inline asm
	// begin inline asm
	mma.sync.aligned.m16n8k8.row.col.f32.f16.f16.f32 {%f136335,%f136336,%f136337,%f136338}, {%r1,%r2}, {%r3}, {%f136335,%f136336,%f136337,%f136338};

	// end inline asm
	// begin inline asm
	mma.sync.aligned.m16n8k8.row.col.f32.f16.f16.f32 {%f136335,%f136336,%f136337,%f136338}, {%r1,%r2}, {%r3}, {%f136335,%f136336,%f136337,%f136338};

	// end inline asm
	// begin inline asm
	mma.sync.aligned.m16n8k8.row.col.f32.f16.f16.f32 {%f136335,%f136336,%f136337,%f136338}, {%r1,%r2}, {%r3}, {%f136335,%f136336,%f136337,%f136338};

	// end inline asm
	// begin inline asm
	mma.sync.aligned.m16n8k8.row.col.f32.f16.f16.f32 {%f136335,%f136336,%f136337,%f136338}, {%r1,%r2}, {%r3}, {%f136335,%f136336,%f136337,%f136338};

	// end inline asm
	// begin inline asm
	mma.sync.aligned.m16n8k8.row.col.f32.f16.f16.f32 {%f136335,%f136336,%f136337,%f136338}, {%r1,%r2}, {%r3}, {%f136335,%f136336,%f136337,%f136338};

	// end inline asm
	// begin inline asm
	mma.sync.aligned.m16n8k8.row.col.f32.f16.f16.f32 {%f136335,%f136336,%f136337,%f136338}, {%r1,%r2}, {%r3}, {%f136335,%f136336,%f136337,%f136338};

	// end inline asm
	// begin inline asm
	mma.sync.aligned.m16n8k8.row.col.f32.f16.f16.f32 {%f136335,%f136336,%f136337,%f136338}, {%r1,%r2}, {%r3}, {%f136335,%f136336,%f136337,%f136338};

	// end inline asm
	// begin inline asm
	mma.sync.aligned.m16n8k8.row.col.f32.f16.f16.f32 {%f136335,%f136336,%f136337,%f136338}, {%r1,%r2}, {%r3}, {%f136335,%f136336,%f136337,%f136338};

	// end inline asm
	// begin inline asm
	mma.sync.aligned.m16n8k8.row.col.f32.f16.f16.f32 {%f136335,%f136336,%f136337,%f136338}, {%r1,%r2}, {%r3}, {%f136335,%f136336,%f136337,%f136338};

	// end inline asm
	// begin inline asm
	mma.sync.aligned.m16n8k8.row.col.f32.f16.f16.f32 {%f136335,%f136336,%f136337,%f136338}, {%r1,%r2}, {%r3}, {%f136335,%f136336,%f136337,%f136338};

	// end inline asm
	// begin inline asm
	mma.sync.aligned.m16n8k8.row.col.f32.f16.f16.f32 {%f136335,%f136336,%f136337,%f136338}, {%r1,%r2}, {%r3}, {%f136335,%f136336,%f136337,%f136338};

	// end inline asm
	// begin inline asm
	mma.sync.aligned.m16n8k8.row.col.f32.f16.f16.f32 {%f136335,%f136336,%f136337,%f136338}, {%r1,%r2}, {%r3}, {%f136335,%f136336,%f136337,%f136338};

	// end inline asm
	// begin inline asm
	mma.sync.aligned.m16n8k8.row.col.f32.f16.f16.f32 {%f136335,%f136336,%f136337,%f136338}, {%r1,%r2}, {%r3}, {%f136335,%f136336,%f136337,%f136338};

	// end inline asm
	// begin inline asm
	mma.sync.aligned.m16n8k8.row.col.f32.f16.f16.f32 {%f136335,%f136336,%f136337,%f136338}, {%r1,%r2}, {%r3}, {%f136335,%f136336,%f136337,%f136338};

	// end inline asm
	// begin inline asm
	mma.sync.aligned.m16n8k8.row.col.f32.f16.f16.f32 {%f136335,%f136336,%f136337,%f136338}, {%r1,%r2}, {%r3}, {%f136335,%f136336,%f136337,%f136338};

	// end inline asm
	// begin inline asm
	mma.sync.aligned.m16n8k8.row.col.f32.f16.f16.f32 {%f136335,%f136336,%f136337,%f136338}, {%r1,%r2}, {%r3}, {%f136335,%f136336,%f136337,%f136338};

	// end inline asm
	// begin inline asm
	mma.sync.aligned.m16n8k8.row.col.f32.f16.f16.f32 {%f136335,%f136336,%f136337,%f136338}, {%r1,%r2}, {%r3}, {%f136335,%f136336,%f136337,%f136338};

	// end inline asm
	// begin inline asm
	mma.sync.aligned.m16n8k8.row.col.f32.f16.f16.f32 {%f136335,%f136336,%f136337,%f136338}, {%r1,%r2}, {%r3}, {%f136335,%f136336,%f136337,%f136338};

	// end inline asm
	// begin inline asm
	mma.sync.aligned.m16n8k8.row.col.f32.f16.f16.f32 {%f136335,%f136336,%f136337,%f136338}, {%r1,%r2}, {%r3}, {%f136335,%f136336,%f136337,%f136338};

	// end inline asm
	// begin inline asm
	mma.sync.aligned.m16n8k8.row.col.f32.f16.f16.f32 {%f136335,%f136336,%f136337,%f136338}, {%r1,%r2}, {%r3}, {%f136335,%f136336,%f136337,%f136338};

	// end inline asm
	// begin inline asm
	mma.sync.aligned.m16n8k8.row.col.f32.f16.f16.f32 {%f136335,%f136336,%f136337,%f136338}, {%r1,%r2}, {%r3}, {%f136335,%f136336,%f136337,%f136338};

	// end inline asm
	// begin inline asm
	mma.sync.aligned.m16n8k8.row.col.f32.f16.f16.f32 {%f136335,%f136336,%f136337,%f136338}, {%r1,%r2}, {%r3}, {%f136335,%f136336,%f136337,%f136338};

	// end inline asm
	// begin inline asm
	mma.sync.aligned.m16n8k8.row.col.f32.f16.f16.f32 {%f136335,%f136336,%f136337,%f136338}, {%r1,%r2}, {%r3}, {%f136335,%f136336,%f136337,%f136338};

	// end inline asm
	// begin inline asm
	mma.sync.aligned.m16n8k8.row.col.f32.f16.f16.f32 {%f136335,%f136336,%f136337,%f136338}, {%r1,%r2}, {%r3}, {%f136335,%f136336,%f136337,%f136338};

	// end inline asm
	// begin inline asm
	mma.sync.aligned.m16n8k8.row.col.f32.f16.f16.f32 {%f136335,%f136336,%f136337,%f136338}, {%r1,%r2}, {%r3}, {%f136335,%f136336,%f136337,%f136338};

	// end inline asm
	// begin inline asm
	mma.sync.aligned.m16n8k8.row.col.f32.f16.f16.f32 {%f136335,%f136336,%f136337,%f136338}, {%r1,%r2}, {%r3}, {%f136335,%f136336,%f136337,%f136338};

	// end inline asm
	// begin inline asm
	mma.sync.aligned.m16n8k8.row.col.f32.f16.f16.f32 {%f136335,%f136336,%f136337,%f136338}, {%r1,%r2}, {%r3}, {%f136335,%f136336,%f136337,%f136338};

	// end inline asm
	// begin inline asm
	mma.sync.aligned.m16n8k8.row.col.f32.f16.f16.f32 {%f136335,%f136336,%f136337,%f136338}, {%r1,%r2}, {%r3}, {%f136335,%f136336,%f136337,%f136338};

	// end inline asm
	// begin inline asm
	mma.sync.aligned.m16n8k8.row.col.f32.f16.f16.f32 {%f136335,%f136336,%f136337,%f136338}, {%r1,%r2}, {%r3}, {%f136335,%f136336,%f136337,%f136338};

	// end inline asm
	// begin inline asm
	mma.sync.aligned.m16n8k8.row.col.f32.f16.f16.f32 {%f136335,%f136336,%f136337,%f136338}, {%r1,%r2}, {%r3}, {%f136335,%f136336,%f136337,%f136338};

	// end inline asm
	// begin inline asm
	mma.sync.aligned.m16n8k8.row.col.f32.f16.f16.f32 {%f136335,%f136336,%f136337,%f136338}, {%r1,%r2}, {%r3}, {%f136335,%f136336,%f136337,%f136338};

	// end inline asm
	// begin inline asm
	mma.sync.aligned.m16n8k8.row.col.f32.f16.f16.f32 {%f136335,%f136336,%f136337,%f136338}, {%r1,%r2}, {%r3}, {%f136335,%f136336,%f136337,%f136338};

	// end inline asm
	// begin inline asm
	mma.sync.aligned.m16n8k8.row.col.f32.f16.f16.f32 {%f136335,%f136336,%f136337,%f136338}, {%r1,%r2}, {%r3}, {%f136335,%f136336,%f136337,%f136338};

	// end inline asm
	// begin inline asm
	mma.sync.aligned.m16n8k8.row.col.f32.f16.f16.f32 {%f136335,%f136336,%f136337,%f136338}, {%r1,%r2}, {%r3}, {%f136335,%f136336,%f136337,%f136338};

	// end inline asm
	// begin inline asm
	mma.sync.aligned.m16n8k8.row.col.f32.f16.f16.f32 {%f136335,%f136336,%f136337,%f136338}, {%r1,%r2}, {%r3}, {%f136335,%f136336,%f136337,%f136338};

	// end inline asm
	// begin inline asm
	mma.sync.aligned.m16n8k8.row.col.f32.f16.f16.f32 {%f136335,%f136336,%f136337,%f136338}, {%r1,%r2}, {%r3}, {%f136335,%f136336,%f136337,%f136338};

	// end inline asm
	// begin inline asm
	mma.sync.aligned.m16n8k8.row.col.f32.f16.f16.f32 {%f136335,%f136336,%f136337,%f136338}, {%r1,%r2}, {%r3}, {%f136335,%f136336,%f136337,%f136338};

	// end inline asm
	// begin inline asm
	mma.sync.aligned.m16n8k8.row.col.f32.f16.f16.f32 {%f136335,%f136336,%f136337,%f136338}, {%r1,%r2}, {%r3}, {%f136335,%f136336,%f136337,%f136338};

	// end inline asm
	// begin inline asm
	mma.sync.aligned.m16n8k8.row.col.f32.f16.f16.f32 {%f136335,%f136336,%f136337,%f136338}, {%r1,%r2}, {%r3}, {%f136335,%f136336,%f136337,%f136338};

	// end inline asm
	// begin inline asm
	mma.sync.aligned.m16n8k8.row.col.f32.f16.f16.f32 {%f136335,%f136336,%f136337,%f136338}, {%r1,%r2}, {%r3}, {%f136335,%f136336,%f136337,%f136338};

	// end inline asm
	// begin inline asm
	mma.sync.aligned.m16n8k8.row.col.f32.f16.f16.f32 {%f136335,%f136336,%f136337,%f136338}, {%r1,%r2}, {%r3}, {%f136335,%f136336,%f136337,%f136338};

	// end inline asm
	// begin inline asm
	mma.sync.aligned.m16n8k8.row.col.f32.f16.f16.f32 {%f136335,%f136336,%f136337,%f136338}, {%r1,%r2}, {%r3}, {%f136335,%f136336,%f136337,%f136338};

	// end inline asm
	// begin inline asm
	mma.sync.aligned.m16n8k8.row.col.f32.f16.f16.f32 {%f136335,%f136336,%f136337,%f136338}, {%r1,%r2}, {%r3}, {%f136335,%f136336,%f136337,%f136338};

	// end inline asm
	// begin inline asm
	mma.sync.aligned.m16n8k8.row.col.f32.f16.f16.f32 {%f136335,%f136336,%f136337,%f136338}, {%r1,%r2}, {%r3}, {%f136335,%f136336,%f136337,%f136338};

	// end inline asm
	// begin inline asm
	mma.sync.aligned.m16n8k8.row.col.f32.f16.f16.f32 {%f136335,%f136336,%f136337,%f136338}, {%r1,%r2}, {%r3}, {%f136335,%f136336,%f136337,%f136338};

	// end inline asm
	// begin inline asm
	mma.sync.aligned.m16n8k8.row.col.f32.f16.f16.f32 {%f136335,%f136336,%f136337,%f136338}, {%r1,%r2}, {%r3}, {%f136335,%f136336,%f136337,%f136338};

	// end inline asm
	// begin inline asm
	mma.sync.aligned.m16n8k8.row.col.f32.f16.f16.f32 {%f136335,%f136336,%f136337,%f136338}, {%r1,%r2}, {%r3}, {%f136335,%f136336,%f136337,%f136338};

	// end inline asm
	// begin inline asm
	mma.sync.aligned.m16n8k8.row.col.f32.f16.f16.f32 {%f136335,%f136336,%f136337,%f136338}, {%r1,%r2}, {%r3}, {%f136335,%f136336,%f136337,%f136338};

	// end inline asm
	// begin inline asm
	mma.sync.aligned.m16n8k8.row.col.f32.f16.f16.f32 {%f136335,%f136336,%f136337,%f136338}, {%r1,%r2}, {%r3}, {%f136335,%f136336,%f136337,%f136338};

	// end inline asm
	// begin inline asm
	mma.sync.aligned.m16n8k8.row.col.f32.f16.f16.f32 {%f136335,%f136336,%f136337,%f136338}, {%r1,%r2}, {%r3}, {%f136335,%f136336,%f136337,%f136338};

	// end inline asm
	// begin inline asm
	mma.sync.aligned.m16n8k8.row.col.f32.f16.f16.f32 {%f136335,%f136336,%f136337,%f136338}, {%r1,%r2}, {%r3}, {%f136335,%f136336,%f136337,%f136338};

	// end inline asm
	// begin inline asm
	mma.sync.aligned.m16n8k8.row.col.f32.f16.f16.f32 {%f136335,%f136336,%f136337,%f136338}, {%r1,%r2}, {%r3}, {%f136335,%f136336,%f136337,%f136338};

	// end inline asm
	// begin inline asm
	mma.sync.aligned.m16n8k8.row.col.f32.f16.f16.f32 {%f136335,%f136336,%f136337,%f136338}, {%r1,%r2}, {%r3}, {%f136335,%f136336,%f136337,%f136338};

	// end inline asm
	// begin inline asm
	mma.sync.aligned.m16n8k8.row.col.f32.f16.f16.f32 {%f136335,%f136336,%f136337,%f136338}, {%r1,%r2}, {%r3}, {%f136335,%f136336,%f136337,%f136338};

	// end inline asm
	// begin inline asm
	mma.sync.aligned.m16n8k8.row.col.f32.f16.f16.f32 {%f136335,%f136336,%f136337,%f136338}, {%r1,%r2}, {%r3}, {%f136335,%f136336,%f136337,%f136338};

	// end inline asm
	// begin inline asm
	mma.sync.aligned.m16n8k8.row.col.f32.f16.f16.f32 {%f136335,%f136336,%f136337,%f136338}, {%r1,%r2}, {%r3}, {%f136335,%f136336,%f136337,%f136338};

	// end inline asm
	// begin inline asm
	mma.sync.aligned.m16n8k8.row.col.f32.f16.f16.f32 {%f136335,%f136336,%f136337,%f136338}, {%r1,%r2}, {%r3}, {%f136335,%f136336,%f136337,%f136338};

	// end inline asm
	// begin inline asm
	mma.sync.aligned.m16n8k8.row.col.f32.f16.f16.f32 {%f136335,%f136336,%f136337,%f136338}, {%r1,%r2}, {%r3}, {%f136335,%f136336,%f136337,%f136338};

	// end inline asm
	// begin inline asm
	mma.sync.aligned.m16n8k8.row.col.f32.f16.f16.f32 {%f136335,%f136336,%f136337,%f136338}, {%r1,%r2}, {%r3}, {%f136335,%f136336,%f136337,%f136338};

	// end inline asm
	// begin inline asm
	mma.sync.aligned.m16n8k8.row.col.f32.f16.f16.f32 {%f136335,%f136336,%f136337,%f136338}, {%r1,%r2}, {%r3}, {%f136335,%f136336,%f136337,%f136338};

	// end inline asm
	// begin inline asm
	mma.sync.aligned.m16n8k8.row.col.f32.f16.f16.f32 {%f136335,%f136336,%f136337,%f136338}, {%r1,%r2}, {%r3}, {%f136335,%f136336,%f136337,%f136338};

	// end inline asm
	// begin inline asm
	mma.sync.aligned.m16n8k8.row.col.f32.f16.f16.f32 {%f136335,%f136336,%f136337,%f136338}, {%r1,%r2}, {%r3}, {%f136335,%f136336,%f136337,%f136338};

	// end inline asm
	// begin inline asm
	mma.sync.aligned.m16n8k8.row.col.f32.f16.f16.f32 {%f136335,%f136336,%f136337,%f136338}, {%r1,%r2}, {%r3}, {%f136335,%f136336,%f136337,%f136338};

	// end inline asm
	// begin inline asm
	mma.sync.aligned.m16n8k8.row.col.f32.f16.f16.f32 {%f136335,%f136336,%f136337,%f136338}, {%r1,%r2}, {%r3}, {%f136335,%f136336,%f136337,%f136338};

	// end inline asm
	// begin inline asm
	mma.sync.aligned.m16n8k8.row.col.f32.f16.f16.f32 {%f136335,%f136336,%f136337,%f136338}, {%r1,%r2}, {%r3}, {%f136335,%f136336,%f136337,%f136338};

	// end inline asm
	// begin inline asm
	mma.sync.aligned.m16n8k8.row.col.f32.f16.f16.f32 {%f136335,%f136336,%f136337,%f136338}, {%r1,%r2}, {%r3}, {%f136335,%f136336,%f136337,%f136338};

	// end inline asm
	// begin inline asm
	mma.sync.aligned.m16n8k8.row.col.f32.f16.f16.f32 {%f136335,%f136336,%f136337,%f136338}, {%r1,%r2}, {%r3}, {%f136335,%f136336,%f136337,%f136338};

	// end inline asm
	// begin inline asm
	mma.sync.aligned.m16n8k8.row.col.f32.f16.f16.f32 {%f136335,%f136336,%f136337,%f136338}, {%r1,%r2}, {%r3}, {%f136335,%f136336,%f136337,%f136338};

	// end inline asm
	// begin inline asm
	mma.sync.aligned.m16n8k8.row.col.f32.f16.f16.f32 {%f136335,%f136336,%f136337,%f136338}, {%r1,%r2}, {%r3}, {%f136335,%f136336,%f136337,%f136338};

	// end inline asm
	// begin inline asm
	mma.sync.aligned.m16n8k8.row.col.f32.f16.f16.f32 {%f136335,%f136336,%f136337,%f136338}, {%r1,%r2}, {%r3}, {%f136335,%f136336,%f136337,%f136338};

	// end inline asm
	// begin inline asm
	mma.sync.aligned.m16n8k8.row.col.f32.f16.f16.f32 {%f136335,%f136336,%f136337,%f136338}, {%r1,%r2}, {%r3}, {%f136335,%f136336,%f136337,%f136338};

	// end inline asm
	// begin inline asm
	mma.sync.aligned.m16n8k8.row.col.f32.f16.f16.f32 {%f136335,%f136336,%f136337,%f136338}, {%r1,%r2}, {%r3}, {%f136335,%f136336,%f136337,%f136338};

	// end inline asm
	// begin inline asm
	mma.sync.aligned.m16n8k8.row.col.f32.f16.f16.f32 {%f136335,%f136336,%f136337,%f136338}, {%r1,%r2}, {%r3}, {%f136335,%f136336,%f136337,%f136338};

	// end inline asm
	// begin inline asm
	mma.sync.aligned.m16n8k8.row.col.f32.f16.f16.f32 {%f136335,%f136336,%f136337,%f136338}, {%r1,%r2}, {%r3}, {%f136335,%f136336,%f136337,%f136338};

	// end inline asm
	// begin inline asm
	mma.sync.aligned.m16n8k8.row.col.f32.f16.f16.f32 {%f136335,%f136336,%f136337,%f136338}, {%r1,%r2}, {%r3}, {%f136335,%f136336,%f136337,%f136338};

	// end inline asm
	// begin inline asm
	mma.sync.aligned.m16n8k8.row.col.f32.f16.f16.f32 {%f136335,%f136336,%f136337,%f136338}, {%r1,%r2}, {%r3}, {%f136335,%f136336,%f136337,%f136338};

	// end inline asm
	// begin inline asm
	mma.sync.aligned.m16n8k8.row.col.f32.f16.f16.f32 {%f136335,%f136336,%f136337,%f136338}, {%r1,%r2}, {%r3}, {%f136335,%f136336,%f136337,%f136338};

	// end inline asm
	// begin inline asm
	mma.sync.aligned.m16n8k8.row.col.f32.f16.f16.f32 {%f136335,%f136336,%f136337,%f136338}, {%r1,%r2}, {%r3}, {%f136335,%f136336,%f136337,%f136338};

	// end inline asm
	// begin inline asm
	mma.sync.aligned.m16n8k8.row.col.f32.f16.f16.f32 {%f136335,%f136336,%f136337,%f136338}, {%r1,%r2}, {%r3}, {%f136335,%f136336,%f136337,%f136338};

	// end inline asm
	// begin inline asm
	mma.sync.aligned.m16n8k8.row.col.f32.f16.f16.f32 {%f136335,%f136336,%f136337,%f136338}, {%r1,%r2}, {%r3}, {%f136335,%f136336,%f136337,%f136338};

	// end inline asm
	// begin inline asm
	mma.sync.aligned.m16n8k8.row.col.f32.f16.f16.f32 {%f136335,%f136336,%f136337,%f136338}, {%r1,%r2}, {%r3}, {%f136335,%f136336,%f136337,%f136338};

	// end inline asm
	// begin inline asm
	mma.sync.aligned.m16n8k8.row.col.f32.f16.f16.f32 {%f136335,%f136336,%f136337,%f136338}, {%r1,%r2}, {%r3}, {%f136335,%f136336,%f136337,%f136338};

	// end inline asm
	// begin inline asm
	mma.sync.aligned.m16n8k8.row.col.f32.f16.f16.f32 {%f136335,%f136336,%f136337,%f136338}, {%r1,%r2}, {%r3}, {%f136335,%f136336,%f136337,%f136338};

	// end inline asm
	// begin inline asm
	mma.sync.aligned.m16n8k8.row.col.f32.f16.f16.f32 {%f136335,%f136336,%f136337,%f136338}, {%r1,%r2}, {%r3}, {%f136335,%f136336,%f136337,%f136338};

	// end inline asm
	// begin inline asm
	mma.sync.aligned.m16n8k8.row.col.f32.f16.f16.f32 {%f136335,%f136336,%f136337,%f136338}, {%r1,%r2}, {%r3}, {%f136335,%f136336,%f136337,%f136338};

	// end inline asm
	// begin inline asm
	mma.sync.aligned.m16n8k8.row.col.f32.f16.f16.f32 {%f136335,%f136336,%f136337,%f136338}, {%r1,%r2}, {%r3}, {%f136335,%f136336,%f136337,%f136338};

	// end inline asm
	// begin inline asm
	mma.sync.aligned.m16n8k8.row.col.f32.f16.f16.f32 {%f136335,%f136336,%f136337,%f136338}, {%r1,%r2}, {%r3}, {%f136335,%f136336,%f136337,%f136338};

	// end inline asm
	// begin inline asm
	mma.sync.aligned.m16n8k8.row.col.f32.f16.f16.f32 {%f136335,%f136336,%f136337,%f136338}, {%r1,%r2}, {%r3}, {%f136335,%f136336,%f136337,%f136338};

	// end inline asm
	// begin inline asm
	mma.sync.aligned.m16n8k8.row.col.f32.f16.f16.f32 {%f136335,%f136336,%f136337,%f136338}, {%r1,%r2}, {%r3}, {%f136335,%f136336,%f136337,%f136338};

	// end inline asm
	// begin inline asm
	mma.sync.aligned.m16n8k8.row.col.f32.f16.f16.f32 {%f136335,%f136336,%f136337,%f136338}, {%r1,%r2}, {%r3}, {%f136335,%f136336,%f136337,%f136338};

	// end inline asm
	// begin inline asm
	mma.sync.aligned.m16n8k8.row.col.f32.f16.f16.f32 {%f136335,%f136336,%f136337,%f136338}, {%r1,%r2}, {%r3}, {%f136335,%f136336,%f136337,%f136338};

	// end inline asm
	// begin inline asm
	mma.sync.aligned.m16n8k8.row.col.f32.f16.f16.f32 {%f136335,%f136336,%f136337,%f136338}, {%r1,%r2}, {%r3}, {%f136335,%f136336,%f136337,%f136338};

	// end inline asm
	// begin inline asm
	mma.sync.aligned.m16n8k8.row.col.f32.f16.f16.f32 {%f136335,%f136336,%f136337,%f136338}, {%r1,%r2}, {%r3}, {%f136335,%f136336,%f136337,%f136338};

	// end inline asm
	// begin inline asm
	mma.sync.aligned.m16n8k8.row.col.f32.f16.f16.f32 {%f136335,%f136336,%f136337,%f136338}, {%r1,%r2}, {%r3}, {%f136335,%f136336,%f136337,%f136338};

	// end inline asm
	// begin inline asm
	mma.sync.aligned.m16n8k8.row.col.f32.f16.f16.f32 {%f136335,%f136336,%f136337,%f136338}, {%r1,%r2}, {%r3}, {%f136335,%f136336,%f136337,%f136338};

	// end inline asm
	// begin inline asm
	mma.sync.aligned.m16n8k8.row.col.f32.f16.f16.f32 {%f136335,%f136336,%f136337,%f136338}, {%r1,%r2}, {%r3}, {%f136335,%f136336,%f136337,%f136338};

	// end inline asm
	// begin inline asm
	mma.sync.aligned.m16n8k8.row.col.f32.f16.f16.f32 {%f136335,%f136336,%f136337,%f136338}, {%r1,%r2}, {%r3}, {%f136335,%f136336,%f136337,%f136338};

	// end inline asm
	// begin inline asm
	mma.sync.aligned.m16n8k8.row.col.f32.f16.f16.f32 {%f136335,%f136336,%f136337,%f136338}, {%r1,%r2}, {%r3}, {%f136335,%f136336,%f136337,%f136338};

	// end inline asm
	// begin inline asm
	mma.sync.aligned.m16n8k8.row.col.f32.f16.f16.f32 {%f136335,%f136336,%f136337,%f136338}, {%r1,%r2}, {%r3}, {%f136335,%f136336,%f136337,%f136338};

	// end inline asm
	// begin inline asm
	mma.sync.aligned.m16n8k8.row.col.f32.f16.f16.f32 {%f136335,%f136336,%f136337,%f136338}, {%r1,%r2}, {%r3}, {%f136335,%f136336,%f136337,%f136338};

	// end inline asm
	// begin inline asm
	mma.sync.aligned.m16n8k8.row.col.f32.f16.f16.f32 {%f136335,%f136336,%f136337,%f136338}, {%r1,%r2}, {%r3}, {%f136335,%f136336,%f136337,%f136338};

	// end inline asm
	// begin inline asm
	mma.sync.aligned.m16n8k8.row.col.f32.f16.f16.f32 {%f136335,%f136336,%f136337,%f136338}, {%r1,%r2}, {%r3}, {%f136335,%f136336,%f136337,%f136338};

	// end inline asm
	// begin inline asm
	mma.sync.aligned.m16n8k8.row.col.f32.f16.f16.f32 {%f136335,%f136336,%f136337,%f136338}, {%r1,%r2}, {%r3}, {%f136335,%f136336,%f136337,%f136338};

	// end inline asm
	// begin inline asm
	mma.sync.aligned.m16n8k8.row.col.f32.f16.f16.f32 {%f136335,%f136336,%f136337,%f136338}, {%r1,%r2}, {%r3}, {%f136335,%f136336,%f136337,%f136338};

	// end inline asm
	// begin inline asm
	mma.sync.aligned.m16n8k8.row.col.f32.f16.f16.f32 {%f136335,%f136336,%f136337,%f136338}, {%r1,%r2}, {%r3}, {%f136335,%f136336,%f136337,%f136338};

	// end inline asm
	// begin inline asm
	mma.sync.aligned.m16n8k8.row.col.f32.f16.f16.f32 {%f136335,%f136336,%f136337,%f136338}, {%r1,%r2}, {%r3}, {%f136335,%f136336,%f136337,%f136338};

	// end inline asm
	// begin inline asm
	mma.sync.aligned.m16n8k8.row.col.f32.f16.f16.f32 {%f136335,%f136336,%f136337,%f136338}, {%r1,%r2}, {%r3}, {%f136335,%f136336,%f136337,%f136338};

	// end inline asm
	// begin inline asm
	mma.sync.aligned.m16n8k8.row.col.f32.f16.f16.f32 {%f136335,%f136336,%f136337,%f136338}, {%r1,%r2}, {%r3}, {%f136335,%f136336,%f136337,%f136338};

	// end inline asm
	// begin inline asm
	mma.sync.aligned.m16n8k8.row.col.f32.f16.f16.f32 {%f136335,%f136336,%f136337,%f136338}, {%r1,%r2}, {%r3}, {%f136335,%f136336,%f136337,%f136338};

	// end inline asm
	// begin inline asm
	mma.sync.aligned.m16n8k8.row.col.f32.f16.f16.f32 {%f136335,%f136336,%f136337,%f136338}, {%r1,%r2}, {%r3}, {%f136335,%f136336,%f136337,%f136338};

	// end inline asm
	// begin inline asm
	mma.sync.aligned.m16n8k8.row.col.f32.f16.f16.f32 {%f136335,%f136336,%f136337,%f136338}, {%r1,%r2}, {%r3}, {%f136335,%f136336,%f136337,%f136338};

	// end inline asm
	// begin inline asm
	mma.sync.aligned.m16n8k8.row.col.f32.f16.f16.f32 {%f136335,%f136336,%f136337,%f136338}, {%r1,%r2}, {%r3}, {%f136335,%f136336,%f136337,%f136338};

	// end inline asm
	// begin inline asm
	mma.sync.aligned.m16n8k8.row.col.f32.f16.f16.f32 {%f136335,%f136336,%f136337,%f136338}, {%r1,%r2}, {%r3}, {%f136335,%f136336,%f136337,%f136338};

	// end inline asm
	// begin inline asm
	mma.sync.aligned.m16n8k8.row.col.f32.f16.f16.f32 {%f136335,%f136336,%f136337,%f136338}, {%r1,%r2}, {%r3}, {%f136335,%f136336,%f136337,%f136338};

	// end inline asm
	// begin inline asm
	mma.sync.aligned.m16n8k8.row.col.f32.f16.f16.f32 {%f136335,%f136336,%f136337,%f136338}, {%r1,%r2}, {%r3}, {%f136335,%f136336,%f136337,%f136338};

	// end inline asm
	// begin inline asm
	mma.sync.aligned.m16n8k8.row.col.f32.f16.f16.f32 {%f136335,%f136336,%f136337,%f136338}, {%r1,%r2}, {%r3}, {%f136335,%f136336,%f136337,%f136338};

	// end inline asm
	// begin inline asm
	mma.sync.aligned.m16n8k8.row.col.f32.f16.f16.f32 {%f136335,%f136336,%f136337,%f136338}, {%r1,%r2}, {%r3}, {%f136335,%f136336,%f136337,%f136338};

	// end inline asm
	// begin inline asm
	mma.sync.aligned.m16n8k8.row.col.f32.f16.f16.f32 {%f136335,%f136336,%f136337,%f136338}, {%r1,%r2}, {%r3}, {%f136335,%f136336,%f136337,%f136338};

	// end inline asm
	// begin inline asm
	mma.sync.aligned.m16n8k8.row.col.f32.f16.f16.f32 {%f136335,%f136336,%f136337,%f136338}, {%r1,%r2}, {%r3}, {%f136335,%f136336,%f136337,%f136338};

	// end inline asm
	// begin inline asm
	mma.sync.aligned.m16n8k8.row.col.f32.f16.f16.f32 {%f136335,%f136336,%f136337,%f136338}, {%r1,%r2}, {%r3}, {%f136335,%f136336,%f136337,%f136338};

	// end inline asm
	// begin inline asm
	mma.sync.aligned.m16n8k8.row.col.f32.f16.f16.f32 {%f136335,%f136336,%f136337,%f136338}, {%r1,%r2}, {%r3}, {%f136335,%f136336,%f136337,%f136338};

	// end inline asm
	// begin inline asm
	mma.sync.aligned.m16n8k8.row.col.f32.f16.f16.f32 {%f136335,%f136336,%f136337,%f136338}, {%r1,%r2}, {%r3}, {%f136335,%f136336,%f136337,%f136338};

	// end inline asm
	// begin inline asm
	mma.sync.aligned.m16n8k8.row.col.f32.f16.f16.f32 {%f136335,%f136336,%f136337,%f136338}, {%r1,%r2}, {%r3}, {%f136335,%f136336,%f136337,%f136338};

	// end inline asm
	// begin inline asm
	mma.sync.aligned.m16n8k8.row.col.f32.f16.f16.f32 {%f136335,%f136336,%f136337,%f136338}, {%r1,%r2}, {%r3}, {%f136335,%f136336,%f136337,%f136338};

	// end inline asm
	// begin inline asm
	mma.sync.aligned.m16n8k8.row.col.f32.f16.f16.f32 {%f136335,%f136336,%f136337,%f136338}, {%r1,%r2}, {%r3}, {%f136335,%f136336,%f136337,%f136338};

	// end inline asm
	// begin inline asm
	mma.sync.aligned.m16n8k8.row.col.f32.f16.f16.f32 {%f136335,%f136336,%f136337,%f136338}, {%r1,%r2}, {%r3}, {%f136335,%f136336,%f136337,%f136338};

	// end inline asm
	// begin inline asm
	mma.sync.aligned.m16n8k8.row.col.f32.f16.f16.f32 {%f136335,%f136336,%f136337,%f136338}, {%r1,%r2}, {%r3}, {%f136335,%f136336,%f136337,%f136338};

	// end inline asm
	// begin inline asm
	mma.sync.aligned.m16n8k8.row.col.f32.f16.f16.f32 {%f136335,%f136336,%f136337,%f136338}, {%r1,%r2}, {%r3}, {%f136335,%f136336,%f136337,%f136338};

	// end inline asm
	// begin inline asm
	mma.sync.aligned.m16n8k8.row.col.f32.f16.f16.f32 {%f136335,%f136336,%f136337,%f136338}, {%r1,%r2}, {%r3}, {%f136335,%f136336,%f136337,%f136338};

	// end inline asm
	// begin inline asm
	mma.sync.aligned.m16n8k8.row.col.f32.f16.f16.f32 {%f136335,%f136336,%f136337,%f136338}, {%r1,%r2}, {%r3}, {%f136335,%f136336,%f136337,%f136338};

	// end inline asm
	// begin inline asm
	mma.sync.aligned.m16n8k8.row.col.f32.f16.f16.f32 {%f136335,%f136336,%f136337,%f136338}, {%r1,%r2}, {%r3}, {%f136335,%f136336,%f136337,%f136338};

	// end inline asm
	// begin inline asm
	mma.sync.aligned.m16n8k8.row.col.f32.f16.f16.f32 {%f136335,%f136336,%f136337,%f136338}, {%r1,%r2}, {%r3}, {%f136335,%f136336,%f136337,%f136338};

	// end inline asm
	// begin inline asm
	mma.sync.aligned.m16n8k8.row.col.f32.f16.f16.f32 {%f136335,%f136336,%f136337,%f136338}, {%r1,%r2}, {%r3}, {%f136335,%f136336,%f136337,%f136338};

	// end inline asm
	mov.f32 	%f139176, %f136336;
	mov.f32 	%f139178, %f136338;
	mov.f32 	%f139175, %f136335;
	mov.f32 	%f139177, %f136337;
	// begin inline asm
	mma.sync.aligned.m16n8k8.row.col.f32.f16.f16.f32 {%f139175,%f139176,%f139177,%f139178}, {%r1,%r2}, {%r3}, {%f139175,%f139176,%f139177,%f139178};

	// end inline asm
	// begin inline asm
	mma.sync.aligned.m16n8k8.row.col.f32.f16.f16.f32 {%f139175,%f139176,%f139177,%f139178}, {%r1,%r2}, {%r3}, {%f139175,%f139176,%f139177,%f139178};

	// end inline asm
	// begin inline asm
	mma.sync.aligned.m16n8k8.row.col.f32.f16.f16.f32 {%f139175,%f139176,%f139177,%f139178}, {%r1,%r2}, {%r3}, {%f139175,%f139176,%f139177,%f139178};

	// end inline asm
	// begin inline asm
	mma.sync.aligned.m16n8k8.row.col.f32.f16.f16.f32 {%f139175,%f139176,%f139177,%f139178}, {%r1,%r2}, {%r3}, {%f139175,%f139176,%f139177,%f139178};

	// end inline asm
	// begin inline asm
	mma.sync.aligned.m16n8k8.row.col.f32.f16.f16.f32 {%f139175,%f139176,%f139177,%f139178}, {%r1,%r2}, {%r3}, {%f139175,%f139176,%f139177,%f139178};

	// end inline asm
	// begin inline asm
	mma.sync.aligned.m16n8k8.row.col.f32.f16.f16.f32 {%f139175,%f139176,%f139177,%f139178}, {%r1,%r2}, {%r3}, {%f139175,%f139176,%f139177,%f139178};

	// end inline asm
	// begin inline asm
	mma.sync.aligned.m16n8k8.row.col.f32.f16.f16.f32 {%f139175,%f139176,%f139177,%f139178}, {%r1,%r2}, {%r3}, {%f139175,%f139176,%f139177,%f139178};

	// end inline asm
	// begin inline asm
	mma.sync.aligned.m16n8k8.row.col.f32.f16.f16.f32 {%f139175,%f139176,%f139177,%f139178}, {%r1,%r2}, {%r3}, {%f139175,%f139176,%f139177,%f139178};

	// end inline asm
	// begin inline asm
	mma.sync.aligned.m16n8k8.row.col.f32.f16.f16.f32 {%f139175,%f139176,%f139177,%f139178}, {%r1,%r2}, {%r3}, {%f139175,%f139176,%f139177,%f139178};

	// end inline asm
	// begin inline asm
	mma.sync.aligned.m16n8k8.row.col.f32.f16.f16.f32 {%f139175,%f139176,%f139177,%f139178}, {%r1,%r2}, {%r3}, {%f139175,%f139176,%f139177,%f139178};

	// end inline asm
	// begin inline asm
	mma.sync.aligned.m16n8k8.row.col.f32.f16.f16.f32 {%f139175,%f139176,%f139177,%f139178}, {%r1,%r2}, {%r3}, {%f139175,%f139176,%f139177,%f139178};

	// end inline asm
	// begin inline asm
	mma.sync.aligned.m16n8k8.row.col.f32.f16.f16.f32 {%f139175,%f139176,%f139177,%f139178}, {%r1,%r2}, {%r3}, {%f139175,%f139176,%f139177,%f139178};

	// end inline asm
	// begin inline asm
	mma.sync.aligned.m16n8k8.row.col.f32.f16.f16.f32 {%f139175,%f139176,%f139177,%f139178}, {%r1,%r2}, {%r3}, {%f139175,%f139176,%f139177,%f139178};

	// end inline asm
	// begin inline asm
	mma.sync.aligned.m16n8k8.row.col.f32.f16.f16.f32 {%f139175,%f139176,%f139177,%f139178}, {%r1,%r2}, {%r3}, {%f139175,%f139176,%f139177,%f139178};

	// end inline asm
	// begin inline asm
	mma.sync.aligned.m16n8k8.row.col.f32.f16.f16.f32 {%f139175,%f139176,%f139177,%f139178}, {%r1,%r2}, {%r3}, {%f139175,%f139176,%f139177,%f139178};

	// end inline asm
	// begin inline asm
	mma.sync.aligned.m16n8k8.row.col.f32.f16.f16.f32 {%f139175,%f139176,%f139177,%f139178}, {%r1,%r2}, {%r3}, {%f139175,%f139176,%f139177,%f139178};

	// end inline asm
	// begin inline asm
	mma.sync.aligned.m16n8k8.row.col.f32.f16.f16.f32 {%f139175,%f139176,%f139177,%f139178}, {%r1,%r2}, {%r3}, {%f139175,%f139176,%f139177,%f139178};

	// end inline asm
	// begin inline asm
	mma.sync.aligned.m16n8k8.row.col.f32.f16.f16.f32 {%f139175,%f139176,%f139177,%f139178}, {%r1,%r2}, {%r3}, {%f139175,%f139176,%f139177,%f139178};

	// end inline asm
	// begin inline asm
	mma.sync.aligned.m16n8k8.row.col.f32.f16.f16.f32 {%f139175,%f139176,%f139177,%f139178}, {%r1,%r2}, {%r3}, {%f139175,%f139176,%f139177,%f139178};

	// end inline asm
	// begin inline asm
	mma.sync.aligned.m16n8k8.row.col.f32.f16.f16.f32 {%f139175,%f139176,%f139177,%f139178}, {%r1,%r2}, {%r3}, {%f139175,%f139176,%f139177,%f139178};

	// end inline asm
	// begin inline asm
	mma.sync.aligned.m16n8k8.row.col.f32.f16.f16.f32 {%f139175,%f139176,%f139177,%f139178}, {%r1,%r2}, {%r3}, {%f139175,%f139176,%f139177,%f139178};

	// end inline asm
	// begin inline asm
	mma.sync.aligned.m16n8k8.row.col.f32.f16.f16.f32 {%f139175,%f139176,%f139177,%f139178}, {%r1,%r2}, {%r3}, {%f139175,%f139176,%f139177,%f139178};

	// end inline asm
	// begin inline asm
	mma.sync.aligned.m16n8k8.row.col.f32.f16.f16.f32 {%f139175,%f139176,%f139177,%f139178}, {%r1,%r2}, {%r3}, {%f139175,%f139176,%f139177,%f139178};

	// end inline asm
	// begin inline asm
	mma.sync.aligned.m16n8k8.row.col.f32.f16.f16.f32 {%f139175,%f139176,%f139177,%f139178}, {%r1,%r2}, {%r3}, {%f139175,%f139176,%f139177,%f139178};

	// end inline asm
	// begin inline asm
	mma.sync.aligned.m16n8k8.row.col.f32.f16.f16.f32 {%f139175,%f139176,%f139177,%f139178}, {%r1,%r2}, {%r3}, {%f139175,%f139176,%f139177,%f139178};

	// end inline asm
	// begin inline asm
	mma.sync.aligned.m16n8k8.row.col.f32.f16.f16.f32 {%f139175,%f139176,%f139177,%f139178}, {%r1,%r2}, {%r3}, {%f139175,%f139176,%f139177,%f139178};

	// end inline asm
	// begin inline asm
	mma.sync.aligned.m16n8k8.row.col.f32.f16.f16.f32 {%f139175,%f139176,%f139177,%f139178}, {%r1,%r2}, {%r3}, {%f139175,%f139176,%f139177,%f139178};

	// end inline asm
	// begin inline asm
	mma.sync.aligned.m16n8k8.row.col.f32.f16.f16.f32 {%f139175,%f139176,%f139177,%f139178}, {%r1,%r2}, {%r3}, {%f139175,%f139176,%f139177,%f139178};

	// end inline asm
	// begin inline asm
	mma.sync.aligned.m16n8k8.row.col.f32.f16.f16.f32 {%f139175,%f139176,%f139177,%f139178}, {%r1,%r2}, {%r3}, {%f139175,%f139176,%f139177,%f139178};

	// end inline asm
	// begin inline asm
	mma.sync.aligned.m16n8k8.row.col.f32.f16.f16.f32 {%f139175,%f139176,%f139177,%f139178}, {%r1,%r2}, {%r3}, {%f139175,%f139176,%f139177,%f139178};

	// end inline asm
	// begin inline asm
	mma.sync.aligned.m16n8k8.row.col.f32.f16.f16.f32 {%f139175,%f139176,%f139177,%f139178}, {%r1,%r2}, {%r3}, {%f139175,%f139176,%f139177,%f139178};

	// end inline asm
	// begin inline asm
	mma.sync.aligned.m16n8k8.row.col.f32.f16.f16.f32 {%f139175,%f139176,%f139177,%f139178}, {%r1,%r2}, {%r3}, {%f139175,%f139176,%f139177,%f139178};

	// end inline asm
	// begin inline asm
	mma.sync.aligned.m16n8k8.row.col.f32.f16.f16.f32 {%f139175,%f139176,%f139177,%f139178}, {%r1,%r2}, {%r3}, {%f139175,%f139176,%f139177,%f139178};

	// end inline asm
	// begin inline asm
	mma.sync.aligned.m16n8k8.row.col.f32.f16.f16.f32 {%f139175,%f139176,%f139177,%f139178}, {%r1,%r2}, {%r3}, {%f139175,%f139176,%f139177,%f139178};

	// end inline asm
	// begin inline asm
	mma.sync.aligned.m16n8k8.row.col.f32.f16.f16.f32 {%f139175,%f139176,%f139177,%f139178}, {%r1,%r2}, {%r3}, {%f139175,%f139176,%f139177,%f139178};

	// end inline asm
	// begin inline asm
	mma.sync.aligned.m16n8k8.row.col.f32.f16.f16.f32 {%f139175,%f139176,%f139177,%f139178}, {%r1,%r2}, {%r3}, {%f139175,%f139176,%f139177,%f139178};

	// end inline asm
	// begin inline asm
	mma.sync.aligned.m16n8k8.row.col.f32.f16.f16.f32 {%f139175,%f139176,%f139177,%f139178}, {%r1,%r2}, {%r3}, {%f139175,%f139176,%f139177,%f139178};

	// end inline asm
	// begin inline asm
	mma.sync.aligned.m16n8k8.row.col.f32.f16.f16.f32 {%f139175,%f139176,%f139177,%f139178}, {%r1,%r2}, {%r3}, {%f139175,%f139176,%f139177,%f139178};

	// end inline asm
	// begin inline asm
	mma.sync.aligned.m16n8k8.row.col.f32.f16.f16.f32 {%f139175,%f139176,%f139177,%f139178}, {%r1,%r2}, {%r3}, {%f139175,%f139176,%f139177,%f139178};

	// end inline asm
	// begin inline asm
	mma.sync.aligned.m16n8k8.row.col.f32.f16.f16.f32 {%f139175,%f139176,%f139177,%f139178}, {%r1,%r2}, {%r3}, {%f139175,%f139176,%f139177,%f139178};

	// end inline asm
	// begin inline asm
	mma.sync.aligned.m16n8k8.row.col.f32.f16.f16.f32 {%f139175,%f139176,%f139177,%f139178}, {%r1,%r2}, {%r3}, {%f139175,%f139176,%f139177,%f139178};

	// end inline asm
	// begin inline asm
	mma.sync.aligned.m16n8k8.row.col.f32.f16.f16.f32 {%f139175,%f139176,%f139177,%f139178}, {%r1,%r2}, {%r3}, {%f139175,%f139176,%f139177,%f139178};

	// end inline asm
	// begin inline asm
	mma.sync.aligned.m16n8k8.row.col.f32.f16.f16.f32 {%f139175,%f139176,%f139177,%f139178}, {%r1,%r2}, {%r3}, {%f139175,%f139176,%f139177,%f139178};

	// end inline asm
	// begin inline asm
	mma.sync.aligned.m16n8k8.row.col.f32.f16.f16.f32 {%f139175,%f139176,%f139177,%f139178}, {%r1,%r2}, {%r3}, {%f139175,%f139176,%f139177,%f139178};

	// end inline asm
	// begin inline asm
	mma.sync.aligned.m16n8k8.row.col.f32.f16.f16.f32 {%f139175,%f139176,%f139177,%f139178}, {%r1,%r2}, {%r3}, {%f139175,%f139176,%f139177,%f139178};

	// end inline asm
	// begin inline asm
	mma.sync.aligned.m16n8k8.row.col.f32.f16.f16.f32 {%f139175,%f139176,%f139177,%f139178}, {%r1,%r2}, {%r3}, {%f139175,%f139176,%f139177,%f139178};

	// end inline asm
	// begin inline asm
	mma.sync.aligned.m16n8k8.row.col.f32.f16.f16.f32 {%f139175,%f139176,%f139177,%f139178}, {%r1,%r2}, {%r3}, {%f139175,%f139176,%f139177,%f139178};

	// end inline asm
	// begin inline asm
	mma.sync.aligned.m16n8k8.row.col.f32.f16.f16.f32 {%f139175,%f139176,%f139177,%f139178}, {%r1,%r2}, {%r3}, {%f139175,%f139176,%f139177,%f139178};

	// end inline asm
	// begin inline asm
	mma.sync.aligned.m16n8k8.row.col.f32.f16.f16.f32 {%f139175,%f139176,%f139177,%f139178}, {%r1,%r2}, {%r3}, {%f139175,%f139176,%f139177,%f139178};

	// end inline asm
	// begin inline asm
	mma.sync.aligned.m16n8k8.row.col.f32.f16.f16.f32 {%f139175,%f139176,%f139177,%f139178}, {%r1,%r2}, {%r3}, {%f139175,%f139176,%f139177,%f139178};

	// end inline asm
	// begin inline asm
	mma.sync.aligned.m16n8k8.row.col.f32.f16.f16.f32 {%f139175,%f139176,%f139177,%f139178}, {%r1,%r2}, {%r3}, {%f139175,%f139176,%f139177,%f139178};

	// end inline asm
	// begin inline asm
	mma.sync.aligned.m16n8k8.row.col.f32.f16.f16.f32 {%f139175,%f139176,%f139177,%f139178}, {%r1,%r2}, {%r3}, {%f139175,%f139176,%f139177,%f139178};

	// end inline asm
	// begin inline asm
	mma.sync.aligned.m16n8k8.row.col.f32.f16.f16.f32 {%f139175,%f139176,%f139177,%f139178}, {%r1,%r2}, {%r3}, {%f139175,%f139176,%f139177,%f139178};

	// end inline asm
	// begin inline asm
	mma.sync.aligned.m16n8k8.row.col.f32.f16.f16.f32 {%f139175,%f139176,%f139177,%f139178}, {%r1,%r2}, {%r3}, {%f139175,%f139176,%f139177,%f139178};

	// end inline asm
	// begin inline asm
	mma.sync.aligned.m16n8k8.row.col.f32.f16.f16.f32 {%f139175,%f139176,%f139177,%f139178}, {%r1,%r2}, {%r3}, {%f139175,%f139176,%f139177,%f139178};

	// end inline asm
	// begin inline asm
	mma.sync.aligned.m16n8k8.row.col.f32.f16.f16.f32 {%f139175,%f139176,%f139177,%f139178}, {%r1,%r2}, {%r3}, {%f139175,%f139176,%f139177,%f139178};

	// end inline asm
	// begin inline asm
	mma.sync.aligned.m16n8k8.row.col.f32.f16.f16.f32 {%f139175,%f139176,%f139177,%f139178}, {%r1,%r2}, {%r3}, {%f139175,%f139176,%f139177,%f139178};

	// end inline asm
	// begin inline asm
	mma.sync.aligned.m16n8k8.row.col.f32.f16.f16.f32 {%f139175,%f139176,%f139177,%f139178}, {%r1,%r2}, {%r3}, {%f139175,%f139176,%f139177,%f139178};

	// end inline asm
	// begin inline asm
	mma.sync.aligned.m16n8k8.row.col.f32.f16.f16.f32 {%f139175,%f139176,%f139177,%f139178}, {%r1,%r2}, {%r3}, {%f139175,%f139176,%f139177,%f139178};

	// end inline asm
	// begin inline asm
	mma.sync.aligned.m16n8k8.row.col.f32.f16.f16.f32 {%f139175,%f139176,%f139177,%f139178}, {%r1,%r2}, {%r3}, {%f139175,%f139176,%f139177,%f139178};

	// end inline asm
	// begin inline asm
	mma.sync.aligned.m16n8k8.row.col.f32.f16.f16.f32 {%f139175,%f139176,%f139177,%f139178}, {%r1,%r2}, {%r3}, {%f139175,%f139176,%f139177,%f139178};

	// end inline asm
	// begin inline asm
	mma.sync.aligned.m16n8k8.row.col.f32.f16.f16.f32 {%f139175,%f139176,%f139177,%f139178}, {%r1,%r2}, {%r3}, {%f139175,%f139176,%f139177,%f139178};

	// end inline asm
	// begin inline asm
	mma.sync.aligned.m16n8k8.row.col.f32.f16.f16.f32 {%f139175,%f139176,%f139177,%f139178}, {%r1,%r2}, {%r3}, {%f139175,%f139176,%f139177,%f139178};

	// end inline asm
	// begin inline asm
	mma.sync.aligned.m16n8k8.row.col.f32.f16.f16.f32 {%f139175,%f139176,%f139177,%f139178}, {%r1,%r2}, {%r3}, {%f139175,%f139176,%f139177,%f139178};

	// end inline asm
	// begin inline asm
	mma.sync.aligned.m16n8k8.row.col.f32.f16.f16.f32 {%f139175,%f139176,%f139177,%f139178}, {%r1,%r2}, {%r3}, {%f139175,%f139176,%f139177,%f139178};

	// end inline asm
	// begin inline asm
	mma.sync.aligned.m16n8k8.row.col.f32.f16.f16.f32 {%f139175,%f139176,%f139177,%f139178}, {%r1,%r2}, {%r3}, {%f139175,%f139176,%f139177,%f139178};

	// end inline asm
	// begin inline asm
	mma.sync.aligned.m16n8k8.row.col.f32.f16.f16.f32 {%f139175,%f139176,%f139177,%f139178}, {%r1,%r2}, {%r3}, {%f139175,%f139176,%f139177,%f139178};

	// end inline asm
	// begin inline asm
	mma.sync.aligned.m16n8k8.row.col.f32.f16.f16.f32 {%f139175,%f139176,%f139177,%f139178}, {%r1,%r2}, {%r3}, {%f139175,%f139176,%f139177,%f139178};

	// end inline asm
	// begin inline asm
	mma.sync.aligned.m16n8k8.row.col.f32.f16.f16.f32 {%f139175,%f139176,%f139177,%f139178}, {%r1,%r2}, {%r3}, {%f139175,%f139176,%f139177,%f139178};

	// end inline asm
	// begin inline asm
	mma.sync.aligned.m16n8k8.row.col.f32.f16.f16.f32 {%f139175,%f139176,%f139177,%f139178}, {%r1,%r2}, {%r3}, {%f139175,%f139176,%f139177,%f139178};

	// end inline asm
	// begin inline asm
	mma.sync.aligned.m16n8k8.row.col.f32.f16.f16.f32 {%f139175,%f139176,%f139177,%f139178}, {%r1,%r2}, {%r3}, {%f139175,%f139176,%f139177,%f139178};

	// end inline asm
	// begin inline asm
	mma.sync.aligned.m16n8k8.row.col.f32.f16.f16.f32 {%f139175,%f139176,%f139177,%f139178}, {%r1,%r2}, {%r3}, {%f139175,%f139176,%f139177,%f139178};

	// end inline asm
	// begin inline asm
	mma.sync.aligned.m16n8k8.row.col.f32.f16.f16.f32 {%f139175,%f139176,%f139177,%f139178}, {%r1,%r2}, {%r3}, {%f139175,%f139176,%f139177,%f139178};

	// end inline asm
	// begin inline asm
	mma.sync.aligned.m16n8k8.row.col.f32.f16.f16.f32 {%f139175,%f139176,%f139177,%f139178}, {%r1,%r2}, {%r3}, {%f139175,%f139176,%f139177,%f139178};

	// end inline asm
	// begin inline asm
	mma.sync.aligned.m16n8k8.row.col.f32.f16.f16.f32 {%f139175,%f139176,%f139177,%f139178}, {%r1,%r2}, {%r3}, {%f139175,%f139176,%f139177,%f139178};

	// end inline asm
	// begin inline asm
	mma.sync.aligned.m16n8k8.row.col.f32.f16.f16.f32 {%f139175,%f139176,%f139177,%f139178}, {%r1,%r2}, {%r3}, {%f139175,%f139176,%f139177,%f139178};

	// end inline asm
	// begin inline asm
	mma.sync.aligned.m16n8k8.row.col.f32.f16.f16.f32 {%f139175,%f139176,%f139177,%f139178}, {%r1,%r2}, {%r3}, {%f139175,%f139176,%f139177,%f139178};

	// end inline asm
	// begin inline asm
	mma.sync.aligned.m16n8k8.row.col.f32.f16.f16.f32 {%f139175,%f139176,%f139177,%f139178}, {%r1,%r2}, {%r3}, {%f139175,%f139176,%f139177,%f139178};

	// end inline asm
	// begin inline asm
	mma.sync.aligned.m16n8k8.row.col.f32.f16.f16.f32 {%f139175,%f139176,%f139177,%f139178}, {%r1,%r2}, {%r3}, {%f139175,%f139176,%f139177,%f139178};

	// end inline asm
	// begin inline asm
	mma.sync.aligned.m16n8k8.row.col.f32.f16.f16.f32 {%f139175,%f139176,%f139177,%f139178}, {%r1,%r2}, {%r3}, {%f139175,%f139176,%f139177,%f139178};

	// end inline asm
	// begin inline asm
	mma.sync.aligned.m16n8k8.row.col.f32.f16.f16.f32 {%f139175,%f139176,%f139177,%f139178}, {%r1,%r2}, {%r3}, {%f139175,%f139176,%f139177,%f139178};

	// end inline asm
	// begin inline asm
	mma.sync.aligned.m16n8k8.row.col.f32.f16.f16.f32 {%f139175,%f139176,%f139177,%f139178}, {%r1,%r2}, {%r3}, {%f139175,%f139176,%f139177,%f139178};

	// end inline asm
	// begin inline asm
	mma.sync.aligned.m16n8k8.row.col.f32.f16.f16.f32 {%f139175,%f139176,%f139177,%f139178}, {%r1,%r2}, {%r3}, {%f139175,%f139176,%f139177,%f139178};

	// end inline asm
	// begin inline asm
	mma.sync.aligned.m16n8k8.row.col.f32.f16.f16.f32 {%f139175,%f139176,%f139177,%f139178}, {%r1,%r2}, {%r3}, {%f139175,%f139176,%f139177,%f139178};

	// end inline asm
	// begin inline asm
	mma.sync.aligned.m16n8k8.row.col.f32.f16.f16.f32 {%f139175,%f139176,%f139177,%f139178}, {%r1,%r2}, {%r3}, {%f139175,%f139176,%f139177,%f139178};

	// end inline asm
	// begin inline asm
	mma.sync.aligned.m16n8k8.row.col.f32.f16.f16.f32 {%f139175,%f139176,%f139177,%f139178}, {%r1,%r2}, {%r3}, {%f139175,%f139176,%f139177,%f139178};

	// end inline asm
	// begin inline asm
	mma.sync.aligned.m16n8k8.row.col.f32.f16.f16.f32 {%f139175,%f139176,%f139177,%f139178}, {%r1,%r2}, {%r3}, {%f139175,%f139176,%f139177,%f139178};

	// end inline asm
	// begin inline asm
	mma.sync.aligned.m16n8k8.row.col.f32.f16.f16.f32 {%f139175,%f139176,%f139177,%f139178}, {%r1,%r2}, {%r3}, {%f139175,%f139176,%f139177,%f139178};

	// end inline asm
	// begin inline asm
	mma.sync.aligned.m16n8k8.row.col.f32.f16.f16.f32 {%f139175,%f139176,%f139177,%f139178}, {%r1,%r2}, {%r3}, {%f139175,%f139176,%f139177,%f139178};

	// end inline asm
	// begin inline asm
	mma.sync.aligned.m16n8k8.row.col.f32.f16.f16.f32 {%f139175,%f139176,%f139177,%f139178}, {%r1,%r2}, {%r3}, {%f139175,%f139176,%f139177,%f139178};

	// end inline asm
	// begin inline asm
	mma.sync.aligned.m16n8k8.row.col.f32.f16.f16.f32 {%f139175,%f139176,%f139177,%f139178}, {%r1,%r2}, {%r3}, {%f139175,%f139176,%f139177,%f139178};

	// end inline asm
	// begin inline asm
	mma.sync.aligned.m16n8k8.row.col.f32.f16.f16.f32 {%f139175,%f139176,%f139177,%f139178}, {%r1,%r2}, {%r3}, {%f139175,%f139176,%f139177,%f139178};

	// end inline asm
	// begin inline asm
	mma.sync.aligned.m16n8k8.row.col.f32.f16.f16.f32 {%f139175,%f139176,%f139177,%f139178}, {%r1,%r2}, {%r3}, {%f139175,%f139176,%f139177,%f139178};

	// end inline asm
	// begin inline asm
	mma.sync.aligned.m16n8k8.row.col.f32.f16.f16.f32 {%f139175,%f139176,%f139177,%f139178}, {%r1,%r2}, {%r3}, {%f139175,%f139176,%f139177,%f139178};

	// end inline asm
	// begin inline asm
	mma.sync.aligned.m16n8k8.row.col.f32.f16.f16.f32 {%f139175,%f139176,%f139177,%f139178}, {%r1,%r2}, {%r3}, {%f139175,%f139176,%f139177,%f139178};

	// end inline asm
	// begin inline asm
	mma.sync.aligned.m16n8k8.row.col.f32.f16.f16.f32 {%f139175,%f139176,%f139177,%f139178}, {%r1,%r2}, {%r3}, {%f139175,%f139176,%f139177,%f139178};

	// end inline asm
	// begin inline asm
	mma.sync.aligned.m16n8k8.row.col.f32.f16.f16.f32 {%f139175,%f139176,%f139177,%f139178}, {%r1,%r2}, {%r3}, {%f139175,%f139176,%f139177,%f139178};

	// end inline asm
	// begin inline asm
	mma.sync.aligned.m16n8k8.row.col.f32.f16.f16.f32 {%f139175,%f139176,%f139177,%f139178}, {%r1,%r2}, {%r3}, {%f139175,%f139176,%f139177,%f139178};

	// end inline asm
	// begin inline asm
	mma.sync.aligned.m16n8k8.row.col.f32.f16.f16.f32 {%f139175,%f139176,%f139177,%f139178}, {%r1,%r2}, {%r3}, {%f139175,%f139176,%f139177,%f139178};

	// end inline asm
	// begin inline asm
	mma.sync.aligned.m16n8k8.row.col.f32.f16.f16.f32 {%f139175,%f139176,%f139177,%f139178}, {%r1,%r2}, {%r3}, {%f139175,%f139176,%f139177,%f139178};

	// end inline asm
	// begin inline asm
	mma.sync.aligned.m16n8k8.row.col.f32.f16.f16.f32 {%f139175,%f139176,%f139177,%f139178}, {%r1,%r2}, {%r3}, {%f139175,%f139176,%f139177,%f139178};

	// end inline asm
	// begin inline asm
	mma.sync.aligned.m16n8k8.row.col.f32.f16.f16.f32 {%f139175,%f139176,%f139177,%f139178}, {%r1,%r2}, {%r3}, {%f139175,%f139176,%f139177,%f139178};

	// end inline asm
	// begin inline asm
	mma.sync.aligned.m16n8k8.row.col.f32.f16.f16.f32 {%f139175,%f139176,%f139177,%f139178}, {%r1,%r2}, {%r3}, {%f139175,%f139176,%f139177,%f139178};

	// end inline asm
	// begin inline asm
	mma.sync.aligned.m16n8k8.row.col.f32.f16.f16.f32 {%f139175,%f139176,%f139177,%f139178}, {%r1,%r2}, {%r3}, {%f139175,%f139176,%f139177,%f139178};

	// end inline asm
	// begin inline asm
	mma.sync.aligned.m16n8k8.row.col.f32.f16.f16.f32 {%f139175,%f139176,%f139177,%f139178}, {%r1,%r2}, {%r3}, {%f139175,%f139176,%f139177,%f139178};

	// end inline asm
	// begin inline asm
	mma.sync.aligned.m16n8k8.row.col.f32.f16.f16.f32 {%f139175,%f139176,%f139177,%f139178}, {%r1,%r2}, {%r3}, {%f139175,%f139176,%f139177,%f139178};

	// end inline asm
	// begin inline asm
	mma.sync.aligned.m16n8k8.row.col.f32.f16.f16.f32 {%f139175,%f139176,%f139177,%f139178}, {%r1,%r2}, {%r3}, {%f139175,%f139176,%f139177,%f139178};

	// end inline asm
	// begin inline asm
	mma.sync.aligned.m16n8k8.row.col.f32.f16.f16.f32 {%f139175,%f139176,%f139177,%f139178}, {%r1,%r2}, {%r3}, {%f139175,%f139176,%f139177,%f139178};

	// end inline asm
	// begin inline asm
	mma.sync.aligned.m16n8k8.row.col.f32.f16.f16.f32 {%f139175,%f139176,%f139177,%f139178}, {%r1,%r2}, {%r3}, {%f139175,%f139176,%f139177,%f139178};

	// end inline asm
	// begin inline asm
	mma.sync.aligned.m16n8k8.row.col.f32.f16.f16.f32 {%f139175,%f139176,%f139177,%f139178}, {%r1,%r2}, {%r3}, {%f139175,%f139176,%f139177,%f139178};

	// end inline asm
	// begin inline asm
	mma.sync.aligned.m16n8k8.row.col.f32.f16.f16.f32 {%f139175,%f139176,%f139177,%f139178}, {%r1,%r2}, {%r3}, {%f139175,%f139176,%f139177,%f139178};

	// end inline asm
	// begin inline asm
	mma.sync.aligned.m16n8k8.row.col.f32.f16.f16.f32 {%f139175,%f139176,%f139177,%f139178}, {%r1,%r2}, {%r3}, {%f139175,%f139176,%f139177,%f139178};

	// end inline asm
	// begin inline asm
	mma.sync.aligned.m16n8k8.row.col.f32.f16.f16.f32 {%f139175,%f139176,%f139177,%f139178}, {%r1,%r2}, {%r3}, {%f139175,%f139176,%f139177,%f139178};

	// end inline asm
	// begin inline asm
	mma.sync.aligned.m16n8k8.row.col.f32.f16.f16.f32 {%f139175,%f139176,%f139177,%f139178}, {%r1,%r2}, {%r3}, {%f139175,%f139176,%f139177,%f139178};

	// end inline asm
	// begin inline asm
	mma.sync.aligned.m16n8k8.row.col.f32.f16.f16.f32 {%f139175,%f139176,%f139177,%f139178}, {%r1,%r2}, {%r3}, {%f139175,%f139176,%f139177,%f139178};

	// end inline asm
	// begin inline asm
	mma.sync.aligned.m16n8k8.row.col.f32.f16.f16.f32 {%f139175,%f139176,%f139177,%f139178}, {%r1,%r2}, {%r3}, {%f139175,%f139176,%f139177,%f139178};

	// end inline asm
	// begin inline asm
	mma.sync.aligned.m16n8k8.row.col.f32.f16.f16.f32 {%f139175,%f139176,%f139177,%f139178}, {%r1,%r2}, {%r3}, {%f139175,%f139176,%f139177,%f139178};

	// end inline asm
	// begin inline asm
	mma.sync.aligned.m16n8k8.row.col.f32.f16.f16.f32 {%f139175,%f139176,%f139177,%f139178}, {%r1,%r2}, {%r3}, {%f139175,%f139176,%f139177,%f139178};

	// end inline asm
	// begin inline asm
	mma.sync.aligned.m16n8k8.row.col.f32.f16.f16.f32 {%f139175,%f139176,%f139177,%f139178}, {%r1,%r2}, {%r3}, {%f139175,%f139176,%f139177,%f139178};

	// end inline asm
	// begin inline asm
	mma.sync.aligned.m16n8k8.row.col.f32.f16.f16.f32 {%f139175,%f139176,%f139177,%f139178}, {%r1,%r2}, {%r3}, {%f139175,%f139176,%f139177,%f139178};

	// end inline asm
	// begin inline asm
	mma.sync.aligned.m16n8k8.row.col.f32.f16.f16.f32 {%f139175,%f139176,%f139177,%f139178}, {%r1,%r2}, {%r3}, {%f139175,%f139176,%f139177,%f139178};

	// end inline asm
	// begin inline asm
	mma.sync.aligned.m16n8k8.row.col.f32.f16.f16.f32 {%f139175,%f139176,%f139177,%f139178}, {%r1,%r2}, {%r3}, {%f139175,%f139176,%f139177,%f139178};

	// end inline asm
	// begin inline asm
	mma.sync.aligned.m16n8k8.row.col.f32.f16.f16.f32 {%f139175,%f139176,%f139177,%f139178}, {%r1,%r2}, {%r3}, {%f139175,%f139176,%f139177,%f139178};

	// end inline asm
	// begin inline asm
	mma.sync.aligned.m16n8k8.row.col.f32.f16.f16.f32 {%f139175,%f139176,%f139177,%f139178}, {%r1,%r2}, {%r3}, {%f139175,%f139176,%f139177,%f139178};

	// end inline asm
	// begin inline asm
	mma.sync.aligned.m16n8k8.row.col.f32.f16.f16.f32 {%f139175,%f139176,%f139177,%f139178}, {%r1,%r2}, {%r3}, {%f139175,%f139176,%f139177,%f139178};

	// end inline asm
	// begin inline asm
	mma.sync.aligned.m16n8k8.row.col.f32.f16.f16.f32 {%f139175,%f139176,%f139177,%f139178}, {%r1,%r2}, {%r3}, {%f139175,%f139176,%f139177,%f139178};

	// end inline asm
	// begin inline asm
	mma.sync.aligned.m16n8k8.row.col.f32.f16.f16.f32 {%f139175,%f139176,%f139177,%f139178}, {%r1,%r2}, {%r3}, {%f139175,%f139176,%f139177,%f139178};

	// end inline asm
	// begin inline asm
	mma.sync.aligned.m16n8k8.row.col.f32.f16.f16.f32 {%f139175,%f139176,%f139177,%f139178}, {%r1,%r2}, {%r3}, {%f139175,%f139176,%f139177,%f139178};

	// end inline asm
	// begin inline asm
	mma.sync.aligned.m16n8k8.row.col.f32.f16.f16.f32 {%f139175,%f139176,%f139177,%f139178}, {%r1,%r2}, {%r3}, {%f139175,%f139176,%f139177,%f139178};

	// end inline asm
	// begin inline asm
	mma.sync.aligned.m16n8k8.row.col.f32.f16.f16.f32 {%f139175,%f139176,%f139177,%f139178}, {%r1,%r2}, {%r3}, {%f139175,%f139176,%f139177,%f139178};

	// end inline asm
	// begin inline asm
	mma.sync.aligned.m16n8k8.row.col.f32.f16.f16.f32 {%f139175,%f139176,%f139177,%f139178}, {%r1,%r2}, {%r3}, {%f139175,%f139176,%f139177,%f139178};

	// end inline asm
	// begin inline asm
	mma.sync.aligned.m16n8k8.row.col.f32.f16.f16.f32 {%f139175,%f139176,%f139177,%f139178}, {%r1,%r2}, {%r3}, {%f139175,%f139176,%f139177,%f139178};

	// end inline asm
	// begin inline asm
	mma.sync.aligned.m16n8k8.row.col.f32.f16.f16.f32 {%f139175,%f139176,%f139177,%f139178}, {%r1,%r2}, {%r3}, {%f139175,%f139176,%f139177,%f139178};

	// end inline asm
	// begin inline asm
	mma.sync.aligned.m16n8k8.row.col.f32.f16.f16.f32 {%f139175,%f139176,%f139177,%f139178}, {%r1,%r2}, {%r3}, {%f139175,%f139176,%f139177,%f139178};

	// end inline asm
	// begin inline asm
	mma.sync.aligned.m16n8k8.row.col.f32.f16.f16.f32 {%f139175,%f139176,%f139177,%f139178}, {%r1,%r2}, {%r3}, {%f139175,%f139176,%f139177,%f139178};

	// end inline asm
	// begin inline asm
	mma.sync.aligned.m16n8k8.row.col.f32.f16.f16.f32 {%f139175,%f139176,%f139177,%f139178}, {%r1,%r2}, {%r3}, {%f139175,%f139176,%f139177,%f139178};

	// end inline asm
	// begin inline asm
	mma.sync.aligned.m16n8k8.row.col.f32.f16.f16.f32 {%f139175,%f139176,%f139177,%f139178}, {%r1,%r2}, {%r3}, {%f139175,%f139176,%f139177,%f139178};

	// end inline asm
	// begin inline asm
	mma.sync.aligned.m16n8k8.row.col.f32.f16.f16.f32 {%f139175,%f139176,%f139177,%f139178}, {%r1,%r2}, {%r3}, {%f139175,%f139176,%f139177,%f139178};

	// end inline asm
	// begin inline asm
	mma.sync.aligned.m16n8k8.row.col.f32.f16.f16.f32 {%f139175,%f139176,%f139177,%f139178}, {%r1,%r2}, {%r3}, {%f139175,%f139176,%f139177,%f139178};

	// end inline asm
	// begin inline asm
	mma.sync.aligned.m16n8k8.row.col.f32.f16.f16.f32 {%f139175,%f139176,%f139177,%f139178}, {%r1,%r2}, {%r3}, {%f139175,%f139176,%f139177,%f139178};

	// end inline asm
	// begin inline asm
	mma.sync.aligned.m16n8k8.row.col.f32.f16.f16.f32 {%f139175,%f139176,%f139177,%f139178}, {%r1,%r2}, {%r3}, {%f139175,%f139176,%f139177,%f139178};

	// end inline asm
	// begin inline asm
	mma.sync.aligned.m16n8k8.row.col.f32.f16.f16.f32 {%f139175,%f139176,%f139177,%f139178}, {%r1,%r2}, {%r3}, {%f139175,%f139176,%f139177,%f139178};

	// end inline asm
	// begin inline asm
	mma.sync.aligned.m16n8k8.row.col.f32.f16.f16.f32 {%f139175,%f139176,%f139177,%f139178}, {%r1,%r2}, {%r3}, {%f139175,%f139176,%f139177,%f139178};

	// end inline asm
	// begin inline asm
	mma.sync.aligned.m16n8k8.row.col.f32.f16.f16.f32 {%f139175,%f139176,%f139177,%f139178}, {%r1,%r2}, {%r3}, {%f139175,%f139176,%f139177,%f139178};

	// end inline asm
	// begin inline asm
	mma.sync.aligned.m16n8k8.row.col.f32.f16.f16.f32 {%f139175,%f139176,%f139177,%f139178}, {%r1,%r2}, {%r3}, {%f139175,%f139176,%f139177,%f139178};

	// end inline asm
	// begin inline asm
	mma.sync.aligned.m16n8k8.row.col.f32.f16.f16.f32 {%f139175,%f139176,%f139177,%f139178}, {%r1,%r2}, {%r3}, {%f139175,%f139176,%f139177,%f139178};

	// end inline asm
	// begin inline asm
	mma.sync.aligned.m16n8k8.row.col.f32.f16.f16.f32 {%f139175,%f139176,%f139177,%f139178}, {%r1,%r2}, {%r3}, {%f139175,%f139176,%f139177,%f139178};

	// end inline asm
	// begin inline asm
	mma.sync.aligned.m16n8k8.row.col.f32.f16.f16.f32 {%f139175,%f139176,%f139177,%f139178}, {%r1,%r2}, {%r3}, {%f139175,%f139176,%f139177,%f139178};

	// end inline asm
	// begin inline asm
	mma.sync.aligned.m16n8k8.row.col.f32.f16.f16.f32 {%f139175,%f139176,%f139177,%f139178}, {%r1,%r2}, {%r3}, {%f139175,%f139176,%f139177,%f139178};

	// end inline asm
	// begin inline asm
	mma.sync.aligned.m16n8k8.row.col.f32.f16.f16.f32 {%f139175,%f139176,%f139177,%f139178}, {%r1,%r2}, {%r3}, {%f139175,%f139176,%f139177,%f139178};

	// end inline asm
	// begin inline asm
	mma.sync.aligned.m16n8k8.row.col.f32.f16.f16.f32 {%f139175,%f139176,%f139177,%f139178}, {%r1,%r2}, {%r3}, {%f139175,%f139176,%f139177,%f139178};

	// end inline asm
	// begin inline asm
	mma.sync.aligned.m16n8k8.row.col.f32.f16.f16.f32 {%f139175,%f139176,%f139177,%f139178}, {%r1,%r2}, {%r3}, {%f139175,%f139176,%f139177,%f139178};

	// end inline asm
	// begin inline asm
	mma.sync.aligned.m16n8k8.row.col.f32.f16.f16.f32 {%f139175,%f139176,%f139177,%f139178}, {%r1,%r2}, {%r3}, {%f139175,%f139176,%f139177,%f139178};

	// end inline asm
	// begin inline asm
	mma.sync.aligned.m16n8k8.row.col.f32.f16.f16.f32 {%f139175,%f139176,%f139177,%f139178}, {%r1,%r2}, {%r3}, {%f139175,%f139176,%f139177,%f139178};

	// end inline asm
	// begin inline asm
	mma.sync.aligned.m16n8k8.row.col.f32.f16.f16.f32 {%f139175,%f139176,%f139177,%f139178}, {%r1,%r2}, {%r3}, {%f139175,%f139176,%f139177,%f139178};

	// end inline asm
	// begin inline asm
	mma.sync.aligned.m16n8k8.row.col.f32.f16.f16.f32 {%f139175,%f139176,%f139177,%f139178}, {%r1,%r2}, {%r3}, {%f139175,%f139176,%f139177,%f139178};

	// end inline asm
	// begin inline asm
	mma.sync.aligned.m16n8k8.row.col.f32.f16.f16.f32 {%f139175,%f139176,%f139177,%f139178}, {%r1,%r2}, {%r3}, {%f139175,%f139176,%f139177,%f139178};

	// end inline asm
	// begin inline asm
	mma.sync.aligned.m16n8k8.row.col.f32.f16.f16.f32 {%f139175,%f139176,%f139177,%f139178}, {%r1,%r2}, {%r3}, {%f139175,%f139176,%f139177,%f139178};

	// end inline asm
	// begin inline asm
	mma.sync.aligned.m16n8k8.row.col.f32.f16.f16.f32 {%f139175,%f139176,%f139177,%f139178}, {%r1,%r2}, {%r3}, {%f139175,%f139176,%f139177,%f139178};

	// end inline asm
	// begin inline asm
	mma.sync.aligned.m16n8k8.row.col.f32.f16.f16.f32 {%f139175,%f139176,%f139177,%f139178}, {%r1,%r2}, {%r3}, {%f139175,%f139176,%f139177,%f139178};

	// end inline asm
	// begin inline asm
	mma.sync.aligned.m16n8k8.row.col.f32.f16.f16.f32 {%f139175,%f139176,%f139177,%f139178}, {%r1,%r2}, {%r3}, {%f139175,%f139176,%f139177,%f139178};

	// end inline asm
	// begin inline asm
	mma.sync.aligned.m16n8k8.row.col.f32.f16.f16.f32 {%f139175,%f139176,%f139177,%f139178}, {%r1,%r2}, {%r3}, {%f139175,%f139176,%f139177,%f139178};

	// end inline asm
	// begin inline asm
	mma.sync.aligned.m16n8k8.row.col.f32.f16.f16.f32 {%f139175,%f139176,%f139177,%f139178}, {%r1,%r2}, {%r3}, {%f139175,%f139176,%f139177,%f139178};

	// end inline asm
	// begin inline asm
	mma.sync.aligned.m16n8k8.row.col.f32.f16.f16.f32 {%f139175,%f139176,%f139177,%f139178}, {%r1,%r2}, {%r3}, {%f139175,%f139176,%f139177,%f139178};

	// end inline asm
	// begin inline asm
	mma.sync.aligned.m16n8k8.row.col.f32.f16.f16.f32 {%f139175,%f139176,%f139177,%f139178}, {%r1,%r2}, {%r3}, {%f139175,%f139176,%f139177,%f139178};

	// end inline asm
	// begin inline asm
	mma.sync.aligned.m16n8k8.row.col.f32.f16.f16.f32 {%f139175,%f139176,%f139177,%f139178}, {%r1,%r2}, {%r3}, {%f139175,%f139176,%f139177,%f139178};

	// end inline asm
	// begin inline asm
	mma.sync.aligned.m16n8k8.row.col.f32.f16.f16.f32 {%f139175,%f139176,%f139177,%f139178}, {%r1,%r2}, {%r3}, {%f139175,%f139176,%f139177,%f139178};

	// end inline asm
	// begin inline asm
	mma.sync.aligned.m16n8k8.row.col.f32.f16.f16.f32 {%f139175,%f139176,%f139177,%f139178}, {%r1,%r2}, {%r3}, {%f139175,%f139176,%f139177,%f139178};

	// end inline asm
	// begin inline asm
	mma.sync.aligned.m16n8k8.row.col.f32.f16.f16.f32 {%f139175,%f139176,%f139177,%f139178}, {%r1,%r2}, {%r3}, {%f139175,%f139176,%f139177,%f139178};

	// end inline asm
	// begin inline asm
	mma.sync.aligned.m16n8k8.row.col.f32.f16.f16.f32 {%f139175,%f139176,%f139177,%f139178}, {%r1,%r2}, {%r3}, {%f139175,%f139176,%f139177,%f139178};

	// end inline asm
	// begin inline asm
	mma.sync.aligned.m16n8k8.row.col.f32.f16.f16.f32 {%f139175,%f139176,%f139177,%f139178}, {%r1,%r2}, {%r3}, {%f139175,%f139176,%f139177,%f139178};

	// end inline asm
	// begin inline asm
	mma.sync.aligned.m16n8k8.row.col.f32.f16.f16.f32 {%f139175,%f139176,%f139177,%f139178}, {%r1,%r2}, {%r3}, {%f139175,%f139176,%f139177,%f139178};

	// end inline asm
	// begin inline asm
	mma.sync.aligned.m16n8k8.row.col.f32.f16.f16.f32 {%f139175,%f139176,%f139177,%f139178}, {%r1,%r2}, {%r3}, {%f139175,%f139176,%f139177,%f139178};

	// end inline asm
	// begin inline asm
	mma.sync.aligned.m16n8k8.row.col.f32.f16.f16.f32 {%f139175,%f139176,%f139177,%f139178}, {%r1,%r2}, {%r3}, {%f139175,%f139176,%f139177,%f139178};

	// end inline asm
	// begin inline asm
	mma.sync.aligned.m16n8k8.row.col.f32.f16.f16.f32 {%f139175,%f139176,%f139177,%f139178}, {%r1,%r2}, {%r3}, {%f139175,%f139176,%f139177,%f139178};

	// end inline asm
	// begin inline asm
	mma.sync.aligned.m16n8k8.row.col.f32.f16.f16.f32 {%f139175,%f139176,%f139177,%f139178}, {%r1,%r2}, {%r3}, {%f139175,%f139176,%f139177,%f139178};

	// end inline asm
	// begin inline asm
	mma.sync.aligned.m16n8k8.row.col.f32.f16.f16.f32 {%f139175,%f139176,%f139177,%f139178}, {%r1,%r2}, {%r3}, {%f139175,%f139176,%f139177,%f139178};

	// end inline asm
	// begin inline asm
	mma.sync.aligned.m16n8k8.row.col.f32.f16.f16.f32 {%f139175,%f139176,%f139177,%f139178}, {%r1,%r2}, {%r3}, {%f139175,%f139176,%f139177,%f139178};

	// end inline asm
	// begin inline asm
	mma.sync.aligned.m16n8k8.row.col.f32.f16.f16.f32 {%f139175,%f139176,%f139177,%f139178}, {%r1,%r2}, {%r3}, {%f139175,%f139176,%f139177,%f139178};

	// end inline asm
	// begin inline asm
	mma.sync.aligned.m16n8k8.row.col.f32.f16.f16.f32 {%f139175,%f139176,%f139177,%f139178}, {%r1,%r2}, {%r3}, {%f139175,%f139176,%f139177,%f139178};

	// end inline asm
	// begin inline asm
	mma.sync.aligned.m16n8k8.row.col.f32.f16.f16.f32 {%f139175,%f139176,%f139177,%f139178}, {%r1,%r2}, {%r3}, {%f139175,%f139176,%f139177,%f139178};

	// end inline asm
	// begin inline asm
	mma.sync.aligned.m16n8k8.row.col.f32.f16.f16.f32 {%f139175,%f139176,%f139177,%f139178}, {%r1,%r2}, {%r3}, {%f139175,%f139176,%f139177,%f139178};

	// end inline asm
	// begin inline asm
	mma.sync.aligned.m16n8k8.row.col.f32.f16.f16.f32 {%f139175,%f139176,%f139177,%f139178}, {%r1,%r2}, {%r3}, {%f139175,%f139176,%f139177,%f139178};

	// end inline asm
	// begin inline asm
	mma.sync.aligned.m16n8k8.row.col.f32.f16.f16.f32 {%f139175,%f139176,%f139177,%f139178}, {%r1,%r2}, {%r3}, {%f139175,%f139176,%f139177,%f139178};

	// end inline asm
	// begin inline asm
	mma.sync.aligned.m16n8k8.row.col.f32.f16.f16.f32 {%f139175,%f139176,%f139177,%f139178}, {%r1,%r2}, {%r3}, {%f139175,%f139176,%f139177,%f139178};

	// end inline asm
	// begin inline asm
	mma.sync.aligned.m16n8k8.row.col.f32.f16.f16.f32 {%f139175,%f139176,%f139177,%f139178}, {%r1,%r2}, {%r3}, {%f139175,%f139176,%f139177,%f139178};

	// end inline asm
	// begin inline asm
	mma.sync.aligned.m16n8k8.row.col.f32.f16.f16.f32 {%f139175,%f139176,%f139177,%f139178}, {%r1,%r2}, {%r3}, {%f139175,%f139176,%f139177,%f139178};

	// end inline asm
	// begin inline asm
	mma.sync.aligned.m16n8k8.row.col.f32.f16.f16.f32 {%f139175,%f139176,%f139177,%f139178}, {%r1,%r2}, {%r3}, {%f139175,%f139176,%f139177,%f139178};

	// end inline asm
	// begin inline asm
	mma.sync.aligned.m16n8k8.row.col.f32.f16.f16.f32 {%f139175,%f139176,%f139177,%f139178}, {%r1,%r2}, {%r3}, {%f139175,%f139176,%f139177,%f139178};

	// end inline asm
	// begin inline asm
	mma.sync.aligned.m16n8k8.row.col.f32.f16.f16.f32 {%f139175,%f139176,%f139177,%f139178}, {%r1,%r2}, {%r3}, {%f139175,%f139176,%f139177,%f139178};

	// end inline asm
	// begin inline asm
	mma.sync.aligned.m16n8k8.row.col.f32.f16.f16.f32 {%f139175,%f139176,%f139177,%f139178}, {%r1,%r2}, {%r3}, {%f139175,%f139176,%f139177,%f139178};

	// end inline asm
	// begin inline asm
	mma.sync.aligned.m16n8k8.row.col.f32.f16.f16.f32 {%f139175,%f139176,%f139177,%f139178}, {%r1,%r2}, {%r3}, {%f139175,%f139176,%f139177,%f139178};

	// end inline asm
	// begin inline asm
	mma.sync.aligned.m16n8k8.row.col.f32.f16.f16.f32 {%f139175,%f139176,%f139177,%f139178}, {%r1,%r2}, {%r3}, {%f139175,%f139176,%f139177,%f139178};

	// end inline asm
	// begin inline asm
	mma.sync.aligned.m16n8k8.row.col.f32.f16.f16.f32 {%f139175,%f139176,%f139177,%f139178}, {%r1,%r2}, {%r3}, {%f139175,%f139176,%f139177,%f139178};

	// end inline asm
	// begin inline asm
	mma.sync.aligned.m16n8k8.row.col.f32.f16.f16.f32 {%f139175,%f139176,%f139177,%f139178}, {%r1,%r2}, {%r3}, {%f139175,%f139176,%f139177,%f139178};

	// end inline asm
	// begin inline asm
	mma.sync.aligned.m16n8k8.row.col.f32.f16.f16.f32 {%f139175,%f139176,%f139177,%f139178}, {%r1,%r2}, {%r3}, {%f139175,%f139176,%f139177,%f139178};

	// end inline asm
	// begin inline asm
	mma.sync.aligned.m16n8k8.row.col.f32.f16.f16.f32 {%f139175,%f139176,%f139177,%f139178}, {%r1,%r2}, {%r3}, {%f139175,%f139176,%f139177,%f139178};

	// end inline asm
	// begin inline asm
	mma.sync.aligned.m16n8k8.row.col.f32.f16.f16.f32 {%f139175,%f139176,%f139177,%f139178}, {%r1,%r2}, {%r3}, {%f139175,%f139176,%f139177,%f139178};

	// end inline asm
	// begin inline asm
	mma.sync.aligned.m16n8k8.row.col.f32.f16.f16.f32 {%f139175,%f139176,%f139177,%f139178}, {%r1,%r2}, {%r3}, {%f139175,%f139176,%f139177,%f139178};

	// end inline asm
	// begin inline asm
	mma.sync.aligned.m16n8k8.row.col.f32.f16.f16.f32 {%f139175,%f139176,%f139177,%f139178}, {%r1,%r2}, {%r3}, {%f139175,%f139176,%f139177,%f139178};

	// end inline asm
	// begin inline asm
	mma.sync.aligned.m16n8k8.row.col.f32.f16.f16.f32 {%f139175,%f139176,%f139177,%f139178}, {%r1,%r2}, {%r3}, {%f139175,%f139176,%f139177,%f139178};

	// end inline asm
	// begin inline asm
	mma.sync.aligned.m16n8k8.row.col.f32.f16.f16.f32 {%f139175,%f139176,%f139177,%f139178}, {%r1,%r2}, {%r3}, {%f139175,%f139176,%f139177,%f139178};

	// end inline asm
	// begin inline asm
	mma.sync.aligned.m16n8k8.row.col.f32.f16.f16.f32 {%f139175,%f139176,%f139177,%f139178}, {%r1,%r2}, {%r3}, {%f139175,%f139176,%f139177,%f139178};

	// end inline asm
	// begin inline asm
	mma.sync.aligned.m16n8k8.row.col.f32.f16.f16.f32 {%f139175,%f139176,%f139177,%f139178}, {%r1,%r2}, {%r3}, {%f139175,%f139176,%f139177,%f139178};

	// end inline asm
	// begin inline asm
	mma.sync.aligned.m16n8k8.row.col.f32.f16.f16.f32 {%f139175,%f139176,%f139177,%f139178}, {%r1,%r2}, {%r3}, {%f139175,%f139176,%f139177,%f139178};

	// end inline asm
	// begin inline asm
	mma.sync.aligned.m16n8k8.row.col.f32.f16.f16.f32 {%f139175,%f139176,%f139177,%f139178}, {%r1,%r2}, {%r3}, {%f139175,%f139176,%f139177,%f139178};

	// end inline asm
	// begin inline asm
	mma.sync.aligned.m16n8k8.row.col.f32.f16.f16.f32 {%f139175,%f139176,%f139177,%f139178}, {%r1,%r2}, {%r3}, {%f139175,%f139176,%f139177,%f139178};

	// end inline asm
	// begin inline asm
	mma.sync.aligned.m16n8k8.row.col.f32.f16.f16.f32 {%f139175,%f139176,%f139177,%f139178}, {%r1,%r2}, {%r3}, {%f139175,%f139176,%f139177,%f139178};

	// end inline asm
	// begin inline asm
	mma.sync.aligned.m16n8k8.row.col.f32.f16.f16.f32 {%f139175,%f139176,%f139177,%f139178}, {%r1,%r2}, {%r3}, {%f139175,%f139176,%f139177,%f139178};

	// end inline asm
	// begin inline asm
	mma.sync.aligned.m16n8k8.row.col.f32.f16.f16.f32 {%f139175,%f139176,%f139177,%f139178}, {%r1,%r2}, {%r3}, {%f139175,%f139176,%f139177,%f139178};

	// end inline asm
	// begin inline asm
	mma.sync.aligned.m16n8k8.row.col.f32.f16.f16.f32 {%f139175,%f139176,%f139177,%f139178}, {%r1,%r2}, {%r3}, {%f139175,%f139176,%f139177,%f139178};

	// end inline asm
	// begin inline asm
	mma.sync.aligned.m16n8k8.row.col.f32.f16.f16.f32 {%f139175,%f139176,%f139177,%f139178}, {%r1,%r2}, {%r3}, {%f139175,%f139176,%f139177,%f139178};

	// end inline asm
	// begin inline asm
	mma.sync.aligned.m16n8k8.row.col.f32.f16.f16.f32 {%f139175,%f139176,%f139177,%f139178}, {%r1,%r2}, {%r3}, {%f139175,%f139176,%f139177,%f139178};

	// end inline asm
	// begin inline asm
	mma.sync.aligned.m16n8k8.row.col.f32.f16.f16.f32 {%f139175,%f139176,%f139177,%f139178}, {%r1,%r2}, {%r3}, {%f139175,%f139176,%f139177,%f139178};

	// end inline asm
	// begin inline asm
	mma.sync.aligned.m16n8k8.row.col.f32.f16.f16.f32 {%f139175,%f139176,%f139177,%f139178}, {%r1,%r2}, {%r3}, {%f139175,%f139176,%f139177,%f139178};

	// end inline asm
	// begin inline asm
	mma.sync.aligned.m16n8k8.row.col.f32.f16.f16.f32 {%f139175,%f139176,%f139177,%f139178}, {%r1,%r2}, {%r3}, {%f139175,%f139176,%f139177,%f139178};

	// end inline asm
	// begin inline asm
	mma.sync.aligned.m16n8k8.row.col.f32.f16.f16.f32 {%f139175,%f139176,%f139177,%f139178}, {%r1,%r2}, {%r3}, {%f139175,%f139176,%f139177,%f139178};

	// end inline asm
	// begin inline asm
	mma.sync.aligned.m16n8k8.row.col.f32.f16.f16.f32 {%f139175,%f139176,%f139177,%f139178}, {%r1,%r2}, {%r3}, {%f139175,%f139176,%f139177,%f139178};

	// end inline asm
	// begin inline asm
	mma.sync.aligned.m16n8k8.row.col.f32.f16.f16.f32 {%f139175,%f139176,%f139177,%f139178}, {%r1,%r2}, {%r3}, {%f139175,%f139176,%f139177,%f139178};

	// end inline asm
	// begin inline asm
	mma.sync.aligned.m16n8k8.row.col.f32.f16.f16.f32 {%f139175,%f139176,%f139177,%f139178}, {%r1,%r2}, {%r3}, {%f139175,%f139176,%f139177,%f139178};

	// end inline asm
	// begin inline asm
	mma.sync.aligned.m16n8k8.row.col.f32.f16.f16.f32 {%f139175,%f139176,%f139177,%f139178}, {%r1,%r2}, {%r3}, {%f139175,%f139176,%f139177,%f139178};

	// end inline asm
	// begin inline asm
	mma.sync.aligned.m16n8k8.row.col.f32.f16.f16.f32 {%f139175,%f139176,%f139177,%f139178}, {%r1,%r2}, {%r3}, {%f139175,%f139176,%f139177,%f139178};

	// end inline asm
	// begin inline asm
	mma.sync.aligned.m16n8k8.row.col.f32.f16.f16.f32 {%f139175,%f139176,%f139177,%f139178}, {%r1,%r2}, {%r3}, {%f139175,%f139176,%f139177,%f139178};

	// end inline asm
	// begin inline asm
	mma.sync.aligned.m16n8k8.row.col.f32.f16.f16.f32 {%f139175,%f139176,%f139177,%f139178}, {%r1,%r2}, {%r3}, {%f139175,%f139176,%f139177,%f139178};

	// end inline asm
	// begin inline asm
	mma.sync.aligned.m16n8k8.row.col.f32.f16.f16.f32 {%f139175,%f139176,%f139177,%f139178}, {%r1,%r2}, {%r3}, {%f139175,%f139176,%f139177,%f139178};

	// end inline asm
	// begin inline asm
	mma.sync.aligned.m16n8k8.row.col.f32.f16.f16.f32 {%f139175,%f139176,%f139177,%f139178}, {%r1,%r2}, {%r3}, {%f139175,%f139176,%f139177,%f139178};

	// end inline asm
	// begin inline asm
	mma.sync.aligned.m16n8k8.row.col.f32.f16.f16.f32 {%f139175,%f139176,%f139177,%f139178}, {%r1,%r2}, {%r3}, {%f139175,%f139176,%f139177,%f139178};

	// end inline asm
	// begin inline asm
	mma.sync.aligned.m16n8k8.row.col.f32.f16.f16.f32 {%f139175,%f139176,%f139177,%f139178}, {%r1,%r2}, {%r3}, {%f139175,%f139176,%f139177,%f139178};

	// end inline asm
	// begin inline asm
	mma.sync.aligned.m16n8k8.row.col.f32.f16.f16.f32 {%f139175,%f139176,%f139177,%f139178}, {%r1,%r2}, {%r3}, {%f139175,%f139176,%f139177,%f139178};

	// end inline asm
	// begin inline asm
	mma.sync.aligned.m16n8k8.row.col.f32.f16.f16.f32 {%f139175,%f139176,%f139177,%f139178}, {%r1,%r2}, {%r3}, {%f139175,%f139176,%f139177,%f139178};

	// end inline asm
	// begin inline asm
	mma.sync.aligned.m16n8k8.row.col.f32.f16.f16.f32 {%f139175,%f139176,%f139177,%f139178}, {%r1,%r2}, {%r3}, {%f139175,%f139176,%f139177,%f139178};

	// end inline asm
	// begin inline asm
	mma.sync.aligned.m16n8k8.row.col.f32.f16.f16.f32 {%f139175,%f139176,%f139177,%f139178}, {%r1,%r2}, {%r3}, {%f139175,%f139176,%f139177,%f139178};

	// end inline asm
	// begin inline asm
	mma.sync.aligned.m16n8k8.row.col.f32.f16.f16.f32 {%f139175,%f139176,%f139177,%f139178}, {%r1,%r2}, {%r3}, {%f139175,%f139176,%f139177,%f139178};

	// end inline asm
	// begin inline asm
	mma.sync.aligned.m16n8k8.row.col.f32.f16.f16.f32 {%f139175,%f139176,%f139177,%f139178}, {%r1,%r2}, {%r3}, {%f139175,%f139176,%f139177,%f139178};

	// end inline asm
	// begin inline asm
	mma.sync.aligned.m16n8k8.row.col.f32.f16.f16.f32 {%f139175,%f139176,%f139177,%f139178}, {%r1,%r2}, {%r3}, {%f139175,%f139176,%f139177,%f139178};

	// end inline asm
	// begin inline asm
	mma.sync.aligned.m16n8k8.row.col.f32.f16.f16.f32 {%f139175,%f139176,%f139177,%f139178}, {%r1,%r2}, {%r3}, {%f139175,%f139176,%f139177,%f139178};

	// end inline asm
	// begin inline asm
	mma.sync.aligned.m16n8k8.row.col.f32.f16.f16.f32 {%f139175,%f139176,%f139177,%f139178}, {%r1,%r2}, {%r3}, {%f139175,%f139176,%f139177,%f139178};

	// end inline asm
	// begin inline asm
	mma.sync.aligned.m16n8k8.row.col.f32.f16.f16.f32 {%f139175,%f139176,%f139177,%f139178}, {%r1,%r2}, {%r3}, {%f139175,%f139176,%f139177,%f139178};

	// end inline asm
	// begin inline asm
	mma.sync.aligned.m16n8k8.row.col.f32.f16.f16.f32 {%f139175,%f139176,%f139177,%f139178}, {%r1,%r2}, {%r3}, {%f139175,%f139176,%f139177,%f139178};

	// end inline asm
	// begin inline asm
	mma.sync.aligned.m16n8k8.row.col.f32.f16.f16.f32 {%f139175,%f139176,%f139177,%f139178}, {%r1,%r2}, {%r3}, {%f139175,%f139176,%f139177,%f139178};

	// end inline asm
	// begin inline asm
	mma.sync.aligned.m16n8k8.row.col.f32.f16.f16.f32 {%f139175,%f139176,%f139177,%f139178}, {%r1,%r2}, {%r3}, {%f139175,%f139176,%f139177,%f139178};

	// end inline asm
	// begin inline asm
	mma.sync.aligned.m16n8k8.row.col.f32.f16.f16.f32 {%f139175,%f139176,%f139177,%f139178}, {%r1,%r2}, {%r3}, {%f139175,%f139176,%f139177,%f139178};

	// end inline asm
	// begin inline asm
	mma.sync.aligned.m16n8k8.row.col.f32.f16.f16.f32 {%f139175,%f139176,%f139177,%f139178}, {%r1,%r2}, {%r3}, {%f139175,%f139176,%f139177,%f139178};

	// end inline asm
	// begin inline asm
	mma.sync.aligned.m16n8k8.row.col.f32.f16.f16.f32 {%f139175,%f139176,%f139177,%f139178}, {%r1,%r2}, {%r3}, {%f139175,%f139176,%f139177,%f139178};

	// end inline asm
	// begin inline asm
	mma.sync.aligned.m16n8k8.row.col.f32.f16.f16.f32 {%f139175,%f139176,%f139177,%f139178}, {%r1,%r2}, {%r3}, {%f139175,%f139176,%f139177,%f139178};

	// end inline asm
	// begin inline asm
	mma.sync.aligned.m16n8k8.row.col.f32.f16.f16.f32 {%f139175,%f139176,%f139177,%f139178}, {%r1,%r2}, {%r3}, {%f139175,%f139176,%f139177,%f139178};

	// end inline asm
	// begin inline asm
	mma.sync.aligned.m16n8k8.row.col.f32.f16.f16.f32 {%f139175,%f139176,%f139177,%f139178}, {%r1,%r2}, {%r3}, {%f139175,%f139176,%f139177,%f139178};

	// end inline asm
	// begin inline asm
	mma.sync.aligned.m16n8k8.row.col.f32.f16.f16.f32 {%f139175,%f139176,%f139177,%f139178}, {%r1,%r2}, {%r3}, {%f139175,%f139176,%f139177,%f139178};

	// end inline asm
	// begin inline asm
	mma.sync.aligned.m16n8k8.row.col.f32.f16.f16.f32 {%f139175,%f139176,%f139177,%f139178}, {%r1,%r2}, {%r3}, {%f139175,%f139176,%f139177,%f139178};

	// end inline asm
	// begin inline asm
	mma.sync.aligned.m16n8k8.row.col.f32.f16.f16.f32 {%f139175,%f139176,%f139177,%f139178}, {%r1,%r2}, {%r3}, {%f139175,%f139176,%f139177,%f139178};

	// end inline asm
	// begin inline asm
	mma.sync.aligned.m16n8k8.row.col.f32.f16.f16.f32 {%f139175,%f139176,%f139177,%f139178}, {%r1,%r2}, {%r3}, {%f139175,%f139176,%f139177,%f139178};

	// end inline asm
	// begin inline asm
	mma.sync.aligned.m16n8k8.row.col.f32.f16.f16.f32 {%f139175,%f139176,%f139177,%f139178}, {%r1,%r2}, {%r3}, {%f139175,%f139176,%f139177,%f139178};

	// end inline asm
	// begin inline asm
	mma.sync.aligned.m16n8k8.row.col.f32.f16.f16.f32 {%f139175,%f139176,%f139177,%f139178}, {%r1,%r2}, {%r3}, {%f139175,%f139176,%f139177,%f139178};

	// end inline asm
	// begin inline asm
	mma.sync.aligned.m16n8k8.row.col.f32.f16.f16.f32 {%f139175,%f139176,%f139177,%f139178}, {%r1,%r2}, {%r3}, {%f139175,%f139176,%f139177,%f139178};

	// end inline asm
	// begin inline asm
	mma.sync.aligned.m16n8k8.row.col.f32.f16.f16.f32 {%f139175,%f139176,%f139177,%f139178}, {%r1,%r2}, {%r3}, {%f139175,%f139176,%f139177,%f139178};

	// end inline asm
	// begin inline asm
	mma.sync.aligned.m16n8k8.row.col.f32.f16.f16.f32 {%f139175,%f139176,%f139177,%f139178}, {%r1,%r2}, {%r3}, {%f139175,%f139176,%f139177,%f139178};

	// end inline asm
	// begin inline asm
	mma.sync.aligned.m16n8k8.row.col.f32.f16.f16.f32 {%f139175,%f139176,%f139177,%f139178}, {%r1,%r2}, {%r3}, {%f139175,%f139176,%f139177,%f139178};

	// end inline asm
	// begin inline asm
	mma.sync.aligned.m16n8k8.row.col.f32.f16.f16.f32 {%f139175,%f139176,%f139177,%f139178}, {%r1,%r2}, {%r3}, {%f139175,%f139176,%f139177,%f139178};

	// end inline asm
	// begin inline asm
	mma.sync.aligned.m16n8k8.row.col.f32.f16.f16.f32 {%f139175,%f139176,%f139177,%f139178}, {%r1,%r2}, {%r3}, {%f139175,%f139176,%f139177,%f139178};

	// end inline asm
	// begin inline asm
	mma.sync.aligned.m16n8k8.row.col.f32.f16.f16.f32 {%f139175,%f139176,%f139177,%f139178}, {%r1,%r2}, {%r3}, {%f139175,%f139176,%f139177,%f139178};

	// end inline asm
	// begin inline asm
	mma.sync.aligned.m16n8k8.row.col.f32.f16.f16.f32 {%f139175,%f139176,%f139177,%f139178}, {%r1,%r2}, {%r3}, {%f139175,%f139176,%f139177,%f139178};

	// end inline asm
	// begin inline asm
	mma.sync.aligned.m16n8k8.row.col.f32.f16.f16.f32 {%f139175,%f139176,%f139177,%f139178}, {%r1,%r2}, {%r3}, {%f139175,%f139176,%f139177,%f139178};

	// end inline asm
	// begin inline asm
	mma.sync.aligned.m16n8k8.row.col.f32.f16.f16.f32 {%f139175,%f139176,%f139177,%f139178}, {%r1,%r2}, {%r3}, {%f139175,%f139176,%f139177,%f139178};

	// end inline asm
	// begin inline asm
	mma.sync.aligned.m16n8k8.row.col.f32.f16.f16.f32 {%f139175,%f139176,%f139177,%f139178}, {%r1,%r2}, {%r3}, {%f139175,%f139176,%f139177,%f139178};

	// end inline asm
	// begin inline asm
	mma.sync.aligned.m16n8k8.row.col.f32.f16.f16.f32 {%f139175,%f139176,%f139177,%f139178}, {%r1,%r2}, {%r3}, {%f139175,%f139176,%f139177,%f139178};

	// end inline asm
	// begin inline asm
	mma.sync.aligned.m16n8k8.row.col.f32.f16.f16.f32 {%f139175,%f139176,%f139177,%f139178}, {%r1,%r2}, {%r3}, {%f139175,%f139176,%f139177,%f139178};

	// end inline asm
	// begin inline asm
	mma.sync.aligned.m16n8k8.row.col.f32.f16.f16.f32 {%f139175,%f139176,%f139177,%f139178}, {%r1,%r2}, {%r3}, {%f139175,%f139176,%f139177,%f139178};

	// end inline asm
	// begin inline asm
	mma.sync.aligned.m16n8k8.row.col.f32.f16.f16.f32 {%f139175,%f139176,%f139177,%f139178}, {%r1,%r2}, {%r3}, {%f139175,%f139176,%f139177,%f139178};

	// end inline asm
	// begin inline asm
	mma.sync.aligned.m16n8k8.row.col.f32.f16.f16.f32 {%f139175,%f139176,%f139177,%f139178}, {%r1,%r2}, {%r3}, {%f139175,%f139176,%f139177,%f139178};

	// end inline asm
	// begin inline asm
	mma.sync.aligned.m16n8k8.row.col.f32.f16.f16.f32 {%f139175,%f139176,%f139177,%f139178}, {%r1,%r2}, {%r3}, {%f139175,%f139176,%f139177,%f139178};

	// end inline asm
	// begin inline asm
	mma.sync.aligned.m16n8k8.row.col.f32.f16.f16.f32 {%f139175,%f139176,%f139177,%f139178}, {%r1,%r2}, {%r3}, {%f139175,%f139176,%f139177,%f139178};

	// end inline asm
	// begin inline asm
	mma.sync.aligned.m16n8k8.row.col.f32.f16.f16.f32 {%f139175,%f139176,%f139177,%f139178}, {%r1,%r2}, {%r3}, {%f139175,%f139176,%f139177,%f139178};

	// end inline asm
	// begin inline asm
	mma.sync.aligned.m16n8k8.row.col.f32.f16.f16.f32 {%f139175,%f139176,%f139177,%f139178}, {%r1,%r2}, {%r3}, {%f139175,%f139176,%f139177,%f139178};

	// end inline asm
	// begin inline asm
	mma.sync.aligned.m16n8k8.row.col.f32.f16.f16.f32 {%f139175,%f139176,%f139177,%f139178}, {%r1,%r2}, {%r3}, {%f139175,%f139176,%f139177,%f139178};

	// end inline asm
	// begin inline asm
	mma.sync.aligned.m16n8k8.row.col.f32.f16.f16.f32 {%f139175,%f139176,%f139177,%f139178}, {%r1,%r2}, {%r3}, {%f139175,%f139176,%f139177,%f139178};

	// end inline asm
	// begin inline asm
	mma.sync.aligned.m16n8k8.row.col.f32.f16.f16.f32 {%f139175,%f139176,%f139177,%f139178}, {%r1,%r2}, {%r3}, {%f139175,%f139176,%f139177,%f139178};

	// end inline asm
	// begin inline asm
	mma.sync.aligned.m16n8k8.row.col.f32.f16.f16.f32 {%f139175,%f139176,%f139177,%f139178}, {%r1,%r2}, {%r3}, {%f139175,%f139176,%f139177,%f139178};

	// end inline asm
	// begin inline asm
	mma.sync.aligned.m16n8k8.row.col.f32.f16.f16.f32 {%f139175,%f139176,%f139177,%f139178}, {%r1,%r2}, {%r3}, {%f139175,%f139176,%f139177,%f139178};

	// end inline asm
	// begin inline asm
	mma.sync.aligned.m16n8k8.row.col.f32.f16.f16.f32 {%f139175,%f139176,%f139177,%f139178}, {%r1,%r2}, {%r3}, {%f139175,%f139176,%f139177,%f139178};

	// end inline asm
	// begin inline asm
	mma.sync.aligned.m16n8k8.row.col.f32.f16.f16.f32 {%f139175,%f139176,%f139177,%f139178}, {%r1,%r2}, {%r3}, {%f139175,%f139176,%f139177,%f139178};

	// end inline asm
	// begin inline asm
	mma.sync.aligned.m16n8k8.row.col.f32.f16.f16.f32 {%f139175,%f139176,%f139177,%f139178}, {%r1,%r2}, {%r3}, {%f139175,%f139176,%f139177,%f139178};

	// end inline asm
	// begin inline asm
	mma.sync.aligned.m16n8k8.row.col.f32.f16.f16.f32 {%f139175,%f139176,%f139177,%f139178}, {%r1,%r2}, {%r3}, {%f139175,%f139176,%f139177,%f139178};

	// end inline asm
	// begin inline asm
	mma.sync.aligned.m16n8k8.row.col.f32.f16.f16.f32 {%f139175,%f139176,%f139177,%f139178}, {%r1,%r2}, {%r3}, {%f139175,%f139176,%f139177,%f139178};

	// end inline asm
	// begin inline asm
	mma.sync.aligned.m16n8k8.row.col.f32.f16.f16.f32 {%f139175,%f139176,%f139177,%f139178}, {%r1,%r2}, {%r3}, {%f139175,%f139176,%f139177,%f139178};

	// end inline asm
	// begin inline asm
	mma.sync.aligned.m16n8k8.row.col.f32.f16.f16.f32 {%f139175,%f139176,%f139177,%f139178}, {%r1,%r2}, {%r3}, {%f139175,%f139176,%f139177,%f139178};

	// end inline asm
	// begin inline asm
	mma.sync.aligned.m16n8k8.row.col.f32.f16.f16.f32 {%f139175,%f139176,%f139177,%f139178}, {%r1,%r2}, {%r3}, {%f139175,%f139176,%f139177,%f139178};

	// end inline asm
	// begin inline asm
	mma.sync.aligned.m16n8k8.row.col.f32.f16.f16.f32 {%f139175,%f139176,%f139177,%f139178}, {%r1,%r2}, {%r3}, {%f139175,%f139176,%f139177,%f139178};

	// end inline asm
	// begin inline asm
	mma.sync.aligned.m16n8k8.row.col.f32.f16.f16.f32 {%f139175,%f139176,%f139177,%f139178}, {%r1,%r2}, {%r3}, {%f139175,%f139176,%f139177,%f139178};

	// end inline asm
	// begin inline asm
	mma.sync.aligned.m16n8k8.row.col.f32.f16.f16.f32 {%f139175,%f139176,%f139177,%f139178}, {%r1,%r2}, {%r3}, {%f139175,%f139176,%f139177,%f139178};

	// end inline asm
	// begin inline asm
	mma.sync.aligned.m16n8k8.row.col.f32.f16.f16.f32 {%f139175,%f139176,%f139177,%f139178}, {%r1,%r2}, {%r3}, {%f139175,%f139176,%f139177,%f139178};

	// end inline asm
	// begin inline asm
	mma.sync.aligned.m16n8k8.row.col.f32.f16.f16.f32 {%f139175,%f139176,%f139177,%f139178}, {%r1,%r2}, {%r3}, {%f139175,%f139176,%f139177,%f139178};

	// end inline asm
	// begin inline asm
	mma.sync.aligned.m16n8k8.row.col.f32.f16.f16.f32 {%f139175,%f139176,%f139177,%f139178}, {%r1,%r2}, {%r3}, {%f139175,%f139176,%f139177,%f139178};

	// end inline asm
	// begin inline asm
	mma.sync.aligned.m16n8k8.row.col.f32.f16.f16.f32 {%f139175,%f139176,%f139177,%f139178}, {%r1,%r2}, {%r3}, {%f139175,%f139176,%f139177,%f139178};

	// end inline asm
	// begin inline asm
	mma.sync.aligned.m16n8k8.row.col.f32.f16.f16.f32 {%f139175,%f139176,%f139177,%f139178}, {%r1,%r2}, {%r3}, {%f139175,%f139176,%f139177,%f139178};

	// end inline asm
	// begin inline asm
	mma.sync.aligned.m16n8k8.row.col.f32.f16.f16.f32 {%f139175,%f139176,%f139177,%f139178}, {%r1,%r2}, {%r3}, {%f139175,%f139176,%f139177,%f139178};

	// end inline asm
	// begin inline asm
	mma.sync.aligned.m16n8k8.row.col.f32.f16.f16.f32 {%f139175,%f139176,%f139177,%f139178}, {%r1,%r2}, {%r3}, {%f139175,%f139176,%f139177,%f139178};

	// end inline asm
	// begin inline asm
	mma.sync.aligned.m16n8k8.row.col.f32.f16.f16.f32 {%f139175,%f139176,%f139177,%f139178}, {%r1,%r2}, {%r3}, {%f139175,%f139176,%f139177,%f139178};

	// end inline asm
	// begin inline asm
	mma.sync.aligned.m16n8k8.row.col.f32.f16.f16.f32 {%f139175,%f139176,%f139177,%f139178}, {%r1,%r2}, {%r3}, {%f139175,%f139176,%f139177,%f139178};

	// end inline asm
	// begin inline asm
	mma.sync.aligned.m16n8k8.row.col.f32.f16.f16.f32 {%f139175,%f139176,%f139177,%f139178}, {%r1,%r2}, {%r3}, {%f139175,%f139176,%f139177,%f139178};

	// end inline asm
	// begin inline asm
	mma.sync.aligned.m16n8k8.row.col.f32.f16.f16.f32 {%f139175,%f139176,%f139177,%f139178}, {%r1,%r2}, {%r3}, {%f139175,%f139176,%f139177,%f139178};

	// end inline asm
	// begin inline asm
	mma.sync.aligned.m16n8k8.row.col.f32.f16.f16.f32 {%f139175,%f139176,%f139177,%f139178}, {%r1,%r2}, {%r3}, {%f139175,%f139176,%f139177,%f139178};

	// end inline asm
	// begin inline asm
	mma.sync.aligned.m16n8k8.row.col.f32.f16.f16.f32 {%f139175,%f139176,%f139177,%f139178}, {%r1,%r2}, {%r3}, {%f139175,%f139176,%f139177,%f139178};

	// end inline asm
	// begin inline asm
	mma.sync.aligned.m16n8k8.row.col.f32.f16.f16.f32 {%f139175,%f139176,%f139177,%f139178}, {%r1,%r2}, {%r3}, {%f139175,%f139176,%f139177,%f139178};

	// end inline asm
	// begin inline asm
	mma.sync.aligned.m16n8k8.row.col.f32.f16.f16.f32 {%f139175,%f139176,%f139177,%f139178}, {%r1,%r2}, {%r3}, {%f139175,%f139176,%f139177,%f139178};

	// end inline asm
	// begin inline asm
	mma.sync.aligned.m16n8k8.row.col.f32.f16.f16.f32 {%f139175,%f139176,%f139177,%f139178}, {%r1,%r2}, {%r3}, {%f139175,%f139176,%f139177,%f139178};

	// end inline asm
	// begin inline asm
	mma.sync.aligned.m16n8k8.row.col.f32.f16.f16.f32 {%f139175,%f139176,%f139177,%f139178}, {%r1,%r2}, {%r3}, {%f139175,%f139176,%f139177,%f139178};

	// end inline asm
	// begin inline asm
	mma.sync.aligned.m16n8k8.row.col.f32.f16.f16.f32 {%f139175,%f139176,%f139177,%f139178}, {%r1,%r2}, {%r3}, {%f139175,%f139176,%f139177,%f139178};

	// end inline asm
	// begin inline asm
	mma.sync.aligned.m16n8k8.row.col.f32.f16.f16.f32 {%f139175,%f139176,%f139177,%f139178}, {%r1,%r2}, {%r3}, {%f139175,%f139176,%f139177,%f139178};

	// end inline asm
	// begin inline asm
	mma.sync.aligned.m16n8k8.row.col.f32.f16.f16.f32 {%f139175,%f139176,%f139177,%f139178}, {%r1,%r2}, {%r3}, {%f139175,%f139176,%f139177,%f139178};

	// end inline asm
	// begin inline asm
	mma.sync.aligned.m16n8k8.row.col.f32.f16.f16.f32 {%f139175,%f139176,%f139177,%f139178}, {%r1,%r2}, {%r3}, {%f139175,%f139176,%f139177,%f139178};

	// end inline asm
	// begin inline asm
	mma.sync.aligned.m16n8k8.row.col.f32.f16.f16.f32 {%f139175,%f139176,%f139177,%f139178}, {%r1,%r2}, {%r3}, {%f139175,%f139176,%f139177,%f139178};

	// end inline asm
	// begin inline asm
	mma.sync.aligned.m16n8k8.row.col.f32.f16.f16.f32 {%f139175,%f139176,%f139177,%f139178}, {%r1,%r2}, {%r3}, {%f139175,%f139176,%f139177,%f139178};

	// end inline asm
	// begin inline asm
	mma.sync.aligned.m16n8k8.row.col.f32.f16.f16.f32 {%f139175,%f139176,%f139177,%f139178}, {%r1,%r2}, {%r3}, {%f139175,%f139176,%f139177,%f139178};

	// end inline asm
	// begin inline asm
	mma.sync.aligned.m16n8k8.row.col.f32.f16.f16.f32 {%f139175,%f139176,%f139177,%f139178}, {%r1,%r2}, {%r3}, {%f139175,%f139176,%f139177,%f139178};

	// end inline asm
	// begin inline asm
	mma.sync.aligned.m16n8k8.row.col.f32.f16.f16.f32 {%f139175,%f139176,%f139177,%f139178}, {%r1,%r2}, {%r3}, {%f139175,%f139176,%f139177,%f139178};

	// end inline asm
	// begin inline asm
	mma.sync.aligned.m16n8k8.row.col.f32.f16.f16.f32 {%f139175,%f139176,%f139177,%f139178}, {%r1,%r2}, {%r3}, {%f139175,%f139176,%f139177,%f139178};

	// end inline asm
	// begin inline asm
	mma.sync.aligned.m16n8k8.row.col.f32.f16.f16.f32 {%f139175,%f139176,%f139177,%f139178}, {%r1,%r2}, {%r3}, {%f139175,%f139176,%f139177,%f139178};

	// end inline asm
	// begin inline asm
	mma.sync.aligned.m16n8k8.row.col.f32.f16.f16.f32 {%f139175,%f139176,%f139177,%f139178}, {%r1,%r2}, {%r3}, {%f139175,%f139176,%f139177,%f139178};

	// end inline asm
	// begin inline asm
	mma.sync.aligned.m16n8k8.row.col.f32.f16.f16.f32 {%f139175,%f139176,%f139177,%f139178}, {%r1,%r2}, {%r3}, {%f139175,%f139176,%f139177,%f139178};

	// end inline asm
	// begin inline asm
	mma.sync.aligned.m16n8k8.row.col.f32.f16.f16.f32 {%f139175,%f139176,%f139177,%f139178}, {%r1,%r2}, {%r3}, {%f139175,%f139176,%f139177,%f139178};

	// end inline asm
	// begin inline asm
	mma.sync.aligned.m16n8k8.row.col.f32.f16.f16.f32 {%f139175,%f139176,%f139177,%f139178}, {%r1,%r2}, {%r3}, {%f139175,%f139176,%f139177,%f139178};

	// end inline asm
	// begin inline asm
	mma.sync.aligned.m16n8k8.row.col.f32.f16.f16.f32 {%f139175,%f139176,%f139177,%f139178}, {%r1,%r2}, {%r3}, {%f139175,%f139176,%f139177,%f139178};

	// end inline asm
	// begin inline asm
	mma.sync.aligned.m16n8k8.row.col.f32.f16.f16.f32 {%f139175,%f139176,%f139177,%f139178}, {%r1,%r2}, {%r3}, {%f139175,%f139176,%f139177,%f139178};

	// end inline asm
	// begin inline asm
	mma.sync.aligned.m16n8k8.row.col.f32.f16.f16.f32 {%f139175,%f139176,%f139177,%f139178}, {%r1,%r2}, {%r3}, {%f139175,%f139176,%f139177,%f139178};

	// end inline asm
	// begin inline asm
	mma.sync.aligned.m16n8k8.row.col.f32.f16.f16.f32 {%f139175,%f139176,%f139177,%f139178}, {%r1,%r2}, {%r3}, {%f139175,%f139176,%f139177,%f139178};

	// end inline asm
	// begin inline asm
	mma.sync.aligned.m16n8k8.row.col.f32.f16.f16.f32 {%f139175,%f139176,%f139177,%f139178}, {%r1,%r2}, {%r3}, {%f139175,%f139176,%f139177,%f139178};

	// end inline asm
	// begin inline asm
	mma.sync.aligned.m16n8k8.row.col.f32.f16.f16.f32 {%f139175,%f139176,%f139177,%f139178}, {%r1,%r2}, {%r3}, {%f139175,%f139176,%f139177,%f139178};

	// end inline asm
	// begin inline asm
	mma.sync.aligned.m16n8k8.row.col.f32.f16.f16.f32 {%f139175,%f139176,%f139177,%f139178}, {%r1,%r2}, {%r3}, {%f139175,%f139176,%f139177,%f139178};

	// end inline asm
	// begin inline asm
	mma.sync.aligned.m16n8k8.row.col.f32.f16.f16.f32 {%f139175,%f139176,%f139177,%f139178}, {%r1,%r2}, {%r3}, {%f139175,%f139176,%f139177,%f139178};

	// end inline asm
	// begin inline asm
	mma.sync.aligned.m16n8k8.row.col.f32.f16.f16.f32 {%f139175,%f139176,%f139177,%f139178}, {%r1,%r2}, {%r3}, {%f139175,%f139176,%f139177,%f139178};

	// end inline asm
	// begin inline asm
	mma.sync.aligned.m16n8k8.row.col.f32.f16.f16.f32 {%f139175,%f139176,%f139177,%f139178}, {%r1,%r2}, {%r3}, {%f139175,%f139176,%f139177,%f139178};

	// end inline asm
	// begin inline asm
	mma.sync.aligned.m16n8k8.row.col.f32.f16.f16.f32 {%f139175,%f139176,%f139177,%f139178}, {%r1,%r2}, {%r3}, {%f139175,%f139176,%f139177,%f139178};

	// end inline asm
	// begin inline asm
	mma.sync.aligned.m16n8k8.row.col.f32.f16.f16.f32 {%f139175,%f139176,%f139177,%f139178}, {%r1,%r2}, {%r3}, {%f139175,%f139176,%f139177,%f139178};

	// end inline asm
	// begin inline asm
	mma.sync.aligned.m16n8k8.row.col.f32.f16.f16.f32 {%f139175,%f139176,%f139177,%f139178}, {%r1,%r2}, {%r3}, {%f139175,%f139176,%f139177,%f139178};

	// end inline asm
	// begin inline asm
	mma.sync.aligned.m16n8k8.row.col.f32.f16.f16.f32 {%f139175,%f139176,%f139177,%f139178}, {%r1,%r2}, {%r3}, {%f139175,%f139176,%f139177,%f139178};

	// end inline asm
	// begin inline asm
	mma.sync.aligned.m16n8k8.row.col.f32.f16.f16.f32 {%f139175,%f139176,%f139177,%f139178}, {%r1,%r2}, {%r3}, {%f139175,%f139176,%f139177,%f139178};

	// end inline asm
	// begin inline asm
	mma.sync.aligned.m16n8k8.row.col.f32.f16.f16.f32 {%f139175,%f139176,%f139177,%f139178}, {%r1,%r2}, {%r3}, {%f139175,%f139176,%f139177,%f139178};

	// end inline asm
	// begin inline asm
	mma.sync.aligned.m16n8k8.row.col.f32.f16.f16.f32 {%f139175,%f139176,%f139177,%f139178}, {%r1,%r2}, {%r3}, {%f139175,%f139176,%f139177,%f139178};

	// end inline asm
	// begin inline asm
	mma.sync.aligned.m16n8k8.row.col.f32.f16.f16.f32 {%f139175,%f139176,%f139177,%f139178}, {%r1,%r2}, {%r3}, {%f139175,%f139176,%f139177,%f139178};

	// end inline asm
	// begin inline asm
	mma.sync.aligned.m16n8k8.row.col.f32.f16.f16.f32 {%f139175,%f139176,%f139177,%f139178}, {%r1,%r2}, {%r3}, {%f139175,%f139176,%f139177,%f139178};

	// end inline asm
	// begin inline asm
	mma.sync.aligned.m16n8k8.row.col.f32.f16.f16.f32 {%f139175,%f139176,%f139177,%f139178}, {%r1,%r2}, {%r3}, {%f139175,%f139176,%f139177,%f139178};

	// end inline asm
	// begin inline asm
	mma.sync.aligned.m16n8k8.row.col.f32.f16.f16.f32 {%f139175,%f139176,%f139177,%f139178}, {%r1,%r2}, {%r3}, {%f139175,%f139176,%f139177,%f139178};

	// end inline asm
	// begin inline asm
	mma.sync.aligned.m16n8k8.row.col.f32.f16.f16.f32 {%f139175,%f139176,%f139177,%f139178}, {%r1,%r2}, {%r3}, {%f139175,%f139176,%f139177,%f139178};

	// end inline asm
	// begin inline asm
	mma.sync.aligned.m16n8k8.row.col.f32.f16.f16.f32 {%f139175,%f139176,%f139177,%f139178}, {%r1,%r2}, {%r3}, {%f139175,%f139176,%f139177,%f139178};

	// end inline asm
	// begin inline asm
	mma.sync.aligned.m16n8k8.row.col.f32.f16.f16.f32 {%f139175,%f139176,%f139177,%f139178}, {%r1,%r2}, {%r3}, {%f139175,%f139176,%f139177,%f139178};

	// end inline asm
	// begin inline asm
	mma.sync.aligned.m16n8k8.row.col.f32.f16.f16.f32 {%f139175,%f139176,%f139177,%f139178}, {%r1,%r2}, {%r3}, {%f139175,%f139176,%f139177,%f139178};

	// end inline asm
	// begin inline asm
	mma.sync.aligned.m16n8k8.row.col.f32.f16.f16.f32 {%f139175,%f139176,%f139177,%f139178}, {%r1,%r2}, {%r3}, {%f139175,%f139176,%f139177,%f139178};

	// end inline asm
	// begin inline asm
	mma.sync.aligned.m16n8k8.row.col.f32.f16.f16.f32 {%f139175,%f139176,%f139177,%f139178}, {%r1,%r2}, {%r3}, {%f139175,%f139176,%f139177,%f139178};

	// end inline asm
	// begin inline asm
	mma.sync.aligned.m16n8k8.row.col.f32.f16.f16.f32 {%f139175,%f139176,%f139177,%f139178}, {%r1,%r2}, {%r3}, {%f139175,%f139176,%f139177,%f139178};

	// end inline asm
	// begin inline asm
	mma.sync.aligned.m16n8k8.row.col.f32.f16.f16.f32 {%f139175,%f139176,%f139177,%f139178}, {%r1,%r2}, {%r3}, {%f139175,%f139176,%f139177,%f139178};

	// end inline asm
	// begin inline asm
	mma.sync.aligned.m16n8k8.row.col.f32.f16.f16.f32 {%f139175,%f139176,%f139177,%f139178}, {%r1,%r2}, {%r3}, {%f139175,%f139176,%f139177,%f139178};

	// end inline asm
	// begin inline asm
	mma.sync.aligned.m16n8k8.row.col.f32.f16.f16.f32 {%f139175,%f139176,%f139177,%f139178}, {%r1,%r2}, {%r3}, {%f139175,%f139176,%f139177,%f139178};

	// end inline asm
	// begin inline asm
	mma.sync.aligned.m16n8k8.row.col.f32.f16.f16.f32 {%f139175,%f139176,%f139177,%f139178}, {%r1,%r2}, {%r3}, {%f139175,%f139176,%f139177,%f139178};

	// end inline asm
	// begin inline asm
	mma.sync.aligned.m16n8k8.row.col.f32.f16.f16.f32 {%f139175,%f139176,%f139177,%f139178}, {%r1,%r2}, {%r3}, {%f139175,%f139176,%f139177,%f139178};

	// end inline asm
	// begin inline asm
	mma.sync.aligned.m16n8k8.row.col.f32.f16.f16.f32 {%f139175,%f139176,%f139177,%f139178}, {%r1,%r2}, {%r3}, {%f139175,%f139176,%f139177,%f139178};

	// end inline asm
	mov.f32 	%f142015, %f139175;
	mov.f32 	%f142017, %f139177;
	mov.f32 	%f142016, %f139176;
	mov.f32 	%f142018, %f139178;
	// begin inline asm
	mma.sync.aligned.m16n8k8.row.col.f32.f16.f16.f32 {%f142015,%f142016,%f142017,%f142018}, {%r1,%r2}, {%r3}, {%f142015,%f142016,%f142017,%f142018};

	// end inline asm
	// begin inline asm
	mma.sync.aligned.m16n8k8.row.col.f32.f16.f16.f32 {%f142015,%f142016,%f142017,%f142018}, {%r1,%r2}, {%r3}, {%f142015,%f142016,%f142017,%f142018};

	// end inline asm
	// begin inline asm
	mma.sync.aligned.m16n8k8.row.col.f32.f16.f16.f32 {%f142015,%f142016,%f142017,%f142018}, {%r1,%r2}, {%r3}, {%f142015,%f142016,%f142017,%f142018};

	// end inline asm
	// begin inline asm
	mma.sync.aligned.m16n8k8.row.col.f32.f16.f16.f32 {%f142015,%f142016,%f142017,%f142018}, {%r1,%r2}, {%r3}, {%f142015,%f142016,%f142017,%f142018};

	// end inline asm
	// begin inline asm
	mma.sync.aligned.m16n8k8.row.col.f32.f16.f16.f32 {%f142015,%f142016,%f142017,%f142018}, {%r1,%r2}, {%r3}, {%f142015,%f142016,%f142017,%f142018};

	// end inline asm
	// begin inline asm
	mma.sync.aligned.m16n8k8.row.col.f32.f16.f16.f32 {%f142015,%f142016,%f142017,%f142018}, {%r1,%r2}, {%r3}, {%f142015,%f142016,%f142017,%f142018};

	// end inline asm
	// begin inline asm
	mma.sync.aligned.m16n8k8.row.col.f32.f16.f16.f32 {%f142015,%f142016,%f142017,%f142018}, {%r1,%r2}, {%r3}, {%f142015,%f142016,%f142017,%f142018};

	// end inline asm
	// begin inline asm
	mma.sync.aligned.m16n8k8.row.col.f32.f16.f16.f32 {%f142015,%f142016,%f142017,%f142018}, {%r1,%r2}, {%r3}, {%f142015,%f142016,%f142017,%f142018};

	// end inline asm
	// begin inline asm
	mma.sync.aligned.m16n8k8.row.col.f32.f16.f16.f32 {%f142015,%f142016,%f142017,%f142018}, {%r1,%r2}, {%r3}, {%f142015,%f142016,%f142017,%f142018};

	// end inline asm
	// begin inline asm
	mma.sync.aligned.m16n8k8.row.col.f32.f16.f16.f32 {%f142015,%f142016,%f142017,%f142018}, {%r1,%r2}, {%r3}, {%f142015,%f142016,%f142017,%f142018};

	// end inline asm
	// begin inline asm
	mma.sync.aligned.m16n8k8.row.col.f32.f16.f16.f32 {%f142015,%f142016,%f142017,%f142018}, {%r1,%r2}, {%r3}, {%f142015,%f142016,%f142017,%f142018};

	// end inline asm
	// begin inline asm
	mma.sync.aligned.m16n8k8.row.col.f32.f16.f16.f32 {%f142015,%f142016,%f142017,%f142018}, {%r1,%r2}, {%r3}, {%f142015,%f142016,%f142017,%f142018};

	// end inline asm
	// begin inline asm
	mma.sync.aligned.m16n8k8.row.col.f32.f16.f16.f32 {%f142015,%f142016,%f142017,%f142018}, {%r1,%r2}, {%r3}, {%f142015,%f142016,%f142017,%f142018};

	// end inline asm
	// begin inline asm
	mma.sync.aligned.m16n8k8.row.col.f32.f16.f16.f32 {%f142015,%f142016,%f142017,%f142018}, {%r1,%r2}, {%r3}, {%f142015,%f142016,%f142017,%f142018};

	// end inline asm
	// begin inline asm
	mma.sync.aligned.m16n8k8.row.col.f32.f16.f16.f32 {%f142015,%f142016,%f142017,%f142018}, {%r1,%r2}, {%r3}, {%f142015,%f142016,%f142017,%f142018};

	// end inline asm
	// begin inline asm
	mma.sync.aligned.m16n8k8.row.col.f32.f16.f16.f32 {%f142015,%f142016,%f142017,%f142018}, {%r1,%r2}, {%r3}, {%f142015,%f142016,%f142017,%f142018};

	// end inline asm
	// begin inline asm
	mma.sync.aligned.m16n8k8.row.col.f32.f16.f16.f32 {%f142015,%f142016,%f142017,%f142018}, {%r1,%r2}, {%r3}, {%f142015,%f142016,%f142017,%f142018};

	// end inline asm
	// begin inline asm
	mma.sync.aligned.m16n8k8.row.col.f32.f16.f16.f32 {%f142015,%f142016,%f142017,%f142018}, {%r1,%r2}, {%r3}, {%f142015,%f142016,%f142017,%f142018};

	// end inline asm
	// begin inline asm
	mma.sync.aligned.m16n8k8.row.col.f32.f16.f16.f32 {%f142015,%f142016,%f142017,%f142018}, {%r1,%r2}, {%r3}, {%f142015,%f142016,%f142017,%f142018};

	// end inline asm
	// begin inline asm
	mma.sync.aligned.m16n8k8.row.col.f32.f16.f16.f32 {%f142015,%f142016,%f142017,%f142018}, {%r1,%r2}, {%r3}, {%f142015,%f142016,%f142017,%f142018};

	// end inline asm
	// begin inline asm
	mma.sync.aligned.m16n8k8.row.col.f32.f16.f16.f32 {%f142015,%f142016,%f142017,%f142018}, {%r1,%r2}, {%r3}, {%f142015,%f142016,%f142017,%f142018};

	// end inline asm
	// begin inline asm
	mma.sync.aligned.m16n8k8.row.col.f32.f16.f16.f32 {%f142015,%f142016,%f142017,%f142018}, {%r1,%r2}, {%r3}, {%f142015,%f142016,%f142017,%f142018};

	// end inline asm
	// begin inline asm
	mma.sync.aligned.m16n8k8.row.col.f32.f16.f16.f32 {%f142015,%f142016,%f142017,%f142018}, {%r1,%r2}, {%r3}, {%f142015,%f142016,%f142017,%f142018};

	// end inline asm
	// begin inline asm
	mma.sync.aligned.m16n8k8.row.col.f32.f16.f16.f32 {%f142015,%f142016,%f142017,%f142018}, {%r1,%r2}, {%r3}, {%f142015,%f142016,%f142017,%f142018};

	// end inline asm
	// begin inline asm
	mma.sync.aligned.m16n8k8.row.col.f32.f16.f16.f32 {%f142015,%f142016,%f142017,%f142018}, {%r1,%r2}, {%r3}, {%f142015,%f142016,%f142017,%f142018};

	// end inline asm
	// begin inline asm
	mma.sync.aligned.m16n8k8.row.col.f32.f16.f16.f32 {%f142015,%f142016,%f142017,%f142018}, {%r1,%r2}, {%r3}, {%f142015,%f142016,%f142017,%f142018};

	// end inline asm
	// begin inline asm
	mma.sync.aligned.m16n8k8.row.col.f32.f16.f16.f32 {%f142015,%f142016,%f142017,%f142018}, {%r1,%r2}, {%r3}, {%f142015,%f142016,%f142017,%f142018};

	// end inline asm
	// begin inline asm
	mma.sync.aligned.m16n8k8.row.col.f32.f16.f16.f32 {%f142015,%f142016,%f142017,%f142018}, {%r1,%r2}, {%r3}, {%f142015,%f142016,%f142017,%f142018};

	// end inline asm
	// begin inline asm
	mma.sync.aligned.m16n8k8.row.col.f32.f16.f16.f32 {%f142015,%f142016,%f142017,%f142018}, {%r1,%r2}, {%r3}, {%f142015,%f142016,%f142017,%f142018};

	// end inline asm
	// begin inline asm
	mma.sync.aligned.m16n8k8.row.col.f32.f16.f16.f32 {%f142015,%f142016,%f142017,%f142018}, {%r1,%r2}, {%r3}, {%f142015,%f142016,%f142017,%f142018};

	// end inline asm
	// begin inline asm
	mma.sync.aligned.m16n8k8.row.col.f32.f16.f16.f32 {%f142015,%f142016,%f142017,%f142018}, {%r1,%r2}, {%r3}, {%f142015,%f142016,%f142017,%f142018};

	// end inline asm
	// begin inline asm
	mma.sync.aligned.m16n8k8.row.col.f32.f16.f16.f32 {%f142015,%f142016,%f142017,%f142018}, {%r1,%r2}, {%r3}, {%f142015,%f142016,%f142017,%f142018};

	// end inline asm
	// begin inline asm
	mma.sync.aligned.m16n8k8.row.col.f32.f16.f16.f32 {%f142015,%f142016,%f142017,%f142018}, {%r1,%r2}, {%r3}, {%f142015,%f142016,%f142017,%f142018};

	// end inline asm
	// begin inline asm
	mma.sync.aligned.m16n8k8.row.col.f32.f16.f16.f32 {%f142015,%f142016,%f142017,%f142018}, {%r1,%r2}, {%r3}, {%f142015,%f142016,%f142017,%f142018};

	// end inline asm
	// begin inline asm
	mma.sync.aligned.m16n8k8.row.col.f32.f16.f16.f32 {%f142015,%f142016,%f142017,%f142018}, {%r1,%r2}, {%r3}, {%f142015,%f142016,%f142017,%f142018};

	// end inline asm
	// begin inline asm
	mma.sync.aligned.m16n8k8.row.col.f32.f16.f16.f32 {%f142015,%f142016,%f142017,%f142018}, {%r1,%r2}, {%r3}, {%f142015,%f142016,%f142017,%f142018};

	// end inline asm
	// begin inline asm
	mma.sync.aligned.m16n8k8.row.col.f32.f16.f16.f32 {%f142015,%f142016,%f142017,%f142018}, {%r1,%r2}, {%r3}, {%f142015,%f142016,%f142017,%f142018};

	// end inline asm
	// begin inline asm
	mma.sync.aligned.m16n8k8.row.col.f32.f16.f16.f32 {%f142015,%f142016,%f142017,%f142018}, {%r1,%r2}, {%r3}, {%f142015,%f142016,%f142017,%f142018};

	// end inline asm
	// begin inline asm
	mma.sync.aligned.m16n8k8.row.col.f32.f16.f16.f32 {%f142015,%f142016,%f142017,%f142018}, {%r1,%r2}, {%r3}, {%f142015,%f142016,%f142017,%f142018};

	// end inline asm
	// begin inline asm
	mma.sync.aligned.m16n8k8.row.col.f32.f16.f16.f32 {%f142015,%f142016,%f142017,%f142018}, {%r1,%r2}, {%r3}, {%f142015,%f142016,%f142017,%f142018};

	// end inline asm
	// begin inline asm
	mma.sync.aligned.m16n8k8.row.col.f32.f16.f16.f32 {%f142015,%f142016,%f142017,%f142018}, {%r1,%r2}, {%r3}, {%f142015,%f142016,%f142017,%f142018};

	// end inline asm
	// begin inline asm
	mma.sync.aligned.m16n8k8.row.col.f32.f16.f16.f32 {%f142015,%f142016,%f142017,%f142018}, {%r1,%r2}, {%r3}, {%f142015,%f142016,%f142017,%f142018};

	// end inline asm
	// begin inline asm
	mma.sync.aligned.m16n8k8.row.col.f32.f16.f16.f32 {%f142015,%f142016,%f142017,%f142018}, {%r1,%r2}, {%r3}, {%f142015,%f142016,%f142017,%f142018};

	// end inline asm
	// begin inline asm
	mma.sync.aligned.m16n8k8.row.col.f32.f16.f16.f32 {%f142015,%f142016,%f142017,%f142018}, {%r1,%r2}, {%r3}, {%f142015,%f142016,%f142017,%f142018};

	// end inline asm
	// begin inline asm
	mma.sync.aligned.m16n8k8.row.col.f32.f16.f16.f32 {%f142015,%f142016,%f142017,%f142018}, {%r1,%r2}, {%r3}, {%f142015,%f142016,%f142017,%f142018};

	// end inline asm
	// begin inline asm
	mma.sync.aligned.m16n8k8.row.col.f32.f16.f16.f32 {%f142015,%f142016,%f142017,%f142018}, {%r1,%r2}, {%r3}, {%f142015,%f142016,%f142017,%f142018};

	// end inline asm
	// begin inline asm
	mma.sync.aligned.m16n8k8.row.col.f32.f16.f16.f32 {%f142015,%f142016,%f142017,%f142018}, {%r1,%r2}, {%r3}, {%f142015,%f142016,%f142017,%f142018};

	// end inline asm
	// begin inline asm
	mma.sync.aligned.m16n8k8.row.col.f32.f16.f16.f32 {%f142015,%f142016,%f142017,%f142018}, {%r1,%r2}, {%r3}, {%f142015,%f142016,%f142017,%f142018};

	// end inline asm
	// begin inline asm
	mma.sync.aligned.m16n8k8.row.col.f32.f16.f16.f32 {%f142015,%f142016,%f142017,%f142018}, {%r1,%r2}, {%r3}, {%f142015,%f142016,%f142017,%f142018};

	// end inline asm
	// begin inline asm
	mma.sync.aligned.m16n8k8.row.col.f32.f16.f16.f32 {%f142015,%f142016,%f142017,%f142018}, {%r1,%r2}, {%r3}, {%f142015,%f142016,%f142017,%f142018};

	// end inline asm
	// begin inline asm
	mma.sync.aligned.m16n8k8.row.col.f32.f16.f16.f32 {%f142015,%f142016,%f142017,%f142018}, {%r1,%r2}, {%r3}, {%f142015,%f142016,%f142017,%f142018};

	// end inline asm
	// begin inline asm
	mma.sync.aligned.m16n8k8.row.col.f32.f16.f16.f32 {%f142015,%f142016,%f142017,%f142018}, {%r1,%r2}, {%r3}, {%f142015,%f142016,%f142017,%f142018};

	// end inline asm
	// begin inline asm
	mma.sync.aligned.m16n8k8.row.col.f32.f16.f16.f32 {%f142015,%f142016,%f142017,%f142018}, {%r1,%r2}, {%r3}, {%f142015,%f142016,%f142017,%f142018};

	// end inline asm
	// begin inline asm
	mma.sync.aligned.m16n8k8.row.col.f32.f16.f16.f32 {%f142015,%f142016,%f142017,%f142018}, {%r1,%r2}, {%r3}, {%f142015,%f142016,%f142017,%f142018};

	// end inline asm
	// begin inline asm
	mma.sync.aligned.m16n8k8.row.col.f32.f16.f16.f32 {%f142015,%f142016,%f142017,%f142018}, {%r1,%r2}, {%r3}, {%f142015,%f142016,%f142017,%f142018};

	// end inline asm
	// begin inline asm
	mma.sync.aligned.m16n8k8.row.col.f32.f16.f16.f32 {%f142015,%f142016,%f142017,%f142018}, {%r1,%r2}, {%r3}, {%f142015,%f142016,%f142017,%f142018};

	// end inline asm
	// begin inline asm
	mma.sync.aligned.m16n8k8.row.col.f32.f16.f16.f32 {%f142015,%f142016,%f142017,%f142018}, {%r1,%r2}, {%r3}, {%f142015,%f142016,%f142017,%f142018};

	// end inline asm
	// begin inline asm
	mma.sync.aligned.m16n8k8.row.col.f32.f16.f16.f32 {%f142015,%f142016,%f142017,%f142018}, {%r1,%r2}, {%r3}, {%f142015,%f142016,%f142017,%f142018};

	// end inline asm
	// begin inline asm
	mma.sync.aligned.m16n8k8.row.col.f32.f16.f16.f32 {%f142015,%f142016,%f142017,%f142018}, {%r1,%r2}, {%r3}, {%f142015,%f142016,%f142017,%f142018};

	// end inline asm
	// begin inline asm
	mma.sync.aligned.m16n8k8.row.col.f32.f16.f16.f32 {%f142015,%f142016,%f142017,%f142018}, {%r1,%r2}, {%r3}, {%f142015,%f142016,%f142017,%f142018};

	// end inline asm
	// begin inline asm
	mma.sync.aligned.m16n8k8.row.col.f32.f16.f16.f32 {%f142015,%f142016,%f142017,%f142018}, {%r1,%r2}, {%r3}, {%f142015,%f142016,%f142017,%f142018};

	// end inline asm
	// begin inline asm
	mma.sync.aligned.m16n8k8.row.col.f32.f16.f16.f32 {%f142015,%f142016,%f142017,%f142018}, {%r1,%r2}, {%r3}, {%f142015,%f142016,%f142017,%f142018};

	// end inline asm
	// begin inline asm
	mma.sync.aligned.m16n8k8.row.col.f32.f16.f16.f32 {%f142015,%f142016,%f142017,%f142018}, {%r1,%r2}, {%r3}, {%f142015,%f142016,%f142017,%f142018};

	// end inline asm
	// begin inline asm
	mma.sync.aligned.m16n8k8.row.col.f32.f16.f16.f32 {%f142015,%f142016,%f142017,%f142018}, {%r1,%r2}, {%r3}, {%f142015,%f142016,%f142017,%f142018};

	// end inline asm
	// begin inline asm
	mma.sync.aligned.m16n8k8.row.col.f32.f16.f16.f32 {%f142015,%f142016,%f142017,%f142018}, {%r1,%r2}, {%r3}, {%f142015,%f142016,%f142017,%f142018};

	// end inline asm
	// begin inline asm
	mma.sync.aligned.m16n8k8.row.col.f32.f16.f16.f32 {%f142015,%f142016,%f142017,%f142018}, {%r1,%r2}, {%r3}, {%f142015,%f142016,%f142017,%f142018};

	// end inline asm
	// begin inline asm
	mma.sync.aligned.m16n8k8.row.col.f32.f16.f16.f32 {%f142015,%f142016,%f142017,%f142018}, {%r1,%r2}, {%r3}, {%f142015,%f142016,%f142017,%f142018};

	// end inline asm
	// begin inline asm
	mma.sync.aligned.m16n8k8.row.col.f32.f16.f16.f32 {%f142015,%f142016,%f142017,%f142018}, {%r1,%r2}, {%r3}, {%f142015,%f142016,%f142017,%f142018};

	// end inline asm
	// begin inline asm
	mma.sync.aligned.m16n8k8.row.col.f32.f16.f16.f32 {%f142015,%f142016,%f142017,%f142018}, {%r1,%r2}, {%r3}, {%f142015,%f142016,%f142017,%f142018};

	// end inline asm
	// begin inline asm
	mma.sync.aligned.m16n8k8.row.col.f32.f16.f16.f32 {%f142015,%f142016,%f142017,%f142018}, {%r1,%r2}, {%r3}, {%f142015,%f142016,%f142017,%f142018};

	// end inline asm
	// begin inline asm
	mma.sync.aligned.m16n8k8.row.col.f32.f16.f16.f32 {%f142015,%f142016,%f142017,%f142018}, {%r1,%r2}, {%r3}, {%f142015,%f142016,%f142017,%f142018};

	// end inline asm
	// begin inline asm
	mma.sync.aligned.m16n8k8.row.col.f32.f16.f16.f32 {%f142015,%f142016,%f142017,%f142018}, {%r1,%r2}, {%r3}, {%f142015,%f142016,%f142017,%f142018};

	// end inline asm
	// begin inline asm
	mma.sync.aligned.m16n8k8.row.col.f32.f16.f16.f32 {%f142015,%f142016,%f142017,%f142018}, {%r1,%r2}, {%r3}, {%f142015,%f142016,%f142017,%f142018};

	// end inline asm
	// begin inline asm
	mma.sync.aligned.m16n8k8.row.col.f32.f16.f16.f32 {%f142015,%f142016,%f142017,%f142018}, {%r1,%r2}, {%r3}, {%f142015,%f142016,%f142017,%f142018};

	// end inline asm
	// begin inline asm
	mma.sync.aligned.m16n8k8.row.col.f32.f16.f16.f32 {%f142015,%f142016,%f142017,%f142018}, {%r1,%r2}, {%r3}, {%f142015,%f142016,%f142017,%f142018};

	// end inline asm
	// begin inline asm
	mma.sync.aligned.m16n8k8.row.col.f32.f16.f16.f32 {%f142015,%f142016,%f142017,%f142018}, {%r1,%r2}, {%r3}, {%f142015,%f142016,%f142017,%f142018};

	// end inline asm
	// begin inline asm
	mma.sync.aligned.m16n8k8.row.col.f32.f16.f16.f32 {%f142015,%f142016,%f142017,%f142018}, {%r1,%r2}, {%r3}, {%f142015,%f142016,%f142017,%f142018};

	// end inline asm
	// begin inline asm
	mma.sync.aligned.m16n8k8.row.col.f32.f16.f16.f32 {%f142015,%f142016,%f142017,%f142018}, {%r1,%r2}, {%r3}, {%f142015,%f142016,%f142017,%f142018};

	// end inline asm
	// begin inline asm
	mma.sync.aligned.m16n8k8.row.col.f32.f16.f16.f32 {%f142015,%f142016,%f142017,%f142018}, {%r1,%r2}, {%r3}, {%f142015,%f142016,%f142017,%f142018};

	// end inline asm
	// begin inline asm
	mma.sync.aligned.m16n8k8.row.col.f32.f16.f16.f32 {%f142015,%f142016,%f142017,%f142018}, {%r1,%r2}, {%r3}, {%f142015,%f142016,%f142017,%f142018};

	// end inline asm
	// begin inline asm
	mma.sync.aligned.m16n8k8.row.col.f32.f16.f16.f32 {%f142015,%f142016,%f142017,%f142018}, {%r1,%r2}, {%r3}, {%f142015,%f142016,%f142017,%f142018};

	// end inline asm
	// begin inline asm
	mma.sync.aligned.m16n8k8.row.col.f32.f16.f16.f32 {%f142015,%f142016,%f142017,%f142018}, {%r1,%r2}, {%r3}, {%f142015,%f142016,%f142017,%f142018};

	// end inline asm
	// begin inline asm
	mma.sync.aligned.m16n8k8.row.col.f32.f16.f16.f32 {%f142015,%f142016,%f142017,%f142018}, {%r1,%r2}, {%r3}, {%f142015,%f142016,%f142017,%f142018};

	// end inline asm
	// begin inline asm
	mma.sync.aligned.m16n8k8.row.col.f32.f16.f16.f32 {%f142015,%f142016,%f142017,%f142018}, {%r1,%r2}, {%r3}, {%f142015,%f142016,%f142017,%f142018};

	// end inline asm
	// begin inline asm
	mma.sync.aligned.m16n8k8.row.col.f32.f16.f16.f32 {%f142015,%f142016,%f142017,%f142018}, {%r1,%r2}, {%r3}, {%f142015,%f142016,%f142017,%f142018};

	// end inline asm
	// begin inline asm
	mma.sync.aligned.m16n8k8.row.col.f32.f16.f16.f32 {%f142015,%f142016,%f142017,%f142018}, {%r1,%r2}, {%r3}, {%f142015,%f142016,%f142017,%f142018};

	// end inline asm
	// begin inline asm
	mma.sync.aligned.m16n8k8.row.col.f32.f16.f16.f32 {%f142015,%f142016,%f142017,%f142018}, {%r1,%r2}, {%r3}, {%f142015,%f142016,%f142017,%f142018};

	// end inline asm
	// begin inline asm
	mma.sync.aligned.m16n8k8.row.col.f32.f16.f16.f32 {%f142015,%f142016,%f142017,%f142018}, {%r1,%r2}, {%r3}, {%f142015,%f142016,%f142017,%f142018};

	// end inline asm
	// begin inline asm
	mma.sync.aligned.m16n8k8.row.col.f32.f16.f16.f32 {%f142015,%f142016,%f142017,%f142018}, {%r1,%r2}, {%r3}, {%f142015,%f142016,%f142017,%f142018};

	// end inline asm
	// begin inline asm
	mma.sync.aligned.m16n8k8.row.col.f32.f16.f16.f32 {%f142015,%f142016,%f142017,%f142018}, {%r1,%r2}, {%r3}, {%f142015,%f142016,%f142017,%f142018};

	// end inline asm
	// begin inline asm
	mma.sync.aligned.m16n8k8.row.col.f32.f16.f16.f32 {%f142015,%f142016,%f142017,%f142018}, {%r1,%r2}, {%r3}, {%f142015,%f142016,%f142017,%f142018};

	// end inline asm
	// begin inline asm
	mma.sync.aligned.m16n8k8.row.col.f32.f16.f16.f32 {%f142015,%f142016,%f142017,%f142018}, {%r1,%r2}, {%r3}, {%f142015,%f142016,%f142017,%f142018};

	// end inline asm
	// begin inline asm
	mma.sync.aligned.m16n8k8.row.col.f32.f16.f16.f32 {%f142015,%f142016,%f142017,%f142018}, {%r1,%r2}, {%r3}, {%f142015,%f142016,%f142017,%f142018};

	// end inline asm
	// begin inline asm
	mma.sync.aligned.m16n8k8.row.col.f32.f16.f16.f32 {%f142015,%f142016,%f142017,%f142018}, {%r1,%r2}, {%r3}, {%f142015,%f142016,%f142017,%f142018};

	// end inline asm
	// begin inline asm
	mma.sync.aligned.m16n8k8.row.col.f32.f16.f16.f32 {%f142015,%f142016,%f142017,%f142018}, {%r1,%r2}, {%r3}, {%f142015,%f142016,%f142017,%f142018};

	// end inline asm
	// begin inline asm
	mma.sync.aligned.m16n8k8.row.col.f32.f16.f16.f32 {%f142015,%f142016,%f142017,%f142018}, {%r1,%r2}, {%r3}, {%f142015,%f142016,%f142017,%f142018};

	// end inline asm
	// begin inline asm
	mma.sync.aligned.m16n8k8.row.col.f32.f16.f16.f32 {%f142015,%f142016,%f142017,%f142018}, {%r1,%r2}, {%r3}, {%f142015,%f142016,%f142017,%f142018};

	// end inline asm
	// begin inline asm
	mma.sync.aligned.m16n8k8.row.col.f32.f16.f16.f32 {%f142015,%f142016,%f142017,%f142018}, {%r1,%r2}, {%r3}, {%f142015,%f142016,%f142017,%f142018};

	// end inline asm
	// begin inline asm
	mma.sync.aligned.m16n8k8.row.col.f32.f16.f16.f32 {%f142015,%f142016,%f142017,%f142018}, {%r1,%r2}, {%r3}, {%f142015,%f142016,%f142017,%f142018};

	// end inline asm
	// begin inline asm
	mma.sync.aligned.m16n8k8.row.col.f32.f16.f16.f32 {%f142015,%f142016,%f142017,%f142018}, {%r1,%r2}, {%r3}, {%f142015,%f142016,%f142017,%f142018};

	// end inline asm
	// begin inline asm
	mma.sync.aligned.m16n8k8.row.col.f32.f16.f16.f32 {%f142015,%f142016,%f142017,%f142018}, {%r1,%r2}, {%r3}, {%f142015,%f142016,%f142017,%f142018};

	// end inline asm
	// begin inline asm
	mma.sync.aligned.m16n8k8.row.col.f32.f16.f16.f32 {%f142015,%f142016,%f142017,%f142018}, {%r1,%r2}, {%r3}, {%f142015,%f142016,%f142017,%f142018};

	// end inline asm
	// begin inline asm
	mma.sync.aligned.m16n8k8.row.col.f32.f16.f16.f32 {%f142015,%f142016,%f142017,%f142018}, {%r1,%r2}, {%r3}, {%f142015,%f142016,%f142017,%f142018};

	// end inline asm
	// begin inline asm
	mma.sync.aligned.m16n8k8.row.col.f32.f16.f16.f32 {%f142015,%f142016,%f142017,%f142018}, {%r1,%r2}, {%r3}, {%f142015,%f142016,%f142017,%f142018};

	// end inline asm
	// begin inline asm
	mma.sync.aligned.m16n8k8.row.col.f32.f16.f16.f32 {%f142015,%f142016,%f142017,%f142018}, {%r1,%r2}, {%r3}, {%f142015,%f142016,%f142017,%f142018};

	// end inline asm
	// begin inline asm
	mma.sync.aligned.m16n8k8.row.col.f32.f16.f16.f32 {%f142015,%f142016,%f142017,%f142018}, {%r1,%r2}, {%r3}, {%f142015,%f142016,%f142017,%f142018};

	// end inline asm
	// begin inline asm
	mma.sync.aligned.m16n8k8.row.col.f32.f16.f16.f32 {%f142015,%f142016,%f142017,%f142018}, {%r1,%r2}, {%r3}, {%f142015,%f142016,%f142017,%f142018};

	// end inline asm
	// begin inline asm
	mma.sync.aligned.m16n8k8.row.col.f32.f16.f16.f32 {%f142015,%f142016,%f142017,%f142018}, {%r1,%r2}, {%r3}, {%f142015,%f142016,%f142017,%f142018};

	// end inline asm
	// begin inline asm
	mma.sync.aligned.m16n8k8.row.col.f32.f16.f16.f32 {%f142015,%f142016,%f142017,%f142018}, {%r1,%r2}, {%r3}, {%f142015,%f142016,%f142017,%f142018};

	// end inline asm
	// begin inline asm
	mma.sync.aligned.m16n8k8.row.col.f32.f16.f16.f32 {%f142015,%f142016,%f142017,%f142018}, {%r1,%r2}, {%r3}, {%f142015,%f142016,%f142017,%f142018};

	// end inline asm
	// begin inline asm
	mma.sync.aligned.m16n8k8.row.col.f32.f16.f16.f32 {%f142015,%f142016,%f142017,%f142018}, {%r1,%r2}, {%r3}, {%f142015,%f142016,%f142017,%f142018};

	// end inline asm
	// begin inline asm
	mma.sync.aligned.m16n8k8.row.col.f32.f16.f16.f32 {%f142015,%f142016,%f142017,%f142018}, {%r1,%r2}, {%r3}, {%f142015,%f142016,%f142017,%f142018};

	// end inline asm
	// begin inline asm
	mma.sync.aligned.m16n8k8.row.col.f32.f16.f16.f32 {%f142015,%f142016,%f142017,%f142018}, {%r1,%r2}, {%r3}, {%f142015,%f142016,%f142017,%f142018};

	// end inline asm
	// begin inline asm
	mma.sync.aligned.m16n8k8.row.col.f32.f16.f16.f32 {%f142015,%f142016,%f142017,%f142018}, {%r1,%r2}, {%r3}, {%f142015,%f142016,%f142017,%f142018};

	// end inline asm
	// begin inline asm
	mma.sync.aligned.m16n8k8.row.col.f32.f16.f16.f32 {%f142015,%f142016,%f142017,%f142018}, {%r1,%r2}, {%r3}, {%f142015,%f142016,%f142017,%f142018};

	// end inline asm
	// begin inline asm
	mma.sync.aligned.m16n8k8.row.col.f32.f16.f16.f32 {%f142015,%f142016,%f142017,%f142018}, {%r1,%r2}, {%r3}, {%f142015,%f142016,%f142017,%f142018};

	// end inline asm
	// begin inline asm
	mma.sync.aligned.m16n8k8.row.col.f32.f16.f16.f32 {%f142015,%f142016,%f142017,%f142018}, {%r1,%r2}, {%r3}, {%f142015,%f142016,%f142017,%f142018};

	// end inline asm
	// begin inline asm
	mma.sync.aligned.m16n8k8.row.col.f32.f16.f16.f32 {%f142015,%f142016,%f142017,%f142018}, {%r1,%r2}, {%r3}, {%f142015,%f142016,%f142017,%f142018};

	// end inline asm
	// begin inline asm
	mma.sync.aligned.m16n8k8.row.col.f32.f16.f16.f32 {%f142015,%f142016,%f142017,%f142018}, {%r1,%r2}, {%r3}, {%f142015,%f142016,%f142017,%f142018};

	// end inline asm
	// begin inline asm
	mma.sync.aligned.m16n8k8.row.col.f32.f16.f16.f32 {%f142015,%f142016,%f142017,%f142018}, {%r1,%r2}, {%r3}, {%f142015,%f142016,%f142017,%f142018};

	// end inline asm
	// begin inline asm
	mma.sync.aligned.m16n8k8.row.col.f32.f16.f16.f32 {%f142015,%f142016,%f142017,%f142018}, {%r1,%r2}, {%r3}, {%f142015,%f142016,%f142017,%f142018};

	// end inline asm
	// begin inline asm
	mma.sync.aligned.m16n8k8.row.col.f32.f16.f16.f32 {%f142015,%f142016,%f142017,%f142018}, {%r1,%r2}, {%r3}, {%f142015,%f142016,%f142017,%f142018};

	// end inline asm
	// begin inline asm
	mma.sync.aligned.m16n8k8.row.col.f32.f16.f16.f32 {%f142015,%f142016,%f142017,%f142018}, {%r1,%r2}, {%r3}, {%f142015,%f142016,%f142017,%f142018};

	// end inline asm
	// begin inline asm
	mma.sync.aligned.m16n8k8.row.col.f32.f16.f16.f32 {%f142015,%f142016,%f142017,%f142018}, {%r1,%r2}, {%r3}, {%f142015,%f142016,%f142017,%f142018};

	// end inline asm
	// begin inline asm
	mma.sync.aligned.m16n8k8.row.col.f32.f16.f16.f32 {%f142015,%f142016,%f142017,%f142018}, {%r1,%r2}, {%r3}, {%f142015,%f142016,%f142017,%f142018};

	// end inline asm
	// begin inline asm
	mma.sync.aligned.m16n8k8.row.col.f32.f16.f16.f32 {%f142015,%f142016,%f142017,%f142018}, {%r1,%r2}, {%r3}, {%f142015,%f142016,%f142017,%f142018};

	// end inline asm
	// begin inline asm
	mma.sync.aligned.m16n8k8.row.col.f32.f16.f16.f32 {%f142015,%f142016,%f142017,%f142018}, {%r1,%r2}, {%r3}, {%f142015,%f142016,%f142017,%f142018};

	// end inline asm
	// begin inline asm
	mma.sync.aligned.m16n8k8.row.col.f32.f16.f16.f32 {%f142015,%f142016,%f142017,%f142018}, {%r1,%r2}, {%r3}, {%f142015,%f142016,%f142017,%f142018};

	// end inline asm
	// begin inline asm
	mma.sync.aligned.m16n8k8.row.col.f32.f16.f16.f32 {%f142015,%f142016,%f142017,%f142018}, {%r1,%r2}, {%r3}, {%f142015,%f142016,%f142017,%f142018};

	// end inline asm
	// begin inline asm
	mma.sync.aligned.m16n8k8.row.col.f32.f16.f16.f32 {%f142015,%f142016,%f142017,%f142018}, {%r1,%r2}, {%r3}, {%f142015,%f142016,%f142017,%f142018};

	// end inline asm
	// begin inline asm
	mma.sync.aligned.m16n8k8.row.col.f32.f16.f16.f32 {%f142015,%f142016,%f142017,%f142018}, {%r1,%r2}, {%r3}, {%f142015,%f142016,%f142017,%f142018};

	// end inline asm
	// begin inline asm
	mma.sync.aligned.m16n8k8.row.col.f32.f16.f16.f32 {%f142015,%f142016,%f142017,%f142018}, {%r1,%r2}, {%r3}, {%f142015,%f142016,%f142017,%f142018};

	// end inline asm
	// begin inline asm
	mma.sync.aligned.m16n8k8.row.col.f32.f16.f16.f32 {%f142015,%f142016,%f142017,%f142018}, {%r1,%r2}, {%r3}, {%f142015,%f142016,%f142017,%f142018};

	// end inline asm
	// begin inline asm
	mma.sync.aligned.m16n8k8.row.col.f32.f16.f16.f32 {%f142015,%f142016,%f142017,%f142018}, {%r1,%r2}, {%r3}, {%f142015,%f142016,%f142017,%f142018};

	// end inline asm
	// begin inline asm
	mma.sync.aligned.m16n8k8.row.col.f32.f16.f16.f32 {%f142015,%f142016,%f142017,%f142018}, {%r1,%r2}, {%r3}, {%f142015,%f142016,%f142017,%f142018};

	// end inline asm
	// begin inline asm
	mma.sync.aligned.m16n8k8.row.col.f32.f16.f16.f32 {%f142015,%f142016,%f142017,%f142018}, {%r1,%r2}, {%r3}, {%f142015,%f142016,%f142017,%f142018};

	// end inline asm
	// begin inline asm
	mma.sync.aligned.m16n8k8.row.col.f32.f16.f16.f32 {%f142015,%f142016,%f142017,%f142018}, {%r1,%r2}, {%r3}, {%f142015,%f142016,%f142017,%f142018};

	// end inline asm
	// begin inline asm
	mma.sync.aligned.m16n8k8.row.col.f32.f16.f16.f32 {%f142015,%f142016,%f142017,%f142018}, {%r1,%r2}, {%r3}, {%f142015,%f142016,%f142017,%f142018};

	// end inline asm
	// begin inline asm
	mma.sync.aligned.m16n8k8.row.col.f32.f16.f16.f32 {%f142015,%f142016,%f142017,%f142018}, {%r1,%r2}, {%r3}, {%f142015,%f142016,%f142017,%f142018};

	// end inline asm
	// begin inline asm
	mma.sync.aligned.m16n8k8.row.col.f32.f16.f16.f32 {%f142015,%f142016,%f142017,%f142018}, {%r1,%r2}, {%r3}, {%f142015,%f142016,%f142017,%f142018};

	// end inline asm
	// begin inline asm
	mma.sync.aligned.m16n8k8.row.col.f32.f16.f16.f32 {%f142015,%f142016,%f142017,%f142018}, {%r1,%r2}, {%r3}, {%f142015,%f142016,%f142017,%f142018};

	// end inline asm
	// begin inline asm
	mma.sync.aligned.m16n8k8.row.col.f32.f16.f16.f32 {%f142015,%f142016,%f142017,%f142018}, {%r1,%r2}, {%r3}, {%f142015,%f142016,%f142017,%f142018};

	// end inline asm
	// begin inline asm
	mma.sync.aligned.m16n8k8.row.col.f32.f16.f16.f32 {%f142015,%f142016,%f142017,%f142018}, {%r1,%r2}, {%r3}, {%f142015,%f142016,%f142017,%f142018};

	// end inline asm
	// begin inline asm
	mma.sync.aligned.m16n8k8.row.col.f32.f16.f16.f32 {%f142015,%f142016,%f142017,%f142018}, {%r1,%r2}, {%r3}, {%f142015,%f142016,%f142017,%f142018};

	// end inline asm
	// begin inline asm
	mma.sync.aligned.m16n8k8.row.col.f32.f16.f16.f32 {%f142015,%f142016,%f142017,%f142018}, {%r1,%r2}, {%r3}, {%f142015,%f142016,%f142017,%f142018};

	// end inline asm
	// begin inline asm
	mma.sync.aligned.m16n8k8.row.col.f32.f16.f16.f32 {%f142015,%f142016,%f142017,%f142018}, {%r1,%r2}, {%r3}, {%f142015,%f142016,%f142017,%f142018};

	// end inline asm
	// begin inline asm
	mma.sync.aligned.m16n8k8.row.col.f32.f16.f16.f32 {%f142015,%f142016,%f142017,%f142018}, {%r1,%r2}, {%r3}, {%f142015,%f142016,%f142017,%f142018};

	// end inline asm
	// begin inline asm
	mma.sync.aligned.m16n8k8.row.col.f32.f16.f16.f32 {%f142015,%f142016,%f142017,%f142018}, {%r1,%r2}, {%r3}, {%f142015,%f142016,%f142017,%f142018};

	// end inline asm
	// begin inline asm
	mma.sync.aligned.m16n8k8.row.col.f32.f16.f16.f32 {%f142015,%f142016,%f142017,%f142018}, {%r1,%r2}, {%r3}, {%f142015,%f142016,%f142017,%f142018};

	// end inline asm
	// begin inline asm
	mma.sync.aligned.m16n8k8.row.col.f32.f16.f16.f32 {%f142015,%f142016,%f142017,%f142018}, {%r1,%r2}, {%r3}, {%f142015,%f142016,%f142017,%f142018};

	// end inline asm
	// begin inline asm
	mma.sync.aligned.m16n8k8.row.col.f32.f16.f16.f32 {%f142015,%f142016,%f142017,%f142018}, {%r1,%r2}, {%r3}, {%f142015,%f142016,%f142017,%f142018};

	// end inline asm
	// begin inline asm
	mma.sync.aligned.m16n8k8.row.col.f32.f16.f16.f32 {%f142015,%f142016,%f142017,%f142018}, {%r1,%r2}, {%r3}, {%f142015,%f142016,%f142017,%f142018};

	// end inline asm
	// begin inline asm
	mma.sync.aligned.m16n8k8.row.col.f32.f16.f16.f32 {%f142015,%f142016,%f142017,%f142018}, {%r1,%r2}, {%r3}, {%f142015,%f142016,%f142017,%f142018};

	// end inline asm
	// begin inline asm
	mma.sync.aligned.m16n8k8.row.col.f32.f16.f16.f32 {%f142015,%f142016,%f142017,%f142018}, {%r1,%r2}, {%r3}, {%f142015,%f142016,%f142017,%f142018};

	// end inline asm
	// begin inline asm
	mma.sync.aligned.m16n8k8.row.col.f32.f16.f16.f32 {%f142015,%f142016,%f142017,%f142018}, {%r1,%r2}, {%r3}, {%f142015,%f142016,%f142017,%f142018};

	// end inline asm
	// begin inline asm
	mma.sync.aligned.m16n8k8.row.col.f32.f16.f16.f32 {%f142015,%f142016,%f142017,%f142018}, {%r1,%r2}, {%r3}, {%f142015,%f142016,%f142017,%f142018};

	// end inline asm
	// begin inline asm
	mma.sync.aligned.m16n8k8.row.col.f32.f16.f16.f32 {%f142015,%f142016,%f142017,%f142018}, {%r1,%r2}, {%r3}, {%f142015,%f142016,%f142017,%f142018};

	// end inline asm
	// begin inline asm
	mma.sync.aligned.m16n8k8.row.col.f32.f16.f16.f32 {%f142015,%f142016,%f142017,%f142018}, {%r1,%r2}, {%r3}, {%f142015,%f142016,%f142017,%f142018};

	// end inline asm
	// begin inline asm
	mma.sync.aligned.m16n8k8.row.col.f32.f16.f16.f32 {%f142015,%f142016,%f142017,%f142018}, {%r1,%r2}, {%r3}, {%f142015,%f142016,%f142017,%f142018};

	// end inline asm
	// begin inline asm
	mma.sync.aligned.m16n8k8.row.col.f32.f16.f16.f32 {%f142015,%f142016,%f142017,%f142018}, {%r1,%r2}, {%r3}, {%f142015,%f142016,%f142017,%f142018};

	// end inline asm
	// begin inline asm
	mma.sync.aligned.m16n8k8.row.col.f32.f16.f16.f32 {%f142015,%f142016,%f142017,%f142018}, {%r1,%r2}, {%r3}, {%f142015,%f142016,%f142017,%f142018};

	// end inline asm
	// begin inline asm
	mma.sync.aligned.m16n8k8.row.col.f32.f16.f16.f32 {%f142015,%f142016,%f142017,%f142018}, {%r1,%r2}, {%r3}, {%f142015,%f142016,%f142017,%f142018};

	// end inline asm
	// begin inline asm
	mma.sync.aligned.m16n8k8.row.col.f32.f16.f16.f32 {%f142015,%f142016,%f142017,%f142018}, {%r1,%r2}, {%r3}, {%f142015,%f142016,%f142017,%f142018};

	// end inline asm
	// begin inline asm
	mma.sync.aligned.m16n8k8.row.col.f32.f16.f16.f32 {%f142015,%f142016,%f142017,%f142018}, {%r1,%r2}, {%r3}, {%f142015,%f142016,%f142017,%f142018};

	// end inline asm
	// begin inline asm
	mma.sync.aligned.m16n8k8.row.col.f32.f16.f16.f32 {%f142015,%f142016,%f142017,%f142018}, {%r1,%r2}, {%r3}, {%f142015,%f142016,%f142017,%f142018};

	// end inline asm
	// begin inline asm
	mma.sync.aligned.m16n8k8.row.col.f32.f16.f16.f32 {%f142015,%f142016,%f142017,%f142018}, {%r1,%r2}, {%r3}, {%f142015,%f142016,%f142017,%f142018};

	// end inline asm
	// begin inline asm
	mma.sync.aligned.m16n8k8.row.col.f32.f16.f16.f32 {%f142015,%f142016,%f142017,%f142018}, {%r1,%r2}, {%r3}, {%f142015,%f142016,%f142017,%f142018};

	// end inline asm
	// begin inline asm
	mma.sync.aligned.m16n8k8.row.col.f32.f16.f16.f32 {%f142015,%f142016,%f142017,%f142018}, {%r1,%r2}, {%r3}, {%f142015,%f142016,%f142017,%f142018};

	// end inline asm
	// begin inline asm
	mma.sync.aligned.m16n8k8.row.col.f32.f16.f16.f32 {%f142015,%f142016,%f142017,%f142018}, {%r1,%r2}, {%r3}, {%f142015,%f142016,%f142017,%f142018};

	// end inline asm
	// begin inline asm
	mma.sync.aligned.m16n8k8.row.col.f32.f16.f16.f32 {%f142015,%f142016,%f142017,%f142018}, {%r1,%r2}, {%r3}, {%f142015,%f142016,%f142017,%f142018};

	// end inline asm
	// begin inline asm
	mma.sync.aligned.m16n8k8.row.col.f32.f16.f16.f32 {%f142015,%f142016,%f142017,%f142018}, {%r1,%r2}, {%r3}, {%f142015,%f142016,%f142017,%f142018};

	// end inline asm
	// begin inline asm
	mma.sync.aligned.m16n8k8.row.col.f32.f16.f16.f32 {%f142015,%f142016,%f142017,%f142018}, {%r1,%r2}, {%r3}, {%f142015,%f142016,%f142017,%f142018};

	// end inline asm
	// begin inline asm
	mma.sync.aligned.m16n8k8.row.col.f32.f16.f16.f32 {%f142015,%f142016,%f142017,%f142018}, {%r1,%r2}, {%r3}, {%f142015,%f142016,%f142017,%f142018};

	// end inline asm
	// begin inline asm
	mma.sync.aligned.m16n8k8.row.col.f32.f16.f16.f32 {%f142015,%f142016,%f142017,%f142018}, {%r1,%r2}, {%r3}, {%f142015,%f142016,%f142017,%f142018};

	// end inline asm
	// begin inline asm
	mma.sync.aligned.m16n8k8.row.col.f32.f16.f16.f32 {%f142015,%f142016,%f142017,%f142018}, {%r1,%r2}, {%r3}, {%f142015,%f142016,%f142017,%f142018};

	// end inline asm
	// begin inline asm
	mma.sync.aligned.m16n8k8.row.col.f32.f16.f16.f32 {%f142015,%f142016,%f142017,%f142018}, {%r1,%r2}, {%r3}, {%f142015,%f142016,%f142017,%f142018};

	// end inline asm
	// begin inline asm
	mma.sync.aligned.m16n8k8.row.col.f32.f16.f16.f32 {%f142015,%f142016,%f142017,%f142018}, {%r1,%r2}, {%r3}, {%f142015,%f142016,%f142017,%f142018};

	// end inline asm
	// begin inline asm
	mma.sync.aligned.m16n8k8.row.col.f32.f16.f16.f32 {%f142015,%f142016,%f142017,%f142018}, {%r1,%r2}, {%r3}, {%f142015,%f142016,%f142017,%f142018};

	// end inline asm
	// begin inline asm
	mma.sync.aligned.m16n8k8.row.col.f32.f16.f16.f32 {%f142015,%f142016,%f142017,%f142018}, {%r1,%r2}, {%r3}, {%f142015,%f142016,%f142017,%f142018};

	// end inline asm
	// begin inline asm
	mma.sync.aligned.m16n8k8.row.col.f32.f16.f16.f32 {%f142015,%f142016,%f142017,%f142018}, {%r1,%r2}, {%r3}, {%f142015,%f142016,%f142017,%f142018};

	// end inline asm
	// begin inline asm
	mma.sync.aligned.m16n8k8.row.col.f32.f16.f16.f32 {%f142015,%f142016,%f142017,%f142018}, {%r1,%r2}, {%r3}, {%f142015,%f142016,%f142017,%f142018};

	// end inline asm
	// begin inline asm
	mma.sync.aligned.m16n8k8.row.col.f32.f16.f16.f32 {%f142015,%f142016,%f142017,%f142018}, {%r1,%r2}, {%r3}, {%f142015,%f142016,%f142017,%f142018};

	// end inline asm
	// begin inline asm
	mma.sync.aligned.m16n8k8.row.col.f32.f16.f16.f32 {%f142015,%f142016,%f142017,%f142018}, {%r1,%r2}, {%r3}, {%f142015,%f142016,%f142017,%f142018};

	// end inline asm
	// begin inline asm
	mma.sync.aligned.m16n8k8.row.col.f32.f16.f16.f32 {%f142015,%f142016,%f142017,%f142018}, {%r1,%r2}, {%r3}, {%f142015,%f142016,%f142017,%f142018};

	// end inline asm
	// begin inline asm
	mma.sync.aligned.m16n8k8.row.col.f32.f16.f16.f32 {%f142015,%f142016,%f142017,%f142018}, {%r1,%r2}, {%r3}, {%f142015,%f142016,%f142017,%f142018};

	// end inline asm
	// begin inline asm
	mma.sync.aligned.m16n8k8.row.col.f32.f16.f16.f32 {%f142015,%f142016,%f142017,%f142018}, {%r1,%r2}, {%r3}, {%f142015,%f142016,%f142017,%f142018};

	// end inline asm
	// begin inline asm
	mma.sync.aligned.m16n8k8.row.col.f32.f16.f16.f32 {%f142015,%f142016,%f142017,%f142018}, {%r1,%r2}, {%r3}, {%f142015,%f142016,%f142017,%f142018};

	// end inline asm
	// begin inline asm
	mma.sync.aligned.m16n8k8.row.col.f32.f16.f16.f32 {%f142015,%f142016,%f142017,%f142018}, {%r1,%r2}, {%r3}, {%f142015,%f142016,%f142017,%f142018};

	// end inline asm
	// begin inline asm
	mma.sync.aligned.m16n8k8.row.col.f32.f16.f16.f32 {%f142015,%f142016,%f142017,%f142018}, {%r1,%r2}, {%r3}, {%f142015,%f142016,%f142017,%f142018};

	// end inline asm
	// begin inline asm
	mma.sync.aligned.m16n8k8.row.col.f32.f16.f16.f32 {%f142015,%f142016,%f142017,%f142018}, {%r1,%r2}, {%r3}, {%f142015,%f142016,%f142017,%f142018};

	// end inline asm
	// begin inline asm
	mma.sync.aligned.m16n8k8.row.col.f32.f16.f16.f32 {%f142015,%f142016,%f142017,%f142018}, {%r1,%r2}, {%r3}, {%f142015,%f142016,%f142017,%f142018};

	// end inline asm
	// begin inline asm
	mma.sync.aligned.m16n8k8.row.col.f32.f16.f16.f32 {%f142015,%f142016,%f142017,%f142018}, {%r1,%r2}, {%r3}, {%f142015,%f142016,%f142017,%f142018};

	// end inline asm
	// begin inline asm
	mma.sync.aligned.m16n8k8.row.col.f32.f16.f16.f32 {%f142015,%f142016,%f142017,%f142018}, {%r1,%r2}, {%r3}, {%f142015,%f142016,%f142017,%f142018};

	// end inline asm
	// begin inline asm
	mma.sync.aligned.m16n8k8.row.col.f32.f16.f16.f32 {%f142015,%f142016,%f142017,%f142018}, {%r1,%r2}, {%r3}, {%f142015,%f142016,%f142017,%f142018};

	// end inline asm
	// begin inline asm
	mma.sync.aligned.m16n8k8.row.col.f32.f16.f16.f32 {%f142015,%f142016,%f142017,%f142018}, {%r1,%r2}, {%r3}, {%f142015,%f142016,%f142017,%f142018};

	// end inline asm
	// begin inline asm
	mma.sync.aligned.m16n8k8.row.col.f32.f16.f16.f32 {%f142015,%f142016,%f142017,%f142018}, {%r1,%r2}, {%r3}, {%f142015,%f142016,%f142017,%f142018};

	// end inline asm
	// begin inline asm
	mma.sync.aligned.m16n8k8.row.col.f32.f16.f16.f32 {%f142015,%f142016,%f142017,%f142018}, {%r1,%r2}, {%r3}, {%f142015,%f142016,%f142017,%f142018};

	// end inline asm
	// begin inline asm
	mma.sync.aligned.m16n8k8.row.col.f32.f16.f16.f32 {%f142015,%f142016,%f142017,%f142018}, {%r1,%r2}, {%r3}, {%f142015,%f142016,%f142017,%f142018};

	// end inline asm
	// begin inline asm
	mma.sync.aligned.m16n8k8.row.col.f32.f16.f16.f32 {%f142015,%f142016,%f142017,%f142018}, {%r1,%r2}, {%r3}, {%f142015,%f142016,%f142017,%f142018};

	// end inline asm
	// begin inline asm
	mma.sync.aligned.m16n8k8.row.col.f32.f16.f16.f32 {%f142015,%f142016,%f142017,%f142018}, {%r1,%r2}, {%r3}, {%f142015,%f142016,%f142017,%f142018};

	// end inline asm
	// begin inline asm
	mma.sync.aligned.m16n8k8.row.col.f32.f16.f16.f32 {%f142015,%f142016,%f142017,%f142018}, {%r1,%r2}, {%r3}, {%f142015,%f142016,%f142017,%f142018};

	// end inline asm
	// begin inline asm
	mma.sync.aligned.m16n8k8.row.col.f32.f16.f16.f32 {%f142015,%f142016,%f142017,%f142018}, {%r1,%r2}, {%r3}, {%f142015,%f142016,%f142017,%f142018};

	// end inline asm
	// begin inline asm
	mma.sync.aligned.m16n8k8.row.col.f32.f16.f16.f32 {%f142015,%f142016,%f142017,%f142018}, {%r1,%r2}, {%r3}, {%f142015,%f142016,%f142017,%f142018};

	// end inline asm
	// begin inline asm
	mma.sync.aligned.m16n8k8.row.col.f32.f16.f16.f32 {%f142015,%f142016,%f142017,%f142018}, {%r1,%r2}, {%r3}, {%f142015,%f142016,%f142017,%f142018};

	// end inline asm
	// begin inline asm
	mma.sync.aligned.m16n8k8.row.col.f32.f16.f16.f32 {%f142015,%f142016,%f142017,%f142018}, {%r1,%r2}, {%r3}, {%f142015,%f142016,%f142017,%f142018};

	// end inline asm
	// begin inline asm
	mma.sync.aligned.m16n8k8.row.col.f32.f16.f16.f32 {%f142015,%f142016,%f142017,%f142018}, {%r1,%r2}, {%r3}, {%f142015,%f142016,%f142017,%f142018};

	// end inline asm
	// begin inline asm
	mma.sync.aligned.m16n8k8.row.col.f32.f16.f16.f32 {%f142015,%f142016,%f142017,%f142018}, {%r1,%r2}, {%r3}, {%f142015,%f142016,%f142017,%f142018};

	// end inline asm
	// begin inline asm
	mma.sync.aligned.m16n8k8.row.col.f32.f16.f16.f32 {%f142015,%f142016,%f142017,%f142018}, {%r1,%r2}, {%r3}, {%f142015,%f142016,%f142017,%f142018};

	// end inline asm
	// begin inline asm
	mma.sync.aligned.m16n8k8.row.col.f32.f16.f16.f32 {%f142015,%f142016,%f142017,%f142018}, {%r1,%r2}, {%r3}, {%f142015,%f142016,%f142017,%f142018};

	// end inline asm
	// begin inline asm
	mma.sync.aligned.m16n8k8.row.col.f32.f16.f16.f32 {%f142015,%f142016,%f142017,%f142018}, {%r1,%r2}, {%r3}, {%f142015,%f142016,%f142017,%f142018};

	// end inline asm
	// begin inline asm
	mma.sync.aligned.m16n8k8.row.col.f32.f16.f16.f32 {%f142015,%f142016,%f142017,%f142018}, {%r1,%r2}, {%r3}, {%f142015,%f142016,%f142017,%f142018};

	// end inline asm
	// begin inline asm
	mma.sync.aligned.m16n8k8.row.col.f32.f16.f16.f32 {%f142015,%f142016,%f142017,%f142018}, {%r1,%r2}, {%r3}, {%f142015,%f142016,%f142017,%f142018};

	// end inline asm
	// begin inline asm
	mma.sync.aligned.m16n8k8.row.col.f32.f16.f16.f32 {%f142015,%f142016,%f142017,%f142018}, {%r1,%r2}, {%r3}, {%f142015,%f142016,%f142017,%f142018};

	// end inline asm
	// begin inline asm
	mma.sync.aligned.m16n8k8.row.col.f32.f16.f16.f32 {%f142015,%f142016,%f142017,%f142018}, {%r1,%r2}, {%r3}, {%f142015,%f142016,%f142017,%f142018};

	// end inline asm
	// begin inline asm
	mma.sync.aligned.m16n8k8.row.col.f32.f16.f16.f32 {%f142015,%f142016,%f142017,%f142018}, {%r1,%r2}, {%r3}, {%f142015,%f142016,%f142017,%f142018};

	// end inline asm
	// begin inline asm
	mma.sync.aligned.m16n8k8.row.col.f32.f16.f16.f32 {%f142015,%f142016,%f142017,%f142018}, {%r1,%r2}, {%r3}, {%f142015,%f142016,%f142017,%f142018};

	// end inline asm
	// begin inline asm
	mma.sync.aligned.m16n8k8.row.col.f32.f16.f16.f32 {%f142015,%f142016,%f142017,%f142018}, {%r1,%r2}, {%r3}, {%f142015,%f142016,%f142017,%f142018};

	// end inline asm
	// begin inline asm
	mma.sync.aligned.m16n8k8.row.col.f32.f16.f16.f32 {%f142015,%f142016,%f142017,%f142018}, {%r1,%r2}, {%r3}, {%f142015,%f142016,%f142017,%f142018};

	// end inline asm
	// begin inline asm
	mma.sync.aligned.m16n8k8.row.col.f32.f16.f16.f32 {%f142015,%f142016,%f142017,%f142018}, {%r1,%r2}, {%r3}, {%f142015,%f142016,%f142017,%f142018};

	// end inline asm
	// begin inline asm
	mma.sync.aligned.m16n8k8.row.col.f32.f16.f16.f32 {%f142015,%f142016,%f142017,%f142018}, {%r1,%r2}, {%r3}, {%f142015,%f142016,%f142017,%f142018};

	// end inline asm
	// begin inline asm
	mma.sync.aligned.m16n8k8.row.col.f32.f16.f16.f32 {%f142015,%f142016,%f142017,%f142018}, {%r1,%r2}, {%r3}, {%f142015,%f142016,%f142017,%f142018};

	// end inline asm
	// begin inline asm
	mma.sync.aligned.m16n8k8.row.col.f32.f16.f16.f32 {%f142015,%f142016,%f142017,%f142018}, {%r1,%r2}, {%r3}, {%f142015,%f142016,%f142017,%f142018};

	// end inline asm
	// begin inline asm
	mma.sync.aligned.m16n8k8.row.col.f32.f16.f16.f32 {%f142015,%f142016,%f142017,%f142018}, {%r1,%r2}, {%r3}, {%f142015,%f142016,%f142017,%f142018};

	// end inline asm
	// begin inline asm
	mma.sync.aligned.m16n8k8.row.col.f32.f16.f16.f32 {%f142015,%f142016,%f142017,%f142018}, {%r1,%r2}, {%r3}, {%f142015,%f142016,%f142017,%f142018};

	// end inline asm
	// begin inline asm
	mma.sync.aligned.m16n8k8.row.col.f32.f16.f16.f32 {%f142015,%f142016,%f142017,%f142018}, {%r1,%r2}, {%r3}, {%f142015,%f142016,%f142017,%f142018};

	// end inline asm
	// begin inline asm
	mma.sync.aligned.m16n8k8.row.col.f32.f16.f16.f32 {%f142015,%f142016,%f142017,%f142018}, {%r1,%r2}, {%r3}, {%f142015,%f142016,%f142017,%f142018};

	// end inline asm
	// begin inline asm
	mma.sync.aligned.m16n8k8.row.col.f32.f16.f16.f32 {%f142015,%f142016,%f142017,%f142018}, {%r1,%r2}, {%r3}, {%f142015,%f142016,%f142017,%f142018};

	// end inline asm
	// begin inline asm
	mma.sync.aligned.m16n8k8.row.col.f32.f16.f16.f32 {%f142015,%f142016,%f142017,%f142018}, {%r1,%r2}, {%r3}, {%f142015,%f142016,%f142017,%f142018};

	// end inline asm
	// begin inline asm
	mma.sync.aligned.m16n8k8.row.col.f32.f16.f16.f32 {%f142015,%f142016,%f142017,%f142018}, {%r1,%r2}, {%r3}, {%f142015,%f142016,%f142017,%f142018};

	// end inline asm
	// begin inline asm
	mma.sync.aligned.m16n8k8.row.col.f32.f16.f16.f32 {%f142015,%f142016,%f142017,%f142018}, {%r1,%r2}, {%r3}, {%f142015,%f142016,%f142017,%f142018};

	// end inline asm
	// begin inline asm
	mma.sync.aligned.m16n8k8.row.col.f32.f16.f16.f32 {%f142015,%f142016,%f142017,%f142018}, {%r1,%r2}, {%r3}, {%f142015,%f142016,%f142017,%f142018};

	// end inline asm
	// begin inline asm
	mma.sync.aligned.m16n8k8.row.col.f32.f16.f16.f32 {%f142015,%f142016,%f142017,%f142018}, {%r1,%r2}, {%r3}, {%f142015,%f142016,%f142017,%f142018};

	// end inline asm
	// begin inline asm
	mma.sync.aligned.m16n8k8.row.col.f32.f16.f16.f32 {%f142015,%f142016,%f142017,%f142018}, {%r1,%r2}, {%r3}, {%f142015,%f142016,%f142017,%f142018};

	// end inline asm
	// begin inline asm
	mma.sync.aligned.m16n8k8.row.col.f32.f16.f16.f32 {%f142015,%f142016,%f142017,%f142018}, {%r1,%r2}, {%r3}, {%f142015,%f142016,%f142017,%f142018};

	// end inline asm
	// begin inline asm
	mma.sync.aligned.m16n8k8.row.col.f32.f16.f16.f32 {%f142015,%f142016,%f142017,%f142018}, {%r1,%r2}, {%r3}, {%f142015,%f142016,%f142017,%f142018};

	// end inline asm
	// begin inline asm
	mma.sync.aligned.m16n8k8.row.col.f32.f16.f16.f32 {%f142015,%f142016,%f142017,%f142018}, {%r1,%r2}, {%r3}, {%f142015,%f142016,%f142017,%f142018};

	// end inline asm
	// begin inline asm
	mma.sync.aligned.m16n8k8.row.col.f32.f16.f16.f32 {%f142015,%f142016,%f142017,%f142018}, {%r1,%r2}, {%r3}, {%f142015,%f142016,%f142017,%f142018};

	// end inline asm
	// begin inline asm
	mma.sync.aligned.m16n8k8.row.col.f32.f16.f16.f32 {%f142015,%f142016,%f142017,%f142018}, {%r1,%r2}, {%r3}, {%f142015,%f142016,%f142017,%f142018};

	// end inline asm
	// begin inline asm
	mma.sync.aligned.m16n8k8.row.col.f32.f16.f16.f32 {%f142015,%f142016,%f142017,%f142018}, {%r1,%r2}, {%r3}, {%f142015,%f142016,%f142017,%f142018};

	// end inline asm
	// begin inline asm
	mma.sync.aligned.m16n8k8.row.col.f32.f16.f16.f32 {%f142015,%f142016,%f142017,%f142018}, {%r1,%r2}, {%r3}, {%f142015,%f142016,%f142017,%f142018};

	// end inline asm
	// begin inline asm
	mma.sync.aligned.m16n8k8.row.col.f32.f16.f16.f32 {%f142015,%f142016,%f142017,%f142018}, {%r1,%r2}, {%r3}, {%f142015,%f142016,%f142017,%f142018};

	// end inline asm
	// begin inline asm
	mma.sync.aligned.m16n8k8.row.col.f32.f16.f16.f32 {%f142015,%f142016,%f142017,%f142018}, {%r1,%r2}, {%r3}, {%f142015,%f142016,%f142017,%f142018};

	// end inline asm
	// begin inline asm
	mma.sync.aligned.m16n8k8.row.col.f32.f16.f16.f32 {%f142015,%f142016,%f142017,%f142018}, {%r1,%r2}, {%r3}, {%f142015,%f142016,%f142017,%f142018};

	// end inline asm
	// begin inline asm
	mma.sync.aligned.m16n8k8.row.col.f32.f16.f16.f32 {%f142015,%f142016,%f142017,%f142018}, {%r1,%r2}, {%r3}, {%f142015,%f142016,%f142017,%f142018};

	// end inline asm
	// begin inline asm
	mma.sync.aligned.m16n8k8.row.col.f32.f16.f16.f32 {%f142015,%f142016,%f142017,%f142018}, {%r1,%r2}, {%r3}, {%f142015,%f142016,%f142017,%f142018};

	// end inline asm
	// begin inline asm
	mma.sync.aligned.m16n8k8.row.col.f32.f16.f16.f32 {%f142015,%f142016,%f142017,%f142018}, {%r1,%r2}, {%r3}, {%f142015,%f142016,%f142017,%f142018};

	// end inline asm
	// begin inline asm
	mma.sync.aligned.m16n8k8.row.col.f32.f16.f16.f32 {%f142015,%f142016,%f142017,%f142018}, {%r1,%r2}, {%r3}, {%f142015,%f142016,%f142017,%f142018};

	// end inline asm
	// begin inline asm
	mma.sync.aligned.m16n8k8.row.col.f32.f16.f16.f32 {%f142015,%f142016,%f142017,%f142018}, {%r1,%r2}, {%r3}, {%f142015,%f142016,%f142017,%f142018};

	// end inline asm
	// begin inline asm
	mma.sync.aligned.m16n8k8.row.col.f32.f16.f16.f32 {%f142015,%f142016,%f142017,%f142018}, {%r1,%r2}, {%r3}, {%f142015,%f142016,%f142017,%f142018};

	// end inline asm
	// begin inline asm
	mma.sync.aligned.m16n8k8.row.col.f32.f16.f16.f32 {%f142015,%f142016,%f142017,%f142018}, {%r1,%r2}, {%r3}, {%f142015,%f142016,%f142017,%f142018};

	// end inline asm
	// begin inline asm
	mma.sync.aligned.m16n8k8.row.col.f32.f16.f16.f32 {%f142015,%f142016,%f142017,%f142018}, {%r1,%r2}, {%r3}, {%f142015,%f142016,%f142017,%f142018};

	// end inline asm
	// begin inline asm
	mma.sync.aligned.m16n8k8.row.col.f32.f16.f16.f32 {%f142015,%f142016,%f142017,%f142018}, {%r1,%r2}, {%r3}, {%f142015,%f142016,%f142017,%f142018};

	// end inline asm
	// begin inline asm
	mma.sync.aligned.m16n8k8.row.col.f32.f16.f16.f32 {%f142015,%f142016,%f142017,%f142018}, {%r1,%r2}, {%r3}, {%f142015,%f142016,%f142017,%f142018};

	// end inline asm
	// begin inline asm
	mma.sync.aligned.m16n8k8.row.col.f32.f16.f16.f32 {%f142015,%f142016,%f142017,%f142018}, {%r1,%r2}, {%r3}, {%f142015,%f142016,%f142017,%f142018};

	// end inline asm
	// begin inline asm
	mma.sync.aligned.m16n8k8.row.col.f32.f16.f16.f32 {%f142015,%f142016,%f142017,%f142018}, {%r1,%r2}, {%r3}, {%f142015,%f142016,%f142017,%f142018};

	// end inline asm
	// begin inline asm
	mma.sync.aligned.m16n8k8.row.col.f32.f16.f16.f32 {%f142015,%f142016,%f142017,%f142018}, {%r1,%r2}, {%r3}, {%f142015,%f142016,%f142017,%f142018};

	// end inline asm
	// begin inline asm
	mma.sync.aligned.m16n8k8.row.col.f32.f16.f16.f32 {%f142015,%f142016,%f142017,%f142018}, {%r1,%r2}, {%r3}, {%f142015,%f142016,%f142017,%f142018};

	// end inline asm
	// begin inline asm
	mma.sync.aligned.m16n8k8.row.col.f32.f16.f16.f32 {%f142015,%f142016,%f142017,%f142018}, {%r1,%r2}, {%r3}, {%f142015,%f142016,%f142017,%f142018};

	// end inline asm
	// begin inline asm
	mma.sync.aligned.m16n8k8.row.col.f32.f16.f16.f32 {%f142015,%f142016,%f142017,%f142018}, {%r1,%r2}, {%r3}, {%f142015,%f142016,%f142017,%f142018};

	// end inline asm
	// begin inline asm
	mma.sync.aligned.m16n8k8.row.col.f32.f16.f16.f32 {%f142015,%f142016,%f142017,%f142018}, {%r1,%r2}, {%r3}, {%f142015,%f142016,%f142017,%f142018};

	// end inline asm
	// begin inline asm
	mma.sync.aligned.m16n8k8.row.col.f32.f16.f16.f32 {%f142015,%f142016,%f142017,%f142018}, {%r1,%r2}, {%r3}, {%f142015,%f142016,%f142017,%f142018};

	// end inline asm
	// begin inline asm
	mma.sync.aligned.m16n8k8.row.col.f32.f16.f16.f32 {%f142015,%f142016,%f142017,%f142018}, {%r1,%r2}, {%r3}, {%f142015,%f142016,%f142017,%f142018};

	// end inline asm
	// begin inline asm
	mma.sync.aligned.m16n8k8.row.col.f32.f16.f16.f32 {%f142015,%f142016,%f142017,%f142018}, {%r1,%r2}, {%r3}, {%f142015,%f142016,%f142017,%f142018};

	// end inline asm
	// begin inline asm
	mma.sync.aligned.m16n8k8.row.col.f32.f16.f16.f32 {%f142015,%f142016,%f142017,%f142018}, {%r1,%r2}, {%r3}, {%f142015,%f142016,%f142017,%f142018};

	// end inline asm
	// begin inline asm
	mma.sync.aligned.m16n8k8.row.col.f32.f16.f16.f32 {%f142015,%f142016,%f142017,%f142018}, {%r1,%r2}, {%r3}, {%f142015,%f142016,%f142017,%f142018};

	// end inline asm
	// begin inline asm
	mma.sync.aligned.m16n8k8.row.col.f32.f16.f16.f32 {%f142015,%f142016,%f142017,%f142018}, {%r1,%r2}, {%r3}, {%f142015,%f142016,%f142017,%f142018};

	// end inline asm
	// begin inline asm
	mma.sync.aligned.m16n8k8.row.col.f32.f16.f16.f32 {%f142015,%f142016,%f142017,%f142018}, {%r1,%r2}, {%r3}, {%f142015,%f142016,%f142017,%f142018};

	// end inline asm
	// begin inline asm
	mma.sync.aligned.m16n8k8.row.col.f32.f16.f16.f32 {%f142015,%f142016,%f142017,%f142018}, {%r1,%r2}, {%r3}, {%f142015,%f142016,%f142017,%f142018};

	// end inline asm
	// begin inline asm
	mma.sync.aligned.m16n8k8.row.col.f32.f16.f16.f32 {%f142015,%f142016,%f142017,%f142018}, {%r1,%r2}, {%r3}, {%f142015,%f142016,%f142017,%f142018};

	// end inline asm
	// begin inline asm
	mma.sync.aligned.m16n8k8.row.col.f32.f16.f16.f32 {%f142015,%f142016,%f142017,%f142018}, {%r1,%r2}, {%r3}, {%f142015,%f142016,%f142017,%f142018};

	// end inline asm
	// begin inline asm
	mma.sync.aligned.m16n8k8.row.col.f32.f16.f16.f32 {%f142015,%f142016,%f142017,%f142018}, {%r1,%r2}, {%r3}, {%f142015,%f142016,%f142017,%f142018};

	// end inline asm
	// begin inline asm
	mma.sync.aligned.m16n8k8.row.col.f32.f16.f16.f32 {%f142015,%f142016,%f142017,%f142018}, {%r1,%r2}, {%r3}, {%f142015,%f142016,%f142017,%f142018};

	// end inline asm
	// begin inline asm
	mma.sync.aligned.m16n8k8.row.col.f32.f16.f16.f32 {%f142015,%f142016,%f142017,%f142018}, {%r1,%r2}, {%r3}, {%f142015,%f142016,%f142017,%f142018};

	// end inline asm
	// begin inline asm
	mma.sync.aligned.m16n8k8.row.col.f32.f16.f16.f32 {%f142015,%f142016,%f142017,%f142018}, {%r1,%r2}, {%r3}, {%f142015,%f142016,%f142017,%f142018};

	// end inline asm
	// begin inline asm
	mma.sync.aligned.m16n8k8.row.col.f32.f16.f16.f32 {%f142015,%f142016,%f142017,%f142018}, {%r1,%r2}, {%r3}, {%f142015,%f142016,%f142017,%f142018};

	// end inline asm
	// begin inline asm
	mma.sync.aligned.m16n8k8.row.col.f32.f16.f16.f32 {%f142015,%f142016,%f142017,%f142018}, {%r1,%r2}, {%r3}, {%f142015,%f142016,%f142017,%f142018};

	// end inline asm
	// begin inline asm
	mma.sync.aligned.m16n8k8.row.col.f32.f16.f16.f32 {%f142015,%f142016,%f142017,%f142018}, {%r1,%r2}, {%r3}, {%f142015,%f142016,%f142017,%f142018};

	// end inline asm
	// begin inline asm
	mma.sync.aligned.m16n8k8.row.col.f32.f16.f16.f32 {%f142015,%f142016,%f142017,%f142018}, {%r1,%r2}, {%r3}, {%f142015,%f142016,%f142017,%f142018};

	// end inline asm
	// begin inline asm
	mma.sync.aligned.m16n8k8.row.col.f32.f16.f16.f32 {%f142015,%f142016,%f142017,%f142018}, {%r1,%r2}, {%r3}, {%f142015,%f142016,%f142017,%f142018};

	// end inline asm
	// begin inline asm
	mma.sync.aligned.m16n8k8.row.col.f32.f16.f16.f32 {%f142015,%f142016,%f142017,%f142018}, {%r1,%r2}, {%r3}, {%f142015,%f142016,%f142017,%f142018};

	// end inline asm
	// begin inline asm
	mma.sync.aligned.m16n8k8.row.col.f32.f16.f16.f32 {%f142015,%f142016,%f142017,%f142018}, {%r1,%r2}, {%r3}, {%f142015,%f142016,%f142017,%f142018};

	// end inline asm
	// begin inline asm
	mma.sync.aligned.m16n8k8.row.col.f32.f16.f16.f32 {%f142015,%f142016,%f142017,%f142018}, {%r1,%r2}, {%r3}, {%f142015,%f142016,%f142017,%f142018};

	// end inline asm
	// begin inline asm
	mma.sync.aligned.m16n8k8.row.col.f32.f16.f16.f32 {%f142015,%f142016,%f142017,%f142018}, {%r1,%r2}, {%r3}, {%f142015,%f142016,%f142017,%f142018};

	// end inline asm
	// begin inline asm
	mma.sync.aligned.m16n8k8.row.col.f32.f16.f16.f32 {%f142015,%f142016,%f142017,%f142018}, {%r1,%r2}, {%r3}, {%f142015,%f142016,%f142017,%f142018};

	// end inline asm
	// begin inline asm
	mma.sync.aligned.m16n8k8.row.col.f32.f16.f16.f32 {%f142015,%f142016,%f142017,%f142018}, {%r1,%r2}, {%r3}, {%f142015,%f142016,%f142017,%f142018};

	// end inline asm
	// begin inline asm
	mma.sync.aligned.m16n8k8.row.col.f32.f16.f16.f32 {%f142015,%f142016,%f142017,%f142018}, {%r1,%r2}, {%r3}, {%f142015,%f142016,%f142017,%f142018};

	// end inline asm
	// begin inline asm
	mma.sync.aligned.m16n8k8.row.col.f32.f16.f16.f32 {%f142015,%f142016,%f142017,%f142018}, {%r1,%r2}, {%r3}, {%f142015,%f142016,%f142017,%f142018};

	// end inline asm
	// begin inline asm
	mma.sync.aligned.m16n8k8.row.col.f32.f16.f16.f32 {%f142015,%f142016,%f142017,%f142018}, {%r1,%r2}, {%r3}, {%f142015,%f142016,%f142017,%f142018};

	// end inline asm
	// begin inline asm
	mma.sync.aligned.m16n8k8.row.col.f32.f16.f16.f32 {%f142015,%f142016,%f142017,%f142018}, {%r1,%r2}, {%r3}, {%f142015,%f142016,%f142017,%f142018};

	// end inline asm
	// begin inline asm
	mma.sync.aligned.m16n8k8.row.col.f32.f16.f16.f32 {%f142015,%f142016,%f142017,%f142018}, {%r1,%r2}, {%r3}, {%f142015,%f142016,%f142017,%f142018};

	// end inline asm
	// begin inline asm
	mma.sync.aligned.m16n8k8.row.col.f32.f16.f16.f32 {%f142015,%f142016,%f142017,%f142018}, {%r1,%r2}, {%r3}, {%f142015,%f142016,%f142017,%f142018};

	// end inline asm
	// begin inline asm
	mma.sync.aligned.m16n8k8.row.col.f32.f16.f16.f32 {%f142015,%f142016,%f142017,%f142018}, {%r1,%r2}, {%r3}, {%f142015,%f142016,%f142017,%f142018};

	// end inline asm
	// begin inline asm
	mma.sync.aligned.m16n8k8.row.col.f32.f16.f16.f32 {%f142015,%f142016,%f142017,%f142018}, {%r1,%r2}, {%r3}, {%f142015,%f142016,%f142017,%f142018};

	// end inline asm
	// begin inline asm
	mma.sync.aligned.m16n8k8.row.col.f32.f16.f16.f32 {%f142015,%f142016,%f142017,%f142018}, {%r1,%r2}, {%r3}, {%f142015,%f142016,%f142017,%f142018};

	// end inline asm
	// begin inline asm
	mma.sync.aligned.m16n8k8.row.col.f32.f16.f16.f32 {%f142015,%f142016,%f142017,%f142018}, {%r1,%r2}, {%r3}, {%f142015,%f142016,%f142017,%f142018};

	// end inline asm
	// begin inline asm
	mma.sync.aligned.m16n8k8.row.col.f32.f16.f16.f32 {%f142015,%f142016,%f142017,%f142018}, {%r1,%r2}, {%r3}, {%f142015,%f142016,%f142017,%f142018};

	// end inline asm
	// begin inline asm
	mma.sync.aligned.m16n8k8.row.col.f32.f16.f16.f32 {%f142015,%f142016,%f142017,%f142018}, {%r1,%r2}, {%r3}, {%f142015,%f142016,%f142017,%f142018};

	// end inline asm
	// begin inline asm
	mma.sync.aligned.m16n8k8.row.col.f32.f16.f16.f32 {%f142015,%f142016,%f142017,%f142018}, {%r1,%r2}, {%r3}, {%f142015,%f142016,%f142017,%f142018};

	// end inline asm
	// begin inline asm
	mma.sync.aligned.m16n8k8.row.col.f32.f16.f16.f32 {%f142015,%f142016,%f142017,%f142018}, {%r1,%r2}, {%r3}, {%f142015,%f142016,%f142017,%f142018};

	// end inline asm
	// begin inline asm
	mma.sync.aligned.m16n8k8.row.col.f32.f16.f16.f32 {%f142015,%f142016,%f142017,%f142018}, {%r1,%r2}, {%r3}, {%f142015,%f142016,%f142017,%f142018};

	// end inline asm
	// begin inline asm
	mma.sync.aligned.m16n8k8.row.col.f32.f16.f16.f32 {%f142015,%f142016,%f142017,%f142018}, {%r1,%r2}, {%r3}, {%f142015,%f142016,%f142017,%f142018};

	// end inline asm
	// begin inline asm
	mma.sync.aligned.m16n8k8.row.col.f32.f16.f16.f32 {%f142015,%f142016,%f142017,%f142018}, {%r1,%r2}, {%r3}, {%f142015,%f142016,%f142017,%f142018};

	// end inline asm
	// begin inline asm
	mma.sync.aligned.m16n8k8.row.col.f32.f16.f16.f32 {%f142015,%f142016,%f142017,%f142018}, {%r1,%r2}, {%r3}, {%f142015,%f142016,%f142017,%f142018};

	// end inline asm
	// begin inline asm
	mma.sync.aligned.m16n8k8.row.col.f32.f16.f16.f32 {%f142015,%f142016,%f142017,%f142018}, {%r1,%r2}, {%r3}, {%f142015,%f142016,%f142017,%f142018};

	// end inline asm
	// begin inline asm
	mma.sync.aligned.m16n8k8.row.col.f32.f16.f16.f32 {%f142015,%f142016,%f142017,%f142018}, {%r1,%r2}, {%r3}, {%f142015,%f142016,%f142017,%f142018};

	// end inline asm
	// begin inline asm
	mma.sync.aligned.m16n8k8.row.col.f32.f16.f16.f32 {%f142015,%f142016,%f142017,%f142018}, {%r1,%r2}, {%r3}, {%f142015,%f142016,%f142017,%f142018};

	// end inline asm
	// begin inline asm
	mma.sync.aligned.m16n8k8.row.col.f32.f16.f16.f32 {%f142015,%f142016,%f142017,%f142018}, {%r1,%r2}, {%r3}, {%f142015,%f142016,%f142017,%f142018};

	// end inline asm
	// begin inline asm
	mma.sync.aligned.m16n8k8.row.col.f32.f16.f16.f32 {%f142015,%f142016,%f142017,%f142018}, {%r1,%r2}, {%r3}, {%f142015,%f142016,%f142017,%f142018};

	// end inline asm
	// begin inline asm
	mma.sync.aligned.m16n8k8.row.col.f32.f16.f16.f32 {%f142015,%f142016,%f142017,%f142018}, {%r1,%r2}, {%r3}, {%f142015,%f142016,%f142017,%f142018};

	// end inline asm
	// begin inline asm
	mma.sync.aligned.m16n8k8.row.col.f32.f16.f16.f32 {%f142015,%f142016,%f142017,%f142018}, {%r1,%r2}, {%r3}, {%f142015,%f142016,%f142017,%f142018};

	// end inline asm
	// begin inline asm
	mma.sync.aligned.m16n8k8.row.col.f32.f16.f16.f32 {%f142015,%f142016,%f142017,%f142018}, {%r1,%r2}, {%r3}, {%f142015,%f142016,%f142017,%f142018};

	// end inline asm
	// begin inline asm
	mma.sync.aligned.m16n8k8.row.col.f32.f16.f16.f32 {%f142015,%f142016,%f142017,%f142018}, {%r1,%r2}, {%r3}, {%f142015,%f142016,%f142017,%f142018};

	// end inline asm
	// begin inline asm
	mma.sync.aligned.m16n8k8.row.col.f32.f16.f16.f32 {%f142015,%f142016,%f142017,%f142018}, {%r1,%r2}, {%r3}, {%f142015,%f142016,%f142017,%f142018};

	// end inline asm
	// begin inline asm
	mma.sync.aligned.m16n8k8.row.col.f32.f16.f16.f32 {%f142015,%f142016,%f142017,%f142018}, {%r1,%r2}, {%r3}, {%f142015,%f142016,%f142017,%f142018};

	// end inline asm
	// begin inline asm
	mma.sync.aligned.m16n8k8.row.col.f32.f16.f16.f32 {%f142015,%f142016,%f142017,%f142018}, {%r1,%r2}, {%r3}, {%f142015,%f142016,%f142017,%f142018};

	// end inline asm
	// begin inline asm
	mma.sync.aligned.m16n8k8.row.col.f32.f16.f16.f32 {%f142015,%f142016,%f142017,%f142018}, {%r1,%r2}, {%r3}, {%f142015,%f142016,%f142017,%f142018};

	// end inline asm
	// begin inline asm
	mma.sync.aligned.m16n8k8.row.col.f32.f16.f16.f32 {%f142015,%f142016,%f142017,%f142018}, {%r1,%r2}, {%r3}, {%f142015,%f142016,%f142017,%f142018};

	// end inline asm
	// begin inline asm
	mma.sync.aligned.m16n8k8.row.col.f32.f16.f16.f32 {%f142015,%f142016,%f142017,%f142018}, {%r1,%r2}, {%r3}, {%f142015,%f142016,%f142017,%f142018};

	// end inline asm
	// begin inline asm
	mma.sync.aligned.m16n8k8.row.col.f32.f16.f16.f32 {%f142015,%f142016,%f142017,%f142018}, {%r1,%r2}, {%r3}, {%f142015,%f142016,%f142017,%f142018};

	// end inline asm
	// begin inline asm
	mma.sync.aligned.m16n8k8.row.col.f32.f16.f16.f32 {%f142015,%f142016,%f142017,%f142018}, {%r1,%r2}, {%r3}, {%f142015,%f142016,%f142017,%f142018};

	// end inline asm
	// begin inline asm
	mma.sync.aligned.m16n8k8.row.col.f32.f16.f16.f32 {%f142015,%f142016,%f142017,%f142018}, {%r1,%r2}, {%r3}, {%f142015,%f142016,%f142017,%f142018};

	// end inline asm
	// begin inline asm
	mma.sync.aligned.m16n8k8.row.col.f32.f16.f16.f32 {%f142015,%f142016,%f142017,%f142018}, {%r1,%r2}, {%r3}, {%f142015,%f142016,%f142017,%f142018};

	// end inline asm
	// begin inline asm
	mma.sync.aligned.m16n8k8.row.col.f32.f16.f16.f32 {%f142015,%f142016,%f142017,%f142018}, {%r1,%r2}, {%r3}, {%f142015,%f142016,%f142017,%f142018};

	// end inline asm
	// begin inline asm
	mma.sync.aligned.m16n8k8.row.col.f32.f16.f16.f32 {%f142015,%f142016,%f142017,%f142018}, {%r1,%r2}, {%r3}, {%f142015,%f142016,%f142017,%f142018};

	// end inline asm
	// begin inline asm
	mma.sync.aligned.m16n8k8.row.col.f32.f16.f16.f32 {%f142015,%f142016,%f142017,%f142018}, {%r1,%r2}, {%r3}, {%f142015,%f142016,%f142017,%f142018};

	// end inline asm
	// begin inline asm
	mma.sync.aligned.m16n8k8.row.col.f32.f16.f16.f32 {%f142015,%f142016,%f142017,%f142018}, {%r1,%r2}, {%r3}, {%f142015,%f142016,%f142017,%f142018};

	// end inline asm
	// begin inline asm
	mma.sync.aligned.m16n8k8.row.col.f32.f16.f16.f32 {%f142015,%f142016,%f142017,%f142018}, {%r1,%r2}, {%r3}, {%f142015,%f142016,%f142017,%f142018};

	// end inline asm
	// begin inline asm
	mma.sync.aligned.m16n8k8.row.col.f32.f16.f16.f32 {%f142015,%f142016,%f142017,%f142018}, {%r1,%r2}, {%r3}, {%f142015,%f142016,%f142017,%f142018};

	// end inline asm
	// begin inline asm
	mma.sync.aligned.m16n8k8.row.col.f32.f16.f16.f32 {%f142015,%f142016,%f142017,%f142018}, {%r1,%r2}, {%r3}, {%f142015,%f142016,%f142017,%f142018};

	// end inline asm
	// begin inline asm
	mma.sync.aligned.m16n8k8.row.col.f32.f16.f16.f32 {%f142015,%f142016,%f142017,%f142018}, {%r1,%r2}, {%r3}, {%f142015,%f142016,%f142017,%f142018};

	// end inline asm
	// begin inline asm
	mma.sync.aligned.m16n8k8.row.col.f32.f16.f16.f32 {%f142015,%f142016,%f142017,%f142018}, {%r1,%r2}, {%r3}, {%f142015,%f142016,%f142017,%f142018};

	// end inline asm
	// begin inline asm
	mma.sync.aligned.m16n8k8.row.col.f32.f16.f16.f32 {%f142015,%f142016,%f142017,%f142018}, {%r1,%r2}, {%r3}, {%f142015,%f142016,%f142017,%f142018};

	// end inline asm
	// begin inline asm
	mma.sync.aligned.m16n8k8.row.col.f32.f16.f16.f32 {%f142015,%f142016,%f142017,%f142018}, {%r1,%r2}, {%r3}, {%f142015,%f142016,%f142017,%f142018};

	// end inline asm
	// begin inline asm
	mma.sync.aligned.m16n8k8.row.col.f32.f16.f16.f32 {%f142015,%f142016,%f142017,%f142018}, {%r1,%r2}, {%r3}, {%f142015,%f142016,%f142017,%f142018};

	// end inline asm
	// begin inline asm
	mma.sync.aligned.m16n8k8.row.col.f32.f16.f16.f32 {%f142015,%f142016,%f142017,%f142018}, {%r1,%r2}, {%r3}, {%f142015,%f142016,%f142017,%f142018};

	// end inline asm
	// begin inline asm
	mma.sync.aligned.m16n8k8.row.col.f32.f16.f16.f32 {%f142015,%f142016,%f142017,%f142018}, {%r1,%r2}, {%r3}, {%f142015,%f142016,%f142017,%f142018};

	// end inline asm
	// begin inline asm
	mma.sync.aligned.m16n8k8.row.col.f32.f16.f16.f32 {%f142015,%f142016,%f142017,%f142018}, {%r1,%r2}, {%r3}, {%f142015,%f142016,%f142017,%f142018};

	// end inline asm
	// begin inline asm
	mma.sync.aligned.m16n8k8.row.col.f32.f16.f16.f32 {%f142015,%f142016,%f142017,%f142018}, {%r1,%r2}, {%r3}, {%f142015,%f142016,%f142017,%f142018};

	// end inline asm
	// begin inline asm
	mma.sync.aligned.m16n8k8.row.col.f32.f16.f16.f32 {%f142015,%f142016,%f142017,%f142018}, {%r1,%r2}, {%r3}, {%f142015,%f142016,%f142017,%f142018};

	// end inline asm
	// begin inline asm
	mma.sync.aligned.m16n8k8.row.col.f32.f16.f16.f32 {%f142015,%f142016,%f142017,%f142018}, {%r1,%r2}, {%r3}, {%f142015,%f142016,%f142017,%f142018};

	// end inline asm
	// begin inline asm
	mma.sync.aligned.m16n8k8.row.col.f32.f16.f16.f32 {%f142015,%f142016,%f142017,%f142018}, {%r1,%r2}, {%r3}, {%f142015,%f142016,%f142017,%f142018};

	// end inline asm
	// begin inline asm
	mma.sync.aligned.m16n8k8.row.col.f32.f16.f16.f32 {%f142015,%f142016,%f142017,%f142018}, {%r1,%r2}, {%r3}, {%f142015,%f142016,%f142017,%f142018};

	// end inline asm
	// begin inline asm
	mma.sync.aligned.m16n8k8.row.col.f32.f16.f16.f32 {%f142015,%f142016,%f142017,%f142018}, {%r1,%r2}, {%r3}, {%f142015,%f142016,%f142017,%f142018};

	// end inline asm
	// begin inline asm
	mma.sync.aligned.m16n8k8.row.col.f32.f16.f16.f32 {%f142015,%f142016,%f142017,%f142018}, {%r1,%r2}, {%r3}, {%f142015,%f142016,%f142017,%f142018};

	// end inline asm
	// begin inline asm
	mma.sync.aligned.m16n8k8.row.col.f32.f16.f16.f32 {%f142015,%f142016,%f142017,%f142018}, {%r1,%r2}, {%r3}, {%f142015,%f142016,%f142017,%f142018};

	// end inline asm
	// begin inline asm
	mma.sync.aligned.m16n8k8.row.col.f32.f16.f16.f32 {%f142015,%f142016,%f142017,%f142018}, {%r1,%r2}, {%r3}, {%f142015,%f142016,%f142017,%f142018};

	// end inline asm
	// begin inline asm
	mma.sync.aligned.m16n8k8.row.col.f32.f16.f16.f32 {%f142015,%f142016,%f142017,%f142018}, {%r1,%r2}, {%r3}, {%f142015,%f142016,%f142017,%f142018};

	// end inline asm
	// begin inline asm
	mma.sync.aligned.m16n8k8.row.col.f32.f16.f16.f32 {%f142015,%f142016,%f142017,%f142018}, {%r1,%r2}, {%r3}, {%f142015,%f142016,%f142017,%f142018};

	// end inline asm
	// begin inline asm
	mma.sync.aligned.m16n8k8.row.col.f32.f16.f16.f32 {%f142015,%f142016,%f142017,%f142018}, {%r1,%r2}, {%r3}, {%f142015,%f142016,%f142017,%f142018};

	// end inline asm
	// begin inline asm
	mma.sync.aligned.m16n8k8.row.col.f32.f16.f16.f32 {%f142015,%f142016,%f142017,%f142018}, {%r1,%r2}, {%r3}, {%f142015,%f142016,%f142017,%f142018};

	// end inline asm
	// begin inline asm
	mma.sync.aligned.m16n8k8.row.col.f32.f16.f16.f32 {%f142015,%f142016,%f142017,%f142018}, {%r1,%r2}, {%r3}, {%f142015,%f142016,%f142017,%f142018};

	// end inline asm
	// begin inline asm
	mma.sync.aligned.m16n8k8.row.col.f32.f16.f16.f32 {%f142015,%f142016,%f142017,%f142018}, {%r1,%r2}, {%r3}, {%f142015,%f142016,%f142017,%f142018};

	// end inline asm
	// begin inline asm
	mma.sync.aligned.m16n8k8.row.col.f32.f16.f16.f32 {%f142015,%f142016,%f142017,%f142018}, {%r1,%r2}, {%r3}, {%f142015,%f142016,%f142017,%f142018};

	// end inline asm
	// begin inline asm
	mma.sync.aligned.m16n8k8.row.col.f32.f16.f16.f32 {%f142015,%f142016,%f142017,%f142018}, {%r1,%r2}, {%r3}, {%f142015,%f142016,%f142017,%f142018};

	// end inline asm
	// begin inline asm
	mma.sync.aligned.m16n8k8.row.col.f32.f16.f16.f32 {%f142015,%f142016,%f142017,%f142018}, {%r1,%r2}, {%r3}, {%f142015,%f142016,%f142017,%f142018};

	// end inline asm
	mov.f32 	%f144856, %f142016;
	mov.f32 	%f144858, %f142018;
	mov.f32 	%f144855, %f142015;
	mov.f32 	%f144857, %f142017;
	// begin inline asm
	mma.sync.aligned.m16n8k8.row.col.f32.f16.f16.f32 {%f144855,%f144856,%f144857,%f144858}, {%r1,%r2}, {%r3}, {%f144855,%f144856,%f144857,%f144858};

	// end inline asm
	// begin inline asm
	mma.sync.aligned.m16n8k8.row.col.f32.f16.f16.f32 {%f144855,%f144856,%f144857,%f144858}, {%r1,%r2}, {%r3}, {%f144855,%f144856,%f144857,%f144858};

	// end inline asm
	// begin inline asm
	mma.sync.aligned.m16n8k8.row.col.f32.f16.f16.f32 {%f144855,%f144856,%f144857,%f144858}, {%r1,%r2}, {%r3}, {%f144855,%f144856,%f144857,%f144858};

	// end inline asm
	// begin inline asm
	mma.sync.aligned.m16n8k8.row.col.f32.f16.f16.f32 {%f144855,%f144856,%f144857,%f144858}, {%r1,%r2}, {%r3}, {%f144855,%f144856,%f144857,%f144858};

	// end inline asm
	// begin inline asm
	mma.sync.aligned.m16n8k8.row.col.f32.f16.f16.f32 {%f144855,%f144856,%f144857,%f144858}, {%r1,%r2}, {%r3}, {%f144855,%f144856,%f144857,%f144858};

	// end inline asm
	// begin inline asm
	mma.sync.aligned.m16n8k8.row.col.f32.f16.f16.f32 {%f144855,%f144856,%f144857,%f144858}, {%r1,%r2}, {%r3}, {%f144855,%f144856,%f144857,%f144858};

	// end inline asm
	// begin inline asm
	mma.sync.aligned.m16n8k8.row.col.f32.f16.f16.f32 {%f144855,%f144856,%f144857,%f144858}, {%r1,%r2}, {%r3}, {%f144855,%f144856,%f144857,%f144858};

	// end inline asm
	// begin inline asm
	mma.sync.aligned.m16n8k8.row.col.f32.f16.f16.f32 {%f144855,%f144856,%f144857,%f144858}, {%r1,%r2}, {%r3}, {%f144855,%f144856,%f144857,%f144858};

	// end inline asm
	// begin inline asm
	mma.sync.aligned.m16n8k8.row.col.f32.f16.f16.f32 {%f144855,%f144856,%f144857,%f144858}, {%r1,%r2}, {%r3}, {%f144855,%f144856,%f144857,%f144858};

	// end inline asm
	// begin inline asm
	mma.sync.aligned.m16n8k8.row.col.f32.f16.f16.f32 {%f144855,%f144856,%f144857,%f144858}, {%r1,%r2}, {%r3}, {%f144855,%f144856,%f144857,%f144858};

	// end inline asm
	// begin inline asm
	mma.sync.aligned.m16n8k8.row.col.f32.f16.f16.f32 {%f144855,%f144856,%f144857,%f144858}, {%r1,%r2}, {%r3}, {%f144855,%f144856,%f144857,%f144858};

	// end inline asm
	// begin inline asm
	mma.sync.aligned.m16n8k8.row.col.f32.f16.f16.f32 {%f144855,%f144856,%f144857,%f144858}, {%r1,%r2}, {%r3}, {%f144855,%f144856,%f144857,%f144858};

	// end inline asm
	// begin inline asm
	mma.sync.aligned.m16n8k8.row.col.f32.f16.f16.f32 {%f144855,%f144856,%f144857,%f144858}, {%r1,%r2}, {%r3}, {%f144855,%f144856,%f144857,%f144858};

	// end inline asm
	// begin inline asm
	mma.sync.aligned.m16n8k8.row.col.f32.f16.f16.f32 {%f144855,%f144856,%f144857,%f144858}, {%r1,%r2}, {%r3}, {%f144855,%f144856,%f144857,%f144858};

	// end inline asm
	// begin inline asm
	mma.sync.aligned.m16n8k8.row.col.f32.f16.f16.f32 {%f144855,%f144856,%f144857,%f144858}, {%r1,%r2}, {%r3}, {%f144855,%f144856,%f144857,%f144858};

	// end inline asm
	// begin inline asm
	mma.sync.aligned.m16n8k8.row.col.f32.f16.f16.f32 {%f144855,%f144856,%f144857,%f144858}, {%r1,%r2}, {%r3}, {%f144855,%f144856,%f144857,%f144858};

	// end inline asm
	// begin inline asm
	mma.sync.aligned.m16n8k8.row.col.f32.f16.f16.f32 {%f144855,%f144856,%f144857,%f144858}, {%r1,%r2}, {%r3}, {%f144855,%f144856,%f144857,%f144858};

	// end inline asm
	// begin inline asm
	mma.sync.aligned.m16n8k8.row.col.f32.f16.f16.f32 {%f144855,%f144856,%f144857,%f144858}, {%r1,%r2}, {%r3}, {%f144855,%f144856,%f144857,%f144858};

	// end inline asm
	// begin inline asm
	mma.sync.aligned.m16n8k8.row.col.f32.f16.f16.f32 {%f144855,%f144856,%f144857,%f144858}, {%r1,%r2}, {%r3}, {%f144855,%f144856,%f144857,%f144858};

	// end inline asm
	// begin inline asm
	mma.sync.aligned.m16n8k8.row.col.f32.f16.f16.f32 {%f144855,%f144856,%f144857,%f144858}, {%r1,%r2}, {%r3}, {%f144855,%f144856,%f144857,%f144858};

	// end inline asm
	// begin inline asm
	mma.sync.aligned.m16n8k8.row.col.f32.f16.f16.f32 {%f144855,%f144856,%f144857,%f144858}, {%r1,%r2}, {%r3}, {%f144855,%f144856,%f144857,%f144858};

	// end inline asm
	// begin inline asm
	mma.sync.aligned.m16n8k8.row.col.f32.f16.f16.f32 {%f144855,%f144856,%f144857,%f144858}, {%r1,%r2}, {%r3}, {%f144855,%f144856,%f144857,%f144858};

	// end inline asm
	// begin inline asm
	mma.sync.aligned.m16n8k8.row.col.f32.f16.f16.f32 {%f144855,%f144856,%f144857,%f144858}, {%r1,%r2}, {%r3}, {%f144855,%f144856,%f144857,%f144858};

	// end inline asm
	// begin inline asm
	mma.sync.aligned.m16n8k8.row.col.f32.f16.f16.f32 {%f144855,%f144856,%f144857,%f144858}, {%r1,%r2}, {%r3}, {%f144855,%f144856,%f144857,%f144858};

	// end inline asm
	// begin inline asm
	mma.sync.aligned.m16n8k8.row.col.f32.f16.f16.f32 {%f144855,%f144856,%f144857,%f144858}, {%r1,%r2}, {%r3}, {%f144855,%f144856,%f144857,%f144858};

	// end inline asm
	// begin inline asm
	mma.sync.aligned.m16n8k8.row.col.f32.f16.f16.f32 {%f144855,%f144856,%f144857,%f144858}, {%r1,%r2}, {%r3}, {%f144855,%f144856,%f144857,%f144858};

	// end inline asm
	// begin inline asm
	mma.sync.aligned.m16n8k8.row.col.f32.f16.f16.f32 {%f144855,%f144856,%f144857,%f144858}, {%r1,%r2}, {%r3}, {%f144855,%f144856,%f144857,%f144858};

	// end inline asm
	// begin inline asm
	mma.sync.aligned.m16n8k8.row.col.f32.f16.f16.f32 {%f144855,%f144856,%f144857,%f144858}, {%r1,%r2}, {%r3}, {%f144855,%f144856,%f144857,%f144858};

	// end inline asm
	// begin inline asm
	mma.sync.aligned.m16n8k8.row.col.f32.f16.f16.f32 {%f144855,%f144856,%f144857,%f144858}, {%r1,%r2}, {%r3}, {%f144855,%f144856,%f144857,%f144858};

	// end inline asm
	// begin inline asm
	mma.sync.aligned.m16n8k8.row.col.f32.f16.f16.f32 {%f144855,%f144856,%f144857,%f144858}, {%r1,%r2}, {%r3}, {%f144855,%f144856,%f144857,%f144858};

	// end inline asm
	// begin inline asm
	mma.sync.aligned.m16n8k8.row.col.f32.f16.f16.f32 {%f144855,%f144856,%f144857,%f144858}, {%r1,%r2}, {%r3}, {%f144855,%f144856,%f144857,%f144858};

	// end inline asm
	// begin inline asm
	mma.sync.aligned.m16n8k8.row.col.f32.f16.f16.f32 {%f144855,%f144856,%f144857,%f144858}, {%r1,%r2}, {%r3}, {%f144855,%f144856,%f144857,%f144858};

	// end inline asm
	// begin inline asm
	mma.sync.aligned.m16n8k8.row.col.f32.f16.f16.f32 {%f144855,%f144856,%f144857,%f144858}, {%r1,%r2}, {%r3}, {%f144855,%f144856,%f144857,%f144858};

	// end inline asm
	// begin inline asm
	mma.sync.aligned.m16n8k8.row.col.f32.f16.f16.f32 {%f144855,%f144856,%f144857,%f144858}, {%r1,%r2}, {%r3}, {%f144855,%f144856,%f144857,%f144858};

	// end inline asm
	// begin inline asm
	mma.sync.aligned.m16n8k8.row.col.f32.f16.f16.f32 {%f144855,%f144856,%f144857,%f144858}, {%r1,%r2}, {%r3}, {%f144855,%f144856,%f144857,%f144858};

	// end inline asm
	// begin inline asm
	mma.sync.aligned.m16n8k8.row.col.f32.f16.f16.f32 {%f144855,%f144856,%f144857,%f144858}, {%r1,%r2}, {%r3}, {%f144855,%f144856,%f144857,%f144858};

	// end inline asm
	// begin inline asm
	mma.sync.aligned.m16n8k8.row.col.f32.f16.f16.f32 {%f144855,%f144856,%f144857,%f144858}, {%r1,%r2}, {%r3}, {%f144855,%f144856,%f144857,%f144858};

	// end inline asm
	// begin inline asm
	mma.sync.aligned.m16n8k8.row.col.f32.f16.f16.f32 {%f144855,%f144856,%f144857,%f144858}, {%r1,%r2}, {%r3}, {%f144855,%f144856,%f144857,%f144858};

	// end inline asm
	// begin inline asm
	mma.sync.aligned.m16n8k8.row.col.f32.f16.f16.f32 {%f144855,%f144856,%f144857,%f144858}, {%r1,%r2}, {%r3}, {%f144855,%f144856,%f144857,%f144858};

	// end inline asm
	// begin inline asm
	mma.sync.aligned.m16n8k8.row.col.f32.f16.f16.f32 {%f144855,%f144856,%f144857,%f144858}, {%r1,%r2}, {%r3}, {%f144855,%f144856,%f144857,%f144858};

	// end inline asm
	// begin inline asm
	mma.sync.aligned.m16n8k8.row.col.f32.f16.f16.f32 {%f144855,%f144856,%f144857,%f144858}, {%r1,%r2}, {%r3}, {%f144855,%f144856,%f144857,%f144858};

	// end inline asm
	// begin inline asm
	mma.sync.aligned.m16n8k8.row.col.f32.f16.f16.f32 {%f144855,%f144856,%f144857,%f144858}, {%r1,%r2}, {%r3}, {%f144855,%f144856,%f144857,%f144858};

	// end inline asm
	// begin inline asm
	mma.sync.aligned.m16n8k8.row.col.f32.f16.f16.f32 {%f144855,%f144856,%f144857,%f144858}, {%r1,%r2}, {%r3}, {%f144855,%f144856,%f144857,%f144858};

	// end inline asm
	// begin inline asm
	mma.sync.aligned.m16n8k8.row.col.f32.f16.f16.f32 {%f144855,%f144856,%f144857,%f144858}, {%r1,%r2}, {%r3}, {%f144855,%f144856,%f144857,%f144858};

	// end inline asm
	// begin inline asm
	mma.sync.aligned.m16n8k8.row.col.f32.f16.f16.f32 {%f144855,%f144856,%f144857,%f144858}, {%r1,%r2}, {%r3}, {%f144855,%f144856,%f144857,%f144858};

	// end inline asm
	// begin inline asm
	mma.sync.aligned.m16n8k8.row.col.f32.f16.f16.f32 {%f144855,%f144856,%f144857,%f144858}, {%r1,%r2}, {%r3}, {%f144855,%f144856,%f144857,%f144858};

	// end inline asm
	// begin inline asm
	mma.sync.aligned.m16n8k8.row.col.f32.f16.f16.f32 {%f144855,%f144856,%f144857,%f144858}, {%r1,%r2}, {%r3}, {%f144855,%f144856,%f144857,%f144858};

	// end inline asm
	// begin inline asm
	mma.sync.aligned.m16n8k8.row.col.f32.f16.f16.f32 {%f144855,%f144856,%f144857,%f144858}, {%r1,%r2}, {%r3}, {%f144855,%f144856,%f144857,%f144858};

	// end inline asm
	// begin inline asm
	mma.sync.aligned.m16n8k8.row.col.f32.f16.f16.f32 {%f144855,%f144856,%f144857,%f144858}, {%r1,%r2}, {%r3}, {%f144855,%f144856,%f144857,%f144858};

	// end inline asm
	// begin inline asm
	mma.sync.aligned.m16n8k8.row.col.f32.f16.f16.f32 {%f144855,%f144856,%f144857,%f144858}, {%r1,%r2}, {%r3}, {%f144855,%f144856,%f144857,%f144858};

	// end inline asm
	// begin inline asm
	mma.sync.aligned.m16n8k8.row.col.f32.f16.f16.f32 {%f144855,%f144856,%f144857,%f144858}, {%r1,%r2}, {%r3}, {%f144855,%f144856,%f144857,%f144858};

	// end inline asm
	// begin inline asm
	mma.sync.aligned.m16n8k8.row.col.f32.f16.f16.f32 {%f144855,%f144856,%f144857,%f144858}, {%r1,%r2}, {%r3}, {%f144855,%f144856,%f144857,%f144858};

	// end inline asm
	// begin inline asm
	mma.sync.aligned.m16n8k8.row.col.f32.f16.f16.f32 {%f144855,%f144856,%f144857,%f144858}, {%r1,%r2}, {%r3}, {%f144855,%f144856,%f144857,%f144858};

	// end inline asm
	// begin inline asm
	mma.sync.aligned.m16n8k8.row.col.f32.f16.f16.f32 {%f144855,%f144856,%f144857,%f144858}, {%r1,%r2}, {%r3}, {%f144855,%f144856,%f144857,%f144858};

	// end inline asm
	// begin inline asm
	mma.sync.aligned.m16n8k8.row.col.f32.f16.f16.f32 {%f144855,%f144856,%f144857,%f144858}, {%r1,%r2}, {%r3}, {%f144855,%f144856,%f144857,%f144858};

	// end inline asm
	// begin inline asm
	mma.sync.aligned.m16n8k8.row.col.f32.f16.f16.f32 {%f144855,%f144856,%f144857,%f144858}, {%r1,%r2}, {%r3}, {%f144855,%f144856,%f144857,%f144858};

	// end inline asm
	// begin inline asm
	mma.sync.aligned.m16n8k8.row.col.f32.f16.f16.f32 {%f144855,%f144856,%f144857,%f144858}, {%r1,%r2}, {%r3}, {%f144855,%f144856,%f144857,%f144858};

	// end inline asm
	// begin inline asm
	mma.sync.aligned.m16n8k8.row.col.f32.f16.f16.f32 {%f144855,%f144856,%f144857,%f144858}, {%r1,%r2}, {%r3}, {%f144855,%f144856,%f144857,%f144858};

	// end inline asm
	// begin inline asm
	mma.sync.aligned.m16n8k8.row.col.f32.f16.f16.f32 {%f144855,%f144856,%f144857,%f144858}, {%r1,%r2}, {%r3}, {%f144855,%f144856,%f144857,%f144858};

	// end inline asm
	// begin inline asm
	mma.sync.aligned.m16n8k8.row.col.f32.f16.f16.f32 {%f144855,%f144856,%f144857,%f144858}, {%r1,%r2}, {%r3}, {%f144855,%f144856,%f144857,%f144858};

	// end inline asm
	// begin inline asm
	mma.sync.aligned.m16n8k8.row.col.f32.f16.f16.f32 {%f144855,%f144856,%f144857,%f144858}, {%r1,%r2}, {%r3}, {%f144855,%f144856,%f144857,%f144858};

	// end inline asm
	// begin inline asm
	mma.sync.aligned.m16n8k8.row.col.f32.f16.f16.f32 {%f144855,%f144856,%f144857,%f144858}, {%r1,%r2}, {%r3}, {%f144855,%f144856,%f144857,%f144858};

	// end inline asm
	// begin inline asm
	mma.sync.aligned.m16n8k8.row.col.f32.f16.f16.f32 {%f144855,%f144856,%f144857,%f144858}, {%r1,%r2}, {%r3}, {%f144855,%f144856,%f144857,%f144858};

	// end inline asm
	// begin inline asm
	mma.sync.aligned.m16n8k8.row.col.f32.f16.f16.f32 {%f144855,%f144856,%f144857,%f144858}, {%r1,%r2}, {%r3}, {%f144855,%f144856,%f144857,%f144858};

	// end inline asm
	// begin inline asm
	mma.sync.aligned.m16n8k8.row.col.f32.f16.f16.f32 {%f144855,%f144856,%f144857,%f144858}, {%r1,%r2}, {%r3}, {%f144855,%f144856,%f144857,%f144858};

	// end inline asm
	// begin inline asm
	mma.sync.aligned.m16n8k8.row.col.f32.f16.f16.f32 {%f144855,%f144856,%f144857,%f144858}, {%r1,%r2}, {%r3}, {%f144855,%f144856,%f144857,%f144858};

	// end inline asm
	// begin inline asm
	mma.sync.aligned.m16n8k8.row.col.f32.f16.f16.f32 {%f144855,%f144856,%f144857,%f144858}, {%r1,%r2}, {%r3}, {%f144855,%f144856,%f144857,%f144858};

	// end inline asm
	// begin inline asm
	mma.sync.aligned.m16n8k8.row.col.f32.f16.f16.f32 {%f144855,%f144856,%f144857,%f144858}, {%r1,%r2}, {%r3}, {%f144855,%f144856,%f144857,%f144858};

	// end inline asm
	// begin inline asm
	mma.sync.aligned.m16n8k8.row.col.f32.f16.f16.f32 {%f144855,%f144856,%f144857,%f144858}, {%r1,%r2}, {%r3}, {%f144855,%f144856,%f144857,%f144858};

	// end inline asm
	// begin inline asm
	mma.sync.aligned.m16n8k8.row.col.f32.f16.f16.f32 {%f144855,%f144856,%f144857,%f144858}, {%r1,%r2}, {%r3}, {%f144855,%f144856,%f144857,%f144858};

	// end inline asm
	// begin inline asm
	mma.sync.aligned.m16n8k8.row.col.f32.f16.f16.f32 {%f144855,%f144856,%f144857,%f144858}, {%r1,%r2}, {%r3}, {%f144855,%f144856,%f144857,%f144858};

	// end inline asm
	// begin inline asm
	mma.sync.aligned.m16n8k8.row.col.f32.f16.f16.f32 {%f144855,%f144856,%f144857,%f144858}, {%r1,%r2}, {%r3}, {%f144855,%f144856,%f144857,%f144858};

	// end inline asm
	// begin inline asm
	mma.sync.aligned.m16n8k8.row.col.f32.f16.f16.f32 {%f144855,%f144856,%f144857,%f144858}, {%r1,%r2}, {%r3}, {%f144855,%f144856,%f144857,%f144858};

	// end inline asm
	// begin inline asm
	mma.sync.aligned.m16n8k8.row.col.f32.f16.f16.f32 {%f144855,%f144856,%f144857,%f144858}, {%r1,%r2}, {%r3}, {%f144855,%f144856,%f144857,%f144858};

	// end inline asm
	// begin inline asm
	mma.sync.aligned.m16n8k8.row.col.f32.f16.f16.f32 {%f144855,%f144856,%f144857,%f144858}, {%r1,%r2}, {%r3}, {%f144855,%f144856,%f144857,%f144858};

	// end inline asm
	// begin inline asm
	mma.sync.aligned.m16n8k8.row.col.f32.f16.f16.f32 {%f144855,%f144856,%f144857,%f144858}, {%r1,%r2}, {%r3}, {%f144855,%f144856,%f144857,%f144858};

	// end inline asm
	// begin inline asm
	mma.sync.aligned.m16n8k8.row.col.f32.f16.f16.f32 {%f144855,%f144856,%f144857,%f144858}, {%r1,%r2}, {%r3}, {%f144855,%f144856,%f144857,%f144858};

	// end inline asm
	// begin inline asm
	mma.sync.aligned.m16n8k8.row.col.f32.f16.f16.f32 {%f144855,%f144856,%f144857,%f144858}, {%r1,%r2}, {%r3}, {%f144855,%f144856,%f144857,%f144858};

	// end inline asm
	// begin inline asm
	mma.sync.aligned.m16n8k8.row.col.f32.f16.f16.f32 {%f144855,%f144856,%f144857,%f144858}, {%r1,%r2}, {%r3}, {%f144855,%f144856,%f144857,%f144858};

	// end inline asm
	// begin inline asm
	mma.sync.aligned.m16n8k8.row.col.f32.f16.f16.f32 {%f144855,%f144856,%f144857,%f144858}, {%r1,%r2}, {%r3}, {%f144855,%f144856,%f144857,%f144858};

	// end inline asm
	// begin inline asm
	mma.sync.aligned.m16n8k8.row.col.f32.f16.f16.f32 {%f144855,%f144856,%f144857,%f144858}, {%r1,%r2}, {%r3}, {%f144855,%f144856,%f144857,%f144858};

	// end inline asm
	// begin inline asm
	mma.sync.aligned.m16n8k8.row.col.f32.f16.f16.f32 {%f144855,%f144856,%f144857,%f144858}, {%r1,%r2}, {%r3}, {%f144855,%f144856,%f144857,%f144858};

	// end inline asm
	// begin inline asm
	mma.sync.aligned.m16n8k8.row.col.f32.f16.f16.f32 {%f144855,%f144856,%f144857,%f144858}, {%r1,%r2}, {%r3}, {%f144855,%f144856,%f144857,%f144858};

	// end inline asm
	// begin inline asm
	mma.sync.aligned.m16n8k8.row.col.f32.f16.f16.f32 {%f144855,%f144856,%f144857,%f144858}, {%r1,%r2}, {%r3}, {%f144855,%f144856,%f144857,%f144858};

	// end inline asm
	// begin inline asm
	mma.sync.aligned.m16n8k8.row.col.f32.f16.f16.f32 {%f144855,%f144856,%f144857,%f144858}, {%r1,%r2}, {%r3}, {%f144855,%f144856,%f144857,%f144858};

	// end inline asm
	// begin inline asm
	mma.sync.aligned.m16n8k8.row.col.f32.f16.f16.f32 {%f144855,%f144856,%f144857,%f144858}, {%r1,%r2}, {%r3}, {%f144855,%f144856,%f144857,%f144858};

	// end inline asm
	// begin inline asm
	mma.sync.aligned.m16n8k8.row.col.f32.f16.f16.f32 {%f144855,%f144856,%f144857,%f144858}, {%r1,%r2}, {%r3}, {%f144855,%f144856,%f144857,%f144858};

	// end inline asm
	// begin inline asm
	mma.sync.aligned.m16n8k8.row.col.f32.f16.f16.f32 {%f144855,%f144856,%f144857,%f144858}, {%r1,%r2}, {%r3}, {%f144855,%f144856,%f144857,%f144858};

	// end inline asm
	// begin inline asm
	mma.sync.aligned.m16n8k8.row.col.f32.f16.f16.f32 {%f144855,%f144856,%f144857,%f144858}, {%r1,%r2}, {%r3}, {%f144855,%f144856,%f144857,%f144858};

	// end inline asm
	// begin inline asm
	mma.sync.aligned.m16n8k8.row.col.f32.f16.f16.f32 {%f144855,%f144856,%f144857,%f144858}, {%r1,%r2}, {%r3}, {%f144855,%f144856,%f144857,%f144858};

	// end inline asm
	// begin inline asm
	mma.sync.aligned.m16n8k8.row.col.f32.f16.f16.f32 {%f144855,%f144856,%f144857,%f144858}, {%r1,%r2}, {%r3}, {%f144855,%f144856,%f144857,%f144858};

	// end inline asm
	// begin inline asm
	mma.sync.aligned.m16n8k8.row.col.f32.f16.f16.f32 {%f144855,%f144856,%f144857,%f144858}, {%r1,%r2}, {%r3}, {%f144855,%f144856,%f144857,%f144858};

	// end inline asm
	// begin inline asm
	mma.sync.aligned.m16n8k8.row.col.f32.f16.f16.f32 {%f144855,%f144856,%f144857,%f144858}, {%r1,%r2}, {%r3}, {%f144855,%f144856,%f144857,%f144858};

	// end inline asm
	// begin inline asm
	mma.sync.aligned.m16n8k8.row.col.f32.f16.f16.f32 {%f144855,%f144856,%f144857,%f144858}, {%r1,%r2}, {%r3}, {%f144855,%f144856,%f144857,%f144858};

	// end inline asm
	// begin inline asm
	mma.sync.aligned.m16n8k8.row.col.f32.f16.f16.f32 {%f144855,%f144856,%f144857,%f144858}, {%r1,%r2}, {%r3}, {%f144855,%f144856,%f144857,%f144858};

	// end inline asm
	// begin inline asm
	mma.sync.aligned.m16n8k8.row.col.f32.f16.f16.f32 {%f144855,%f144856,%f144857,%f144858}, {%r1,%r2}, {%r3}, {%f144855,%f144856,%f144857,%f144858};

	// end inline asm
	// begin inline asm
	mma.sync.aligned.m16n8k8.row.col.f32.f16.f16.f32 {%f144855,%f144856,%f144857,%f144858}, {%r1,%r2}, {%r3}, {%f144855,%f144856,%f144857,%f144858};

	// end inline asm
	// begin inline asm
	mma.sync.aligned.m16n8k8.row.col.f32.f16.f16.f32 {%f144855,%f144856,%f144857,%f144858}, {%r1,%r2}, {%r3}, {%f144855,%f144856,%f144857,%f144858};

	// end inline asm
	// begin inline asm
	mma.sync.aligned.m16n8k8.row.col.f32.f16.f16.f32 {%f144855,%f144856,%f144857,%f144858}, {%r1,%r2}, {%r3}, {%f144855,%f144856,%f144857,%f144858};

	// end inline asm
	// begin inline asm
	mma.sync.aligned.m16n8k8.row.col.f32.f16.f16.f32 {%f144855,%f144856,%f144857,%f144858}, {%r1,%r2}, {%r3}, {%f144855,%f144856,%f144857,%f144858};

	// end inline asm
	// begin inline asm
	mma.sync.aligned.m16n8k8.row.col.f32.f16.f16.f32 {%f144855,%f144856,%f144857,%f144858}, {%r1,%r2}, {%r3}, {%f144855,%f144856,%f144857,%f144858};

	// end inline asm
	// begin inline asm
	mma.sync.aligned.m16n8k8.row.col.f32.f16.f16.f32 {%f144855,%f144856,%f144857,%f144858}, {%r1,%r2}, {%r3}, {%f144855,%f144856,%f144857,%f144858};

	// end inline asm
	// begin inline asm
	mma.sync.aligned.m16n8k8.row.col.f32.f16.f16.f32 {%f144855,%f144856,%f144857,%f144858}, {%r1,%r2}, {%r3}, {%f144855,%f144856,%f144857,%f144858};

	// end inline asm
	// begin inline asm
	mma.sync.aligned.m16n8k8.row.col.f32.f16.f16.f32 {%f144855,%f144856,%f144857,%f144858}, {%r1,%r2}, {%r3}, {%f144855,%f144856,%f144857,%f144858};

	// end inline asm
	// begin inline asm
	mma.sync.aligned.m16n8k8.row.col.f32.f16.f16.f32 {%f144855,%f144856,%f144857,%f144858}, {%r1,%r2}, {%r3}, {%f144855,%f144856,%f144857,%f144858};

	// end inline asm
	// begin inline asm
	mma.sync.aligned.m16n8k8.row.col.f32.f16.f16.f32 {%f144855,%f144856,%f144857,%f144858}, {%r1,%r2}, {%r3}, {%f144855,%f144856,%f144857,%f144858};

	// end inline asm
	// begin inline asm
	mma.sync.aligned.m16n8k8.row.col.f32.f16.f16.f32 {%f144855,%f144856,%f144857,%f144858}, {%r1,%r2}, {%r3}, {%f144855,%f144856,%f144857,%f144858};

	// end inline asm
	// begin inline asm
	mma.sync.aligned.m16n8k8.row.col.f32.f16.f16.f32 {%f144855,%f144856,%f144857,%f144858}, {%r1,%r2}, {%r3}, {%f144855,%f144856,%f144857,%f144858};

	// end inline asm
	// begin inline asm
	mma.sync.aligned.m16n8k8.row.col.f32.f16.f16.f32 {%f144855,%f144856,%f144857,%f144858}, {%r1,%r2}, {%r3}, {%f144855,%f144856,%f144857,%f144858};

	// end inline asm
	// begin inline asm
	mma.sync.aligned.m16n8k8.row.col.f32.f16.f16.f32 {%f144855,%f144856,%f144857,%f144858}, {%r1,%r2}, {%r3}, {%f144855,%f144856,%f144857,%f144858};

	// end inline asm
	// begin inline asm
	mma.sync.aligned.m16n8k8.row.col.f32.f16.f16.f32 {%f144855,%f144856,%f144857,%f144858}, {%r1,%r2}, {%r3}, {%f144855,%f144856,%f144857,%f144858};

	// end inline asm
	// begin inline asm
	mma.sync.aligned.m16n8k8.row.col.f32.f16.f16.f32 {%f144855,%f144856,%f144857,%f144858}, {%r1,%r2}, {%r3}, {%f144855,%f144856,%f144857,%f144858};

	// end inline asm
	// begin inline asm
	mma.sync.aligned.m16n8k8.row.col.f32.f16.f16.f32 {%f144855,%f144856,%f144857,%f144858}, {%r1,%r2}, {%r3}, {%f144855,%f144856,%f144857,%f144858};

	// end inline asm
	// begin inline asm
	mma.sync.aligned.m16n8k8.row.col.f32.f16.f16.f32 {%f144855,%f144856,%f144857,%f144858}, {%r1,%r2}, {%r3}, {%f144855,%f144856,%f144857,%f144858};

	// end inline asm
	// begin inline asm
	mma.sync.aligned.m16n8k8.row.col.f32.f16.f16.f32 {%f144855,%f144856,%f144857,%f144858}, {%r1,%r2}, {%r3}, {%f144855,%f144856,%f144857,%f144858};

	// end inline asm
	// begin inline asm
	mma.sync.aligned.m16n8k8.row.col.f32.f16.f16.f32 {%f144855,%f144856,%f144857,%f144858}, {%r1,%r2}, {%r3}, {%f144855,%f144856,%f144857,%f144858};

	// end inline asm
	// begin inline asm
	mma.sync.aligned.m16n8k8.row.col.f32.f16.f16.f32 {%f144855,%f144856,%f144857,%f144858}, {%r1,%r2}, {%r3}, {%f144855,%f144856,%f144857,%f144858};

	// end inline asm
	// begin inline asm
	mma.sync.aligned.m16n8k8.row.col.f32.f16.f16.f32 {%f144855,%f144856,%f144857,%f144858}, {%r1,%r2}, {%r3}, {%f144855,%f144856,%f144857,%f144858};

	// end inline asm
	// begin inline asm
	mma.sync.aligned.m16n8k8.row.col.f32.f16.f16.f32 {%f144855,%f144856,%f144857,%f144858}, {%r1,%r2}, {%r3}, {%f144855,%f144856,%f144857,%f144858};

	// end inline asm
	// begin inline asm
	mma.sync.aligned.m16n8k8.row.col.f32.f16.f16.f32 {%f144855,%f144856,%f144857,%f144858}, {%r1,%r2}, {%r3}, {%f144855,%f144856,%f144857,%f144858};

	// end inline asm
	// begin inline asm
	mma.sync.aligned.m16n8k8.row.col.f32.f16.f16.f32 {%f144855,%f144856,%f144857,%f144858}, {%r1,%r2}, {%r3}, {%f144855,%f144856,%f144857,%f144858};

	// end inline asm
	// begin inline asm
	mma.sync.aligned.m16n8k8.row.col.f32.f16.f16.f32 {%f144855,%f144856,%f144857,%f144858}, {%r1,%r2}, {%r3}, {%f144855,%f144856,%f144857,%f144858};

	// end inline asm
	// begin inline asm
	mma.sync.aligned.m16n8k8.row.col.f32.f16.f16.f32 {%f144855,%f144856,%f144857,%f144858}, {%r1,%r2}, {%r3}, {%f144855,%f144856,%f144857,%f144858};

	// end inline asm
	// begin inline asm
	mma.sync.aligned.m16n8k8.row.col.f32.f16.f16.f32 {%f144855,%f144856,%f144857,%f144858}, {%r1,%r2}, {%r3}, {%f144855,%f144856,%f144857,%f144858};

	// end inline asm
	// begin inline asm
	mma.sync.aligned.m16n8k8.row.col.f32.f16.f16.f32 {%f144855,%f144856,%f144857,%f144858}, {%r1,%r2}, {%r3}, {%f144855,%f144856,%f144857,%f144858};

	// end inline asm
	// begin inline asm
	mma.sync.aligned.m16n8k8.row.col.f32.f16.f16.f32 {%f144855,%f144856,%f144857,%f144858}, {%r1,%r2}, {%r3}, {%f144855,%f144856,%f144857,%f144858};

	// end inline asm
	// begin inline asm
	mma.sync.aligned.m16n8k8.row.col.f32.f16.f16.f32 {%f144855,%f144856,%f144857,%f144858}, {%r1,%r2}, {%r3}, {%f144855,%f144856,%f144857,%f144858};

	// end inline asm
	// begin inline asm
	mma.sync.aligned.m16n8k8.row.col.f32.f16.f16.f32 {%f144855,%f144856,%f144857,%f144858}, {%r1,%r2}, {%r3}, {%f144855,%f144856,%f144857,%f144858};

	// end inline asm
	// begin inline asm
	mma.sync.aligned.m16n8k8.row.col.f32.f16.f16.f32 {%f144855,%f144856,%f144857,%f144858}, {%r1,%r2}, {%r3}, {%f144855,%f144856,%f144857,%f144858};

	// end inline asm
	// begin inline asm
	mma.sync.aligned.m16n8k8.row.col.f32.f16.f16.f32 {%f144855,%f144856,%f144857,%f144858}, {%r1,%r2}, {%r3}, {%f144855,%f144856,%f144857,%f144858};

	// end inline asm
	// begin inline asm
	mma.sync.aligned.m16n8k8.row.col.f32.f16.f16.f32 {%f144855,%f144856,%f144857,%f144858}, {%r1,%r2}, {%r3}, {%f144855,%f144856,%f144857,%f144858};

	// end inline asm
	// begin inline asm
	mma.sync.aligned.m16n8k8.row.col.f32.f16.f16.f32 {%f144855,%f144856,%f144857,%f144858}, {%r1,%r2}, {%r3}, {%f144855,%f144856,%f144857,%f144858};

	// end inline asm
	// begin inline asm
	mma.sync.aligned.m16n8k8.row.col.f32.f16.f16.f32 {%f144855,%f144856,%f144857,%f144858}, {%r1,%r2}, {%r3}, {%f144855,%f144856,%f144857,%f144858};

	// end inline asm
	// begin inline asm
	mma.sync.aligned.m16n8k8.row.col.f32.f16.f16.f32 {%f144855,%f144856,%f144857,%f144858}, {%r1,%r2}, {%r3}, {%f144855,%f144856,%f144857,%f144858};

	// end inline asm
	// begin inline asm
	mma.sync.aligned.m16n8k8.row.col.f32.f16.f16.f32 {%f144855,%f144856,%f144857,%f144858}, {%r1,%r2}, {%r3}, {%f144855,%f144856,%f144857,%f144858};

	// end inline asm
	// begin inline asm
	mma.sync.aligned.m16n8k8.row.col.f32.f16.f16.f32 {%f144855,%f144856,%f144857,%f144858}, {%r1,%r2}, {%r3}, {%f144855,%f144856,%f144857,%f144858};

	// end inline asm
	// begin inline asm
	mma.sync.aligned.m16n8k8.row.col.f32.f16.f16.f32 {%f144855,%f144856,%f144857,%f144858}, {%r1,%r2}, {%r3}, {%f144855,%f144856,%f144857,%f144858};

	// end inline asm
	// begin inline asm
	mma.sync.aligned.m16n8k8.row.col.f32.f16.f16.f32 {%f144855,%f144856,%f144857,%f144858}, {%r1,%r2}, {%r3}, {%f144855,%f144856,%f144857,%f144858};

	// end inline asm
	// begin inline asm
	mma.sync.aligned.m16n8k8.row.col.f32.f16.f16.f32 {%f144855,%f144856,%f144857,%f144858}, {%r1,%r2}, {%r3}, {%f144855,%f144856,%f144857,%f144858};

	// end inline asm
	// begin inline asm
	mma.sync.aligned.m16n8k8.row.col.f32.f16.f16.f32 {%f144855,%f144856,%f144857,%f144858}, {%r1,%r2}, {%r3}, {%f144855,%f144856,%f144857,%f144858};

	// end inline asm
	// begin inline asm
	mma.sync.aligned.m16n8k8.row.col.f32.f16.f16.f32 {%f144855,%f144856,%f144857,%f144858}, {%r1,%r2}, {%r3}, {%f144855,%f144856,%f144857,%f144858};

	// end inline asm
	// begin inline asm
	mma.sync.aligned.m16n8k8.row.col.f32.f16.f16.f32 {%f144855,%f144856,%f144857,%f144858}, {%r1,%r2}, {%r3}, {%f144855,%f144856,%f144857,%f144858};

	// end inline asm
	// begin inline asm
	mma.sync.aligned.m16n8k8.row.col.f32.f16.f16.f32 {%f144855,%f144856,%f144857,%f144858}, {%r1,%r2}, {%r3}, {%f144855,%f144856,%f144857,%f144858};

	// end inline asm
	// begin inline asm
	mma.sync.aligned.m16n8k8.row.col.f32.f16.f16.f32 {%f144855,%f144856,%f144857,%f144858}, {%r1,%r2}, {%r3}, {%f144855,%f144856,%f144857,%f144858};

	// end inline asm
	// begin inline asm
	mma.sync.aligned.m16n8k8.row.col.f32.f16.f16.f32 {%f144855,%f144856,%f144857,%f144858}, {%r1,%r2}, {%r3}, {%f144855,%f144856,%f144857,%f144858};

	// end inline asm
	// begin inline asm
	mma.sync.aligned.m16n8k8.row.col.f32.f16.f16.f32 {%f144855,%f144856,%f144857,%f144858}, {%r1,%r2}, {%r3}, {%f144855,%f144856,%f144857,%f144858};

	// end inline asm
	// begin inline asm
	mma.sync.aligned.m16n8k8.row.col.f32.f16.f16.f32 {%f144855,%f144856,%f144857,%f144858}, {%r1,%r2}, {%r3}, {%f144855,%f144856,%f144857,%f144858};

	// end inline asm
	// begin inline asm
	mma.sync.aligned.m16n8k8.row.col.f32.f16.f16.f32 {%f144855,%f144856,%f144857,%f144858}, {%r1,%r2}, {%r3}, {%f144855,%f144856,%f144857,%f144858};

	// end inline asm
	// begin inline asm
	mma.sync.aligned.m16n8k8.row.col.f32.f16.f16.f32 {%f144855,%f144856,%f144857,%f144858}, {%r1,%r2}, {%r3}, {%f144855,%f144856,%f144857,%f144858};

	// end inline asm
	// begin inline asm
	mma.sync.aligned.m16n8k8.row.col.f32.f16.f16.f32 {%f144855,%f144856,%f144857,%f144858}, {%r1,%r2}, {%r3}, {%f144855,%f144856,%f144857,%f144858};

	// end inline asm
	// begin inline asm
	mma.sync.aligned.m16n8k8.row.col.f32.f16.f16.f32 {%f144855,%f144856,%f144857,%f144858}, {%r1,%r2}, {%r3}, {%f144855,%f144856,%f144857,%f144858};

	// end inline asm
	// begin inline asm
	mma.sync.aligned.m16n8k8.row.col.f32.f16.f16.f32 {%f144855,%f144856,%f144857,%f144858}, {%r1,%r2}, {%r3}, {%f144855,%f144856,%f144857,%f144858};

	// end inline asm
	// begin inline asm
	mma.sync.aligned.m16n8k8.row.col.f32.f16.f16.f32 {%f144855,%f144856,%f144857,%f144858}, {%r1,%r2}, {%r3}, {%f144855,%f144856,%f144857,%f144858};

	// end inline asm
	// begin inline asm
	mma.sync.aligned.m16n8k8.row.col.f32.f16.f16.f32 {%f144855,%f144856,%f144857,%f144858}, {%r1,%r2}, {%r3}, {%f144855,%f144856,%f144857,%f144858};

	// end inline asm
	// begin inline asm
	mma.sync.aligned.m16n8k8.row.col.f32.f16.f16.f32 {%f144855,%f144856,%f144857,%f144858}, {%r1,%r2}, {%r3}, {%f144855,%f144856,%f144857,%f144858};

	// end inline asm
	// begin inline asm
	mma.sync.aligned.m16n8k8.row.col.f32.f16.f16.f32 {%f144855,%f144856,%f144857,%f144858}, {%r1,%r2}, {%r3}, {%f144855,%f144856,%f144857,%f144858};

	// end inline asm
	// begin inline asm
	mma.sync.aligned.m16n8k8.row.col.f32.f16.f16.f32 {%f144855,%f144856,%f144857,%f144858}, {%r1,%r2}, {%r3}, {%f144855,%f144856,%f144857,%f144858};

	// end inline asm
	// begin inline asm
	mma.sync.aligned.m16n8k8.row.col.f32.f16.f16.f32 {%f144855,%f144856,%f144857,%f144858}, {%r1,%r2}, {%r3}, {%f144855,%f144856,%f144857,%f144858};

	// end inline asm
	// begin inline asm
	mma.sync.aligned.m16n8k8.row.col.f32.f16.f16.f32 {%f144855,%f144856,%f144857,%f144858}, {%r1,%r2}, {%r3}, {%f144855,%f144856,%f144857,%f144858};

	// end inline asm
	// begin inline asm
	mma.sync.aligned.m16n8k8.row.col.f32.f16.f16.f32 {%f144855,%f144856,%f144857,%f144858}, {%r1,%r2}, {%r3}, {%f144855,%f144856,%f144857,%f144858};

	// end inline asm
	// begin inline asm
	mma.sync.aligned.m16n8k8.row.col.f32.f16.f16.f32 {%f144855,%f144856,%f144857,%f144858}, {%r1,%r2}, {%r3}, {%f144855,%f144856,%f144857,%f144858};

	// end inline asm
	// begin inline asm
	mma.sync.aligned.m16n8k8.row.col.f32.f16.f16.f32 {%f144855,%f144856,%f144857,%f144858}, {%r1,%r2}, {%r3}, {%f144855,%f144856,%f144857,%f144858};

	// end inline asm
	// begin inline asm
	mma.sync.aligned.m16n8k8.row.col.f32.f16.f16.f32 {%f144855,%f144856,%f144857,%f144858}, {%r1,%r2}, {%r3}, {%f144855,%f144856,%f144857,%f144858};

	// end inline asm
	// begin inline asm
	mma.sync.aligned.m16n8k8.row.col.f32.f16.f16.f32 {%f144855,%f144856,%f144857,%f144858}, {%r1,%r2}, {%r3}, {%f144855,%f144856,%f144857,%f144858};

	// end inline asm
	// begin inline asm
	mma.sync.aligned.m16n8k8.row.col.f32.f16.f16.f32 {%f144855,%f144856,%f144857,%f144858}, {%r1,%r2}, {%r3}, {%f144855,%f144856,%f144857,%f144858};

	// end inline asm
	// begin inline asm
	mma.sync.aligned.m16n8k8.row.col.f32.f16.f16.f32 {%f144855,%f144856,%f144857,%f144858}, {%r1,%r2}, {%r3}, {%f144855,%f144856,%f144857,%f144858};

	// end inline asm
	// begin inline asm
	mma.sync.aligned.m16n8k8.row.col.f32.f16.f16.f32 {%f144855,%f144856,%f144857,%f144858}, {%r1,%r2}, {%r3}, {%f144855,%f144856,%f144857,%f144858};

	// end inline asm
	// begin inline asm
	mma.sync.aligned.m16n8k8.row.col.f32.f16.f16.f32 {%f144855,%f144856,%f144857,%f144858}, {%r1,%r2}, {%r3}, {%f144855,%f144856,%f144857,%f144858};

	// end inline asm
	// begin inline asm
	mma.sync.aligned.m16n8k8.row.col.f32.f16.f16.f32 {%f144855,%f144856,%f144857,%f144858}, {%r1,%r2}, {%r3}, {%f144855,%f144856,%f144857,%f144858};

	// end inline asm
	// begin inline asm
	mma.sync.aligned.m16n8k8.row.col.f32.f16.f16.f32 {%f144855,%f144856,%f144857,%f144858}, {%r1,%r2}, {%r3}, {%f144855,%f144856,%f144857,%f144858};

	// end inline asm
	// begin inline asm
	mma.sync.aligned.m16n8k8.row.col.f32.f16.f16.f32 {%f144855,%f144856,%f144857,%f144858}, {%r1,%r2}, {%r3}, {%f144855,%f144856,%f144857,%f144858};

	// end inline asm
	// begin inline asm
	mma.sync.aligned.m16n8k8.row.col.f32.f16.f16.f32 {%f144855,%f144856,%f144857,%f144858}, {%r1,%r2}, {%r3}, {%f144855,%f144856,%f144857,%f144858};

	// end inline asm
	// begin inline asm
	mma.sync.aligned.m16n8k8.row.col.f32.f16.f16.f32 {%f144855,%f144856,%f144857,%f144858}, {%r1,%r2}, {%r3}, {%f144855,%f144856,%f144857,%f144858};

	// end inline asm
	// begin inline asm
	mma.sync.aligned.m16n8k8.row.col.f32.f16.f16.f32 {%f144855,%f144856,%f144857,%f144858}, {%r1,%r2}, {%r3}, {%f144855,%f144856,%f144857,%f144858};

	// end inline asm
	// begin inline asm
	mma.sync.aligned.m16n8k8.row.col.f32.f16.f16.f32 {%f144855,%f144856,%f144857,%f144858}, {%r1,%r2}, {%r3}, {%f144855,%f144856,%f144857,%f144858};

	// end inline asm
	// begin inline asm
	mma.sync.aligned.m16n8k8.row.col.f32.f16.f16.f32 {%f144855,%f144856,%f144857,%f144858}, {%r1,%r2}, {%r3}, {%f144855,%f144856,%f144857,%f144858};

	// end inline asm
	// begin inline asm
	mma.sync.aligned.m16n8k8.row.col.f32.f16.f16.f32 {%f144855,%f144856,%f144857,%f144858}, {%r1,%r2}, {%r3}, {%f144855,%f144856,%f144857,%f144858};

	// end inline asm
	// begin inline asm
	mma.sync.aligned.m16n8k8.row.col.f32.f16.f16.f32 {%f144855,%f144856,%f144857,%f144858}, {%r1,%r2}, {%r3}, {%f144855,%f144856,%f144857,%f144858};

	// end inline asm
	// begin inline asm
	mma.sync.aligned.m16n8k8.row.col.f32.f16.f16.f32 {%f144855,%f144856,%f144857,%f144858}, {%r1,%r2}, {%r3}, {%f144855,%f144856,%f144857,%f144858};

	// end inline asm
	// begin inline asm
	mma.sync.aligned.m16n8k8.row.col.f32.f16.f16.f32 {%f144855,%f144856,%f144857,%f144858}, {%r1,%r2}, {%r3}, {%f144855,%f144856,%f144857,%f144858};

	// end inline asm
	// begin inline asm
	mma.sync.aligned.m16n8k8.row.col.f32.f16.f16.f32 {%f144855,%f144856,%f144857,%f144858}, {%r1,%r2}, {%r3}, {%f144855,%f144856,%f144857,%f144858};

	// end inline asm
	// begin inline asm
	mma.sync.aligned.m16n8k8.row.col.f32.f16.f16.f32 {%f144855,%f144856,%f144857,%f144858}, {%r1,%r2}, {%r3}, {%f144855,%f144856,%f144857,%f144858};

	// end inline asm
	// begin inline asm
	mma.sync.aligned.m16n8k8.row.col.f32.f16.f16.f32 {%f144855,%f144856,%f144857,%f144858}, {%r1,%r2}, {%r3}, {%f144855,%f144856,%f144857,%f144858};

	// end inline asm
	// begin inline asm
	mma.sync.aligned.m16n8k8.row.col.f32.f16.f16.f32 {%f144855,%f144856,%f144857,%f144858}, {%r1,%r2}, {%r3}, {%f144855,%f144856,%f144857,%f144858};

	// end inline asm
	// begin inline asm
	mma.sync.aligned.m16n8k8.row.col.f32.f16.f16.f32 {%f144855,%f144856,%f144857,%f144858}, {%r1,%r2}, {%r3}, {%f144855,%f144856,%f144857,%f144858};

	// end inline asm
	// begin inline asm
	mma.sync.aligned.m16n8k8.row.col.f32.f16.f16.f32 {%f144855,%f144856,%f144857,%f144858}, {%r1,%r2}, {%r3}, {%f144855,%f144856,%f144857,%f144858};

	// end inline asm
	// begin inline asm
	mma.sync.aligned.m16n8k8.row.col.f32.f16.f16.f32 {%f144855,%f144856,%f144857,%f144858}, {%r1,%r2}, {%r3}, {%f144855,%f144856,%f144857,%f144858};

	// end inline asm
	// begin inline asm
	mma.sync.aligned.m16n8k8.row.col.f32.f16.f16.f32 {%f144855,%f144856,%f144857,%f144858}, {%r1,%r2}, {%r3}, {%f144855,%f144856,%f144857,%f144858};

	// end inline asm
	// begin inline asm
	mma.sync.aligned.m16n8k8.row.col.f32.f16.f16.f32 {%f144855,%f144856,%f144857,%f144858}, {%r1,%r2}, {%r3}, {%f144855,%f144856,%f144857,%f144858};

	// end inline asm
	// begin inline asm
	mma.sync.aligned.m16n8k8.row.col.f32.f16.f16.f32 {%f144855,%f144856,%f144857,%f144858}, {%r1,%r2}, {%r3}, {%f144855,%f144856,%f144857,%f144858};

	// end inline asm
	// begin inline asm
	mma.sync.aligned.m16n8k8.row.col.f32.f16.f16.f32 {%f144855,%f144856,%f144857,%f144858}, {%r1,%r2}, {%r3}, {%f144855,%f144856,%f144857,%f144858};

	// end inline asm
	// begin inline asm
	mma.sync.aligned.m16n8k8.row.col.f32.f16.f16.f32 {%f144855,%f144856,%f144857,%f144858}, {%r1,%r2}, {%r3}, {%f144855,%f144856,%f144857,%f144858};

	// end inline asm
	// begin inline asm
	mma.sync.aligned.m16n8k8.row.col.f32.f16.f16.f32 {%f144855,%f144856,%f144857,%f144858}, {%r1,%r2}, {%r3}, {%f144855,%f144856,%f144857,%f144858};

	// end inline asm
	// begin inline asm
	mma.sync.aligned.m16n8k8.row.col.f32.f16.f16.f32 {%f144855,%f144856,%f144857,%f144858}, {%r1,%r2}, {%r3}, {%f144855,%f144856,%f144857,%f144858};

	// end inline asm
	// begin inline asm
	mma.sync.aligned.m16n8k8.row.col.f32.f16.f16.f32 {%f144855,%f144856,%f144857,%f144858}, {%r1,%r2}, {%r3}, {%f144855,%f144856,%f144857,%f144858};

	// end inline asm
	// begin inline asm
	mma.sync.aligned.m16n8k8.row.col.f32.f16.f16.f32 {%f144855,%f144856,%f144857,%f144858}, {%r1,%r2}, {%r3}, {%f144855,%f144856,%f144857,%f144858};

	// end inline asm
	// begin inline asm
	mma.sync.aligned.m16n8k8.row.col.f32.f16.f16.f32 {%f144855,%f144856,%f144857,%f144858}, {%r1,%r2}, {%r3}, {%f144855,%f144856,%f144857,%f144858};

	// end inline asm
	// begin inline asm
	mma.sync.aligned.m16n8k8.row.col.f32.f16.f16.f32 {%f144855,%f144856,%f144857,%f144858}, {%r1,%r2}, {%r3}, {%f144855,%f144856,%f144857,%f144858};

	// end inline asm
	// begin inline asm
	mma.sync.aligned.m16n8k8.row.col.f32.f16.f16.f32 {%f144855,%f144856,%f144857,%f144858}, {%r1,%r2}, {%r3}, {%f144855,%f144856,%f144857,%f144858};

	// end inline asm
	// begin inline asm
	mma.sync.aligned.m16n8k8.row.col.f32.f16.f16.f32 {%f144855,%f144856,%f144857,%f144858}, {%r1,%r2}, {%r3}, {%f144855,%f144856,%f144857,%f144858};

	// end inline asm
	// begin inline asm
	mma.sync.aligned.m16n8k8.row.col.f32.f16.f16.f32 {%f144855,%f144856,%f144857,%f144858}, {%r1,%r2}, {%r3}, {%f144855,%f144856,%f144857,%f144858};

	// end inline asm
	// begin inline asm
	mma.sync.aligned.m16n8k8.row.col.f32.f16.f16.f32 {%f144855,%f144856,%f144857,%f144858}, {%r1,%r2}, {%r3}, {%f144855,%f144856,%f144857,%f144858};

	// end inline asm
	// begin inline asm
	mma.sync.aligned.m16n8k8.row.col.f32.f16.f16.f32 {%f144855,%f144856,%f144857,%f144858}, {%r1,%r2}, {%r3}, {%f144855,%f144856,%f144857,%f144858};

	// end inline asm
	// begin inline asm
	mma.sync.aligned.m16n8k8.row.col.f32.f16.f16.f32 {%f144855,%f144856,%f144857,%f144858}, {%r1,%r2}, {%r3}, {%f144855,%f144856,%f144857,%f144858};

	// end inline asm
	// begin inline asm
	mma.sync.aligned.m16n8k8.row.col.f32.f16.f16.f32 {%f144855,%f144856,%f144857,%f144858}, {%r1,%r2}, {%r3}, {%f144855,%f144856,%f144857,%f144858};

	// end inline asm
	// begin inline asm
	mma.sync.aligned.m16n8k8.row.col.f32.f16.f16.f32 {%f144855,%f144856,%f144857,%f144858}, {%r1,%r2}, {%r3}, {%f144855,%f144856,%f144857,%f144858};

	// end inline asm
	// begin inline asm
	mma.sync.aligned.m16n8k8.row.col.f32.f16.f16.f32 {%f144855,%f144856,%f144857,%f144858}, {%r1,%r2}, {%r3}, {%f144855,%f144856,%f144857,%f144858};

	// end inline asm
	// begin inline asm
	mma.sync.aligned.m16n8k8.row.col.f32.f16.f16.f32 {%f144855,%f144856,%f144857,%f144858}, {%r1,%r2}, {%r3}, {%f144855,%f144856,%f144857,%f144858};

	// end inline asm
	// begin inline asm
	mma.sync.aligned.m16n8k8.row.col.f32.f16.f16.f32 {%f144855,%f144856,%f144857,%f144858}, {%r1,%r2}, {%r3}, {%f144855,%f144856,%f144857,%f144858};

	// end inline asm
	// begin inline asm
	mma.sync.aligned.m16n8k8.row.col.f32.f16.f16.f32 {%f144855,%f144856,%f144857,%f144858}, {%r1,%r2}, {%r3}, {%f144855,%f144856,%f144857,%f144858};

	// end inline asm
	// begin inline asm
	mma.sync.aligned.m16n8k8.row.col.f32.f16.f16.f32 {%f144855,%f144856,%f144857,%f144858}, {%r1,%r2}, {%r3}, {%f144855,%f144856,%f144857,%f144858};

	// end inline asm
	// begin inline asm
	mma.sync.aligned.m16n8k8.row.col.f32.f16.f16.f32 {%f144855,%f144856,%f144857,%f144858}, {%r1,%r2}, {%r3}, {%f144855,%f144856,%f144857,%f144858};

	// end inline asm
	// begin inline asm
	mma.sync.aligned.m16n8k8.row.col.f32.f16.f16.f32 {%f144855,%f144856,%f144857,%f144858}, {%r1,%r2}, {%r3}, {%f144855,%f144856,%f144857,%f144858};

	// end inline asm
	// begin inline asm
	mma.sync.aligned.m16n8k8.row.col.f32.f16.f16.f32 {%f144855,%f144856,%f144857,%f144858}, {%r1,%r2}, {%r3}, {%f144855,%f144856,%f144857,%f144858};

	// end inline asm
	// begin inline asm
	mma.sync.aligned.m16n8k8.row.col.f32.f16.f16.f32 {%f144855,%f144856,%f144857,%f144858}, {%r1,%r2}, {%r3}, {%f144855,%f144856,%f144857,%f144858};

	// end inline asm
	// begin inline asm
	mma.sync.aligned.m16n8k8.row.col.f32.f16.f16.f32 {%f144855,%f144856,%f144857,%f144858}, {%r1,%r2}, {%r3}, {%f144855,%f144856,%f144857,%f144858};

	// end inline asm
	// begin inline asm
	mma.sync.aligned.m16n8k8.row.col.f32.f16.f16.f32 {%f144855,%f144856,%f144857,%f144858}, {%r1,%r2}, {%r3}, {%f144855,%f144856,%f144857,%f144858};

	// end inline asm
	// begin inline asm
	mma.sync.aligned.m16n8k8.row.col.f32.f16.f16.f32 {%f144855,%f144856,%f144857,%f144858}, {%r1,%r2}, {%r3}, {%f144855,%f144856,%f144857,%f144858};

	// end inline asm
	// begin inline asm
	mma.sync.aligned.m16n8k8.row.col.f32.f16.f16.f32 {%f144855,%f144856,%f144857,%f144858}, {%r1,%r2}, {%r3}, {%f144855,%f144856,%f144857,%f144858};

	// end inline asm
	// begin inline asm
	mma.sync.aligned.m16n8k8.row.col.f32.f16.f16.f32 {%f144855,%f144856,%f144857,%f144858}, {%r1,%r2}, {%r3}, {%f144855,%f144856,%f144857,%f144858};

	// end inline asm
	// begin inline asm
	mma.sync.aligned.m16n8k8.row.col.f32.f16.f16.f32 {%f144855,%f144856,%f144857,%f144858}, {%r1,%r2}, {%r3}, {%f144855,%f144856,%f144857,%f144858};

	// end inline asm
	// begin inline asm
	mma.sync.aligned.m16n8k8.row.col.f32.f16.f16.f32 {%f144855,%f144856,%f144857,%f144858}, {%r1,%r2}, {%r3}, {%f144855,%f144856,%f144857,%f144858};

	// end inline asm
	// begin inline asm
	mma.sync.aligned.m16n8k8.row.col.f32.f16.f16.f32 {%f144855,%f144856,%f144857,%f144858}, {%r1,%r2}, {%r3}, {%f144855,%f144856,%f144857,%f144858};

	// end inline asm
	// begin inline asm
	mma.sync.aligned.m16n8k8.row.col.f32.f16.f16.f32 {%f144855,%f144856,%f144857,%f144858}, {%r1,%r2}, {%r3}, {%f144855,%f144856,%f144857,%f144858};

	// end inline asm
	// begin inline asm
	mma.sync.aligned.m16n8k8.row.col.f32.f16.f16.f32 {%f144855,%f144856,%f144857,%f144858}, {%r1,%r2}, {%r3}, {%f144855,%f144856,%f144857,%f144858};

	// end inline asm
	// begin inline asm
	mma.sync.aligned.m16n8k8.row.col.f32.f16.f16.f32 {%f144855,%f144856,%f144857,%f144858}, {%r1,%r2}, {%r3}, {%f144855,%f144856,%f144857,%f144858};

	// end inline asm
	// begin inline asm
	mma.sync.aligned.m16n8k8.row.col.f32.f16.f16.f32 {%f144855,%f144856,%f144857,%f144858}, {%r1,%r2}, {%r3}, {%f144855,%f144856,%f144857,%f144858};

	// end inline asm
	// begin inline asm
	mma.sync.aligned.m16n8k8.row.col.f32.f16.f16.f32 {%f144855,%f144856,%f144857,%f144858}, {%r1,%r2}, {%r3}, {%f144855,%f144856,%f144857,%f144858};

	// end inline asm
	// begin inline asm
	mma.sync.aligned.m16n8k8.row.col.f32.f16.f16.f32 {%f144855,%f144856,%f144857,%f144858}, {%r1,%r2}, {%r3}, {%f144855,%f144856,%f144857,%f144858};

	// end inline asm
	// begin inline asm
	mma.sync.aligned.m16n8k8.row.col.f32.f16.f16.f32 {%f144855,%f144856,%f144857,%f144858}, {%r1,%r2}, {%r3}, {%f144855,%f144856,%f144857,%f144858};

	// end inline asm
	// begin inline asm
	mma.sync.aligned.m16n8k8.row.col.f32.f16.f16.f32 {%f144855,%f144856,%f144857,%f144858}, {%r1,%r2}, {%r3}, {%f144855,%f144856,%f144857,%f144858};

	// end inline asm
	// begin inline asm
	mma.sync.aligned.m16n8k8.row.col.f32.f16.f16.f32 {%f144855,%f144856,%f144857,%f144858}, {%r1,%r2}, {%r3}, {%f144855,%f144856,%f144857,%f144858};

	// end inline asm
	// begin inline asm
	mma.sync.aligned.m16n8k8.row.col.f32.f16.f16.f32 {%f144855,%f144856,%f144857,%f144858}, {%r1,%r2}, {%r3}, {%f144855,%f144856,%f144857,%f144858};

	// end inline asm
	// begin inline asm
	mma.sync.aligned.m16n8k8.row.col.f32.f16.f16.f32 {%f144855,%f144856,%f144857,%f144858}, {%r1,%r2}, {%r3}, {%f144855,%f144856,%f144857,%f144858};

	// end inline asm
	// begin inline asm
	mma.sync.aligned.m16n8k8.row.col.f32.f16.f16.f32 {%f144855,%f144856,%f144857,%f144858}, {%r1,%r2}, {%r3}, {%f144855,%f144856,%f144857,%f144858};

	// end inline asm
	// begin inline asm
	mma.sync.aligned.m16n8k8.row.col.f32.f16.f16.f32 {%f144855,%f144856,%f144857,%f144858}, {%r1,%r2}, {%r3}, {%f144855,%f144856,%f144857,%f144858};

	// end inline asm
	// begin inline asm
	mma.sync.aligned.m16n8k8.row.col.f32.f16.f16.f32 {%f144855,%f144856,%f144857,%f144858}, {%r1,%r2}, {%r3}, {%f144855,%f144856,%f144857,%f144858};

	// end inline asm
	// begin inline asm
	mma.sync.aligned.m16n8k8.row.col.f32.f16.f16.f32 {%f144855,%f144856,%f144857,%f144858}, {%r1,%r2}, {%r3}, {%f144855,%f144856,%f144857,%f144858};

	// end inline asm
	// begin inline asm
	mma.sync.aligned.m16n8k8.row.col.f32.f16.f16.f32 {%f144855,%f144856,%f144857,%f144858}, {%r1,%r2}, {%r3}, {%f144855,%f144856,%f144857,%f144858};

	// end inline asm
	// begin inline asm
	mma.sync.aligned.m16n8k8.row.col.f32.f16.f16.f32 {%f144855,%f144856,%f144857,%f144858}, {%r1,%r2}, {%r3}, {%f144855,%f144856,%f144857,%f144858};

	// end inline asm
	// begin inline asm
	mma.sync.aligned.m16n8k8.row.col.f32.f16.f16.f32 {%f144855,%f144856,%f144857,%f144858}, {%r1,%r2}, {%r3}, {%f144855,%f144856,%f144857,%f144858};

	// end inline asm
	// begin inline asm
	mma.sync.aligned.m16n8k8.row.col.f32.f16.f16.f32 {%f144855,%f144856,%f144857,%f144858}, {%r1,%r2}, {%r3}, {%f144855,%f144856,%f144857,%f144858};

	// end inline asm
	// begin inline asm
	mma.sync.aligned.m16n8k8.row.col.f32.f16.f16.f32 {%f144855,%f144856,%f144857,%f144858}, {%r1,%r2}, {%r3}, {%f144855,%f144856,%f144857,%f144858};

	// end inline asm
	// begin inline asm
	mma.sync.aligned.m16n8k8.row.col.f32.f16.f16.f32 {%f144855,%f144856,%f144857,%f144858}, {%r1,%r2}, {%r3}, {%f144855,%f144856,%f144857,%f144858};

	// end inline asm
	// begin inline asm
	mma.sync.aligned.m16n8k8.row.col.f32.f16.f16.f32 {%f144855,%f144856,%f144857,%f144858}, {%r1,%r2}, {%r3}, {%f144855,%f144856,%f144857,%f144858};

	// end inline asm
	// begin inline asm
	mma.sync.aligned.m16n8k8.row.col.f32.f16.f16.f32 {%f144855,%f144856,%f144857,%f144858}, {%r1,%r2}, {%r3}, {%f144855,%f144856,%f144857,%f144858};

	// end inline asm
	// begin inline asm
	mma.sync.aligned.m16n8k8.row.col.f32.f16.f16.f32 {%f144855,%f144856,%f144857,%f144858}, {%r1,%r2}, {%r3}, {%f144855,%f144856,%f144857,%f144858};

	// end inline asm
	// begin inline asm
	mma.sync.aligned.m16n8k8.row.col.f32.f16.f16.f32 {%f144855,%f144856,%f144857,%f144858}, {%r1,%r2}, {%r3}, {%f144855,%f144856,%f144857,%f144858};

	// end inline asm
	// begin inline asm
	mma.sync.aligned.m16n8k8.row.col.f32.f16.f16.f32 {%f144855,%f144856,%f144857,%f144858}, {%r1,%r2}, {%r3}, {%f144855,%f144856,%f144857,%f144858};

	// end inline asm
	// begin inline asm
	mma.sync.aligned.m16n8k8.row.col.f32.f16.f16.f32 {%f144855,%f144856,%f144857,%f144858}, {%r1,%r2}, {%r3}, {%f144855,%f144856,%f144857,%f144858};

	// end inline asm
	// begin inline asm
	mma.sync.aligned.m16n8k8.row.col.f32.f16.f16.f32 {%f144855,%f144856,%f144857,%f144858}, {%r1,%r2}, {%r3}, {%f144855,%f144856,%f144857,%f144858};

	// end inline asm
	// begin inline asm
	mma.sync.aligned.m16n8k8.row.col.f32.f16.f16.f32 {%f144855,%f144856,%f144857,%f144858}, {%r1,%r2}, {%r3}, {%f144855,%f144856,%f144857,%f144858};

	// end inline asm
	// begin inline asm
	mma.sync.aligned.m16n8k8.row.col.f32.f16.f16.f32 {%f144855,%f144856,%f144857,%f144858}, {%r1,%r2}, {%r3}, {%f144855,%f144856,%f144857,%f144858};

	// end inline asm
	// begin inline asm
	mma.sync.aligned.m16n8k8.row.col.f32.f16.f16.f32 {%f144855,%f144856,%f144857,%f144858}, {%r1,%r2}, {%r3}, {%f144855,%f144856,%f144857,%f144858};

	// end inline asm
	// begin inline asm
	mma.sync.aligned.m16n8k8.row.col.f32.f16.f16.f32 {%f144855,%f144856,%f144857,%f144858}, {%r1,%r2}, {%r3}, {%f144855,%f144856,%f144857,%f144858};

	// end inline asm
	// begin inline asm
	mma.sync.aligned.m16n8k8.row.col.f32.f16.f16.f32 {%f144855,%f144856,%f144857,%f144858}, {%r1,%r2}, {%r3}, {%f144855,%f144856,%f144857,%f144858};

	// end inline asm
	// begin inline asm
	mma.sync.aligned.m16n8k8.row.col.f32.f16.f16.f32 {%f144855,%f144856,%f144857,%f144858}, {%r1,%r2}, {%r3}, {%f144855,%f144856,%f144857,%f144858};

	// end inline asm
	// begin inline asm
	mma.sync.aligned.m16n8k8.row.col.f32.f16.f16.f32 {%f144855,%f144856,%f144857,%f144858}, {%r1,%r2}, {%r3}, {%f144855,%f144856,%f144857,%f144858};

	// end inline asm
	// begin inline asm
	mma.sync.aligned.m16n8k8.row.col.f32.f16.f16.f32 {%f144855,%f144856,%f144857,%f144858}, {%r1,%r2}, {%r3}, {%f144855,%f144856,%f144857,%f144858};

	// end inline asm
	// begin inline asm
	mma.sync.aligned.m16n8k8.row.col.f32.f16.f16.f32 {%f144855,%f144856,%f144857,%f144858}, {%r1,%r2}, {%r3}, {%f144855,%f144856,%f144857,%f144858};

	// end inline asm
	// begin inline asm
	mma.sync.aligned.m16n8k8.row.col.f32.f16.f16.f32 {%f144855,%f144856,%f144857,%f144858}, {%r1,%r2}, {%r3}, {%f144855,%f144856,%f144857,%f144858};

	// end inline asm
	// begin inline asm
	mma.sync.aligned.m16n8k8.row.col.f32.f16.f16.f32 {%f144855,%f144856,%f144857,%f144858}, {%r1,%r2}, {%r3}, {%f144855,%f144856,%f144857,%f144858};

	// end inline asm
	// begin inline asm
	mma.sync.aligned.m16n8k8.row.col.f32.f16.f16.f32 {%f144855,%f144856,%f144857,%f144858}, {%r1,%r2}, {%r3}, {%f144855,%f144856,%f144857,%f144858};

	// end inline asm
	// begin inline asm
	mma.sync.aligned.m16n8k8.row.col.f32.f16.f16.f32 {%f144855,%f144856,%f144857,%f144858}, {%r1,%r2}, {%r3}, {%f144855,%f144856,%f144857,%f144858};

	// end inline asm
	// begin inline asm
	mma.sync.aligned.m16n8k8.row.col.f32.f16.f16.f32 {%f144855,%f144856,%f144857,%f144858}, {%r1,%r2}, {%r3}, {%f144855,%f144856,%f144857,%f144858};

	// end inline asm
	// begin inline asm
	mma.sync.aligned.m16n8k8.row.col.f32.f16.f16.f32 {%f144855,%f144856,%f144857,%f144858}, {%r1,%r2}, {%r3}, {%f144855,%f144856,%f144857,%f144858};

	// end inline asm
	// begin inline asm
	mma.sync.aligned.m16n8k8.row.col.f32.f16.f16.f32 {%f144855,%f144856,%f144857,%f144858}, {%r1,%r2}, {%r3}, {%f144855,%f144856,%f144857,%f144858};

	// end inline asm
	// begin inline asm
	mma.sync.aligned.m16n8k8.row.col.f32.f16.f16.f32 {%f144855,%f144856,%f144857,%f144858}, {%r1,%r2}, {%r3}, {%f144855,%f144856,%f144857,%f144858};

	// end inline asm
	// begin inline asm
	mma.sync.aligned.m16n8k8.row.col.f32.f16.f16.f32 {%f144855,%f144856,%f144857,%f144858}, {%r1,%r2}, {%r3}, {%f144855,%f144856,%f144857,%f144858};

	// end inline asm
	// begin inline asm
	mma.sync.aligned.m16n8k8.row.col.f32.f16.f16.f32 {%f144855,%f144856,%f144857,%f144858}, {%r1,%r2}, {%r3}, {%f144855,%f144856,%f144857,%f144858};

	// end inline asm
	// begin inline asm
	mma.sync.aligned.m16n8k8.row.col.f32.f16.f16.f32 {%f144855,%f144856,%f144857,%f144858}, {%r1,%r2}, {%r3}, {%f144855,%f144856,%f144857,%f144858};

	// end inline asm
	// begin inline asm
	mma.sync.aligned.m16n8k8.row.col.f32.f16.f16.f32 {%f144855,%f144856,%f144857,%f144858}, {%r1,%r2}, {%r3}, {%f144855,%f144856,%f144857,%f144858};

	// end inline asm
	// begin inline asm
	mma.sync.aligned.m16n8k8.row.col.f32.f16.f16.f32 {%f144855,%f144856,%f144857,%f144858}, {%r1,%r2}, {%r3}, {%f144855,%f144856,%f144857,%f144858};

	// end inline asm
	// begin inline asm
	mma.sync.aligned.m16n8k8.row.col.f32.f16.f16.f32 {%f144855,%f144856,%f144857,%f144858}, {%r1,%r2}, {%r3}, {%f144855,%f144856,%f144857,%f144858};

	// end inline asm
	// begin inline asm
	mma.sync.aligned.m16n8k8.row.col.f32.f16.f16.f32 {%f144855,%f144856,%f144857,%f144858}, {%r1,%r2}, {%r3}, {%f144855,%f144856,%f144857,%f144858};

	// end inline asm
	// begin inline asm
	mma.sync.aligned.m16n8k8.row.col.f32.f16.f16.f32 {%f144855,%f144856,%f144857,%f144858}, {%r1,%r2}, {%r3}, {%f144855,%f144856,%f144857,%f144858};

	// end inline asm
	// begin inline asm
	mma.sync.aligned.m16n8k8.row.col.f32.f16.f16.f32 {%f144855,%f144856,%f144857,%f144858}, {%r1,%r2}, {%r3}, {%f144855,%f144856,%f144857,%f144858};

	// end inline asm
	// begin inline asm
	mma.sync.aligned.m16n8k8.row.col.f32.f16.f16.f32 {%f144855,%f144856,%f144857,%f144858}, {%r1,%r2}, {%r3}, {%f144855,%f144856,%f144857,%f144858};

	// end inline asm
	// begin inline asm
	mma.sync.aligned.m16n8k8.row.col.f32.f16.f16.f32 {%f144855,%f144856,%f144857,%f144858}, {%r1,%r2}, {%r3}, {%f144855,%f144856,%f144857,%f144858};

	// end inline asm
	// begin inline asm
	mma.sync.aligned.m16n8k8.row.col.f32.f16.f16.f32 {%f144855,%f144856,%f144857,%f144858}, {%r1,%r2}, {%r3}, {%f144855,%f144856,%f144857,%f144858};

	// end inline asm
	// begin inline asm
	mma.sync.aligned.m16n8k8.row.col.f32.f16.f16.f32 {%f144855,%f144856,%f144857,%f144858}, {%r1,%r2}, {%r3}, {%f144855,%f144856,%f144857,%f144858};

	// end inline asm
	// begin inline asm
	mma.sync.aligned.m16n8k8.row.col.f32.f16.f16.f32 {%f144855,%f144856,%f144857,%f144858}, {%r1,%r2}, {%r3}, {%f144855,%f144856,%f144857,%f144858};

	// end inline asm
	// begin inline asm
	mma.sync.aligned.m16n8k8.row.col.f32.f16.f16.f32 {%f144855,%f144856,%f144857,%f144858}, {%r1,%r2}, {%r3}, {%f144855,%f144856,%f144857,%f144858};

	// end inline asm
	// begin inline asm
	mma.sync.aligned.m16n8k8.row.col.f32.f16.f16.f32 {%f144855,%f144856,%f144857,%f144858}, {%r1,%r2}, {%r3}, {%f144855,%f144856,%f144857,%f144858};

	// end inline asm
	// begin inline asm
	mma.sync.aligned.m16n8k8.row.col.f32.f16.f16.f32 {%f144855,%f144856,%f144857,%f144858}, {%r1,%r2}, {%r3}, {%f144855,%f144856,%f144857,%f144858};

	// end inline asm
	// begin inline asm
	mma.sync.aligned.m16n8k8.row.col.f32.f16.f16.f32 {%f144855,%f144856,%f144857,%f144858}, {%r1,%r2}, {%r3}, {%f144855,%f144856,%f144857,%f144858};

	// end inline asm
	// begin inline asm
	mma.sync.aligned.m16n8k8.row.col.f32.f16.f16.f32 {%f144855,%f144856,%f144857,%f144858}, {%r1,%r2}, {%r3}, {%f144855,%f144856,%f144857,%f144858};

	// end inline asm
	// begin inline asm
	mma.sync.aligned.m16n8k8.row.col.f32.f16.f16.f32 {%f144855,%f144856,%f144857,%f144858}, {%r1,%r2}, {%r3}, {%f144855,%f144856,%f144857,%f144858};

	// end inline asm
	// begin inline asm
	mma.sync.aligned.m16n8k8.row.col.f32.f16.f16.f32 {%f144855,%f144856,%f144857,%f144858}, {%r1,%r2}, {%r3}, {%f144855,%f144856,%f144857,%f144858};

	// end inline asm
	// begin inline asm
	mma.sync.aligned.m16n8k8.row.col.f32.f16.f16.f32 {%f144855,%f144856,%f144857,%f144858}, {%r1,%r2}, {%r3}, {%f144855,%f144856,%f144857,%f144858};

	// end inline asm
	// begin inline asm
	mma.sync.aligned.m16n8k8.row.col.f32.f16.f16.f32 {%f144855,%f144856,%f144857,%f144858}, {%r1,%r2}, {%r3}, {%f144855,%f144856,%f144857,%f144858};

	// end inline asm
	// begin inline asm
	mma.sync.aligned.m16n8k8.row.col.f32.f16.f16.f32 {%f144855,%f144856,%f144857,%f144858}, {%r1,%r2}, {%r3}, {%f144855,%f144856,%f144857,%f144858};

	// end inline asm
	// begin inline asm
	mma.sync.aligned.m16n8k8.row.col.f32.f16.f16.f32 {%f144855,%f144856,%f144857,%f144858}, {%r1,%r2}, {%r3}, {%f144855,%f144856,%f144857,%f144858};

	// end inline asm
	// begin inline asm
	mma.sync.aligned.m16n8k8.row.col.f32.f16.f16.f32 {%f144855,%f144856,%f144857,%f144858}, {%r1,%r2}, {%r3}, {%f144855,%f144856,%f144857,%f144858};

	// end inline asm
	// begin inline asm
	mma.sync.aligned.m16n8k8.row.col.f32.f16.f16.f32 {%f144855,%f144856,%f144857,%f144858}, {%r1,%r2}, {%r3}, {%f144855,%f144856,%f144857,%f144858};

	// end inline asm
	// begin inline asm
	mma.sync.aligned.m16n8k8.row.col.f32.f16.f16.f32 {%f144855,%f144856,%f144857,%f144858}, {%r1,%r2}, {%r3}, {%f144855,%f144856,%f144857,%f144858};

	// end inline asm
	// begin inline asm
	mma.sync.aligned.m16n8k8.row.col.f32.f16.f16.f32 {%f144855,%f144856,%f144857,%f144858}, {%r1,%r2}, {%r3}, {%f144855,%f144856,%f144857,%f144858};

	// end inline asm
	// begin inline asm
	mma.sync.aligned.m16n8k8.row.col.f32.f16.f16.f32 {%f144855,%f144856,%f144857,%f144858}, {%r1,%r2}, {%r3}, {%f144855,%f144856,%f144857,%f144858};

	// end inline asm
	// begin inline asm
	mma.sync.aligned.m16n8k8.row.col.f32.f16.f16.f32 {%f144855,%f144856,%f144857,%f144858}, {%r1,%r2}, {%r3}, {%f144855,%f144856,%f144857,%f144858};

	// end inline asm
	// begin inline asm
	mma.sync.aligned.m16n8k8.row.col.f32.f16.f16.f32 {%f144855,%f144856,%f144857,%f144858}, {%r1,%r2}, {%r3}, {%f144855,%f144856,%f144857,%f144858};

	// end inline asm
	// begin inline asm
	mma.sync.aligned.m16n8k8.row.col.f32.f16.f16.f32 {%f144855,%f144856,%f144857,%f144858}, {%r1,%r2}, {%r3}, {%f144855,%f144856,%f144857,%f144858};

	// end inline asm
	// begin inline asm
	mma.sync.aligned.m16n8k8.row.col.f32.f16.f16.f32 {%f144855,%f144856,%f144857,%f144858}, {%r1,%r2}, {%r3}, {%f144855,%f144856,%f144857,%f144858};

	// end inline asm
	// begin inline asm
	mma.sync.aligned.m16n8k8.row.col.f32.f16.f16.f32 {%f144855,%f144856,%f144857,%f144858}, {%r1,%r2}, {%r3}, {%f144855,%f144856,%f144857,%f144858};

	// end inline asm
	// begin inline asm
	mma.sync.aligned.m16n8k8.row.col.f32.f16.f16.f32 {%f144855,%f144856,%f144857,%f144858}, {%r1,%r2}, {%r3}, {%f144855,%f144856,%f144857,%f144858};

	// end inline asm
	// begin inline asm
	mma.sync.aligned.m16n8k8.row.col.f32.f16.f16.f32 {%f144855,%f144856,%f144857,%f144858}, {%r1,%r2}, {%r3}, {%f144855,%f144856,%f144857,%f144858};

	// end inline asm
	// begin inline asm
	mma.sync.aligned.m16n8k8.row.col.f32.f16.f16.f32 {%f144855,%f144856,%f144857,%f144858}, {%r1,%r2}, {%r3}, {%f144855,%f144856,%f144857,%f144858};

	// end inline asm
	// begin inline asm
	mma.sync.aligned.m16n8k8.row.col.f32.f16.f16.f32 {%f144855,%f144856,%f144857,%f144858}, {%r1,%r2}, {%r3}, {%f144855,%f144856,%f144857,%f144858};

	// end inline asm
	// begin inline asm
	mma.sync.aligned.m16n8k8.row.col.f32.f16.f16.f32 {%f144855,%f144856,%f144857,%f144858}, {%r1,%r2}, {%r3}, {%f144855,%f144856,%f144857,%f144858};

	// end inline asm
	// begin inline asm
	mma.sync.aligned.m16n8k8.row.col.f32.f16.f16.f32 {%f144855,%f144856,%f144857,%f144858}, {%r1,%r2}, {%r3}, {%f144855,%f144856,%f144857,%f144858};

	// end inline asm
	// begin inline asm
	mma.sync.aligned.m16n8k8.row.col.f32.f16.f16.f32 {%f144855,%f144856,%f144857,%f144858}, {%r1,%r2}, {%r3}, {%f144855,%f144856,%f144857,%f144858};

	// end inline asm
	// begin inline asm
	mma.sync.aligned.m16n8k8.row.col.f32.f16.f16.f32 {%f144855,%f144856,%f144857,%f144858}, {%r1,%r2}, {%r3}, {%f144855,%f144856,%f144857,%f144858};

	// end inline asm
	// begin inline asm
	mma.sync.aligned.m16n8k8.row.col.f32.f16.f16.f32 {%f144855,%f144856,%f144857,%f144858}, {%r1,%r2}, {%r3}, {%f144855,%f144856,%f144857,%f144858};

	// end inline asm
	// begin inline asm
	mma.sync.aligned.m16n8k8.row.col.f32.f16.f16.f32 {%f144855,%f144856,%f144857,%f144858}, {%r1,%r2}, {%r3}, {%f144855,%f144856,%f144857,%f144858};

	// end inline asm
	// begin inline asm
	mma.sync.aligned.m16n8k8.row.col.f32.f16.f16.f32 {%f144855,%f144856,%f144857,%f144858}, {%r1,%r2}, {%r3}, {%f144855,%f144856,%f144857,%f144858};

	// end inline asm
	// begin inline asm
	mma.sync.aligned.m16n8k8.row.col.f32.f16.f16.f32 {%f144855,%f144856,%f144857,%f144858}, {%r1,%r2}, {%r3}, {%f144855,%f144856,%f144857,%f144858};

	// end inline asm
	// begin inline asm
	mma.sync.aligned.m16n8k8.row.col.f32.f16.f16.f32 {%f144855,%f144856,%f144857,%f144858}, {%r1,%r2}, {%r3}, {%f144855,%f144856,%f144857,%f144858};

	// end inline asm
	// begin inline asm
	mma.sync.aligned.m16n8k8.row.col.f32.f16.f16.f32 {%f144855,%f144856,%f144857,%f144858}, {%r1,%r2}, {%r3}, {%f144855,%f144856,%f144857,%f144858};

	// end inline asm
	// begin inline asm
	mma.sync.aligned.m16n8k8.row.col.f32.f16.f16.f32 {%f144855,%f144856,%f144857,%f144858}, {%r1,%r2}, {%r3}, {%f144855,%f144856,%f144857,%f144858};

	// end inline asm
	// begin inline asm
	mma.sync.aligned.m16n8k8.row.col.f32.f16.f16.f32 {%f144855,%f144856,%f144857,%f144858}, {%r1,%r2}, {%r3}, {%f144855,%f144856,%f144857,%f144858};

	// end inline asm
	// begin inline asm
	mma.sync.aligned.m16n8k8.row.col.f32.f16.f16.f32 {%f144855,%f144856,%f144857,%f144858}, {%r1,%r2}, {%r3}, {%f144855,%f144856,%f144857,%f144858};

	// end inline asm
	// begin inline asm
	mma.sync.aligned.m16n8k8.row.col.f32.f16.f16.f32 {%f144855,%f144856,%f144857,%f144858}, {%r1,%r2}, {%r3}, {%f144855,%f144856,%f144857,%f144858};

	// end inline asm
	// begin inline asm
	mma.sync.aligned.m16n8k8.row.col.f32.f16.f16.f32 {%f144855,%f144856,%f144857,%f144858}, {%r1,%r2}, {%r3}, {%f144855,%f144856,%f144857,%f144858};

	// end inline asm
	// begin inline asm
	mma.sync.aligned.m16n8k8.row.col.f32.f16.f16.f32 {%f144855,%f144856,%f144857,%f144858}, {%r1,%r2}, {%r3}, {%f144855,%f144856,%f144857,%f144858};

	// end inline asm
	// begin inline asm
	mma.sync.aligned.m16n8k8.row.col.f32.f16.f16.f32 {%f144855,%f144856,%f144857,%f144858}, {%r1,%r2}, {%r3}, {%f144855,%f144856,%f144857,%f144858};

	// end inline asm
	// begin inline asm
	mma.sync.aligned.m16n8k8.row.col.f32.f16.f16.f32 {%f144855,%f144856,%f144857,%f144858}, {%r1,%r2}, {%r3}, {%f144855,%f144856,%f144857,%f144858};

	// end inline asm
	// begin inline asm
	mma.sync.aligned.m16n8k8.row.col.f32.f16.f16.f32 {%f144855,%f144856,%f144857,%f144858}, {%r1,%r2}, {%r3}, {%f144855,%f144856,%f144857,%f144858};

	// end inline asm
	// begin inline asm
	mma.sync.aligned.m16n8k8.row.col.f32.f16.f16.f32 {%f144855,%f144856,%f144857,%f144858}, {%r1,%r2}, {%r3}, {%f144855,%f144856,%f144857,%f144858};

	// end inline asm
	// begin inline asm
	mma.sync.aligned.m16n8k8.row.col.f32.f16.f16.f32 {%f144855,%f144856,%f144857,%f144858}, {%r1,%r2}, {%r3}, {%f144855,%f144856,%f144857,%f144858};

	// end inline asm
	// begin inline asm
	mma.sync.aligned.m16n8k8.row.col.f32.f16.f16.f32 {%f144855,%f144856,%f144857,%f144858}, {%r1,%r2}, {%r3}, {%f144855,%f144856,%f144857,%f144858};

	// end inline asm
	// begin inline asm
	mma.sync.aligned.m16n8k8.row.col.f32.f16.f16.f32 {%f144855,%f144856,%f144857,%f144858}, {%r1,%r2}, {%r3}, {%f144855,%f144856,%f144857,%f144858};

	// end inline asm
	// begin inline asm
	mma.sync.aligned.m16n8k8.row.col.f32.f16.f16.f32 {%f144855,%f144856,%f144857,%f144858}, {%r1,%r2}, {%r3}, {%f144855,%f144856,%f144857,%f144858};

	// end inline asm
	// begin inline asm
	mma.sync.aligned.m16n8k8.row.col.f32.f16.f16.f32 {%f144855,%f144856,%f144857,%f144858}, {%r1,%r2}, {%r3}, {%f144855,%f144856,%f144857,%f144858};

	// end inline asm
	// begin inline asm
	mma.sync.aligned.m16n8k8.row.col.f32.f16.f16.f32 {%f144855,%f144856,%f144857,%f144858}, {%r1,%r2}, {%r3}, {%f144855,%f144856,%f144857,%f144858};

	// end inline asm
	// begin inline asm
	mma.sync.aligned.m16n8k8.row.col.f32.f16.f16.f32 {%f144855,%f144856,%f144857,%f144858}, {%r1,%r2}, {%r3}, {%f144855,%f144856,%f144857,%f144858};

	// end inline asm
	// begin inline asm
	mma.sync.aligned.m16n8k8.row.col.f32.f16.f16.f32 {%f144855,%f144856,%f144857,%f144858}, {%r1,%r2}, {%r3}, {%f144855,%f144856,%f144857,%f144858};

	// end inline asm
	// begin inline asm
	mma.sync.aligned.m16n8k8.row.col.f32.f16.f16.f32 {%f144855,%f144856,%f144857,%f144858}, {%r1,%r2}, {%r3}, {%f144855,%f144856,%f144857,%f144858};

	// end inline asm
	// begin inline asm
	mma.sync.aligned.m16n8k8.row.col.f32.f16.f16.f32 {%f144855,%f144856,%f144857,%f144858}, {%r1,%r2}, {%r3}, {%f144855,%f144856,%f144857,%f144858};

	// end inline asm
	// begin inline asm
	mma.sync.aligned.m16n8k8.row.col.f32.f16.f16.f32 {%f144855,%f144856,%f144857,%f144858}, {%r1,%r2}, {%r3}, {%f144855,%f144856,%f144857,%f144858};

	// end inline asm
	// begin inline asm
	mma.sync.aligned.m16n8k8.row.col.f32.f16.f16.f32 {%f144855,%f144856,%f144857,%f144858}, {%r1,%r2}, {%r3}, {%f144855,%f144856,%f144857,%f144858};

	// end inline asm
	// begin inline asm
	mma.sync.aligned.m16n8k8.row.col.f32.f16.f16.f32 {%f144855,%f144856,%f144857,%f144858}, {%r1,%r2}, {%r3}, {%f144855,%f144856,%f144857,%f144858};

	// end inline asm
	// begin inline asm
	mma.sync.aligned.m16n8k8.row.col.f32.f16.f16.f32 {%f144855,%f144856,%f144857,%f144858}, {%r1,%r2}, {%r3}, {%f144855,%f144856,%f144857,%f144858};

	// end inline asm
	// begin inline asm
	mma.sync.aligned.m16n8k8.row.col.f32.f16.f16.f32 {%f144855,%f144856,%f144857,%f144858}, {%r1,%r2}, {%r3}, {%f144855,%f144856,%f144857,%f144858};

	// end inline asm
	// begin inline asm
	mma.sync.aligned.m16n8k8.row.col.f32.f16.f16.f32 {%f144855,%f144856,%f144857,%f144858}, {%r1,%r2}, {%r3}, {%f144855,%f144856,%f144857,%f144858};

	// end inline asm
	// begin inline asm
	mma.sync.aligned.m16n8k8.row.col.f32.f16.f16.f32 {%f144855,%f144856,%f144857,%f144858}, {%r1,%r2}, {%r3}, {%f144855,%f144856,%f144857,%f144858};

	// end inline asm
	// begin inline asm
	mma.sync.aligned.m16n8k8.row.col.f32.f16.f16.f32 {%f144855,%f144856,%f144857,%f144858}, {%r1,%r2}, {%r3}, {%f144855,%f144856,%f144857,%f144858};

	// end inline asm
	// begin inline asm
	mma.sync.aligned.m16n8k8.row.col.f32.f16.f16.f32 {%f144855,%f144856,%f144857,%f144858}, {%r1,%r2}, {%r3}, {%f144855,%f144856,%f144857,%f144858};

	// end inline asm
	// begin inline asm
	mma.sync.aligned.m16n8k8.row.col.f32.f16.f16.f32 {%f144855,%f144856,%f144857,%f144858}, {%r1,%r2}, {%r3}, {%f144855,%f144856,%f144857,%f144858};

	// end inline asm
	// begin inline asm
	mma.sync.aligned.m16n8k8.row.col.f32.f16.f16.f32 {%f144855,%f144856,%f144857,%f144858}, {%r1,%r2}, {%r3}, {%f144855,%f144856,%f144857,%f144858};

	// end inline asm
	// begin inline asm
	mma.sync.aligned.m16n8k8.row.col.f32.f16.f16.f32 {%f144855,%f144856,%f144857,%f144858}, {%r1,%r2}, {%r3}, {%f144855,%f144856,%f144857,%f144858};

	// end inline asm
	// begin inline asm
	mma.sync.aligned.m16n8k8.row.col.f32.f16.f16.f32 {%f144855,%f144856,%f144857,%f144858}, {%r1,%r2}, {%r3}, {%f144855,%f144856,%f144857,%f144858};

	// end inline asm
	// begin inline asm
	mma.sync.aligned.m16n8k8.row.col.f32.f16.f16.f32 {%f144855,%f144856,%f144857,%f144858}, {%r1,%r2}, {%r3}, {%f144855,%f144856,%f144857,%f144858};

	// end inline asm
	// begin inline asm
	mma.sync.aligned.m16n8k8.row.col.f32.f16.f16.f32 {%f144855,%f144856,%f144857,%f144858}, {%r1,%r2}, {%r3}, {%f144855,%f144856,%f144857,%f144858};

	// end inline asm
	// begin inline asm
	mma.sync.aligned.m16n8k8.row.col.f32.f16.f16.f32 {%f144855,%f144856,%f144857,%f144858}, {%r1,%r2}, {%r3}, {%f144855,%f144856,%f144857,%f144858};

	// end inline asm
	// begin inline asm
	mma.sync.aligned.m16n8k8.row.col.f32.f16.f16.f32 {%f144855,%f144856,%f144857,%f144858}, {%r1,%r2}, {%r3}, {%f144855,%f144856,%f144857,%f144858};

	// end inline asm
	// begin inline asm
	mma.sync.aligned.m16n8k8.row.col.f32.f16.f16.f32 {%f144855,%f144856,%f144857,%f144858}, {%r1,%r2}, {%r3}, {%f144855,%f144856,%f144857,%f144858};

	// end inline asm
	mov.f32 	%f147695, %f144855;
	mov.f32 	%f147697, %f144857;
	mov.f32 	%f147696, %f144856;
	mov.f32 	%f147698, %f144858;
	// begin inline asm
	mma.sync.aligned.m16n8k8.row.col.f32.f16.f16.f32 {%f147695,%f147696,%f147697,%f147698}, {%r1,%r2}, {%r3}, {%f147695,%f147696,%f147697,%f147698};

	// end inline asm
	// begin inline asm
	mma.sync.aligned.m16n8k8.row.col.f32.f16.f16.f32 {%f147695,%f147696,%f147697,%f147698}, {%r1,%r2}, {%r3}, {%f147695,%f147696,%f147697,%f147698};

	// end inline asm
	// begin inline asm
	mma.sync.aligned.m16n8k8.row.col.f32.f16.f16.f32 {%f147695,%f147696,%f147697,%f147698}, {%r1,%r2}, {%r3}, {%f147695,%f147696,%f147697,%f147698};

	// end inline asm
	// begin inline asm
	mma.sync.aligned.m16n8k8.row.col.f32.f16.f16.f32 {%f147695,%f147696,%f147697,%f147698}, {%r1,%r2}, {%r3}, {%f147695,%f147696,%f147697,%f147698};

	// end inline asm
	// begin inline asm
	mma.sync.aligned.m16n8k8.row.col.f32.f16.f16.f32 {%f147695,%f147696,%f147697,%f147698}, {%r1,%r2}, {%r3}, {%f147695,%f147696,%f147697,%f147698};

	// end inline asm
	// begin inline asm
	mma.sync.aligned.m16n8k8.row.col.f32.f16.f16.f32 {%f147695,%f147696,%f147697,%f147698}, {%r1,%r2}, {%r3}, {%f147695,%f147696,%f147697,%f147698};

	// end inline asm
	// begin inline asm
	mma.sync.aligned.m16n8k8.row.col.f32.f16.f16.f32 {%f147695,%f147696,%f147697,%f147698}, {%r1,%r2}, {%r3}, {%f147695,%f147696,%f147697,%f147698};

	// end inline asm
	// begin inline asm
	mma.sync.aligned.m16n8k8.row.col.f32.f16.f16.f32 {%f147695,%f147696,%f147697,%f147698}, {%r1,%r2}, {%r3}, {%f147695,%f147696,%f147697,%f147698};

	// end inline asm
	// begin inline asm
	mma.sync.aligned.m16n8k8.row.col.f32.f16.f16.f32 {%f147695,%f147696,%f147697,%f147698}, {%r1,%r2}, {%r3}, {%f147695,%f147696,%f147697,%f147698};

	// end inline asm
	// begin inline asm
	mma.sync.aligned.m16n8k8.row.col.f32.f16.f16.f32 {%f147695,%f147696,%f147697,%f147698}, {%r1,%r2}, {%r3}, {%f147695,%f147696,%f147697,%f147698};

	// end inline asm
	// begin inline asm
	mma.sync.aligned.m16n8k8.row.col.f32.f16.f16.f32 {%f147695,%f147696,%f147697,%f147698}, {%r1,%r2}, {%r3}, {%f147695,%f147696,%f147697,%f147698};

	// end inline asm
	// begin inline asm
	mma.sync.aligned.m16n8k8.row.col.f32.f16.f16.f32 {%f147695,%f147696,%f147697,%f147698}, {%r1,%r2}, {%r3}, {%f147695,%f147696,%f147697,%f147698};

	// end inline asm
	// begin inline asm
	mma.sync.aligned.m16n8k8.row.col.f32.f16.f16.f32 {%f147695,%f147696,%f147697,%f147698}, {%r1,%r2}, {%r3}, {%f147695,%f147696,%f147697,%f147698};

	// end inline asm
	// begin inline asm
	mma.sync.aligned.m16n8k8.row.col.f32.f16.f16.f32 {%f147695,%f147696,%f147697,%f147698}, {%r1,%r2}, {%r3}, {%f147695,%f147696,%f147697,%f147698};

	// end inline asm
	// begin inline asm
	mma.sync.aligned.m16n8k8.row.col.f32.f16.f16.f32 {%f147695,%f147696,%f147697,%f147698}, {%r1,%r2}, {%r3}, {%f147695,%f147696,%f147697,%f147698};

	// end inline asm
	// begin inline asm
	mma.sync.aligned.m16n8k8.row.col.f32.f16.f16.f32 {%f147695,%f147696,%f147697,%f147698}, {%r1,%r2}, {%r3}, {%f147695,%f147696,%f147697,%f147698};

	// end inline asm
	// begin inline asm
	mma.sync.aligned.m16n8k8.row.col.f32.f16.f16.f32 {%f147695,%f147696,%f147697,%f147698}, {%r1,%r2}, {%r3}, {%f147695,%f147696,%f147697,%f147698};

	// end inline asm
	// begin inline asm
	mma.sync.aligned.m16n8k8.row.col.f32.f16.f16.f32 {%f147695,%f147696,%f147697,%f147698}, {%r1,%r2}, {%r3}, {%f147695,%f147696,%f147697,%f147698};

	// end inline asm
	// begin inline asm
	mma.sync.aligned.m16n8k8.row.col.f32.f16.f16.f32 {%f147695,%f147696,%f147697,%f147698}, {%r1,%r2}, {%r3}, {%f147695,%f147696,%f147697,%f147698};

	// end inline asm
	// begin inline asm
	mma.sync.aligned.m16n8k8.row.col.f32.f16.f16.f32 {%f147695,%f147696,%f147697,%f147698}, {%r1,%r2}, {%r3}, {%f147695,%f147696,%f147697,%f147698};

	// end inline asm
	// begin inline asm
	mma.sync.aligned.m16n8k8.row.col.f32.f16.f16.f32 {%f147695,%f147696,%f147697,%f147698}, {%r1,%r2}, {%r3}, {%f147695,%f147696,%f147697,%f147698};

	// end inline asm
	// begin inline asm
	mma.sync.aligned.m16n8k8.row.col.f32.f16.f16.f32 {%f147695,%f147696,%f147697,%f147698}, {%r1,%r2}, {%r3}, {%f147695,%f147696,%f147697,%f147698};

	// end inline asm
	// begin inline asm
	mma.sync.aligned.m16n8k8.row.col.f32.f16.f16.f32 {%f147695,%f147696,%f147697,%f147698}, {%r1,%r2}, {%r3}, {%f147695,%f147696,%f147697,%f147698};

	// end inline asm
	// begin inline asm
	mma.sync.aligned.m16n8k8.row.col.f32.f16.f16.f32 {%f147695,%f147696,%f147697,%f147698}, {%r1,%r2}, {%r3}, {%f147695,%f147696,%f147697,%f147698};

	// end inline asm
	// begin inline asm
	mma.sync.aligned.m16n8k8.row.col.f32.f16.f16.f32 {%f147695,%f147696,%f147697,%f147698}, {%r1,%r2}, {%r3}, {%f147695,%f147696,%f147697,%f147698};

	// end inline asm
	// begin inline asm
	mma.sync.aligned.m16n8k8.row.col.f32.f16.f16.f32 {%f147695,%f147696,%f147697,%f147698}, {%r1,%r2}, {%r3}, {%f147695,%f147696,%f147697,%f147698};

	// end inline asm
	// begin inline asm
	mma.sync.aligned.m16n8k8.row.col.f32.f16.f16.f32 {%f147695,%f147696,%f147697,%f147698}, {%r1,%r2}, {%r3}, {%f147695,%f147696,%f147697,%f147698};

	// end inline asm
	// begin inline asm
	mma.sync.aligned.m16n8k8.row.col.f32.f16.f16.f32 {%f147695,%f147696,%f147697,%f147698}, {%r1,%r2}, {%r3}, {%f147695,%f147696,%f147697,%f147698};

	// end inline asm
	// begin inline asm
	mma.sync.aligned.m16n8k8.row.col.f32.f16.f16.f32 {%f147695,%f147696,%f147697,%f147698}, {%r1,%r2}, {%r3}, {%f147695,%f147696,%f147697,%f147698};

	// end inline asm
	// begin inline asm
	mma.sync.aligned.m16n8k8.row.col.f32.f16.f16.f32 {%f147695,%f147696,%f147697,%f147698}, {%r1,%r2}, {%r3}, {%f147695,%f147696,%f147697,%f147698};

	// end inline asm
	// begin inline asm
	mma.sync.aligned.m16n8k8.row.col.f32.f16.f16.f32 {%f147695,%f147696,%f147697,%f147698}, {%r1,%r2}, {%r3}, {%f147695,%f147696,%f147697,%f147698};

	// end inline asm
	// begin inline asm
	mma.sync.aligned.m16n8k8.row.col.f32.f16.f16.f32 {%f147695,%f147696,%f147697,%f147698}, {%r1,%r2}, {%r3}, {%f147695,%f147696,%f147697,%f147698};

	// end inline asm
	// begin inline asm
	mma.sync.aligned.m16n8k8.row.col.f32.f16.f16.f32 {%f147695,%f147696,%f147697,%f147698}, {%r1,%r2}, {%r3}, {%f147695,%f147696,%f147697,%f147698};

	// end inline asm
	// begin inline asm
	mma.sync.aligned.m16n8k8.row.col.f32.f16.f16.f32 {%f147695,%f147696,%f147697,%f147698}, {%r1,%r2}, {%r3}, {%f147695,%f147696,%f147697,%f147698};

	// end inline asm
	// begin inline asm
	mma.sync.aligned.m16n8k8.row.col.f32.f16.f16.f32 {%f147695,%f147696,%f147697,%f147698}, {%r1,%r2}, {%r3}, {%f147695,%f147696,%f147697,%f147698};

	// end inline asm
	// begin inline asm
	mma.sync.aligned.m16n8k8.row.col.f32.f16.f16.f32 {%f147695,%f147696,%f147697,%f147698}, {%r1,%r2}, {%r3}, {%f147695,%f147696,%f147697,%f147698};

	// end inline asm
	// begin inline asm
	mma.sync.aligned.m16n8k8.row.col.f32.f16.f16.f32 {%f147695,%f147696,%f147697,%f147698}, {%r1,%r2}, {%r3}, {%f147695,%f147696,%f147697,%f147698};

	// end inline asm
	// begin inline asm
	mma.sync.aligned.m16n8k8.row.col.f32.f16.f16.f32 {%f147695,%f147696,%f147697,%f147698}, {%r1,%r2}, {%r3}, {%f147695,%f147696,%f147697,%f147698};

	// end inline asm
	// begin inline asm
	mma.sync.aligned.m16n8k8.row.col.f32.f16.f16.f32 {%f147695,%f147696,%f147697,%f147698}, {%r1,%r2}, {%r3}, {%f147695,%f147696,%f147697,%f147698};

	// end inline asm
	// begin inline asm
	mma.sync.aligned.m16n8k8.row.col.f32.f16.f16.f32 {%f147695,%f147696,%f147697,%f147698}, {%r1,%r2}, {%r3}, {%f147695,%f147696,%f147697,%f147698};

	// end inline asm
	// begin inline asm
	mma.sync.aligned.m16n8k8.row.col.f32.f16.f16.f32 {%f147695,%f147696,%f147697,%f147698}, {%r1,%r2}, {%r3}, {%f147695,%f147696,%f147697,%f147698};

	// end inline asm
	// begin inline asm
	mma.sync.aligned.m16n8k8.row.col.f32.f16.f16.f32 {%f147695,%f147696,%f147697,%f147698}, {%r1,%r2}, {%r3}, {%f147695,%f147696,%f147697,%f147698};

	// end inline asm
	// begin inline asm
	mma.sync.aligned.m16n8k8.row.col.f32.f16.f16.f32 {%f147695,%f147696,%f147697,%f147698}, {%r1,%r2}, {%r3}, {%f147695,%f147696,%f147697,%f147698};

	// end inline asm
	// begin inline asm
	mma.sync.aligned.m16n8k8.row.col.f32.f16.f16.f32 {%f147695,%f147696,%f147697,%f147698}, {%r1,%r2}, {%r3}, {%f147695,%f147696,%f147697,%f147698};

	// end inline asm
	// begin inline asm
	mma.sync.aligned.m16n8k8.row.col.f32.f16.f16.f32 {%f147695,%f147696,%f147697,%f147698}, {%r1,%r2}, {%r3}, {%f147695,%f147696,%f147697,%f147698};

	// end inline asm
	// begin inline asm
	mma.sync.aligned.m16n8k8.row.col.f32.f16.f16.f32 {%f147695,%f147696,%f147697,%f147698}, {%r1,%r2}, {%r3}, {%f147695,%f147696,%f147697,%f147698};

	// end inline asm
	// begin inline asm
	mma.sync.aligned.m16n8k8.row.col.f32.f16.f16.f32 {%f147695,%f147696,%f147697,%f147698}, {%r1,%r2}, {%r3}, {%f147695,%f147696,%f147697,%f147698};

	// end inline asm
	// begin inline asm
	mma.sync.aligned.m16n8k8.row.col.f32.f16.f16.f32 {%f147695,%f147696,%f147697,%f147698}, {%r1,%r2}, {%r3}, {%f147695,%f147696,%f147697,%f147698};

	// end inline asm
	// begin inline asm
	mma.sync.aligned.m16n8k8.row.col.f32.f16.f16.f32 {%f147695,%f147696,%f147697,%f147698}, {%r1,%r2}, {%r3}, {%f147695,%f147696,%f147697,%f147698};

	// end inline asm
	// begin inline asm
	mma.sync.aligned.m16n8k8.row.col.f32.f16.f16.f32 {%f147695,%f147696,%f147697,%f147698}, {%r1,%r2}, {%r3}, {%f147695,%f147696,%f147697,%f147698};

	// end inline asm
	// begin inline asm
	mma.sync.aligned.m16n8k8.row.col.f32.f16.f16.f32 {%f147695,%f147696,%f147697,%f147698}, {%r1,%r2}, {%r3}, {%f147695,%f147696,%f147697,%f147698};

	// end inline asm
	// begin inline asm
	mma.sync.aligned.m16n8k8.row.col.f32.f16.f16.f32 {%f147695,%f147696,%f147697,%f147698}, {%r1,%r2}, {%r3}, {%f147695,%f147696,%f147697,%f147698};

	// end inline asm
	// begin inline asm
	mma.sync.aligned.m16n8k8.row.col.f32.f16.f16.f32 {%f147695,%f147696,%f147697,%f147698}, {%r1,%r2}, {%r3}, {%f147695,%f147696,%f147697,%f147698};

	// end inline asm
	// begin inline asm
	mma.sync.aligned.m16n8k8.row.col.f32.f16.f16.f32 {%f147695,%f147696,%f147697,%f147698}, {%r1,%r2}, {%r3}, {%f147695,%f147696,%f147697,%f147698};

	// end inline asm
	// begin inline asm
	mma.sync.aligned.m16n8k8.row.col.f32.f16.f16.f32 {%f147695,%f147696,%f147697,%f147698}, {%r1,%r2}, {%r3}, {%f147695,%f147696,%f147697,%f147698};

	// end inline asm
	// begin inline asm
	mma.sync.aligned.m16n8k8.row.col.f32.f16.f16.f32 {%f147695,%f147696,%f147697,%f147698}, {%r1,%r2}, {%r3}, {%f147695,%f147696,%f147697,%f147698};

	// end inline asm
	// begin inline asm
	mma.sync.aligned.m16n8k8.row.col.f32.f16.f16.f32 {%f147695,%f147696,%f147697,%f147698}, {%r1,%r2}, {%r3}, {%f147695,%f147696,%f147697,%f147698};

	// end inline asm
	// begin inline asm
	mma.sync.aligned.m16n8k8.row.col.f32.f16.f16.f32 {%f147695,%f147696,%f147697,%f147698}, {%r1,%r2}, {%r3}, {%f147695,%f147696,%f147697,%f147698};

	// end inline asm
	// begin inline asm
	mma.sync.aligned.m16n8k8.row.col.f32.f16.f16.f32 {%f147695,%f147696,%f147697,%f147698}, {%r1,%r2}, {%r3}, {%f147695,%f147696,%f147697,%f147698};

	// end inline asm
	// begin inline asm
	mma.sync.aligned.m16n8k8.row.col.f32.f16.f16.f32 {%f147695,%f147696,%f147697,%f147698}, {%r1,%r2}, {%r3}, {%f147695,%f147696,%f147697,%f147698};

	// end inline asm
	// begin inline asm
	mma.sync.aligned.m16n8k8.row.col.f32.f16.f16.f32 {%f147695,%f147696,%f147697,%f147698}, {%r1,%r2}, {%r3}, {%f147695,%f147696,%f147697,%f147698};

	// end inline asm
	// begin inline asm
	mma.sync.aligned.m16n8k8.row.col.f32.f16.f16.f32 {%f147695,%f147696,%f147697,%f147698}, {%r1,%r2}, {%r3}, {%f147695,%f147696,%f147697,%f147698};

	// end inline asm
	// begin inline asm
	mma.sync.aligned.m16n8k8.row.col.f32.f16.f16.f32 {%f147695,%f147696,%f147697,%f147698}, {%r1,%r2}, {%r3}, {%f147695,%f147696,%f147697,%f147698};

	// end inline asm
	// begin inline asm
	mma.sync.aligned.m16n8k8.row.col.f32.f16.f16.f32 {%f147695,%f147696,%f147697,%f147698}, {%r1,%r2}, {%r3}, {%f147695,%f147696,%f147697,%f147698};

	// end inline asm
	// begin inline asm
	mma.sync.aligned.m16n8k8.row.col.f32.f16.f16.f32 {%f147695,%f147696,%f147697,%f147698}, {%r1,%r2}, {%r3}, {%f147695,%f147696,%f147697,%f147698};

	// end inline asm
	// begin inline asm
	mma.sync.aligned.m16n8k8.row.col.f32.f16.f16.f32 {%f147695,%f147696,%f147697,%f147698}, {%r1,%r2}, {%r3}, {%f147695,%f147696,%f147697,%f147698};

	// end inline asm
	// begin inline asm
	mma.sync.aligned.m16n8k8.row.col.f32.f16.f16.f32 {%f147695,%f147696,%f147697,%f147698}, {%r1,%r2}, {%r3}, {%f147695,%f147696,%f147697,%f147698};

	// end inline asm
	// begin inline asm
	mma.sync.aligned.m16n8k8.row.col.f32.f16.f16.f32 {%f147695,%f147696,%f147697,%f147698}, {%r1,%r2}, {%r3}, {%f147695,%f147696,%f147697,%f147698};

	// end inline asm
	// begin inline asm
	mma.sync.aligned.m16n8k8.row.col.f32.f16.f16.f32 {%f147695,%f147696,%f147697,%f147698}, {%r1,%r2}, {%r3}, {%f147695,%f147696,%f147697,%f147698};

	// end inline asm
	// begin inline asm
	mma.sync.aligned.m16n8k8.row.col.f32.f16.f16.f32 {%f147695,%f147696,%f147697,%f147698}, {%r1,%r2}, {%r3}, {%f147695,%f147696,%f147697,%f147698};

	// end inline asm
	// begin inline asm
	mma.sync.aligned.m16n8k8.row.col.f32.f16.f16.f32 {%f147695,%f147696,%f147697,%f147698}, {%r1,%r2}, {%r3}, {%f147695,%f147696,%f147697,%f147698};

	// end inline asm
	// begin inline asm
	mma.sync.aligned.m16n8k8.row.col.f32.f16.f16.f32 {%f147695,%f147696,%f147697,%f147698}, {%r1,%r2}, {%r3}, {%f147695,%f147696,%f147697,%f147698};

	// end inline asm
	// begin inline asm
	mma.sync.aligned.m16n8k8.row.col.f32.f16.f16.f32 {%f147695,%f147696,%f147697,%f147698}, {%r1,%r2}, {%r3}, {%f147695,%f147696,%f147697,%f147698};

	// end inline asm
	// begin inline asm
	mma.sync.aligned.m16n8k8.row.col.f32.f16.f16.f32 {%f147695,%f147696,%f147697,%f147698}, {%r1,%r2}, {%r3}, {%f147695,%f147696,%f147697,%f147698};

	// end inline asm
	// begin inline asm
	mma.sync.aligned.m16n8k8.row.col.f32.f16.f16.f32 {%f147695,%f147696,%f147697,%f147698}, {%r1,%r2}, {%r3}, {%f147695,%f147696,%f147697,%f147698};

	// end inline asm
	// begin inline asm
	mma.sync.aligned.m16n8k8.row.col.f32.f16.f16.f32 {%f147695,%f147696,%f147697,%f147698}, {%r1,%r2}, {%r3}, {%f147695,%f147696,%f147697,%f147698};

	// end inline asm
	// begin inline asm
	mma.sync.aligned.m16n8k8.row.col.f32.f16.f16.f32 {%f147695,%f147696,%f147697,%f147698}, {%r1,%r2}, {%r3}, {%f147695,%f147696,%f147697,%f147698};

	// end inline asm
	// begin inline asm
	mma.sync.aligned.m16n8k8.row.col.f32.f16.f16.f32 {%f147695,%f147696,%f147697,%f147698}, {%r1,%r2}, {%r3}, {%f147695,%f147696,%f147697,%f147698};

	// end inline asm
	// begin inline asm
	mma.sync.aligned.m16n8k8.row.col.f32.f16.f16.f32 {%f147695,%f147696,%f147697,%f147698}, {%r1,%r2}, {%r3}, {%f147695,%f147696,%f147697,%f147698};

	// end inline asm
	// begin inline asm
	mma.sync.aligned.m16n8k8.row.col.f32.f16.f16.f32 {%f147695,%f147696,%f147697,%f147698}, {%r1,%r2}, {%r3}, {%f147695,%f147696,%f147697,%f147698};

	// end inline asm
	// begin inline asm
	mma.sync.aligned.m16n8k8.row.col.f32.f16.f16.f32 {%f147695,%f147696,%f147697,%f147698}, {%r1,%r2}, {%r3}, {%f147695,%f147696,%f147697,%f147698};

	// end inline asm
	// begin inline asm
	mma.sync.aligned.m16n8k8.row.col.f32.f16.f16.f32 {%f147695,%f147696,%f147697,%f147698}, {%r1,%r2}, {%r3}, {%f147695,%f147696,%f147697,%f147698};

	// end inline asm
	// begin inline asm
	mma.sync.aligned.m16n8k8.row.col.f32.f16.f16.f32 {%f147695,%f147696,%f147697,%f147698}, {%r1,%r2}, {%r3}, {%f147695,%f147696,%f147697,%f147698};

	// end inline asm
	// begin inline asm
	mma.sync.aligned.m16n8k8.row.col.f32.f16.f16.f32 {%f147695,%f147696,%f147697,%f147698}, {%r1,%r2}, {%r3}, {%f147695,%f147696,%f147697,%f147698};

	// end inline asm
	// begin inline asm
	mma.sync.aligned.m16n8k8.row.col.f32.f16.f16.f32 {%f147695,%f147696,%f147697,%f147698}, {%r1,%r2}, {%r3}, {%f147695,%f147696,%f147697,%f147698};

	// end inline asm
	// begin inline asm
	mma.sync.aligned.m16n8k8.row.col.f32.f16.f16.f32 {%f147695,%f147696,%f147697,%f147698}, {%r1,%r2}, {%r3}, {%f147695,%f147696,%f147697,%f147698};

	// end inline asm
	// begin inline asm
	mma.sync.aligned.m16n8k8.row.col.f32.f16.f16.f32 {%f147695,%f147696,%f147697,%f147698}, {%r1,%r2}, {%r3}, {%f147695,%f147696,%f147697,%f147698};

	// end inline asm
	// begin inline asm
	mma.sync.aligned.m16n8k8.row.col.f32.f16.f16.f32 {%f147695,%f147696,%f147697,%f147698}, {%r1,%r2}, {%r3}, {%f147695,%f147696,%f147697,%f147698};

	// end inline asm
	// begin inline asm
	mma.sync.aligned.m16n8k8.row.col.f32.f16.f16.f32 {%f147695,%f147696,%f147697,%f147698}, {%r1,%r2}, {%r3}, {%f147695,%f147696,%f147697,%f147698};

	// end inline asm
	// begin inline asm
	mma.sync.aligned.m16n8k8.row.col.f32.f16.f16.f32 {%f147695,%f147696,%f147697,%f147698}, {%r1,%r2}, {%r3}, {%f147695,%f147696,%f147697,%f147698};

	// end inline asm
	// begin inline asm
	mma.sync.aligned.m16n8k8.row.col.f32.f16.f16.f32 {%f147695,%f147696,%f147697,%f147698}, {%r1,%r2}, {%r3}, {%f147695,%f147696,%f147697,%f147698};

	// end inline asm
	// begin inline asm
	mma.sync.aligned.m16n8k8.row.col.f32.f16.f16.f32 {%f147695,%f147696,%f147697,%f147698}, {%r1,%r2}, {%r3}, {%f147695,%f147696,%f147697,%f147698};

	// end inline asm
	// begin inline asm
	mma.sync.aligned.m16n8k8.row.col.f32.f16.f16.f32 {%f147695,%f147696,%f147697,%f147698}, {%r1,%r2}, {%r3}, {%f147695,%f147696,%f147697,%f147698};

	// end inline asm
	// begin inline asm
	mma.sync.aligned.m16n8k8.row.col.f32.f16.f16.f32 {%f147695,%f147696,%f147697,%f147698}, {%r1,%r2}, {%r3}, {%f147695,%f147696,%f147697,%f147698};

	// end inline asm
	// begin inline asm
	mma.sync.aligned.m16n8k8.row.col.f32.f16.f16.f32 {%f147695,%f147696,%f147697,%f147698}, {%r1,%r2}, {%r3}, {%f147695,%f147696,%f147697,%f147698};

	// end inline asm
	// begin inline asm
	mma.sync.aligned.m16n8k8.row.col.f32.f16.f16.f32 {%f147695,%f147696,%f147697,%f147698}, {%r1,%r2}, {%r3}, {%f147695,%f147696,%f147697,%f147698};

	// end inline asm
	// begin inline asm
	mma.sync.aligned.m16n8k8.row.col.f32.f16.f16.f32 {%f147695,%f147696,%f147697,%f147698}, {%r1,%r2}, {%r3}, {%f147695,%f147696,%f147697,%f147698};

	// end inline asm
	// begin inline asm
	mma.sync.aligned.m16n8k8.row.col.f32.f16.f16.f32 {%f147695,%f147696,%f147697,%f147698}, {%r1,%r2}, {%r3}, {%f147695,%f147696,%f147697,%f147698};

	// end inline asm
	// begin inline asm
	mma.sync.aligned.m16n8k8.row.col.f32.f16.f16.f32 {%f147695,%f147696,%f147697,%f147698}, {%r1,%r2}, {%r3}, {%f147695,%f147696,%f147697,%f147698};

	// end inline asm
	// begin inline asm
	mma.sync.aligned.m16n8k8.row.col.f32.f16.f16.f32 {%f147695,%f147696,%f147697,%f147698}, {%r1,%r2}, {%r3}, {%f147695,%f147696,%f147697,%f147698};

	// end inline asm
	// begin inline asm
	mma.sync.aligned.m16n8k8.row.col.f32.f16.f16.f32 {%f147695,%f147696,%f147697,%f147698}, {%r1,%r2}, {%r3}, {%f147695,%f147696,%f147697,%f147698};

	// end inline asm
	// begin inline asm
	mma.sync.aligned.m16n8k8.row.col.f32.f16.f16.f32 {%f147695,%f147696,%f147697,%f147698}, {%r1,%r2}, {%r3}, {%f147695,%f147696,%f147697,%f147698};

	// end inline asm
	// begin inline asm
	mma.sync.aligned.m16n8k8.row.col.f32.f16.f16.f32 {%f147695,%f147696,%f147697,%f147698}, {%r1,%r2}, {%r3}, {%f147695,%f147696,%f147697,%f147698};

	// end inline asm
	// begin inline asm
	mma.sync.aligned.m16n8k8.row.col.f32.f16.f16.f32 {%f147695,%f147696,%f147697,%f147698}, {%r1,%r2}, {%r3}, {%f147695,%f147696,%f147697,%f147698};

	// end inline asm
	// begin inline asm
	mma.sync.aligned.m16n8k8.row.col.f32.f16.f16.f32 {%f147695,%f147696,%f147697,%f147698}, {%r1,%r2}, {%r3}, {%f147695,%f147696,%f147697,%f147698};

	// end inline asm
	// begin inline asm
	mma.sync.aligned.m16n8k8.row.col.f32.f16.f16.f32 {%f147695,%f147696,%f147697,%f147698}, {%r1,%r2}, {%r3}, {%f147695,%f147696,%f147697,%f147698};

	// end inline asm
	// begin inline asm
	mma.sync.aligned.m16n8k8.row.col.f32.f16.f16.f32 {%f147695,%f147696,%f147697,%f147698}, {%r1,%r2}, {%r3}, {%f147695,%f147696,%f147697,%f147698};

	// end inline asm
	// begin inline asm
	mma.sync.aligned.m16n8k8.row.col.f32.f16.f16.f32 {%f147695,%f147696,%f147697,%f147698}, {%r1,%r2}, {%r3}, {%f147695,%f147696,%f147697,%f147698};

	// end inline asm
	// begin inline asm
	mma.sync.aligned.m16n8k8.row.col.f32.f16.f16.f32 {%f147695,%f147696,%f147697,%f147698}, {%r1,%r2}, {%r3}, {%f147695,%f147696,%f147697,%f147698};

	// end inline asm
	// begin inline asm
	mma.sync.aligned.m16n8k8.row.col.f32.f16.f16.f32 {%f147695,%f147696,%f147697,%f147698}, {%r1,%r2}, {%r3}, {%f147695,%f147696,%f147697,%f147698};

	// end inline asm
	// begin inline asm
	mma.sync.aligned.m16n8k8.row.col.f32.f16.f16.f32 {%f147695,%f147696,%f147697,%f147698}, {%r1,%r2}, {%r3}, {%f147695,%f147696,%f147697,%f147698};

	// end inline asm
	// begin inline asm
	mma.sync.aligned.m16n8k8.row.col.f32.f16.f16.f32 {%f147695,%f147696,%f147697,%f147698}, {%r1,%r2}, {%r3}, {%f147695,%f147696,%f147697,%f147698};

	// end inline asm
	// begin inline asm
	mma.sync.aligned.m16n8k8.row.col.f32.f16.f16.f32 {%f147695,%f147696,%f147697,%f147698}, {%r1,%r2}, {%r3}, {%f147695,%f147696,%f147697,%f147698};

	// end inline asm
	// begin inline asm
	mma.sync.aligned.m16n8k8.row.col.f32.f16.f16.f32 {%f147695,%f147696,%f147697,%f147698}, {%r1,%r2}, {%r3}, {%f147695,%f147696,%f147697,%f147698};

	// end inline asm
	// begin inline asm
	mma.sync.aligned.m16n8k8.row.col.f32.f16.f16.f32 {%f147695,%f147696,%f147697,%f147698}, {%r1,%r2}, {%r3}, {%f147695,%f147696,%f147697,%f147698};

	// end inline asm
	// begin inline asm
	mma.sync.aligned.m16n8k8.row.col.f32.f16.f16.f32 {%f147695,%f147696,%f147697,%f147698}, {%r1,%r2}, {%r3}, {%f147695,%f147696,%f147697,%f147698};

	// end inline asm
	// begin inline asm
	mma.sync.aligned.m16n8k8.row.col.f32.f16.f16.f32 {%f147695,%f147696,%f147697,%f147698}, {%r1,%r2}, {%r3}, {%f147695,%f147696,%f147697,%f147698};

	// end inline asm
	// begin inline asm
	mma.sync.aligned.m16n8k8.row.col.f32.f16.f16.f32 {%f147695,%f147696,%f147697,%f147698}, {%r1,%r2}, {%r3}, {%f147695,%f147696,%f147697,%f147698};

	// end inline asm
	// begin inline asm
	mma.sync.aligned.m16n8k8.row.col.f32.f16.f16.f32 {%f147695,%f147696,%f147697,%f147698}, {%r1,%r2}, {%r3}, {%f147695,%f147696,%f147697,%f147698};

	// end inline asm
	// begin inline asm
	mma.sync.aligned.m16n8k8.row.col.f32.f16.f16.f32 {%f147695,%f147696,%f147697,%f147698}, {%r1,%r2}, {%r3}, {%f147695,%f147696,%f147697,%f147698};

	// end inline asm
	// begin inline asm
	mma.sync.aligned.m16n8k8.row.col.f32.f16.f16.f32 {%f147695,%f147696,%f147697,%f147698}, {%r1,%r2}, {%r3}, {%f147695,%f147696,%f147697,%f147698};

	// end inline asm
	// begin inline asm
	mma.sync.aligned.m16n8k8.row.col.f32.f16.f16.f32 {%f147695,%f147696,%f147697,%f147698}, {%r1,%r2}, {%r3}, {%f147695,%f147696,%f147697,%f147698};

	// end inline asm
	// begin inline asm
	mma.sync.aligned.m16n8k8.row.col.f32.f16.f16.f32 {%f147695,%f147696,%f147697,%f147698}, {%r1,%r2}, {%r3}, {%f147695,%f147696,%f147697,%f147698};

	// end inline asm
	// begin inline asm
	mma.sync.aligned.m16n8k8.row.col.f32.f16.f16.f32 {%f147695,%f147696,%f147697,%f147698}, {%r1,%r2}, {%r3}, {%f147695,%f147696,%f147697,%f147698};

	// end inline asm
	// begin inline asm
	mma.sync.aligned.m16n8k8.row.col.f32.f16.f16.f32 {%f147695,%f147696,%f147697,%f147698}, {%r1,%r2}, {%r3}, {%f147695,%f147696,%f147697,%f147698};

	// end inline asm
	// begin inline asm
	mma.sync.aligned.m16n8k8.row.col.f32.f16.f16.f32 {%f147695,%f147696,%f147697,%f147698}, {%r1,%r2}, {%r3}, {%f147695,%f147696,%f147697,%f147698};

	// end inline asm
	// begin inline asm
	mma.sync.aligned.m16n8k8.row.col.f32.f16.f16.f32 {%f147695,%f147696,%f147697,%f147698}, {%r1,%r2}, {%r3}, {%f147695,%f147696,%f147697,%f147698};

	// end inline asm
	// begin inline asm
	mma.sync.aligned.m16n8k8.row.col.f32.f16.f16.f32 {%f147695,%f147696,%f147697,%f147698}, {%r1,%r2}, {%r3}, {%f147695,%f147696,%f147697,%f147698};

	// end inline asm
	// begin inline asm
	mma.sync.aligned.m16n8k8.row.col.f32.f16.f16.f32 {%f147695,%f147696,%f147697,%f147698}, {%r1,%r2}, {%r3}, {%f147695,%f147696,%f147697,%f147698};

	// end inline asm
	// begin inline asm
	mma.sync.aligned.m16n8k8.row.col.f32.f16.f16.f32 {%f147695,%f147696,%f147697,%f147698}, {%r1,%r2}, {%r3}, {%f147695,%f147696,%f147697,%f147698};

	// end inline asm
	// begin inline asm
	mma.sync.aligned.m16n8k8.row.col.f32.f16.f16.f32 {%f147695,%f147696,%f147697,%f147698}, {%r1,%r2}, {%r3}, {%f147695,%f147696,%f147697,%f147698};

	// end inline asm
	// begin inline asm
	mma.sync.aligned.m16n8k8.row.col.f32.f16.f16.f32 {%f147695,%f147696,%f147697,%f147698}, {%r1,%r2}, {%r3}, {%f147695,%f147696,%f147697,%f147698};

	// end inline asm
	// begin inline asm
	mma.sync.aligned.m16n8k8.row.col.f32.f16.f16.f32 {%f147695,%f147696,%f147697,%f147698}, {%r1,%r2}, {%r3}, {%f147695,%f147696,%f147697,%f147698};

	// end inline asm
	// begin inline asm
	mma.sync.aligned.m16n8k8.row.col.f32.f16.f16.f32 {%f147695,%f147696,%f147697,%f147698}, {%r1,%r2}, {%r3}, {%f147695,%f147696,%f147697,%f147698};

	// end inline asm
	// begin inline asm
	mma.sync.aligned.m16n8k8.row.col.f32.f16.f16.f32 {%f147695,%f147696,%f147697,%f147698}, {%r1,%r2}, {%r3}, {%f147695,%f147696,%f147697,%f147698};

	// end inline asm
	// begin inline asm
	mma.sync.aligned.m16n8k8.row.col.f32.f16.f16.f32 {%f147695,%f147696,%f147697,%f147698}, {%r1,%r2}, {%r3}, {%f147695,%f147696,%f147697,%f147698};

	// end inline asm
	// begin inline asm
	mma.sync.aligned.m16n8k8.row.col.f32.f16.f16.f32 {%f147695,%f147696,%f147697,%f147698}, {%r1,%r2}, {%r3}, {%f147695,%f147696,%f147697,%f147698};

	// end inline asm
	// begin inline asm
	mma.sync.aligned.m16n8k8.row.col.f32.f16.f16.f32 {%f147695,%f147696,%f147697,%f147698}, {%r1,%r2}, {%r3}, {%f147695,%f147696,%f147697,%f147698};

	// end inline asm
	// begin inline asm
	mma.sync.aligned.m16n8k8.row.col.f32.f16.f16.f32 {%f147695,%f147696,%f147697,%f147698}, {%r1,%r2}, {%r3}, {%f147695,%f147696,%f147697,%f147698};

	// end inline asm
	// begin inline asm
	mma.sync.aligned.m16n8k8.row.col.f32.f16.f16.f32 {%f147695,%f147696,%f147697,%f147698}, {%r1,%r2}, {%r3}, {%f147695,%f147696,%f147697,%f147698};

	// end inline asm
	// begin inline asm
	mma.sync.aligned.m16n8k8.row.col.f32.f16.f16.f32 {%f147695,%f147696,%f147697,%f147698}, {%r1,%r2}, {%r3}, {%f147695,%f147696,%f147697,%f147698};

	// end inline asm
	// begin inline asm
	mma.sync.aligned.m16n8k8.row.col.f32.f16.f16.f32 {%f147695,%f147696,%f147697,%f147698}, {%r1,%r2}, {%r3}, {%f147695,%f147696,%f147697,%f147698};

	// end inline asm
	// begin inline asm
	mma.sync.aligned.m16n8k8.row.col.f32.f16.f16.f32 {%f147695,%f147696,%f147697,%f147698}, {%r1,%r2}, {%r3}, {%f147695,%f147696,%f147697,%f147698};

	// end inline asm
	// begin inline asm
	mma.sync.aligned.m16n8k8.row.col.f32.f16.f16.f32 {%f147695,%f147696,%f147697,%f147698}, {%r1,%r2}, {%r3}, {%f147695,%f147696,%f147697,%f147698};

	// end inline asm
	// begin inline asm
	mma.sync.aligned.m16n8k8.row.col.f32.f16.f16.f32 {%f147695,%f147696,%f147697,%f147698}, {%r1,%r2}, {%r3}, {%f147695,%f147696,%f147697,%f147698};

	// end inline asm
	// begin inline asm
	mma.sync.aligned.m16n8k8.row.col.f32.f16.f16.f32 {%f147695,%f147696,%f147697,%f147698}, {%r1,%r2}, {%r3}, {%f147695,%f147696,%f147697,%f147698};

	// end inline asm
	// begin inline asm
	mma.sync.aligned.m16n8k8.row.col.f32.f16.f16.f32 {%f147695,%f147696,%f147697,%f147698}, {%r1,%r2}, {%r3}, {%f147695,%f147696,%f147697,%f147698};

	// end inline asm
	// begin inline asm
	mma.sync.aligned.m16n8k8.row.col.f32.f16.f16.f32 {%f147695,%f147696,%f147697,%f147698}, {%r1,%r2}, {%r3}, {%f147695,%f147696,%f147697,%f147698};

	// end inline asm
	// begin inline asm
	mma.sync.aligned.m16n8k8.row.col.f32.f16.f16.f32 {%f147695,%f147696,%f147697,%f147698}, {%r1,%r2}, {%r3}, {%f147695,%f147696,%f147697,%f147698};

	// end inline asm
	// begin inline asm
	mma.sync.aligned.m16n8k8.row.col.f32.f16.f16.f32 {%f147695,%f147696,%f147697,%f147698}, {%r1,%r2}, {%r3}, {%f147695,%f147696,%f147697,%f147698};

	// end inline asm
	// begin inline asm
	mma.sync.aligned.m16n8k8.row.col.f32.f16.f16.f32 {%f147695,%f147696,%f147697,%f147698}, {%r1,%r2}, {%r3}, {%f147695,%f147696,%f147697,%f147698};

	// end inline asm
	// begin inline asm
	mma.sync.aligned.m16n8k8.row.col.f32.f16.f16.f32 {%f147695,%f147696,%f147697,%f147698}, {%r1,%r2}, {%r3}, {%f147695,%f147696,%f147697,%f147698};

	// end inline asm
	// begin inline asm
	mma.sync.aligned.m16n8k8.row.col.f32.f16.f16.f32 {%f147695,%f147696,%f147697,%f147698}, {%r1,%r2}, {%r3}, {%f147695,%f147696,%f147697,%f147698};

	// end inline asm
	// begin inline asm
	mma.sync.aligned.m16n8k8.row.col.f32.f16.f16.f32 {%f147695,%f147696,%f147697,%f147698}, {%r1,%r2}, {%r3}, {%f147695,%f147696,%f147697,%f147698};

	// end inline asm
	// begin inline asm
	mma.sync.aligned.m16n8k8.row.col.f32.f16.f16.f32 {%f147695,%f147696,%f147697,%f147698}, {%r1,%r2}, {%r3}, {%f147695,%f147696,%f147697,%f147698};

	// end inline asm
	// begin inline asm
	mma.sync.aligned.m16n8k8.row.col.f32.f16.f16.f32 {%f147695,%f147696,%f147697,%f147698}, {%r1,%r2}, {%r3}, {%f147695,%f147696,%f147697,%f147698};

	// end inline asm
	// begin inline asm
	mma.sync.aligned.m16n8k8.row.col.f32.f16.f16.f32 {%f147695,%f147696,%f147697,%f147698}, {%r1,%r2}, {%r3}, {%f147695,%f147696,%f147697,%f147698};

	// end inline asm
	// begin inline asm
	mma.sync.aligned.m16n8k8.row.col.f32.f16.f16.f32 {%f147695,%f147696,%f147697,%f147698}, {%r1,%r2}, {%r3}, {%f147695,%f147696,%f147697,%f147698};

	// end inline asm
	// begin inline asm
	mma.sync.aligned.m16n8k8.row.col.f32.f16.f16.f32 {%f147695,%f147696,%f147697,%f147698}, {%r1,%r2}, {%r3}, {%f147695,%f147696,%f147697,%f147698};

	// end inline asm
	// begin inline asm
	mma.sync.aligned.m16n8k8.row.col.f32.f16.f16.f32 {%f147695,%f147696,%f147697,%f147698}, {%r1,%r2}, {%r3}, {%f147695,%f147696,%f147697,%f147698};

	// end inline asm
	// begin inline asm
	mma.sync.aligned.m16n8k8.row.col.f32.f16.f16.f32 {%f147695,%f147696,%f147697,%f147698}, {%r1,%r2}, {%r3}, {%f147695,%f147696,%f147697,%f147698};

	// end inline asm
	// begin inline asm
	mma.sync.aligned.m16n8k8.row.col.f32.f16.f16.f32 {%f147695,%f147696,%f147697,%f147698}, {%r1,%r2}, {%r3}, {%f147695,%f147696,%f147697,%f147698};

	// end inline asm
	// begin inline asm
	mma.sync.aligned.m16n8k8.row.col.f32.f16.f16.f32 {%f147695,%f147696,%f147697,%f147698}, {%r1,%r2}, {%r3}, {%f147695,%f147696,%f147697,%f147698};

	// end inline asm
	// begin inline asm
	mma.sync.aligned.m16n8k8.row.col.f32.f16.f16.f32 {%f147695,%f147696,%f147697,%f147698}, {%r1,%r2}, {%r3}, {%f147695,%f147696,%f147697,%f147698};

	// end inline asm
	// begin inline asm
	mma.sync.aligned.m16n8k8.row.col.f32.f16.f16.f32 {%f147695,%f147696,%f147697,%f147698}, {%r1,%r2}, {%r3}, {%f147695,%f147696,%f147697,%f147698};

	// end inline asm
	// begin inline asm
	mma.sync.aligned.m16n8k8.row.col.f32.f16.f16.f32 {%f147695,%f147696,%f147697,%f147698}, {%r1,%r2}, {%r3}, {%f147695,%f147696,%f147697,%f147698};

	// end inline asm
	// begin inline asm
	mma.sync.aligned.m16n8k8.row.col.f32.f16.f16.f32 {%f147695,%f147696,%f147697,%f147698}, {%r1,%r2}, {%r3}, {%f147695,%f147696,%f147697,%f147698};

	// end inline asm
	// begin inline asm
	mma.sync.aligned.m16n8k8.row.col.f32.f16.f16.f32 {%f147695,%f147696,%f147697,%f147698}, {%r1,%r2}, {%r3}, {%f147695,%f147696,%f147697,%f147698};

	// end inline asm
	// begin inline asm
	mma.sync.aligned.m16n8k8.row.col.f32.f16.f16.f32 {%f147695,%f147696,%f147697,%f147698}, {%r1,%r2}, {%r3}, {%f147695,%f147696,%f147697,%f147698};

	// end inline asm
	// begin inline asm
	mma.sync.aligned.m16n8k8.row.col.f32.f16.f16.f32 {%f147695,%f147696,%f147697,%f147698}, {%r1,%r2}, {%r3}, {%f147695,%f147696,%f147697,%f147698};

	// end inline asm
	// begin inline asm
	mma.sync.aligned.m16n8k8.row.col.f32.f16.f16.f32 {%f147695,%f147696,%f147697,%f147698}, {%r1,%r2}, {%r3}, {%f147695,%f147696,%f147697,%f147698};

	// end inline asm
	// begin inline asm
	mma.sync.aligned.m16n8k8.row.col.f32.f16.f16.f32 {%f147695,%f147696,%f147697,%f147698}, {%r1,%r2}, {%r3}, {%f147695,%f147696,%f147697,%f147698};

	// end inline asm
	// begin inline asm
	mma.sync.aligned.m16n8k8.row.col.f32.f16.f16.f32 {%f147695,%f147696,%f147697,%f147698}, {%r1,%r2}, {%r3}, {%f147695,%f147696,%f147697,%f147698};

	// end inline asm
	// begin inline asm
	mma.sync.aligned.m16n8k8.row.col.f32.f16.f16.f32 {%f147695,%f147696,%f147697,%f147698}, {%r1,%r2}, {%r3}, {%f147695,%f147696,%f147697,%f147698};

	// end inline asm
	// begin inline asm
	mma.sync.aligned.m16n8k8.row.col.f32.f16.f16.f32 {%f147695,%f147696,%f147697,%f147698}, {%r1,%r2}, {%r3}, {%f147695,%f147696,%f147697,%f147698};

	// end inline asm
	// begin inline asm
	mma.sync.aligned.m16n8k8.row.col.f32.f16.f16.f32 {%f147695,%f147696,%f147697,%f147698}, {%r1,%r2}, {%r3}, {%f147695,%f147696,%f147697,%f147698};

	// end inline asm
	// begin inline asm
	mma.sync.aligned.m16n8k8.row.col.f32.f16.f16.f32 {%f147695,%f147696,%f147697,%f147698}, {%r1,%r2}, {%r3}, {%f147695,%f147696,%f147697,%f147698};

	// end inline asm
	// begin inline asm
	mma.sync.aligned.m16n8k8.row.col.f32.f16.f16.f32 {%f147695,%f147696,%f147697,%f147698}, {%r1,%r2}, {%r3}, {%f147695,%f147696,%f147697,%f147698};

	// end inline asm
	// begin inline asm
	mma.sync.aligned.m16n8k8.row.col.f32.f16.f16.f32 {%f147695,%f147696,%f147697,%f147698}, {%r1,%r2}, {%r3}, {%f147695,%f147696,%f147697,%f147698};

	// end inline asm
	// begin inline asm
	mma.sync.aligned.m16n8k8.row.col.f32.f16.f16.f32 {%f147695,%f147696,%f147697,%f147698}, {%r1,%r2}, {%r3}, {%f147695,%f147696,%f147697,%f147698};

	// end inline asm
	// begin inline asm
	mma.sync.aligned.m16n8k8.row.col.f32.f16.f16.f32 {%f147695,%f147696,%f147697,%f147698}, {%r1,%r2}, {%r3}, {%f147695,%f147696,%f147697,%f147698};

	// end inline asm
	// begin inline asm
	mma.sync.aligned.m16n8k8.row.col.f32.f16.f16.f32 {%f147695,%f147696,%f147697,%f147698}, {%r1,%r2}, {%r3}, {%f147695,%f147696,%f147697,%f147698};

	// end inline asm
	// begin inline asm
	mma.sync.aligned.m16n8k8.row.col.f32.f16.f16.f32 {%f147695,%f147696,%f147697,%f147698}, {%r1,%r2}, {%r3}, {%f147695,%f147696,%f147697,%f147698};

	// end inline asm
	// begin inline asm
	mma.sync.aligned.m16n8k8.row.col.f32.f16.f16.f32 {%f147695,%f147696,%f147697,%f147698}, {%r1,%r2}, {%r3}, {%f147695,%f147696,%f147697,%f147698};

	// end inline asm
	// begin inline asm
	mma.sync.aligned.m16n8k8.row.col.f32.f16.f16.f32 {%f147695,%f147696,%f147697,%f147698}, {%r1,%r2}, {%r3}, {%f147695,%f147696,%f147697,%f147698};

	// end inline asm
	// begin inline asm
	mma.sync.aligned.m16n8k8.row.col.f32.f16.f16.f32 {%f147695,%f147696,%f147697,%f147698}, {%r1,%r2}, {%r3}, {%f147695,%f147696,%f147697,%f147698};

	// end inline asm
	// begin inline asm
	mma.sync.aligned.m16n8k8.row.col.f32.f16.f16.f32 {%f147695,%f147696,%f147697,%f147698}, {%r1,%r2}, {%r3}, {%f147695,%f147696,%f147697,%f147698};

	// end inline asm
	// begin inline asm
	mma.sync.aligned.m16n8k8.row.col.f32.f16.f16.f32 {%f147695,%f147696,%f147697,%f147698}, {%r1,%r2}, {%r3}, {%f147695,%f147696,%f147697,%f147698};

	// end inline asm
	// begin inline asm
	mma.sync.aligned.m16n8k8.row.col.f32.f16.f16.f32 {%f147695,%f147696,%f147697,%f147698}, {%r1,%r2}, {%r3}, {%f147695,%f147696,%f147697,%f147698};

	// end inline asm
	// begin inline asm
	mma.sync.aligned.m16n8k8.row.col.f32.f16.f16.f32 {%f147695,%f147696,%f147697,%f147698}, {%r1,%r2}, {%r3}, {%f147695,%f147696,%f147697,%f147698};

	// end inline asm
	// begin inline asm
	mma.sync.aligned.m16n8k8.row.col.f32.f16.f16.f32 {%f147695,%f147696,%f147697,%f147698}, {%r1,%r2}, {%r3}, {%f147695,%f147696,%f147697,%f147698};

	// end inline asm
	// begin inline asm
	mma.sync.aligned.m16n8k8.row.col.f32.f16.f16.f32 {%f147695,%f147696,%f147697,%f147698}, {%r1,%r2}, {%r3}, {%f147695,%f147696,%f147697,%f147698};

	// end inline asm
	// begin inline asm
	mma.sync.aligned.m16n8k8.row.col.f32.f16.f16.f32 {%f147695,%f147696,%f147697,%f147698}, {%r1,%r2}, {%r3}, {%f147695,%f147696,%f147697,%f147698};

	// end inline asm
	// begin inline asm
	mma.sync.aligned.m16n8k8.row.col.f32.f16.f16.f32 {%f147695,%f147696,%f147697,%f147698}, {%r1,%r2}, {%r3}, {%f147695,%f147696,%f147697,%f147698};

	// end inline asm
	// begin inline asm
	mma.sync.aligned.m16n8k8.row.col.f32.f16.f16.f32 {%f147695,%f147696,%f147697,%f147698}, {%r1,%r2}, {%r3}, {%f147695,%f147696,%f147697,%f147698};

	// end inline asm
	// begin inline asm
	mma.sync.aligned.m16n8k8.row.col.f32.f16.f16.f32 {%f147695,%f147696,%f147697,%f147698}, {%r1,%r2}, {%r3}, {%f147695,%f147696,%f147697,%f147698};

	// end inline asm
	// begin inline asm
	mma.sync.aligned.m16n8k8.row.col.f32.f16.f16.f32 {%f147695,%f147696,%f147697,%f147698}, {%r1,%r2}, {%r3}, {%f147695,%f147696,%f147697,%f147698};

	// end inline asm
	// begin inline asm
	mma.sync.aligned.m16n8k8.row.col.f32.f16.f16.f32 {%f147695,%f147696,%f147697,%f147698}, {%r1,%r2}, {%r3}, {%f147695,%f147696,%f147697,%f147698};

	// end inline asm
	// begin inline asm
	mma.sync.aligned.m16n8k8.row.col.f32.f16.f16.f32 {%f147695,%f147696,%f147697,%f147698}, {%r1,%r2}, {%r3}, {%f147695,%f147696,%f147697,%f147698};

	// end inline asm
	// begin inline asm
	mma.sync.aligned.m16n8k8.row.col.f32.f16.f16.f32 {%f147695,%f147696,%f147697,%f147698}, {%r1,%r2}, {%r3}, {%f147695,%f147696,%f147697,%f147698};

	// end inline asm
	// begin inline asm
	mma.sync.aligned.m16n8k8.row.col.f32.f16.f16.f32 {%f147695,%f147696,%f147697,%f147698}, {%r1,%r2}, {%r3}, {%f147695,%f147696,%f147697,%f147698};

	// end inline asm
	// begin inline asm
	mma.sync.aligned.m16n8k8.row.col.f32.f16.f16.f32 {%f147695,%f147696,%f147697,%f147698}, {%r1,%r2}, {%r3}, {%f147695,%f147696,%f147697,%f147698};

	// end inline asm
	// begin inline asm
	mma.sync.aligned.m16n8k8.row.col.f32.f16.f16.f32 {%f147695,%f147696,%f147697,%f147698}, {%r1,%r2}, {%r3}, {%f147695,%f147696,%f147697,%f147698};

	// end inline asm
	// begin inline asm
	mma.sync.aligned.m16n8k8.row.col.f32.f16.f16.f32 {%f147695,%f147696,%f147697,%f147698}, {%r1,%r2}, {%r3}, {%f147695,%f147696,%f147697,%f147698};

	// end inline asm
	// begin inline asm
	mma.sync.aligned.m16n8k8.row.col.f32.f16.f16.f32 {%f147695,%f147696,%f147697,%f147698}, {%r1,%r2}, {%r3}, {%f147695,%f147696,%f147697,%f147698};

	// end inline asm
	// begin inline asm
	mma.sync.aligned.m16n8k8.row.col.f32.f16.f16.f32 {%f147695,%f147696,%f147697,%f147698}, {%r1,%r2}, {%r3}, {%f147695,%f147696,%f147697,%f147698};

	// end inline asm
	// begin inline asm
	mma.sync.aligned.m16n8k8.row.col.f32.f16.f16.f32 {%f147695,%f147696,%f147697,%f147698}, {%r1,%r2}, {%r3}, {%f147695,%f147696,%f147697,%f147698};

	// end inline asm
	// begin inline asm
	mma.sync.aligned.m16n8k8.row.col.f32.f16.f16.f32 {%f147695,%f147696,%f147697,%f147698}, {%r1,%r2}, {%r3}, {%f147695,%f147696,%f147697,%f147698};

	// end inline asm
	// begin inline asm
	mma.sync.aligned.m16n8k8.row.col.f32.f16.f16.f32 {%f147695,%f147696,%f147697,%f147698}, {%r1,%r2}, {%r3}, {%f147695,%f147696,%f147697,%f147698};

	// end inline asm
	// begin inline asm
	mma.sync.aligned.m16n8k8.row.col.f32.f16.f16.f32 {%f147695,%f147696,%f147697,%f147698}, {%r1,%r2}, {%r3}, {%f147695,%f147696,%f147697,%f147698};

	// end inline asm
	// begin inline asm
	mma.sync.aligned.m16n8k8.row.col.f32.f16.f16.f32 {%f147695,%f147696,%f147697,%f147698}, {%r1,%r2}, {%r3}, {%f147695,%f147696,%f147697,%f147698};

	// end inline asm
	// begin inline asm
	mma.sync.aligned.m16n8k8.row.col.f32.f16.f16.f32 {%f147695,%f147696,%f147697,%f147698}, {%r1,%r2}, {%r3}, {%f147695,%f147696,%f147697,%f147698};

	// end inline asm
	// begin inline asm
	mma.sync.aligned.m16n8k8.row.col.f32.f16.f16.f32 {%f147695,%f147696,%f147697,%f147698}, {%r1,%r2}, {%r3}, {%f147695,%f147696,%f147697,%f147698};

	// end inline asm
	// begin inline asm
	mma.sync.aligned.m16n8k8.row.col.f32.f16.f16.f32 {%f147695,%f147696,%f147697,%f147698}, {%r1,%r2}, {%r3}, {%f147695,%f147696,%f147697,%f147698};

	// end inline asm
	// begin inline asm
	mma.sync.aligned.m16n8k8.row.col.f32.f16.f16.f32 {%f147695,%f147696,%f147697,%f147698}, {%r1,%r2}, {%r3}, {%f147695,%f147696,%f147697,%f147698};

	// end inline asm
	// begin inline asm
	mma.sync.aligned.m16n8k8.row.col.f32.f16.f16.f32 {%f147695,%f147696,%f147697,%f147698}, {%r1,%r2}, {%r3}, {%f147695,%f147696,%f147697,%f147698};

	// end inline asm
	// begin inline asm
	mma.sync.aligned.m16n8k8.row.col.f32.f16.f16.f32 {%f147695,%f147696,%f147697,%f147698}, {%r1,%r2}, {%r3}, {%f147695,%f147696,%f147697,%f147698};

	// end inline asm
	// begin inline asm
	mma.sync.aligned.m16n8k8.row.col.f32.f16.f16.f32 {%f147695,%f147696,%f147697,%f147698}, {%r1,%r2}, {%r3}, {%f147695,%f147696,%f147697,%f147698};

	// end inline asm
	// begin inline asm
	mma.sync.aligned.m16n8k8.row.col.f32.f16.f16.f32 {%f147695,%f147696,%f147697,%f147698}, {%r1,%r2}, {%r3}, {%f147695,%f147696,%f147697,%f147698};

	// end inline asm
	// begin inline asm
	mma.sync.aligned.m16n8k8.row.col.f32.f16.f16.f32 {%f147695,%f147696,%f147697,%f147698}, {%r1,%r2}, {%r3}, {%f147695,%f147696,%f147697,%f147698};

	// end inline asm
	// begin inline asm
	mma.sync.aligned.m16n8k8.row.col.f32.f16.f16.f32 {%f147695,%f147696,%f147697,%f147698}, {%r1,%r2}, {%r3}, {%f147695,%f147696,%f147697,%f147698};

	// end inline asm
	// begin inline asm
	mma.sync.aligned.m16n8k8.row.col.f32.f16.f16.f32 {%f147695,%f147696,%f147697,%f147698}, {%r1,%r2}, {%r3}, {%f147695,%f147696,%f147697,%f147698};

	// end inline asm
	// begin inline asm
	mma.sync.aligned.m16n8k8.row.col.f32.f16.f16.f32 {%f147695,%f147696,%f147697,%f147698}, {%r1,%r2}, {%r3}, {%f147695,%f147696,%f147697,%f147698};

	// end inline asm
	// begin inline asm
	mma.sync.aligned.m16n8k8.row.col.f32.f16.f16.f32 {%f147695,%f147696,%f147697,%f147698}, {%r1,%r2}, {%r3}, {%f147695,%f147696,%f147697,%f147698};

	// end inline asm
	// begin inline asm
	mma.sync.aligned.m16n8k8.row.col.f32.f16.f16.f32 {%f147695,%f147696,%f147697,%f147698}, {%r1,%r2}, {%r3}, {%f147695,%f147696,%f147697,%f147698};

	// end inline asm
	// begin inline asm
	mma.sync.aligned.m16n8k8.row.col.f32.f16.f16.f32 {%f147695,%f147696,%f147697,%f147698}, {%r1,%r2}, {%r3}, {%f147695,%f147696,%f147697,%f147698};

	// end inline asm
	// begin inline asm
	mma.sync.aligned.m16n8k8.row.col.f32.f16.f16.f32 {%f147695,%f147696,%f147697,%f147698}, {%r1,%r2}, {%r3}, {%f147695,%f147696,%f147697,%f147698};

	// end inline asm
	// begin inline asm
	mma.sync.aligned.m16n8k8.row.col.f32.f16.f16.f32 {%f147695,%f147696,%f147697,%f147698}, {%r1,%r2}, {%r3}, {%f147695,%f147696,%f147697,%f147698};

	// end inline asm
	// begin inline asm
	mma.sync.aligned.m16n8k8.row.col.f32.f16.f16.f32 {%f147695,%f147696,%f147697,%f147698}, {%r1,%r2}, {%r3}, {%f147695,%f147696,%f147697,%f147698};

	// end inline asm
	// begin inline asm
	mma.sync.aligned.m16n8k8.row.col.f32.f16.f16.f32 {%f147695,%f147696,%f147697,%f147698}, {%r1,%r2}, {%r3}, {%f147695,%f147696,%f147697,%f147698};

	// end inline asm
	// begin inline asm
	mma.sync.aligned.m16n8k8.row.col.f32.f16.f16.f32 {%f147695,%f147696,%f147697,%f147698}, {%r1,%r2}, {%r3}, {%f147695,%f147696,%f147697,%f147698};

	// end inline asm
	// begin inline asm
	mma.sync.aligned.m16n8k8.row.col.f32.f16.f16.f32 {%f147695,%f147696,%f147697,%f147698}, {%r1,%r2}, {%r3}, {%f147695,%f147696,%f147697,%f147698};

	// end inline asm
	// begin inline asm
	mma.sync.aligned.m16n8k8.row.col.f32.f16.f16.f32 {%f147695,%f147696,%f147697,%f147698}, {%r1,%r2}, {%r3}, {%f147695,%f147696,%f147697,%f147698};

	// end inline asm
	// begin inline asm
	mma.sync.aligned.m16n8k8.row.col.f32.f16.f16.f32 {%f147695,%f147696,%f147697,%f147698}, {%r1,%r2}, {%r3}, {%f147695,%f147696,%f147697,%f147698};

	// end inline asm
	// begin inline asm
	mma.sync.aligned.m16n8k8.row.col.f32.f16.f16.f32 {%f147695,%f147696,%f147697,%f147698}, {%r1,%r2}, {%r3}, {%f147695,%f147696,%f147697,%f147698};

	// end inline asm
	// begin inline asm
	mma.sync.aligned.m16n8k8.row.col.f32.f16.f16.f32 {%f147695,%f147696,%f147697,%f147698}, {%r1,%r2}, {%r3}, {%f147695,%f147696,%f147697,%f147698};

	// end inline asm
	// begin inline asm
	mma.sync.aligned.m16n8k8.row.col.f32.f16.f16.f32 {%f147695,%f147696,%f147697,%f147698}, {%r1,%r2}, {%r3}, {%f147695,%f147696,%f147697,%f147698};

	// end inline asm
	// begin inline asm
	mma.sync.aligned.m16n8k8.row.col.f32.f16.f16.f32 {%f147695,%f147696,%f147697,%f147698}, {%r1,%r2}, {%r3}, {%f147695,%f147696,%f147697,%f147698};

	// end inline asm
	// begin inline asm
	mma.sync.aligned.m16n8k8.row.col.f32.f16.f16.f32 {%f147695,%f147696,%f147697,%f147698}, {%r1,%r2}, {%r3}, {%f147695,%f147696,%f147697,%f147698};

	// end inline asm
	// begin inline asm
	mma.sync.aligned.m16n8k8.row.col.f32.f16.f16.f32 {%f147695,%f147696,%f147697,%f147698}, {%r1,%r2}, {%r3}, {%f147695,%f147696,%f147697,%f147698};

	// end inline asm
	// begin inline asm
	mma.sync.aligned.m16n8k8.row.col.f32.f16.f16.f32 {%f147695,%f147696,%f147697,%f147698}, {%r1,%r2}, {%r3}, {%f147695,%f147696,%f147697,%f147698};

	// end inline asm
	// begin inline asm
	mma.sync.aligned.m16n8k8.row.col.f32.f16.f16.f32 {%f147695,%f147696,%f147697,%f147698}, {%r1,%r2}, {%r3}, {%f147695,%f147696,%f147697,%f147698};

	// end inline asm
	// begin inline asm
	mma.sync.aligned.m16n8k8.row.col.f32.f16.f16.f32 {%f147695,%f147696,%f147697,%f147698}, {%r1,%r2}, {%r3}, {%f147695,%f147696,%f147697,%f147698};

	// end inline asm
	// begin inline asm
	mma.sync.aligned.m16n8k8.row.col.f32.f16.f16.f32 {%f147695,%f147696,%f147697,%f147698}, {%r1,%r2}, {%r3}, {%f147695,%f147696,%f147697,%f147698};

	// end inline asm
	// begin inline asm
	mma.sync.aligned.m16n8k8.row.col.f32.f16.f16.f32 {%f147695,%f147696,%f147697,%f147698}, {%r1,%r2}, {%r3}, {%f147695,%f147696,%f147697,%f147698};

	// end inline asm
	// begin inline asm
	mma.sync.aligned.m16n8k8.row.col.f32.f16.f16.f32 {%f147695,%f147696,%f147697,%f147698}, {%r1,%r2}, {%r3}, {%f147695,%f147696,%f147697,%f147698};

	// end inline asm
	// begin inline asm
	mma.sync.aligned.m16n8k8.row.col.f32.f16.f16.f32 {%f147695,%f147696,%f147697,%f147698}, {%r1,%r2}, {%r3}, {%f147695,%f147696,%f147697,%f147698};

	// end inline asm
	// begin inline asm
	mma.sync.aligned.m16n8k8.row.col.f32.f16.f16.f32 {%f147695,%f147696,%f147697,%f147698}, {%r1,%r2}, {%r3}, {%f147695,%f147696,%f147697,%f147698};

	// end inline asm
	// begin inline asm
	mma.sync.aligned.m16n8k8.row.col.f32.f16.f16.f32 {%f147695,%f147696,%f147697,%f147698}, {%r1,%r2}, {%r3}, {%f147695,%f147696,%f147697,%f147698};

	// end inline asm
	// begin inline asm
	mma.sync.aligned.m16n8k8.row.col.f32.f16.f16.f32 {%f147695,%f147696,%f147697,%f147698}, {%r1,%r2}, {%r3}, {%f147695,%f147696,%f147697,%f147698};

	// end inline asm
	// begin inline asm
	mma.sync.aligned.m16n8k8.row.col.f32.f16.f16.f32 {%f147695,%f147696,%f147697,%f147698}, {%r1,%r2}, {%r3}, {%f147695,%f147696,%f147697,%f147698};

	// end inline asm
	// begin inline asm
	mma.sync.aligned.m16n8k8.row.col.f32.f16.f16.f32 {%f147695,%f147696,%f147697,%f147698}, {%r1,%r2}, {%r3}, {%f147695,%f147696,%f147697,%f147698};

	// end inline asm
	// begin inline asm
	mma.sync.aligned.m16n8k8.row.col.f32.f16.f16.f32 {%f147695,%f147696,%f147697,%f147698}, {%r1,%r2}, {%r3}, {%f147695,%f147696,%f147697,%f147698};

	// end inline asm
	// begin inline asm
	mma.sync.aligned.m16n8k8.row.col.f32.f16.f16.f32 {%f147695,%f147696,%f147697,%f147698}, {%r1,%r2}, {%r3}, {%f147695,%f147696,%f147697,%f147698};

	// end inline asm
	// begin inline asm
	mma.sync.aligned.m16n8k8.row.col.f32.f16.f16.f32 {%f147695,%f147696,%f147697,%f147698}, {%r1,%r2}, {%r3}, {%f147695,%f147696,%f147697,%f147698};

	// end inline asm
	// begin inline asm
	mma.sync.aligned.m16n8k8.row.col.f32.f16.f16.f32 {%f147695,%f147696,%f147697,%f147698}, {%r1,%r2}, {%r3}, {%f147695,%f147696,%f147697,%f147698};

	// end inline asm
	// begin inline asm
	mma.sync.aligned.m16n8k8.row.col.f32.f16.f16.f32 {%f147695,%f147696,%f147697,%f147698}, {%r1,%r2}, {%r3}, {%f147695,%f147696,%f147697,%f147698};

	// end inline asm
	// begin inline asm
	mma.sync.aligned.m16n8k8.row.col.f32.f16.f16.f32 {%f147695,%f147696,%f147697,%f147698}, {%r1,%r2}, {%r3}, {%f147695,%f147696,%f147697,%f147698};

	// end inline asm
	// begin inline asm
	mma.sync.aligned.m16n8k8.row.col.f32.f16.f16.f32 {%f147695,%f147696,%f147697,%f147698}, {%r1,%r2}, {%r3}, {%f147695,%f147696,%f147697,%f147698};

	// end inline asm
	// begin inline asm
	mma.sync.aligned.m16n8k8.row.col.f32.f16.f16.f32 {%f147695,%f147696,%f147697,%f147698}, {%r1,%r2}, {%r3}, {%f147695,%f147696,%f147697,%f147698};

	// end inline asm
	// begin inline asm
	mma.sync.aligned.m16n8k8.row.col.f32.f16.f16.f32 {%f147695,%f147696,%f147697,%f147698}, {%r1,%r2}, {%r3}, {%f147695,%f147696,%f147697,%f147698};

	// end inline asm
	// begin inline asm
	mma.sync.aligned.m16n8k8.row.col.f32.f16.f16.f32 {%f147695,%f147696,%f147697,%f147698}, {%r1,%r2}, {%r3}, {%f147695,%f147696,%f147697,%f147698};

	// end inline asm
	// begin inline asm
	mma.sync.aligned.m16n8k8.row.col.f32.f16.f16.f32 {%f147695,%f147696,%f147697,%f147698}, {%r1,%r2}, {%r3}, {%f147695,%f147696,%f147697,%f147698};

	// end inline asm
	// begin inline asm
	mma.sync.aligned.m16n8k8.row.col.f32.f16.f16.f32 {%f147695,%f147696,%f147697,%f147698}, {%r1,%r2}, {%r3}, {%f147695,%f147696,%f147697,%f147698};

	// end inline asm
	// begin inline asm
	mma.sync.aligned.m16n8k8.row.col.f32.f16.f16.f32 {%f147695,%f147696,%f147697,%f147698}, {%r1,%r2}, {%r3}, {%f147695,%f147696,%f147697,%f147698};

	// end inline asm
	// begin inline asm
	mma.sync.aligned.m16n8k8.row.col.f32.f16.f16.f32 {%f147695,%f147696,%f147697,%f147698}, {%r1,%r2}, {%r3}, {%f147695,%f147696,%f147697,%f147698};

	// end inline asm
	// begin inline asm
	mma.sync.aligned.m16n8k8.row.col.f32.f16.f16.f32 {%f147695,%f147696,%f147697,%f147698}, {%r1,%r2}, {%r3}, {%f147695,%f147696,%f147697,%f147698};

	// end inline asm
	// begin inline asm
	mma.sync.aligned.m16n8k8.row.col.f32.f16.f16.f32 {%f147695,%f147696,%f147697,%f147698}, {%r1,%r2}, {%r3}, {%f147695,%f147696,%f147697,%f147698};

	// end inline asm
	// begin inline asm
	mma.sync.aligned.m16n8k8.row.col.f32.f16.f16.f32 {%f147695,%f147696,%f147697,%f147698}, {%r1,%r2}, {%r3}, {%f147695,%f147696,%f147697,%f147698};

	// end inline asm
	// begin inline asm
	mma.sync.aligned.m16n8k8.row.col.f32.f16.f16.f32 {%f147695,%f147696,%f147697,%f147698}, {%r1,%r2}, {%r3}, {%f147695,%f147696,%f147697,%f147698};

	// end inline asm
	// begin inline asm
	mma.sync.aligned.m16n8k8.row.col.f32.f16.f16.f32 {%f147695,%f147696,%f147697,%f147698}, {%r1,%r2}, {%r3}, {%f147695,%f147696,%f147697,%f147698};

	// end inline asm
	// begin inline asm
	mma.sync.aligned.m16n8k8.row.col.f32.f16.f16.f32 {%f147695,%f147696,%f147697,%f147698}, {%r1,%r2}, {%r3}, {%f147695,%f147696,%f147697,%f147698};

	// end inline asm
	// begin inline asm
	mma.sync.aligned.m16n8k8.row.col.f32.f16.f16.f32 {%f147695,%f147696,%f147697,%f147698}, {%r1,%r2}, {%r3}, {%f147695,%f147696,%f147697,%f147698};

	// end inline asm
	// begin inline asm
	mma.sync.aligned.m16n8k8.row.col.f32.f16.f16.f32 {%f147695,%f147696,%f147697,%f147698}, {%r1,%r2}, {%r3}, {%f147695,%f147696,%f147697,%f147698};

	// end inline asm
	// begin inline asm
	mma.sync.aligned.m16n8k8.row.col.f32.f16.f16.f32 {%f147695,%f147696,%f147697,%f147698}, {%r1,%r2}, {%r3}, {%f147695,%f147696,%f147697,%f147698};

	// end inline asm
	// begin inline asm
	mma.sync.aligned.m16n8k8.row.col.f32.f16.f16.f32 {%f147695,%f147696,%f147697,%f147698}, {%r1,%r2}, {%r3}, {%f147695,%f147696,%f147697,%f147698};

	// end inline asm
	// begin inline asm
	mma.sync.aligned.m16n8k8.row.col.f32.f16.f16.f32 {%f147695,%f147696,%f147697,%f147698}, {%r1,%r2}, {%r3}, {%f147695,%f147696,%f147697,%f147698};

	// end inline asm
	// begin inline asm
	mma.sync.aligned.m16n8k8.row.col.f32.f16.f16.f32 {%f147695,%f147696,%f147697,%f147698}, {%r1,%r2}, {%r3}, {%f147695,%f147696,%f147697,%f147698};

	// end inline asm
	// begin inline asm
	mma.sync.aligned.m16n8k8.row.col.f32.f16.f16.f32 {%f147695,%f147696,%f147697,%f147698}, {%r1,%r2}, {%r3}, {%f147695,%f147696,%f147697,%f147698};

	// end inline asm
	// begin inline asm
	mma.sync.aligned.m16n8k8.row.col.f32.f16.f16.f32 {%f147695,%f147696,%f147697,%f147698}, {%r1,%r2}, {%r3}, {%f147695,%f147696,%f147697,%f147698};

	// end inline asm
	// begin inline asm
	mma.sync.aligned.m16n8k8.row.col.f32.f16.f16.f32 {%f147695,%f147696,%f147697,%f147698}, {%r1,%r2}, {%r3}, {%f147695,%f147696,%f147697,%f147698};

	// end inline asm
	// begin inline asm
	mma.sync.aligned.m16n8k8.row.col.f32.f16.f16.f32 {%f147695,%f147696,%f147697,%f147698}, {%r1,%r2}, {%r3}, {%f147695,%f147696,%f147697,%f147698};

	// end inline asm
	// begin inline asm
	mma.sync.aligned.m16n8k8.row.col.f32.f16.f16.f32 {%f147695,%f147696,%f147697,%f147698}, {%r1,%r2}, {%r3}, {%f147695,%f147696,%f147697,%f147698};

	// end inline asm
	// begin inline asm
	mma.sync.aligned.m16n8k8.row.col.f32.f16.f16.f32 {%f147695,%f147696,%f147697,%f147698}, {%r1,%r2}, {%r3}, {%f147695,%f147696,%f147697,%f147698};

	// end inline asm
	// begin inline asm
	mma.sync.aligned.m16n8k8.row.col.f32.f16.f16.f32 {%f147695,%f147696,%f147697,%f147698}, {%r1,%r2}, {%r3}, {%f147695,%f147696,%f147697,%f147698};

	// end inline asm
	// begin inline asm
	mma.sync.aligned.m16n8k8.row.col.f32.f16.f16.f32 {%f147695,%f147696,%f147697,%f147698}, {%r1,%r2}, {%r3}, {%f147695,%f147696,%f147697,%f147698};

	// end inline asm
	// begin inline asm
	mma.sync.aligned.m16n8k8.row.col.f32.f16.f16.f32 {%f147695,%f147696,%f147697,%f147698}, {%r1,%r2}, {%r3}, {%f147695,%f147696,%f147697,%f147698};

	// end inline asm
	// begin inline asm
	mma.sync.aligned.m16n8k8.row.col.f32.f16.f16.f32 {%f147695,%f147696,%f147697,%f147698}, {%r1,%r2}, {%r3}, {%f147695,%f147696,%f147697,%f147698};

	// end inline asm
	// begin inline asm
	mma.sync.aligned.m16n8k8.row.col.f32.f16.f16.f32 {%f147695,%f147696,%f147697,%f147698}, {%r1,%r2}, {%r3}, {%f147695,%f147696,%f147697,%f147698};

	// end inline asm
	// begin inline asm
	mma.sync.aligned.m16n8k8.row.col.f32.f16.f16.f32 {%f147695,%f147696,%f147697,%f147698}, {%r1,%r2}, {%r3}, {%f147695,%f147696,%f147697,%f147698};

	// end inline asm
	// begin inline asm
	mma.sync.aligned.m16n8k8.row.col.f32.f16.f16.f32 {%f147695,%f147696,%f147697,%f147698}, {%r1,%r2}, {%r3}, {%f147695,%f147696,%f147697,%f147698};

	// end inline asm
	// begin inline asm
	mma.sync.aligned.m16n8k8.row.col.f32.f16.f16.f32 {%f147695,%f147696,%f147697,%f147698}, {%r1,%r2}, {%r3}, {%f147695,%f147696,%f147697,%f147698};

	// end inline asm
	// begin inline asm
	mma.sync.aligned.m16n8k8.row.col.f32.f16.f16.f32 {%f147695,%f147696,%f147697,%f147698}, {%r1,%r2}, {%r3}, {%f147695,%f147696,%f147697,%f147698};

	// end inline asm
	// begin inline asm
	mma.sync.aligned.m16n8k8.row.col.f32.f16.f16.f32 {%f147695,%f147696,%f147697,%f147698}, {%r1,%r2}, {%r3}, {%f147695,%f147696,%f147697,%f147698};

	// end inline asm
	// begin inline asm
	mma.sync.aligned.m16n8k8.row.col.f32.f16.f16.f32 {%f147695,%f147696,%f147697,%f147698}, {%r1,%r2}, {%r3}, {%f147695,%f147696,%f147697,%f147698};

	// end inline asm
	// begin inline asm
	mma.sync.aligned.m16n8k8.row.col.f32.f16.f16.f32 {%f147695,%f147696,%f147697,%f147698}, {%r1,%r2}, {%r3}, {%f147695,%f147696,%f147697,%f147698};

	// end inline asm
	// begin inline asm
	mma.sync.aligned.m16n8k8.row.col.f32.f16.f16.f32 {%f147695,%f147696,%f147697,%f147698}, {%r1,%r2}, {%r3}, {%f147695,%f147696,%f147697,%f147698};

	// end inline asm
	// begin inline asm
	mma.sync.aligned.m16n8k8.row.col.f32.f16.f16.f32 {%f147695,%f147696,%f147697,%f147698}, {%r1,%r2}, {%r3}, {%f147695,%f147696,%f147697,%f147698};

	// end inline asm
	// begin inline asm
	mma.sync.aligned.m16n8k8.row.col.f32.f16.f16.f32 {%f147695,%f147696,%f147697,%f147698}, {%r1,%r2}, {%r3}, {%f147695,%f147696,%f147697,%f147698};

	// end inline asm
	// begin inline asm
	mma.sync.aligned.m16n8k8.row.col.f32.f16.f16.f32 {%f147695,%f147696,%f147697,%f147698}, {%r1,%r2}, {%r3}, {%f147695,%f147696,%f147697,%f147698};

	// end inline asm
	// begin inline asm
	mma.sync.aligned.m16n8k8.row.col.f32.f16.f16.f32 {%f147695,%f147696,%f147697,%f147698}, {%r1,%r2}, {%r3}, {%f147695,%f147696,%f147697,%f147698};

	// end inline asm
	// begin inline asm
	mma.sync.aligned.m16n8k8.row.col.f32.f16.f16.f32 {%f147695,%f147696,%f147697,%f147698}, {%r1,%r2}, {%r3}, {%f147695,%f147696,%f147697,%f147698};

	// end inline asm
	// begin inline asm
	mma.sync.aligned.m16n8k8.row.col.f32.f16.f16.f32 {%f147695,%f147696,%f147697,%f147698}, {%r1,%r2}, {%r3}, {%f147695,%f147696,%f147697,%f147698};

	// end inline asm
	// begin inline asm
	mma.sync.aligned.m16n8k8.row.col.f32.f16.f16.f32 {%f147695,%f147696,%f147697,%f147698}, {%r1,%r2}, {%r3}, {%f147695,%f147696,%f147697,%f147698};

	// end inline asm
	// begin inline asm
	mma.sync.aligned.m16n8k8.row.col.f32.f16.f16.f32 {%f147695,%f147696,%f147697,%f147698}, {%r1,%r2}, {%r3}, {%f147695,%f147696,%f147697,%f147698};

	// end inline asm
	// begin inline asm
	mma.sync.aligned.m16n8k8.row.col.f32.f16.f16.f32 {%f147695,%f147696,%f147697,%f147698}, {%r1,%r2}, {%r3}, {%f147695,%f147696,%f147697,%f147698};

	// end inline asm
	// begin inline asm
	mma.sync.aligned.m16n8k8.row.col.f32.f16.f16.f32 {%f147695,%f147696,%f147697,%f147698}, {%r1,%r2}, {%r3}, {%f147695,%f147696,%f147697,%f147698};

	// end inline asm
	// begin inline asm
	mma.sync.aligned.m16n8k8.row.col.f32.f16.f16.f32 {%f147695,%f147696,%f147697,%f147698}, {%r1,%r2}, {%r3}, {%f147695,%f147696,%f147697,%f147698};

	// end inline asm
	// begin inline asm
	mma.sync.aligned.m16n8k8.row.col.f32.f16.f16.f32 {%f147695,%f147696,%f147697,%f147698}, {%r1,%r2}, {%r3}, {%f147695,%f147696,%f147697,%f147698};

	// end inline asm
	// begin inline asm
	mma.sync.aligned.m16n8k8.row.col.f32.f16.f16.f32 {%f147695,%f147696,%f147697,%f147698}, {%r1,%r2}, {%r3}, {%f147695,%f147696,%f147697,%f147698};

	// end inline asm
	// begin inline asm
	mma.sync.aligned.m16n8k8.row.col.f32.f16.f16.f32 {%f147695,%f147696,%f147697,%f147698}, {%r1,%r2}, {%r3}, {%f147695,%f147696,%f147697,%f147698};

	// end inline asm
	// begin inline asm
	mma.sync.aligned.m16n8k8.row.col.f32.f16.f16.f32 {%f147695,%f147696,%f147697,%f147698}, {%r1,%r2}, {%r3}, {%f147695,%f147696,%f147697,%f147698};

	// end inline asm
	// begin inline asm
	mma.sync.aligned.m16n8k8.row.col.f32.f16.f16.f32 {%f147695,%f147696,%f147697,%f147698}, {%r1,%r2}, {%r3}, {%f147695,%f147696,%f147697,%f147698};

	// end inline asm
	// begin inline asm
	mma.sync.aligned.m16n8k8.row.col.f32.f16.f16.f32 {%f147695,%f147696,%f147697,%f147698}, {%r1,%r2}, {%r3}, {%f147695,%f147696,%f147697,%f147698};

	// end inline asm
	// begin inline asm
	mma.sync.aligned.m16n8k8.row.col.f32.f16.f16.f32 {%f147695,%f147696,%f147697,%f147698}, {%r1,%r2}, {%r3}, {%f147695,%f147696,%f147697,%f147698};

	// end inline asm
	// begin inline asm
	mma.sync.aligned.m16n8k8.row.col.f32.f16.f16.f32 {%f147695,%f147696,%f147697,%f147698}, {%r1,%r2}, {%r3}, {%f147695,%f147696,%f147697,%f147698};

	// end inline asm
	// begin inline asm
	mma.sync.aligned.m16n8k8.row.col.f32.f16.f16.f32 {%f147695,%f147696,%f147697,%f147698}, {%r1,%r2}, {%r3}, {%f147695,%f147696,%f147697,%f147698};

	// end inline asm
	// begin inline asm
	mma.sync.aligned.m16n8k8.row.col.f32.f16.f16.f32 {%f147695,%f147696,%f147697,%f147698}, {%r1,%r2}, {%r3}, {%f147695,%f147696,%f147697,%f147698};

	// end inline asm
	// begin inline asm
	mma.sync.aligned.m16n8k8.row.col.f32.f16.f16.f32 {%f147695,%f147696,%f147697,%f147698}, {%r1,%r2}, {%r3}, {%f147695,%f147696,%f147697,%f147698};

	// end inline asm
	// begin inline asm
	mma.sync.aligned.m16n8k8.row.col.f32.f16.f16.f32 {%f147695,%f147696,%f147697,%f147698}, {%r1,%r2}, {%r3}, {%f147695,%f147696,%f147697,%f147698};

	// end inline asm
	// begin inline asm
	mma.sync.aligned.m16n8k8.row.col.f32.f16.f16.f32 {%f147695,%f147696,%f147697,%f147698}, {%r1,%r2}, {%r3}, {%f147695,%f147696,%f147697,%f147698};

	// end inline asm
	// begin inline asm
	mma.sync.aligned.m16n8k8.row.col.f32.f16.f16.f32 {%f147695,%f147696,%f147697,%f147698}, {%r1,%r2}, {%r3}, {%f147695,%f147696,%f147697,%f147698};

	// end inline asm
	// begin inline asm
	mma.sync.aligned.m16n8k8.row.col.f32.f16.f16.f32 {%f147695,%f147696,%f147697,%f147698}, {%r1,%r2}, {%r3}, {%f147695,%f147696,%f147697,%f147698};

	// end inline asm
	// begin inline asm
	mma.sync.aligned.m16n8k8.row.col.f32.f16.f16.f32 {%f147695,%f147696,%f147697,%f147698}, {%r1,%r2}, {%r3}, {%f147695,%f147696,%f147697,%f147698};

	// end inline asm
	// begin inline asm
	mma.sync.aligned.m16n8k8.row.col.f32.f16.f16.f32 {%f147695,%f147696,%f147697,%f147698}, {%r1,%r2}, {%r3}, {%f147695,%f147696,%f147697,%f147698};

	// end inline asm
	// begin inline asm
	mma.sync.aligned.m16n8k8.row.col.f32.f16.f16.f32 {%f147695,%f147696,%f147697,%f147698}, {%r1,%r2}, {%r3}, {%f147695,%f147696,%f147697,%f147698};

	// end inline asm
	// begin inline asm
	mma.sync.aligned.m16n8k8.row.col.f32.f16.f16.f32 {%f147695,%f147696,%f147697,%f147698}, {%r1,%r2}, {%r3}, {%f147695,%f147696,%f147697,%f147698};

	// end inline asm
	// begin inline asm
	mma.sync.aligned.m16n8k8.row.col.f32.f16.f16.f32 {%f147695,%f147696,%f147697,%f147698}, {%r1,%r2}, {%r3}, {%f147695,%f147696,%f147697,%f147698};

	// end inline asm
	// begin inline asm
	mma.sync.aligned.m16n8k8.row.col.f32.f16.f16.f32 {%f147695,%f147696,%f147697,%f147698}, {%r1,%r2}, {%r3}, {%f147695,%f147696,%f147697,%f147698};

	// end inline asm
	// begin inline asm
	mma.sync.aligned.m16n8k8.row.col.f32.f16.f16.f32 {%f147695,%f147696,%f147697,%f147698}, {%r1,%r2}, {%r3}, {%f147695,%f147696,%f147697,%f147698};

	// end inline asm
	// begin inline asm
	mma.sync.aligned.m16n8k8.row.col.f32.f16.f16.f32 {%f147695,%f147696,%f147697,%f147698}, {%r1,%r2}, {%r3}, {%f147695,%f147696,%f147697,%f147698};

	// end inline asm
	// begin inline asm
	mma.sync.aligned.m16n8k8.row.col.f32.f16.f16.f32 {%f147695,%f147696,%f147697,%f147698}, {%r1,%r2}, {%r3}, {%f147695,%f147696,%f147697,%f147698};

	// end inline asm
	// begin inline asm
	mma.sync.aligned.m16n8k8.row.col.f32.f16.f16.f32 {%f147695,%f147696,%f147697,%f147698}, {%r1,%r2}, {%r3}, {%f147695,%f147696,%f147697,%f147698};

	// end inline asm
	// begin inline asm
	mma.sync.aligned.m16n8k8.row.col.f32.f16.f16.f32 {%f147695,%f147696,%f147697,%f147698}, {%r1,%r2}, {%r3}, {%f147695,%f147696,%f147697,%f147698};

	// end inline asm
	// begin inline asm
	mma.sync.aligned.m16n8k8.row.col.f32.f16.f16.f32 {%f147695,%f147696,%f147697,%f147698}, {%r1,%r2}, {%r3}, {%f147695,%f147696,%f147697,%f147698};

	// end inline asm
	// begin inline asm
	mma.sync.aligned.m16n8k8.row.col.f32.f16.f16.f32 {%f147695,%f147696,%f147697,%f147698}, {%r1,%r2}, {%r3}, {%f147695,%f147696,%f147697,%f147698};

	// end inline asm
	// begin inline asm
	mma.sync.aligned.m16n8k8.row.col.f32.f16.f16.f32 {%f147695,%f147696,%f147697,%f147698}, {%r1,%r2}, {%r3}, {%f147695,%f147696,%f147697,%f147698};

	// end inline asm
	// begin inline asm
	mma.sync.aligned.m16n8k8.row.col.f32.f16.f16.f32 {%f147695,%f147696,%f147697,%f147698}, {%r1,%r2}, {%r3}, {%f147695,%f147696,%f147697,%f147698};

	// end inline asm
	// begin inline asm
	mma.sync.aligned.m16n8k8.row.col.f32.f16.f16.f32 {%f147695,%f147696,%f147697,%f147698}, {%r1,%r2}, {%r3}, {%f147695,%f147696,%f147697,%f147698};

	// end inline asm
	// begin inline asm
	mma.sync.aligned.m16n8k8.row.col.f32.f16.f16.f32 {%f147695,%f147696,%f147697,%f147698}, {%r1,%r2}, {%r3}, {%f147695,%f147696,%f147697,%f147698};

	// end inline asm
	// begin inline asm
	mma.sync.aligned.m16n8k8.row.col.f32.f16.f16.f32 {%f147695,%f147696,%f147697,%f147698}, {%r1,%r2}, {%r3}, {%f147695,%f147696,%f147697,%f147698};

	// end inline asm
	// begin inline asm
	mma.sync.aligned.m16n8k8.row.col.f32.f16.f16.f32 {%f147695,%f147696,%f147697,%f147698}, {%r1,%r2}, {%r3}, {%f147695,%f147696,%f147697,%f147698};

	// end inline asm
	// begin inline asm
	mma.sync.aligned.m16n8k8.row.col.f32.f16.f16.f32 {%f147695,%f147696,%f147697,%f147698}, {%r1,%r2}, {%r3}, {%f147695,%f147696,%f147697,%f147698};

	// end inline asm
	// begin inline asm
	mma.sync.aligned.m16n8k8.row.col.f32.f16.f16.f32 {%f147695,%f147696,%f147697,%f147698}, {%r1,%r2}, {%r3}, {%f147695,%f147696,%f147697,%f147698};

	// end inline asm
	// begin inline asm
	mma.sync.aligned.m16n8k8.row.col.f32.f16.f16.f32 {%f147695,%f147696,%f147697,%f147698}, {%r1,%r2}, {%r3}, {%f147695,%f147696,%f147697,%f147698};

	// end inline asm
	// begin inline asm
	mma.sync.aligned.m16n8k8.row.col.f32.f16.f16.f32 {%f147695,%f147696,%f147697,%f147698}, {%r1,%r2}, {%r3}, {%f147695,%f147696,%f147697,%f147698};

	// end inline asm
	// begin inline asm
	mma.sync.aligned.m16n8k8.row.col.f32.f16.f16.f32 {%f147695,%f147696,%f147697,%f147698}, {%r1,%r2}, {%r3}, {%f147695,%f147696,%f147697,%f147698};

	// end inline asm
	// begin inline asm
	mma.sync.aligned.m16n8k8.row.col.f32.f16.f16.f32 {%f147695,%f147696,%f147697,%f147698}, {%r1,%r2}, {%r3}, {%f147695,%f147696,%f147697,%f147698};

	// end inline asm
	// begin inline asm
	mma.sync.aligned.m16n8k8.row.col.f32.f16.f16.f32 {%f147695,%f147696,%f147697,%f147698}, {%r1,%r2}, {%r3}, {%f147695,%f147696,%f147697,%f147698};

	// end inline asm
	// begin inline asm
	mma.sync.aligned.m16n8k8.row.col.f32.f16.f16.f32 {%f147695,%f147696,%f147697,%f147698}, {%r1,%r2}, {%r3}, {%f147695,%f147696,%f147697,%f147698};

	// end inline asm
	// begin inline asm
	mma.sync.aligned.m16n8k8.row.col.f32.f16.f16.f32 {%f147695,%f147696,%f147697,%f147698}, {%r1,%r2}, {%r3}, {%f147695,%f147696,%f147697,%f147698};

	// end inline asm
	// begin inline asm
	mma.sync.aligned.m16n8k8.row.col.f32.f16.f16.f32 {%f147695,%f147696,%f147697,%f147698}, {%r1,%r2}, {%r3}, {%f147695,%f147696,%f147697,%f147698};

	// end inline asm
	// begin inline asm
	mma.sync.aligned.m16n8k8.row.col.f32.f16.f16.f32 {%f147695,%f147696,%f147697,%f147698}, {%r1,%r2}, {%r3}, {%f147695,%f147696,%f147697,%f147698};

	// end inline asm
	// begin inline asm
	mma.sync.aligned.m16n8k8.row.col.f32.f16.f16.f32 {%f147695,%f147696,%f147697,%f147698}, {%r1,%r2}, {%r3}, {%f147695,%f147696,%f147697,%f147698};

	// end inline asm
	// begin inline asm
	mma.sync.aligned.m16n8k8.row.col.f32.f16.f16.f32 {%f147695,%f147696,%f147697,%f147698}, {%r1,%r2}, {%r3}, {%f147695,%f147696,%f147697,%f147698};

	// end inline asm
	mov.f32 	%f150536, %f147696;
	mov.f32 	%f150538, %f147698;
	mov.f32 	%f150535, %f147695;
	mov.f32 	%f150537, %f147697;
	// begin inline asm
	mma.sync.aligned.m16n8k8.row.col.f32.f16.f16.f32 {%f150535,%f150536,%f150537,%f150538}, {%r1,%r2}, {%r3}, {%f150535,%f150536,%f150537,%f150538};

	// end inline asm
	// begin inline asm
	mma.sync.aligned.m16n8k8.row.col.f32.f16.f16.f32 {%f150535,%f150536,%f150537,%f150538}, {%r1,%r2}, {%r3}, {%f150535,%f150536,%f150537,%f150538};

	// end inline asm
	// begin inline asm
	mma.sync.aligned.m16n8k8.row.col.f32.f16.f16.f32 {%f150535,%f150536,%f150537,%f150538}, {%r1,%r2}, {%r3}, {%f150535,%f150536,%f150537,%f150538};

	// end inline asm
	// begin inline asm
	mma.sync.aligned.m16n8k8.row.col.f32.f16.f16.f32 {%f150535,%f150536,%f150537,%f150538}, {%r1,%r2}, {%r3}, {%f150535,%f150536,%f150537,%f150538};

	// end inline asm
	// begin inline asm
	mma.sync.aligned.m16n8k8.row.col.f32.f16.f16.f32 {%f150535,%f150536,%f150537,%f150538}, {%r1,%r2}, {%r3}, {%f150535,%f150536,%f150537,%f150538};

	// end inline asm
	// begin inline asm
	mma.sync.aligned.m16n8k8.row.col.f32.f16.f16.f32 {%f150535,%f150536,%f150537,%f150538}, {%r1,%r2}, {%r3}, {%f150535,%f150536,%f150537,%f150538};

	// end inline asm
	// begin inline asm
	mma.sync.aligned.m16n8k8.row.col.f32.f16.f16.f32 {%f150535,%f150536,%f150537,%f150538}, {%r1,%r2}, {%r3}, {%f150535,%f150536,%f150537,%f150538};

	// end inline asm
	// begin inline asm
	mma.sync.aligned.m16n8k8.row.col.f32.f16.f16.f32 {%f150535,%f150536,%f150537,%f150538}, {%r1,%r2}, {%r3}, {%f150535,%f150536,%f150537,%f150538};

	// end inline asm
	// begin inline asm
	mma.sync.aligned.m16n8k8.row.col.f32.f16.f16.f32 {%f150535,%f150536,%f150537,%f150538}, {%r1,%r2}, {%r3}, {%f150535,%f150536,%f150537,%f150538};

	// end inline asm
	// begin inline asm
	mma.sync.aligned.m16n8k8.row.col.f32.f16.f16.f32 {%f150535,%f150536,%f150537,%f150538}, {%r1,%r2}, {%r3}, {%f150535,%f150536,%f150537,%f150538};

	// end inline asm
	// begin inline asm
	mma.sync.aligned.m16n8k8.row.col.f32.f16.f16.f32 {%f150535,%f150536,%f150537,%f150538}, {%r1,%r2}, {%r3}, {%f150535,%f150536,%f150537,%f150538};

	// end inline asm
	// begin inline asm
	mma.sync.aligned.m16n8k8.row.col.f32.f16.f16.f32 {%f150535,%f150536,%f150537,%f150538}, {%r1,%r2}, {%r3}, {%f150535,%f150536,%f150537,%f150538};

	// end inline asm
	// begin inline asm
	mma.sync.aligned.m16n8k8.row.col.f32.f16.f16.f32 {%f150535,%f150536,%f150537,%f150538}, {%r1,%r2}, {%r3}, {%f150535,%f150536,%f150537,%f150538};

	// end inline asm
	// begin inline asm
	mma.sync.aligned.m16n8k8.row.col.f32.f16.f16.f32 {%f150535,%f150536,%f150537,%f150538}, {%r1,%r2}, {%r3}, {%f150535,%f150536,%f150537,%f150538};

	// end inline asm
	// begin inline asm
	mma.sync.aligned.m16n8k8.row.col.f32.f16.f16.f32 {%f150535,%f150536,%f150537,%f150538}, {%r1,%r2}, {%r3}, {%f150535,%f150536,%f150537,%f150538};

	// end inline asm
	// begin inline asm
	mma.sync.aligned.m16n8k8.row.col.f32.f16.f16.f32 {%f150535,%f150536,%f150537,%f150538}, {%r1,%r2}, {%r3}, {%f150535,%f150536,%f150537,%f150538};

	// end inline asm
	// begin inline asm
	mma.sync.aligned.m16n8k8.row.col.f32.f16.f16.f32 {%f150535,%f150536,%f150537,%f150538}, {%r1,%r2}, {%r3}, {%f150535,%f150536,%f150537,%f150538};

	// end inline asm
	// begin inline asm
	mma.sync.aligned.m16n8k8.row.col.f32.f16.f16.f32 {%f150535,%f150536,%f150537,%f150538}, {%r1,%r2}, {%r3}, {%f150535,%f150536,%f150537,%f150538};

	// end inline asm
	// begin inline asm
	mma.sync.aligned.m16n8k8.row.col.f32.f16.f16.f32 {%f150535,%f150536,%f150537,%f150538}, {%r1,%r2}, {%r3}, {%f150535,%f150536,%f150537,%f150538};

	// end inline asm
	// begin inline asm
	mma.sync.aligned.m16n8k8.row.col.f32.f16.f16.f32 {%f150535,%f150536,%f150537,%f150538}, {%r1,%r2}, {%r3}, {%f150535,%f150536,%f150537,%f150538};

	// end inline asm
	// begin inline asm
	mma.sync.aligned.m16n8k8.row.col.f32.f16.f16.f32 {%f150535,%f150536,%f150537,%f150538}, {%r1,%r2}, {%r3}, {%f150535,%f150536,%f150537,%f150538};

	// end inline asm
	// begin inline asm
	mma.sync.aligned.m16n8k8.row.col.f32.f16.f16.f32 {%f150535,%f150536,%f150537,%f150538}, {%r1,%r2}, {%r3}, {%f150535,%f150536,%f150537,%f150538};

	// end inline asm
	// begin inline asm
	mma.sync.aligned.m16n8k8.row.col.f32.f16.f16.f32 {%f150535,%f150536,%f150537,%f150538}, {%r1,%r2}, {%r3}, {%f150535,%f150536,%f150537,%f150538};

	// end inline asm
	// begin inline asm
	mma.sync.aligned.m16n8k8.row.col.f32.f16.f16.f32 {%f150535,%f150536,%f150537,%f150538}, {%r1,%r2}, {%r3}, {%f150535,%f150536,%f150537,%f150538};

	// end inline asm
	// begin inline asm
	mma.sync.aligned.m16n8k8.row.col.f32.f16.f16.f32 {%f150535,%f150536,%f150537,%f150538}, {%r1,%r2}, {%r3}, {%f150535,%f150536,%f150537,%f150538};

	// end inline asm
	// begin inline asm
	mma.sync.aligned.m16n8k8.row.col.f32.f16.f16.f32 {%f150535,%f150536,%f150537,%f150538}, {%r1,%r2}, {%r3}, {%f150535,%f150536,%f150537,%f150538};

	// end inline asm
	// begin inline asm
	mma.sync.aligned.m16n8k8.row.col.f32.f16.f16.f32 {%f150535,%f150536,%f150537,%f150538}, {%r1,%r2}, {%r3}, {%f150535,%f150536,%f150537,%f150538};

	// end inline asm
	// begin inline asm
	mma.sync.aligned.m16n8k8.row.col.f32.f16.f16.f32 {%f150535,%f150536,%f150537,%f150538}, {%r1,%r2}, {%r3}, {%f150535,%f150536,%f150537,%f150538};

	// end inline asm
	// begin inline asm
	mma.sync.aligned.m16n8k8.row.col.f32.f16.f16.f32 {%f150535,%f150536,%f150537,%f150538}, {%r1,%r2}, {%r3}, {%f150535,%f150536,%f150537,%f150538};

	// end inline asm
	// begin inline asm
	mma.sync.aligned.m16n8k8.row.col.f32.f16.f16.f32 {%f150535,%f150536,%f150537,%f150538}, {%r1,%r2}, {%r3}, {%f150535,%f150536,%f150537,%f150538};

	// end inline asm
	// begin inline asm
	mma.sync.aligned.m16n8k8.row.col.f32.f16.f16.f32 {%f150535,%f150536,%f150537,%f150538}, {%r1,%r2}, {%r3}, {%f150535,%f150536,%f150537,%f150538};

	// end inline asm
	// begin inline asm
	mma.sync.aligned.m16n8k8.row.col.f32.f16.f16.f32 {%f150535,%f150536,%f150537,%f150538}, {%r1,%r2}, {%r3}, {%f150535,%f150536,%f150537,%f150538};

	// end inline asm
	// begin inline asm
	mma.sync.aligned.m16n8k8.row.col.f32.f16.f16.f32 {%f150535,%f150536,%f150537,%f150538}, {%r1,%r2}, {%r3}, {%f150535,%f150536,%f150537,%f150538};

	// end inline asm
	// begin inline asm
	mma.sync.aligned.m16n8k8.row.col.f32.f16.f16.f32 {%f150535,%f150536,%f150537,%f150538}, {%r1,%r2}, {%r3}, {%f150535,%f150536,%f150537,%f150538};

	// end inline asm
	// begin inline asm
	mma.sync.aligned.m16n8k8.row.col.f32.f16.f16.f32 {%f150535,%f150536,%f150537,%f150538}, {%r1,%r2}, {%r3}, {%f150535,%f150536,%f150537,%f150538};

	// end inline asm
	// begin inline asm
	mma.sync.aligned.m16n8k8.row.col.f32.f16.f16.f32 {%f150535,%f150536,%f150537,%f150538}, {%r1,%r2}, {%r3}, {%f150535,%f150536,%f150537,%f150538};

	// end inline asm
	// begin inline asm
	mma.sync.aligned.m16n8k8.row.col.f32.f16.f16.f32 {%f150535,%f150536,%f150537,%f150538}, {%r1,%r2}, {%r3}, {%f150535,%f150536,%f150537,%f150538};

	// end inline asm
	// begin inline asm
	mma.sync.aligned.m16n8k8.row.col.f32.f16.f16.f32 {%f150535,%f150536,%f150537,%f150538}, {%r1,%r2}, {%r3}, {%f150535,%f150536,%f150537,%f150538};

	// end inline asm
	// begin inline asm
	mma.sync.aligned.m16n8k8.row.col.f32.f16.f16.f32 {%f150535,%f150536,%f150537,%f150538}, {%r1,%r2}, {%r3}, {%f150535,%f150536,%f150537,%f150538};

	// end inline asm
	// begin inline asm
	mma.sync.aligned.m16n8k8.row.col.f32.f16.f16.f32 {%f150535,%f150536,%f150537,%f150538}, {%r1,%r2}, {%r3}, {%f150535,%f150536,%f150537,%f150538};

	// end inline asm
	// begin inline asm
	mma.sync.aligned.m16n8k8.row.col.f32.f16.f16.f32 {%f150535,%f150536,%f150537,%f150538}, {%r1,%r2}, {%r3}, {%f150535,%f150536,%f150537,%f150538};

	// end inline asm
	// begin inline asm
	mma.sync.aligned.m16n8k8.row.col.f32.f16.f16.f32 {%f150535,%f150536,%f150537,%f150538}, {%r1,%r2}, {%r3}, {%f150535,%f150536,%f150537,%f150538};

	// end inline asm
	// begin inline asm
	mma.sync.aligned.m16n8k8.row.col.f32.f16.f16.f32 {%f150535,%f150536,%f150537,%f150538}, {%r1,%r2}, {%r3}, {%f150535,%f150536,%f150537,%f150538};

	// end inline asm
	// begin inline asm
	mma.sync.aligned.m16n8k8.row.col.f32.f16.f16.f32 {%f150535,%f150536,%f150537,%f150538}, {%r1,%r2}, {%r3}, {%f150535,%f150536,%f150537,%f150538};

	// end inline asm
	// begin inline asm
	mma.sync.aligned.m16n8k8.row.col.f32.f16.f16.f32 {%f150535,%f150536,%f150537,%f150538}, {%r1,%r2}, {%r3}, {%f150535,%f150536,%f150537,%f150538};

	// end inline asm
	// begin inline asm
	mma.sync.aligned.m16n8k8.row.col.f32.f16.f16.f32 {%f150535,%f150536,%f150537,%f150538}, {%r1,%r2}, {%r3}, {%f150535,%f150536,%f150537,%f150538};

	// end inline asm
	// begin inline asm
	mma.sync.aligned.m16n8k8.row.col.f32.f16.f16.f32 {%f150535,%f150536,%f150537,%f150538}, {%r1,%r2}, {%r3}, {%f150535,%f150536,%f150537,%f150538};

	// end inline asm
	// begin inline asm
	mma.sync.aligned.m16n8k8.row.col.f32.f16.f16.f32 {%f150535,%f150536,%f150537,%f150538}, {%r1,%r2}, {%r3}, {%f150535,%f150536,%f150537,%f150538};

	// end inline asm
	// begin inline asm
	mma.sync.aligned.m16n8k8.row.col.f32.f16.f16.f32 {%f150535,%f150536,%f150537,%f150538}, {%r1,%r2}, {%r3}, {%f150535,%f150536,%f150537,%f150538};

	// end inline asm
	// begin inline asm
	mma.sync.aligned.m16n8k8.row.col.f32.f16.f16.f32 {%f150535,%f150536,%f150537,%f150538}, {%r1,%r2}, {%r3}, {%f150535,%f150536,%f150537,%f150538};

	// end inline asm
	// begin inline asm
	mma.sync.aligned.m16n8k8.row.col.f32.f16.f16.f32 {%f150535,%f150536,%f150537,%f150538}, {%r1,%r2}, {%r3}, {%f150535,%f150536,%f150537,%f150538};

	// end inline asm
	// begin inline asm
	mma.sync.aligned.m16n8k8.row.col.f32.f16.f16.f32 {%f150535,%f150536,%f150537,%f150538}, {%r1,%r2}, {%r3}, {%f150535,%f150536,%f150537,%f150538};

	// end inline asm
	// begin inline asm
	mma.sync.aligned.m16n8k8.row.col.f32.f16.f16.f32 {%f150535,%f150536,%f150537,%f150538}, {%r1,%r2}, {%r3}, {%f150535,%f150536,%f150537,%f150538};

	// end inline asm
	// begin inline asm
	mma.sync.aligned.m16n8k8.row.col.f32.f16.f16.f32 {%f150535,%f150536,%f150537,%f150538}, {%r1,%r2}, {%r3}, {%f150535,%f150536,%f150537,%f150538};

	// end inline asm
	// begin inline asm
	mma.sync.aligned.m16n8k8.row.col.f32.f16.f16.f32 {%f150535,%f150536,%f150537,%f150538}, {%r1,%r2}, {%r3}, {%f150535,%f150536,%f150537,%f150538};

	// end inline asm
	// begin inline asm
	mma.sync.aligned.m16n8k8.row.col.f32.f16.f16.f32 {%f150535,%f150536,%f150537,%f150538}, {%r1,%r2}, {%r3}, {%f150535,%f150536,%f150537,%f150538};

	// end inline asm
	// begin inline asm
	mma.sync.aligned.m16n8k8.row.col.f32.f16.f16.f32 {%f150535,%f150536,%f150537,%f150538}, {%r1,%r2}, {%r3}, {%f150535,%f150536,%f150537,%f150538};

	// end inline asm
	// begin inline asm
	mma.sync.aligned.m16n8k8.row.col.f32.f16.f16.f32 {%f150535,%f150536,%f150537,%f150538}, {%r1,%r2}, {%r3}, {%f150535,%f150536,%f150537,%f150538};

	// end inline asm
	// begin inline asm
	mma.sync.aligned.m16n8k8.row.col.f32.f16.f16.f32 {%f150535,%f150536,%f150537,%f150538}, {%r1,%r2}, {%r3}, {%f150535,%f150536,%f150537,%f150538};

	// end inline asm
	// begin inline asm
	mma.sync.aligned.m16n8k8.row.col.f32.f16.f16.f32 {%f150535,%f150536,%f150537,%f150538}, {%r1,%r2}, {%r3}, {%f150535,%f150536,%f150537,%f150538};

	// end inline asm
	// begin inline asm
	mma.sync.aligned.m16n8k8.row.col.f32.f16.f16.f32 {%f150535,%f150536,%f150537,%f150538}, {%r1,%r2}, {%r3}, {%f150535,%f150536,%f150537,%f150538};

	// end inline asm
	// begin inline asm
	mma.sync.aligned.m16n8k8.row.col.f32.f16.f16.f32 {%f150535,%f150536,%f150537,%f150538}, {%r1,%r2}, {%r3}, {%f150535,%f150536,%f150537,%f150538};

	// end inline asm
	// begin inline asm
	mma.sync.aligned.m16n8k8.row.col.f32.f16.f16.f32 {%f150535,%f150536,%f150537,%f150538}, {%r1,%r2}, {%r3}, {%f150535,%f150536,%f150537,%f150538};

	// end inline asm
	// begin inline asm
	mma.sync.aligned.m16n8k8.row.col.f32.f16.f16.f32 {%f150535,%f150536,%f150537,%f150538}, {%r1,%r2}, {%r3}, {%f150535,%f150536,%f150537,%f150538};

	// end inline asm
	// begin inline asm
	mma.sync.aligned.m16n8k8.row.col.f32.f16.f16.f32 {%f150535,%f150536,%f150537,%f150538}, {%r1,%r2}, {%r3}, {%f150535,%f150536,%f150537,%f150538};

	// end inline asm
	// begin inline asm
	mma.sync.aligned.m16n8k8.row.col.f32.f16.f16.f32 {%f150535,%f150536,%f150537,%f150538}, {%r1,%r2}, {%r3}, {%f150535,%f150536,%f150537,%f150538};

	// end inline asm
	// begin inline asm
	mma.sync.aligned.m16n8k8.row.col.f32.f16.f16.f32 {%f150535,%f150536,%f150537,%f150538}, {%r1,%r2}, {%r3}, {%f150535,%f150536,%f150537,%f150538};

	// end inline asm
	// begin inline asm
	mma.sync.aligned.m16n8k8.row.col.f32.f16.f16.f32 {%f150535,%f150536,%f150537,%f150538}, {%r1,%r2}, {%r3}, {%f150535,%f150536,%f150537,%f150538};

	// end inline asm
	// begin inline asm
	mma.sync.aligned.m16n8k8.row.col.f32.f16.f16.f32 {%f150535,%f150536,%f150537,%f150538}, {%r1,%r2}, {%r3}, {%f150535,%f150536,%f150537,%f150538};

	// end inline asm
	// begin inline asm
	mma.sync.aligned.m16n8k8.row.col.f32.f16.f16.f32 {%f150535,%f150536,%f150537,%f150538}, {%r1,%r2}, {%r3}, {%f150535,%f150536,%f150537,%f150538};

	// end inline asm
	// begin inline asm
	mma.sync.aligned.m16n8k8.row.col.f32.f16.f16.f32 {%f150535,%f150536,%f150537,%f150538}, {%r1,%r2}, {%r3}, {%f150535,%f150536,%f150537,%f150538};

	// end inline asm
	// begin inline asm
	mma.sync.aligned.m16n8k8.row.col.f32.f16.f16.f32 {%f150535,%f150536,%f150537,%f150538}, {%r1,%r2}, {%r3}, {%f150535,%f150536,%f150537,%f150538};

	// end inline asm
	// begin inline asm
	mma.sync.aligned.m16n8k8.row.col.f32.f16.f16.f32 {%f150535,%f150536,%f150537,%f150538}, {%r1,%r2}, {%r3}, {%f150535,%f150536,%f150537,%f150538};

	// end inline asm
	// begin inline asm
	mma.sync.aligned.m16n8k8.row.col.f32.f16.f16.f32 {%f150535,%f150536,%f150537,%f150538}, {%r1,%r2}, {%r3}, {%f150535,%f150536,%f150537,%f150538};

	// end inline asm
	// begin inline asm
	mma.sync.aligned.m16n8k8.row.col.f32.f16.f16.f32 {%f150535,%f150536,%f150537,%f150538}, {%r1,%r2}, {%r3}, {%f150535,%f150536,%f150537,%f150538};

	// end inline asm
	// begin inline asm
	mma.sync.aligned.m16n8k8.row.col.f32.f16.f16.f32 {%f150535,%f150536,%f150537,%f150538}, {%r1,%r2}, {%r3}, {%f150535,%f150536,%f150537,%f150538};

	// end inline asm
	// begin inline asm
	mma.sync.aligned.m16n8k8.row.col.f32.f16.f16.f32 {%f150535,%f150536,%f150537,%f150538}, {%r1,%r2}, {%r3}, {%f150535,%f150536,%f150537,%f150538};

	// end inline asm
	// begin inline asm
	mma.sync.aligned.m16n8k8.row.col.f32.f16.f16.f32 {%f150535,%f150536,%f150537,%f150538}, {%r1,%r2}, {%r3}, {%f150535,%f150536,%f150537,%f150538};

	// end inline asm
	// begin inline asm
	mma.sync.aligned.m16n8k8.row.col.f32.f16.f16.f32 {%f150535,%f150536,%f150537,%f150538}, {%r1,%r2}, {%r3}, {%f150535,%f150536,%f150537,%f150538};

	// end inline asm
	// begin inline asm
	mma.sync.aligned.m16n8k8.row.col.f32.f16.f16.f32 {%f150535,%f150536,%f150537,%f150538}, {%r1,%r2}, {%r3}, {%f150535,%f150536,%f150537,%f150538};

	// end inline asm
	// begin inline asm
	mma.sync.aligned.m16n8k8.row.col.f32.f16.f16.f32 {%f150535,%f150536,%f150537,%f150538}, {%r1,%r2}, {%r3}, {%f150535,%f150536,%f150537,%f150538};

	// end inline asm
	// begin inline asm
	mma.sync.aligned.m16n8k8.row.col.f32.f16.f16.f32 {%f150535,%f150536,%f150537,%f150538}, {%r1,%r2}, {%r3}, {%f150535,%f150536,%f150537,%f150538};

	// end inline asm
	// begin inline asm
	mma.sync.aligned.m16n8k8.row.col.f32.f16.f16.f32 {%f150535,%f150536,%f150537,%f150538}, {%r1,%r2}, {%r3}, {%f150535,%f150536,%f150537,%f150538};

	// end inline asm
	// begin inline asm
	mma.sync.aligned.m16n8k8.row.col.f32.f16.f16.f32 {%f150535,%f150536,%f150537,%f150538}, {%r1,%r2}, {%r3}, {%f150535,%f150536,%f150537,%f150538};

	// end inline asm
	// begin inline asm
	mma.sync.aligned.m16n8k8.row.col.f32.f16.f16.f32 {%f150535,%f150536,%f150537,%f150538}, {%r1,%r2}, {%r3}, {%f150535,%f150536,%f150537,%f150538};

	// end inline asm
	// begin inline asm
	mma.sync.aligned.m16n8k8.row.col.f32.f16.f16.f32 {%f150535,%f150536,%f150537,%f150538}, {%r1,%r2}, {%r3}, {%f150535,%f150536,%f150537,%f150538};

	// end inline asm
	// begin inline asm
	mma.sync.aligned.m16n8k8.row.col.f32.f16.f16.f32 {%f150535,%f150536,%f150537,%f150538}, {%r1,%r2}, {%r3}, {%f150535,%f150536,%f150537,%f150538};

	// end inline asm
	// begin inline asm
	mma.sync.aligned.m16n8k8.row.col.f32.f16.f16.f32 {%f150535,%f150536,%f150537,%f150538}, {%r1,%r2}, {%r3}, {%f150535,%f150536,%f150537,%f150538};

	// end inline asm
	// begin inline asm
	mma.sync.aligned.m16n8k8.row.col.f32.f16.f16.f32 {%f150535,%f150536,%f150537,%f150538}, {%r1,%r2}, {%r3}, {%f150535,%f150536,%f150537,%f150538};

	// end inline asm
	// begin inline asm
	mma.sync.aligned.m16n8k8.row.col.f32.f16.f16.f32 {%f150535,%f150536,%f150537,%f150538}, {%r1,%r2}, {%r3}, {%f150535,%f150536,%f150537,%f150538};

	// end inline asm
	// begin inline asm
	mma.sync.aligned.m16n8k8.row.col.f32.f16.f16.f32 {%f150535,%f150536,%f150537,%f150538}, {%r1,%r2}, {%r3}, {%f150535,%f150536,%f150537,%f150538};

	// end inline asm
	// begin inline asm
	mma.sync.aligned.m16n8k8.row.col.f32.f16.f16.f32 {%f150535,%f150536,%f150537,%f150538}, {%r1,%r2}, {%r3}, {%f150535,%f150536,%f150537,%f150538};

	// end inline asm
	// begin inline asm
	mma.sync.aligned.m16n8k8.row.col.f32.f16.f16.f32 {%f150535,%f150536,%f150537,%f150538}, {%r1,%r2}, {%r3}, {%f150535,%f150536,%f150537,%f150538};

	// end inline asm
	// begin inline asm
	mma.sync.aligned.m16n8k8.row.col.f32.f16.f16.f32 {%f150535,%f150536,%f150537,%f150538}, {%r1,%r2}, {%r3}, {%f150535,%f150536,%f150537,%f150538};

	// end inline asm
	// begin inline asm
	mma.sync.aligned.m16n8k8.row.col.f32.f16.f16.f32 {%f150535,%f150536,%f150537,%f150538}, {%r1,%r2}, {%r3}, {%f150535,%f150536,%f150537,%f150538};

	// end inline asm
	// begin inline asm
	mma.sync.aligned.m16n8k8.row.col.f32.f16.f16.f32 {%f150535,%f150536,%f150537,%f150538}, {%r1,%r2}, {%r3}, {%f150535,%f150536,%f150537,%f150538};

	// end inline asm
	// begin inline asm
	mma.sync.aligned.m16n8k8.row.col.f32.f16.f16.f32 {%f150535,%f150536,%f150537,%f150538}, {%r1,%r2}, {%r3}, {%f150535,%f150536,%f150537,%f150538};

	// end inline asm
	// begin inline asm
	mma.sync.aligned.m16n8k8.row.col.f32.f16.f16.f32 {%f150535,%f150536,%f150537,%f150538}, {%r1,%r2}, {%r3}, {%f150535,%f150536,%f150537,%f150538};

	// end inline asm
	// begin inline asm
	mma.sync.aligned.m16n8k8.row.col.f32.f16.f16.f32 {%f150535,%f150536,%f150537,%f150538}, {%r1,%r2}, {%r3}, {%f150535,%f150536,%f150537,%f150538};

	// end inline asm
	// begin inline asm
	mma.sync.aligned.m16n8k8.row.col.f32.f16.f16.f32 {%f150535,%f150536,%f150537,%f150538}, {%r1,%r2}, {%r3}, {%f150535,%f150536,%f150537,%f150538};

	// end inline asm
	// begin inline asm
	mma.sync.aligned.m16n8k8.row.col.f32.f16.f16.f32 {%f150535,%f150536,%f150537,%f150538}, {%r1,%r2}, {%r3}, {%f150535,%f150536,%f150537,%f150538};

	// end inline asm
	// begin inline asm
	mma.sync.aligned.m16n8k8.row.col.f32.f16.f16.f32 {%f150535,%f150536,%f150537,%f150538}, {%r1,%r2}, {%r3}, {%f150535,%f150536,%f150537,%f150538};

	// end inline asm
	// begin inline asm
	mma.sync.aligned.m16n8k8.row.col.f32.f16.f16.f32 {%f150535,%f150536,%f150537,%f150538}, {%r1,%r2}, {%r3}, {%f150535,%f150536,%f150537,%f150538};

	// end inline asm
	// begin inline asm
	mma.sync.aligned.m16n8k8.row.col.f32.f16.f16.f32 {%f150535,%f150536,%f150537,%f150538}, {%r1,%r2}, {%r3}, {%f150535,%f150536,%f150537,%f150538};

	// end inline asm
	// begin inline asm
	mma.sync.aligned.m16n8k8.row.col.f32.f16.f16.f32 {%f150535,%f150536,%f150537,%f150538}, {%r1,%r2}, {%r3}, {%f150535,%f150536,%f150537,%f150538};

	// end inline asm
	// begin inline asm
	mma.sync.aligned.m16n8k8.row.col.f32.f16.f16.f32 {%f150535,%f150536,%f150537,%f150538}, {%r1,%r2}, {%r3}, {%f150535,%f150536,%f150537,%f150538};

	// end inline asm
	// begin inline asm
	mma.sync.aligned.m16n8k8.row.col.f32.f16.f16.f32 {%f150535,%f150536,%f150537,%f150538}, {%r1,%r2}, {%r3}, {%f150535,%f150536,%f150537,%f150538};

	// end inline asm
	// begin inline asm
	mma.sync.aligned.m16n8k8.row.col.f32.f16.f16.f32 {%f150535,%f150536,%f150537,%f150538}, {%r1,%r2}, {%r3}, {%f150535,%f150536,%f150537,%f150538};

	// end inline asm
	// begin inline asm
	mma.sync.aligned.m16n8k8.row.col.f32.f16.f16.f32 {%f150535,%f150536,%f150537,%f150538}, {%r1,%r2}, {%r3}, {%f150535,%f150536,%f150537,%f150538};

	// end inline asm
	// begin inline asm
	mma.sync.aligned.m16n8k8.row.col.f32.f16.f16.f32 {%f150535,%f150536,%f150537,%f150538}, {%r1,%r2}, {%r3}, {%f150535,%f150536,%f150537,%f150538};

	// end inline asm
	// begin inline asm
	mma.sync.aligned.m16n8k8.row.col.f32.f16.f16.f32 {%f150535,%f150536,%f150537,%f150538}, {%r1,%r2}, {%r3}, {%f150535,%f150536,%f150537,%f150538};

	// end inline asm
	// begin inline asm
	mma.sync.aligned.m16n8k8.row.col.f32.f16.f16.f32 {%f150535,%f150536,%f150537,%f150538}, {%r1,%r2}, {%r3}, {%f150535,%f150536,%f150537,%f150538};

	// end inline asm
	// begin inline asm
	mma.sync.aligned.m16n8k8.row.col.f32.f16.f16.f32 {%f150535,%f150536,%f150537,%f150538}, {%r1,%r2}, {%r3}, {%f150535,%f150536,%f150537,%f150538};

	// end inline asm
	// begin inline asm
	mma.sync.aligned.m16n8k8.row.col.f32.f16.f16.f32 {%f150535,%f150536,%f150537,%f150538}, {%r1,%r2}, {%r3}, {%f150535,%f150536,%f150537,%f150538};

	// end inline asm
	// begin inline asm
	mma.sync.aligned.m16n8k8.row.col.f32.f16.f16.f32 {%f150535,%f150536,%f150537,%f150538}, {%r1,%r2}, {%r3}, {%f150535,%f150536,%f150537,%f150538};

	// end inline asm
	// begin inline asm
	mma.sync.aligned.m16n8k8.row.col.f32.f16.f16.f32 {%f150535,%f150536,%f150537,%f150538}, {%r1,%r2}, {%r3}, {%f150535,%f150536,%f150537,%f150538};

	// end inline asm
	// begin inline asm
	mma.sync.aligned.m16n8k8.row.col.f32.f16.f16.f32 {%f150535,%f150536,%f150537,%f150538}, {%r1,%r2}, {%r3}, {%f150535,%f150536,%f150537,%f150538};

	// end inline asm
	// begin inline asm
	mma.sync.aligned.m16n8k8.row.col.f32.f16.f16.f32 {%f150535,%f150536,%f150537,%f150538}, {%r1,%r2}, {%r3}, {%f150535,%f150536,%f150537,%f150538};

	// end inline asm
	// begin inline asm
	mma.sync.aligned.m16n8k8.row.col.f32.f16.f16.f32 {%f150535,%f150536,%f150537,%f150538}, {%r1,%r2}, {%r3}, {%f150535,%f150536,%f150537,%f150538};

	// end inline asm
	// begin inline asm
	mma.sync.aligned.m16n8k8.row.col.f32.f16.f16.f32 {%f150535,%f150536,%f150537,%f150538}, {%r1,%r2}, {%r3}, {%f150535,%f150536,%f150537,%f150538};

	// end inline asm
	// begin inline asm
	mma.sync.aligned.m16n8k8.row.col.f32.f16.f16.f32 {%f150535,%f150536,%f150537,%f150538}, {%r1,%r2}, {%r3}, {%f150535,%f150536,%f150537,%f150538};

	// end inline asm
	// begin inline asm
	mma.sync.aligned.m16n8k8.row.col.f32.f16.f16.f32 {%f150535,%f150536,%f150537,%f150538}, {%r1,%r2}, {%r3}, {%f150535,%f150536,%f150537,%f150538};

	// end inline asm
	// begin inline asm
	mma.sync.aligned.m16n8k8.row.col.f32.f16.f16.f32 {%f150535,%f150536,%f150537,%f150538}, {%r1,%r2}, {%r3}, {%f150535,%f150536,%f150537,%f150538};

	// end inline asm
	// begin inline asm
	mma.sync.aligned.m16n8k8.row.col.f32.f16.f16.f32 {%f150535,%f150536,%f150537,%f150538}, {%r1,%r2}, {%r3}, {%f150535,%f150536,%f150537,%f150538};

	// end inline asm
	// begin inline asm
	mma.sync.aligned.m16n8k8.row.col.f32.f16.f16.f32 {%f150535,%f150536,%f150537,%f150538}, {%r1,%r2}, {%r3}, {%f150535,%f150536,%f150537,%f150538};

	// end inline asm
	// begin inline asm
	mma.sync.aligned.m16n8k8.row.col.f32.f16.f16.f32 {%f150535,%f150536,%f150537,%f150538}, {%r1,%r2}, {%r3}, {%f150535,%f150536,%f150537,%f150538};

	// end inline asm
	// begin inline asm
	mma.sync.aligned.m16n8k8.row.col.f32.f16.f16.f32 {%f150535,%f150536,%f150537,%f150538}, {%r1,%r2}, {%r3}, {%f150535,%f150536,%f150537,%f150538};

	// end inline asm
	// begin inline asm
	mma.sync.aligned.m16n8k8.row.col.f32.f16.f16.f32 {%f150535,%f150536,%f150537,%f150538}, {%r1,%r2}, {%r3}, {%f150535,%f150536,%f150537,%f150538};

	// end inline asm
	// begin inline asm
	mma.sync.aligned.m16n8k8.row.col.f32.f16.f16.f32 {%f150535,%f150536,%f150537,%f150538}, {%r1,%r2}, {%r3}, {%f150535,%f150536,%f150537,%f150538};

	// end inline asm
	// begin inline asm
	mma.sync.aligned.m16n8k8.row.col.f32.f16.f16.f32 {%f150535,%f150536,%f150537,%f150538}, {%r1,%r2}, {%r3}, {%f150535,%f150536,%f150537,%f150538};

	// end inline asm
	// begin inline asm
	mma.sync.aligned.m16n8k8.row.col.f32.f16.f16.f32 {%f150535,%f150536,%f150537,%f150538}, {%r1,%r2}, {%r3}, {%f150535,%f150536,%f150537,%f150538};

	// end inline asm
	// begin inline asm
	mma.sync.aligned.m16n8k8.row.col.f32.f16.f16.f32 {%f150535,%f150536,%f150537,%f150538}, {%r1,%r2}, {%r3}, {%f150535,%f150536,%f150537,%f150538};

	// end inline asm
	// begin inline asm
	mma.sync.aligned.m16n8k8.row.col.f32.f16.f16.f32 {%f150535,%f150536,%f150537,%f150538}, {%r1,%r2}, {%r3}, {%f150535,%f150536,%f150537,%f150538};

	// end inline asm
	// begin inline asm
	mma.sync.aligned.m16n8k8.row.col.f32.f16.f16.f32 {%f150535,%f150536,%f150537,%f150538}, {%r1,%r2}, {%r3}, {%f150535,%f150536,%f150537,%f150538};

	// end inline asm
	// begin inline asm
	mma.sync.aligned.m16n8k8.row.col.f32.f16.f16.f32 {%f150535,%f150536,%f150537,%f150538}, {%r1,%r2}, {%r3}, {%f150535,%f150536,%f150537,%f150538};

	// end inline asm
	// begin inline asm
	mma.sync.aligned.m16n8k8.row.col.f32.f16.f16.f32 {%f150535,%f150536,%f150537,%f150538}, {%r1,%r2}, {%r3}, {%f150535,%f150536,%f150537,%f150538};

	// end inline asm
	// begin inline asm
	mma.sync.aligned.m16n8k8.row.col.f32.f16.f16.f32 {%f150535,%f150536,%f150537,%f150538}, {%r1,%r2}, {%r3}, {%f150535,%f150536,%f150537,%f150538};

	// end inline asm
	// begin inline asm
	mma.sync.aligned.m16n8k8.row.col.f32.f16.f16.f32 {%f150535,%f150536,%f150537,%f150538}, {%r1,%r2}, {%r3}, {%f150535,%f150536,%f150537,%f150538};

	// end inline asm
	// begin inline asm
	mma.sync.aligned.m16n8k8.row.col.f32.f16.f16.f32 {%f150535,%f150536,%f150537,%f150538}, {%r1,%r2}, {%r3}, {%f150535,%f150536,%f150537,%f150538};

	// end inline asm
	// begin inline asm
	mma.sync.aligned.m16n8k8.row.col.f32.f16.f16.f32 {%f150535,%f150536,%f150537,%f150538}, {%r1,%r2}, {%r3}, {%f150535,%f150536,%f150537,%f150538};

	// end inline asm
	// begin inline asm
	mma.sync.aligned.m16n8k8.row.col.f32.f16.f16.f32 {%f150535,%f150536,%f150537,%f150538}, {%r1,%r2}, {%r3}, {%f150535,%f150536,%f150537,%f150538};

	// end inline asm
	// begin inline asm
	mma.sync.aligned.m16n8k8.row.col.f32.f16.f16.f32 {%f150535,%f150536,%f150537,%f150538}, {%r1,%r2}, {%r3}, {%f150535,%f150536,%f150537,%f150538};

	// end inline asm
	// begin inline asm
	mma.sync.aligned.m16n8k8.row.col.f32.f16.f16.f32 {%f150535,%f150536,%f150537,%f150538}, {%r1,%r2}, {%r3}, {%f150535,%f150536,%f150537,%f150538};

	// end inline asm
	// begin inline asm
	mma.sync.aligned.m16n8k8.row.col.f32.f16.f16.f32 {%f150535,%f150536,%f150537,%f150538}, {%r1,%r2}, {%r3}, {%f150535,%f150536,%f150537,%f150538};

	// end inline asm
	// begin inline asm
	mma.sync.aligned.m16n8k8.row.col.f32.f16.f16.f32 {%f150535,%f150536,%f150537,%f150538}, {%r1,%r2}, {%r3}, {%f150535,%f150536,%f150537,%f150538};

	// end inline asm
	// begin inline asm
	mma.sync.aligned.m16n8k8.row.col.f32.f16.f16.f32 {%f150535,%f150536,%f150537,%f150538}, {%r1,%r2}, {%r3}, {%f150535,%f150536,%f150537,%f150538};

	// end inline asm
	// begin inline asm
	mma.sync.aligned.m16n8k8.row.col.f32.f16.f16.f32 {%f150535,%f150536,%f150537,%f150538}, {%r1,%r2}, {%r3}, {%f150535,%f150536,%f150537,%f150538};

	// end inline asm
	// begin inline asm
	mma.sync.aligned.m16n8k8.row.col.f32.f16.f16.f32 {%f150535,%f150536,%f150537,%f150538}, {%r1,%r2}, {%r3}, {%f150535,%f150536,%f150537,%f150538};

	// end inline asm
	// begin inline asm
	mma.sync.aligned.m16n8k8.row.col.f32.f16.f16.f32 {%f150535,%f150536,%f150537,%f150538}, {%r1,%r2}, {%r3}, {%f150535,%f150536,%f150537,%f150538};

	// end inline asm
	// begin inline asm
	mma.sync.aligned.m16n8k8.row.col.f32.f16.f16.f32 {%f150535,%f150536,%f150537,%f150538}, {%r1,%r2}, {%r3}, {%f150535,%f150536,%f150537,%f150538};

	// end inline asm
	// begin inline asm
	mma.sync.aligned.m16n8k8.row.col.f32.f16.f16.f32 {%f150535,%f150536,%f150537,%f150538}, {%r1,%r2}, {%r3}, {%f150535,%f150536,%f150537,%f150538};

	// end inline asm
	// begin inline asm
	mma.sync.aligned.m16n8k8.row.col.f32.f16.f16.f32 {%f150535,%f150536,%f150537,%f150538}, {%r1,%r2}, {%r3}, {%f150535,%f150536,%f150537,%f150538};

	// end inline asm
	// begin inline asm
	mma.sync.aligned.m16n8k8.row.col.f32.f16.f16.f32 {%f150535,%f150536,%f150537,%f150538}, {%r1,%r2}, {%r3}, {%f150535,%f150536,%f150537,%f150538};

	// end inline asm
	// begin inline asm
	mma.sync.aligned.m16n8k8.row.col.f32.f16.f16.f32 {%f150535,%f150536,%f150537,%f150538}, {%r1,%r2}, {%r3}, {%f150535,%f150536,%f150537,%f150538};

	// end inline asm
	// begin inline asm
	mma.sync.aligned.m16n8k8.row.col.f32.f16.f16.f32 {%f150535,%f150536,%f150537,%f150538}, {%r1,%r2}, {%r3}, {%f150535,%f150536,%f150537,%f150538};

	// end inline asm
	// begin inline asm
	mma.sync.aligned.m16n8k8.row.col.f32.f16.f16.f32 {%f150535,%f150536,%f150537,%f150538}, {%r1,%r2}, {%r3}, {%f150535,%f150536,%f150537,%f150538};

	// end inline asm
	// begin inline asm
	mma.sync.aligned.m16n8k8.row.col.f32.f16.f16.f32 {%f150535,%f150536,%f150537,%f150538}, {%r1,%r2}, {%r3}, {%f150535,%f150536,%f150537,%f150538};

	// end inline asm
	// begin inline asm
	mma.sync.aligned.m16n8k8.row.col.f32.f16.f16.f32 {%f150535,%f150536,%f150537,%f150538}, {%r1,%r2}, {%r3}, {%f150535,%f150536,%f150537,%f150538};

	// end inline asm
	// begin inline asm
	mma.sync.aligned.m16n8k8.row.col.f32.f16.f16.f32 {%f150535,%f150536,%f150537,%f150538}, {%r1,%r2}, {%r3}, {%f150535,%f150536,%f150537,%f150538};

	// end inline asm
	// begin inline asm
	mma.sync.aligned.m16n8k8.row.col.f32.f16.f16.f32 {%f150535,%f150536,%f150537,%f150538}, {%r1,%r2}, {%r3}, {%f150535,%f150536,%f150537,%f150538};

	// end inline asm
	// begin inline asm
	mma.sync.aligned.m16n8k8.row.col.f32.f16.f16.f32 {%f150535,%f150536,%f150537,%f150538}, {%r1,%r2}, {%r3}, {%f150535,%f150536,%f150537,%f150538};

	// end inline asm
	// begin inline asm
	mma.sync.aligned.m16n8k8.row.col.f32.f16.f16.f32 {%f150535,%f150536,%f150537,%f150538}, {%r1,%r2}, {%r3}, {%f150535,%f150536,%f150537,%f150538};

	// end inline asm
	// begin inline asm
	mma.sync.aligned.m16n8k8.row.col.f32.f16.f16.f32 {%f150535,%f150536,%f150537,%f150538}, {%r1,%r2}, {%r3}, {%f150535,%f150536,%f150537,%f150538};

	// end inline asm
	// begin inline asm
	mma.sync.aligned.m16n8k8.row.col.f32.f16.f16.f32 {%f150535,%f150536,%f150537,%f150538}, {%r1,%r2}, {%r3}, {%f150535,%f150536,%f150537,%f150538};

	// end inline asm
	// begin inline asm
	mma.sync.aligned.m16n8k8.row.col.f32.f16.f16.f32 {%f150535,%f150536,%f150537,%f150538}, {%r1,%r2}, {%r3}, {%f150535,%f150536,%f150537,%f150538};

	// end inline asm
	// begin inline asm
	mma.sync.aligned.m16n8k8.row.col.f32.f16.f16.f32 {%f150535,%f150536,%f150537,%f150538}, {%r1,%r2}, {%r3}, {%f150535,%f150536,%f150537,%f150538};

	// end inline asm
	// begin inline asm
	mma.sync.aligned.m16n8k8.row.col.f32.f16.f16.f32 {%f150535,%f150536,%f150537,%f150538}, {%r1,%r2}, {%r3}, {%f150535,%f150536,%f150537,%f150538};

	// end inline asm
	// begin inline asm
	mma.sync.aligned.m16n8k8.row.col.f32.f16.f16.f32 {%f150535,%f150536,%f150537,%f150538}, {%r1,%r2}, {%r3}, {%f150535,%f150536,%f150537,%f150538};

	// end inline asm
	// begin inline asm
	mma.sync.aligned.m16n8k8.row.col.f32.f16.f16.f32 {%f150535,%f150536,%f150537,%f150538}, {%r1,%r2}, {%r3}, {%f150535,%f150536,%f150537,%f150538};

	// end inline asm
	// begin inline asm
	mma.sync.aligned.m16n8k8.row.col.f32.f16.f16.f32 {%f150535,%f150536,%f150537,%f150538}, {%r1,%r2}, {%r3}, {%f150535,%f150536,%f150537,%f150538};

	// end inline asm
	// begin inline asm
	mma.sync.aligned.m16n8k8.row.col.f32.f16.f16.f32 {%f150535,%f150536,%f150537,%f150538}, {%r1,%r2}, {%r3}, {%f150535,%f150536,%f150537,%f150538};

	// end inline asm
	// begin inline asm
	mma.sync.aligned.m16n8k8.row.col.f32.f16.f16.f32 {%f150535,%f150536,%f150537,%f150538}, {%r1,%r2}, {%r3}, {%f150535,%f150536,%f150537,%f150538};

	// end inline asm
	// begin inline asm
	mma.sync.aligned.m16n8k8.row.col.f32.f16.f16.f32 {%f150535,%f150536,%f150537,%f150538}, {%r1,%r2}, {%r3}, {%f150535,%f150536,%f150537,%f150538};

	// end inline asm
	// begin inline asm
	mma.sync.aligned.m16n8k8.row.col.f32.f16.f16.f32 {%f150535,%f150536,%f150537,%f150538}, {%r1,%r2}, {%r3}, {%f150535,%f150536,%f150537,%f150538};

	// end inline asm
	// begin inline asm
	mma.sync.aligned.m16n8k8.row.col.f32.f16.f16.f32 {%f150535,%f150536,%f150537,%f150538}, {%r1,%r2}, {%r3}, {%f150535,%f150536,%f150537,%f150538};

	// end inline asm
	// begin inline asm
	mma.sync.aligned.m16n8k8.row.col.f32.f16.f16.f32 {%f150535,%f150536,%f150537,%f150538}, {%r1,%r2}, {%r3}, {%f150535,%f150536,%f150537,%f150538};

	// end inline asm
	// begin inline asm
	mma.sync.aligned.m16n8k8.row.col.f32.f16.f16.f32 {%f150535,%f150536,%f150537,%f150538}, {%r1,%r2}, {%r3}, {%f150535,%f150536,%f150537,%f150538};

	// end inline asm
	// begin inline asm
	mma.sync.aligned.m16n8k8.row.col.f32.f16.f16.f32 {%f150535,%f150536,%f150537,%f150538}, {%r1,%r2}, {%r3}, {%f150535,%f150536,%f150537,%f150538};

	// end inline asm
	// begin inline asm
	mma.sync.aligned.m16n8k8.row.col.f32.f16.f16.f32 {%f150535,%f150536,%f150537,%f150538}, {%r1,%r2}, {%r3}, {%f150535,%f150536,%f150537,%f150538};

	// end inline asm
	// begin inline asm
	mma.sync.aligned.m16n8k8.row.col.f32.f16.f16.f32 {%f150535,%f150536,%f150537,%f150538}, {%r1,%r2}, {%r3}, {%f150535,%f150536,%f150537,%f150538};

	// end inline asm
	// begin inline asm
	mma.sync.aligned.m16n8k8.row.col.f32.f16.f16.f32 {%f150535,%f150536,%f150537,%f150538}, {%r1,%r2}, {%r3}, {%f150535,%f150536,%f150537,%f150538};

	// end inline asm
	// begin inline asm
	mma.sync.aligned.m16n8k8.row.col.f32.f16.f16.f32 {%f150535,%f150536,%f150537,%f150538}, {%r1,%r2}, {%r3}, {%f150535,%f150536,%f150537,%f150538};

	// end inline asm
	// begin inline asm
	mma.sync.aligned.m16n8k8.row.col.f32.f16.f16.f32 {%f150535,%f150536,%f150537,%f150538}, {%r1,%r2}, {%r3}, {%f150535,%f150536,%f150537,%f150538};

	// end inline asm
	// begin inline asm
	mma.sync.aligned.m16n8k8.row.col.f32.f16.f16.f32 {%f150535,%f150536,%f150537,%f150538}, {%r1,%r2}, {%r3}, {%f150535,%f150536,%f150537,%f150538};

	// end inline asm
	// begin inline asm
	mma.sync.aligned.m16n8k8.row.col.f32.f16.f16.f32 {%f150535,%f150536,%f150537,%f150538}, {%r1,%r2}, {%r3}, {%f150535,%f150536,%f150537,%f150538};

	// end inline asm
	// begin inline asm
	mma.sync.aligned.m16n8k8.row.col.f32.f16.f16.f32 {%f150535,%f150536,%f150537,%f150538}, {%r1,%r2}, {%r3}, {%f150535,%f150536,%f150537,%f150538};

	// end inline asm
	// begin inline asm
	mma.sync.aligned.m16n8k8.row.col.f32.f16.f16.f32 {%f150535,%f150536,%f150537,%f150538}, {%r1,%r2}, {%r3}, {%f150535,%f150536,%f150537,%f150538};

	// end inline asm
	// begin inline asm
	mma.sync.aligned.m16n8k8.row.col.f32.f16.f16.f32 {%f150535,%f150536,%f150537,%f150538}, {%r1,%r2}, {%r3}, {%f150535,%f150536,%f150537,%f150538};

	// end inline asm
	// begin inline asm
	mma.sync.aligned.m16n8k8.row.col.f32.f16.f16.f32 {%f150535,%f150536,%f150537,%f150538}, {%r1,%r2}, {%r3}, {%f150535,%f150536,%f150537,%f150538};

	// end inline asm
	// begin inline asm
	mma.sync.aligned.m16n8k8.row.col.f32.f16.f16.f32 {%f150535,%f150536,%f150537,%f150538}, {%r1,%r2}, {%r3}, {%f150535,%f150536,%f150537,%f150538};

	// end inline asm
	// begin inline asm
	mma.sync.aligned.m16n8k8.row.col.f32.f16.f16.f32 {%f150535,%f150536,%f150537,%f150538}, {%r1,%r2}, {%r3}, {%f150535,%f150536,%f150537,%f150538};

	// end inline asm
	// begin inline asm
	mma.sync.aligned.m16n8k8.row.col.f32.f16.f16.f32 {%f150535,%f150536,%f150537,%f150538}, {%r1,%r2}, {%r3}, {%f150535,%f150536,%f150537,%f150538};

	// end inline asm
	// begin inline asm
	mma.sync.aligned.m16n8k8.row.col.f32.f16.f16.f32 {%f150535,%f150536,%f150537,%f150538}, {%r1,%r2}, {%r3}, {%f150535,%f150536,%f150537,%f150538};

	// end inline asm
	// begin inline asm
	mma.sync.aligned.m16n8k8.row.col.f32.f16.f16.f32 {%f150535,%f150536,%f150537,%f150538}, {%r1,%r2}, {%r3}, {%f150535,%f150536,%f150537,%f150538};

	// end inline asm
	// begin inline asm
	mma.sync.aligned.m16n8k8.row.col.f32.f16.f16.f32 {%f150535,%f150536,%f150537,%f150538}, {%r1,%r2}, {%r3}, {%f150535,%f150536,%f150537,%f150538};

	// end inline asm
	// begin inline asm
	mma.sync.aligned.m16n8k8.row.col.f32.f16.f16.f32 {%f150535,%f150536,%f150537,%f150538}, {%r1,%r2}, {%r3}, {%f150535,%f150536,%f150537,%f150538};

	// end inline asm
	// begin inline asm
	mma.sync.aligned.m16n8k8.row.col.f32.f16.f16.f32 {%f150535,%f150536,%f150537,%f150538}, {%r1,%r2}, {%r3}, {%f150535,%f150536,%f150537,%f150538};

	// end inline asm
	// begin inline asm
	mma.sync.aligned.m16n8k8.row.col.f32.f16.f16.f32 {%f150535,%f150536,%f150537,%f150538}, {%r1,%r2}, {%r3}, {%f150535,%f150536,%f150537,%f150538};

	// end inline asm
	// begin inline asm
	mma.sync.aligned.m16n8k8.row.col.f32.f16.f16.f32 {%f150535,%f150536,%f150537,%f150538}, {%r1,%r2}, {%r3}, {%f150535,%f150536,%f150537,%f150538};

	// end inline asm
	// begin inline asm
	mma.sync.aligned.m16n8k8.row.col.f32.f16.f16.f32 {%f150535,%f150536,%f150537,%f150538}, {%r1,%r2}, {%r3}, {%f150535,%f150536,%f150537,%f150538};

	// end inline asm
	// begin inline asm
	mma.sync.aligned.m16n8k8.row.col.f32.f16.f16.f32 {%f150535,%f150536,%f150537,%f150538}, {%r1,%r2}, {%r3}, {%f150535,%f150536,%f150537,%f150538};

	// end inline asm
	// begin inline asm
	mma.sync.aligned.m16n8k8.row.col.f32.f16.f16.f32 {%f150535,%f150536,%f150537,%f150538}, {%r1,%r2}, {%r3}, {%f150535,%f150536,%f150537,%f150538};

	// end inline asm
	// begin inline asm
	mma.sync.aligned.m16n8k8.row.col.f32.f16.f16.f32 {%f150535,%f150536,%f150537,%f150538}, {%r1,%r2}, {%r3}, {%f150535,%f150536,%f150537,%f150538};

	// end inline asm
	// begin inline asm
	mma.sync.aligned.m16n8k8.row.col.f32.f16.f16.f32 {%f150535,%f150536,%f150537,%f150538}, {%r1,%r2}, {%r3}, {%f150535,%f150536,%f150537,%f150538};

	// end inline asm
	// begin inline asm
	mma.sync.aligned.m16n8k8.row.col.f32.f16.f16.f32 {%f150535,%f150536,%f150537,%f150538}, {%r1,%r2}, {%r3}, {%f150535,%f150536,%f150537,%f150538};

	// end inline asm
	// begin inline asm
	mma.sync.aligned.m16n8k8.row.col.f32.f16.f16.f32 {%f150535,%f150536,%f150537,%f150538}, {%r1,%r2}, {%r3}, {%f150535,%f150536,%f150537,%f150538};

	// end inline asm
	// begin inline asm
	mma.sync.aligned.m16n8k8.row.col.f32.f16.f16.f32 {%f150535,%f150536,%f150537,%f150538}, {%r1,%r2}, {%r3}, {%f150535,%f150536,%f150537,%f150538};

	// end inline asm
	// begin inline asm
	mma.sync.aligned.m16n8k8.row.col.f32.f16.f16.f32 {%f150535,%f150536,%f150537,%f150538}, {%r1,%r2}, {%r3}, {%f150535,%f150536,%f150537,%f150538};

	// end inline asm
	// begin inline asm
	mma.sync.aligned.m16n8k8.row.col.f32.f16.f16.f32 {%f150535,%f150536,%f150537,%f150538}, {%r1,%r2}, {%r3}, {%f150535,%f150536,%f150537,%f150538};

	// end inline asm
	// begin inline asm
	mma.sync.aligned.m16n8k8.row.col.f32.f16.f16.f32 {%f150535,%f150536,%f150537,%f150538}, {%r1,%r2}, {%r3}, {%f150535,%f150536,%f150537,%f150538};

	// end inline asm
	// begin inline asm
	mma.sync.aligned.m16n8k8.row.col.f32.f16.f16.f32 {%f150535,%f150536,%f150537,%f150538}, {%r1,%r2}, {%r3}, {%f150535,%f150536,%f150537,%f150538};

	// end inline asm
	// begin inline asm
	mma.sync.aligned.m16n8k8.row.col.f32.f16.f16.f32 {%f150535,%f150536,%f150537,%f150538}, {%r1,%r2}, {%r3}, {%f150535,%f150536,%f150537,%f150538};

	// end inline asm
	// begin inline asm
	mma.sync.aligned.m16n8k8.row.col.f32.f16.f16.f32 {%f150535,%f150536,%f150537,%f150538}, {%r1,%r2}, {%r3}, {%f150535,%f150536,%f150537,%f150538};

	// end inline asm
	// begin inline asm
	mma.sync.aligned.m16n8k8.row.col.f32.f16.f16.f32 {%f150535,%f150536,%f150537,%f150538}, {%r1,%r2}, {%r3}, {%f150535,%f150536,%f150537,%f150538};

	// end inline asm
	// begin inline asm
	mma.sync.aligned.m16n8k8.row.col.f32.f16.f16.f32 {%f150535,%f150536,%f150537,%f150538}, {%r1,%r2}, {%r3}, {%f150535,%f150536,%f150537,%f150538};

	// end inline asm
	// begin inline asm
	mma.sync.aligned.m16n8k8.row.col.f32.f16.f16.f32 {%f150535,%f150536,%f150537,%f150538}, {%r1,%r2}, {%r3}, {%f150535,%f150536,%f150537,%f150538};

	// end inline asm
	// begin inline asm
	mma.sync.aligned.m16n8k8.row.col.f32.f16.f16.f32 {%f150535,%f150536,%f150537,%f150538}, {%r1,%r2}, {%r3}, {%f150535,%f150536,%f150537,%f150538};

	// end inline asm
	// begin inline asm
	mma.sync.aligned.m16n8k8.row.col.f32.f16.f16.f32 {%f150535,%f150536,%f150537,%f150538}, {%r1,%r2}, {%r3}, {%f150535,%f150536,%f150537,%f150538};

	// end inline asm
	// begin inline asm
	mma.sync.aligned.m16n8k8.row.col.f32.f16.f16.f32 {%f150535,%f150536,%f150537,%f150538}, {%r1,%r2}, {%r3}, {%f150535,%f150536,%f150537,%f150538};

	// end inline asm
	// begin inline asm
	mma.sync.aligned.m16n8k8.row.col.f32.f16.f16.f32 {%f150535,%f150536,%f150537,%f150538}, {%r1,%r2}, {%r3}, {%f150535,%f150536,%f150537,%f150538};

	// end inline asm
	// begin inline asm
	mma.sync.aligned.m16n8k8.row.col.f32.f16.f16.f32 {%f150535,%f150536,%f150537,%f150538}, {%r1,%r2}, {%r3}, {%f150535,%f150536,%f150537,%f150538};

	// end inline asm
	// begin inline asm
	mma.sync.aligned.m16n8k8.row.col.f32.f16.f16.f32 {%f150535,%f150536,%f150537,%f150538}, {%r1,%r2}, {%r3}, {%f150535,%f150536,%f150537,%f150538};

	// end inline asm
	// begin inline asm
	mma.sync.aligned.m16n8k8.row.col.f32.f16.f16.f32 {%f150535,%f150536,%f150537,%f150538}, {%r1,%r2}, {%r3}, {%f150535,%f150536,%f150537,%f150538};

	// end inline asm
	// begin inline asm
	mma.sync.aligned.m16n8k8.row.col.f32.f16.f16.f32 {%f150535,%f150536,%f150537,%f150538}, {%r1,%r2}, {%r3}, {%f150535,%f150536,%f150537,%f150538};

	// end inline asm
	// begin inline asm
	mma.sync.aligned.m16n8k8.row.col.f32.f16.f16.f32 {%f150535,%f150536,%f150537,%f150538}, {%r1,%r2}, {%r3}, {%f150535,%f150536,%f150537,%f150538};

	// end inline asm
	// begin inline asm
	mma.sync.aligned.m16n8k8.row.col.f32.f16.f16.f32 {%f150535,%f150536,%f150537,%f150538}, {%r1,%r2}, {%r3}, {%f150535,%f150536,%f150537,%f150538};

	// end inline asm
	// begin inline asm
	mma.sync.aligned.m16n8k8.row.col.f32.f16.f16.f32 {%f150535,%f150536,%f150537,%f150538}, {%r1,%r2}, {%r3}, {%f150535,%f150536,%f150537,%f150538};

	// end inline asm
	// begin inline asm
	mma.sync.aligned.m16n8k8.row.col.f32.f16.f16.f32 {%f150535,%f150536,%f150537,%f150538}, {%r1,%r2}, {%r3}, {%f150535,%f150536,%f150537,%f150538};

	// end inline asm
	// begin inline asm
	mma.sync.aligned.m16n8k8.row.col.f32.f16.f16.f32 {%f150535,%f150536,%f150537,%f150538}, {%r1,%r2}, {%r3}, {%f150535,%f150536,%f150537,%f150538};

	// end inline asm
	// begin inline asm
	mma.sync.aligned.m16n8k8.row.col.f32.f16.f16.f32 {%f150535,%f150536,%f150537,%f150538}, {%r1,%r2}, {%r3}, {%f150535,%f150536,%f150537,%f150538};

	// end inline asm
	// begin inline asm
	mma.sync.aligned.m16n8k8.row.col.f32.f16.f16.f32 {%f150535,%f150536,%f150537,%f150538}, {%r1,%r2}, {%r3}, {%f150535,%f150536,%f150537,%f150538};

	// end inline asm
	// begin inline asm
	mma.sync.aligned.m16n8k8.row.col.f32.f16.f16.f32 {%f150535,%f150536,%f150537,%f150538}, {%r1,%r2}, {%r3}, {%f150535,%f150536,%f150537,%f150538};

	// end inline asm
	// begin inline asm
	mma.sync.aligned.m16n8k8.row.col.f32.f16.f16.f32 {%f150535,%f150536,%f150537,%f150538}, {%r1,%r2}, {%r3}, {%f150535,%f150536,%f150537,%f150538};

	// end inline asm
	// begin inline asm
	mma.sync.aligned.m16n8k8.row.col.f32.f16.f16.f32 {%f150535,%f150536,%f150537,%f150538}, {%r1,%r2}, {%r3}, {%f150535,%f150536,%f150537,%f150538};

	// end inline asm
	// begin inline asm
	mma.sync.aligned.m16n8k8.row.col.f32.f16.f16.f32 {%f150535,%f150536,%f150537,%f150538}, {%r1,%r2}, {%r3}, {%f150535,%f150536,%f150537,%f150538};

	// end inline asm
	// begin inline asm
	mma.sync.aligned.m16n8k8.row.col.f32.f16.f16.f32 {%f150535,%f150536,%f150537,%f150538}, {%r1,%r2}, {%r3}, {%f150535,%f150536,%f150537,%f150538};

	// end inline asm
	// begin inline asm
	mma.sync.aligned.m16n8k8.row.col.f32.f16.f16.f32 {%f150535,%f150536,%f150537,%f150538}, {%r1,%r2}, {%r3}, {%f150535,%f150536,%f150537,%f150538};

	// end inline asm
	// begin inline asm
	mma.sync.aligned.m16n8k8.row.col.f32.f16.f16.f32 {%f150535,%f150536,%f150537,%f150538}, {%r1,%r2}, {%r3}, {%f150535,%f150536,%f150537,%f150538};

	// end inline asm
	// begin inline asm
	mma.sync.aligned.m16n8k8.row.col.f32.f16.f16.f32 {%f150535,%f150536,%f150537,%f150538}, {%r1,%r2}, {%r3}, {%f150535,%f150536,%f150537,%f150538};

	// end inline asm
	// begin inline asm
	mma.sync.aligned.m16n8k8.row.col.f32.f16.f16.f32 {%f150535,%f150536,%f150537,%f150538}, {%r1,%r2}, {%r3}, {%f150535,%f150536,%f150537,%f150538};

	// end inline asm
	// begin inline asm
	mma.sync.aligned.m16n8k8.row.col.f32.f16.f16.f32 {%f150535,%f150536,%f150537,%f150538}, {%r1,%r2}, {%r3}, {%f150535,%f150536,%f150537,%f150538};

	// end inline asm
	// begin inline asm
	mma.sync.aligned.m16n8k8.row.col.f32.f16.f16.f32 {%f150535,%f150536,%f150537,%f150538}, {%r1,%r2}, {%r3}, {%f150535,%f150536,%f150537,%f150538};

	// end inline asm
	// begin inline asm
	mma.sync.aligned.m16n8k8.row.col.f32.f16.f16.f32 {%f150535,%f150536,%f150537,%f150538}, {%r1,%r2}, {%r3}, {%f150535,%f150536,%f150537,%f150538};

	// end inline asm
	// begin inline asm
	mma.sync.aligned.m16n8k8.row.col.f32.f16.f16.f32 {%f150535,%f150536,%f150537,%f150538}, {%r1,%r2}, {%r3}, {%f150535,%f150536,%f150537,%f150538};

	// end inline asm
	// begin inline asm
	mma.sync.aligned.m16n8k8.row.col.f32.f16.f16.f32 {%f150535,%f150536,%f150537,%f150538}, {%r1,%r2}, {%r3}, {%f150535,%f150536,%f150537,%f150538};

	// end inline asm
	// begin inline asm
	mma.sync.aligned.m16n8k8.row.col.f32.f16.f16.f32 {%f150535,%f150536,%f150537,%f150538}, {%r1,%r2}, {%r3}, {%f150535,%f150536,%f150537,%f150538};

	// end inline asm
	// begin inline asm
	mma.sync.aligned.m16n8k8.row.col.f32.f16.f16.f32 {%f150535,%f150536,%f150537,%f150538}, {%r1,%r2}, {%r3}, {%f150535,%f150536,%f150537,%f150538};

	// end inline asm
	// begin inline asm
	mma.sync.aligned.m16n8k8.row.col.f32.f16.f16.f32 {%f150535,%f150536,%f150537,%f150538}, {%r1,%r2}, {%r3}, {%f150535,%f150536,%f150537,%f150538};

	// end inline asm
	// begin inline asm
	mma.sync.aligned.m16n8k8.row.col.f32.f16.f16.f32 {%f150535,%f150536,%f150537,%f150538}, {%r1,%r2}, {%r3}, {%f150535,%f150536,%f150537,%f150538};

	// end inline asm
	// begin inline asm
	mma.sync.aligned.m16n8k8.row.col.f32.f16.f16.f32 {%f150535,%f150536,%f150537,%f150538}, {%r1,%r2}, {%r3}, {%f150535,%f150536,%f150537,%f150538};

	// end inline asm
	// begin inline asm
	mma.sync.aligned.m16n8k8.row.col.f32.f16.f16.f32 {%f150535,%f150536,%f150537,%f150538}, {%r1,%r2}, {%r3}, {%f150535,%f150536,%f150537,%f150538};

	// end inline asm
	// begin inline asm
	mma.sync.aligned.m16n8k8.row.col.f32.f16.f16.f32 {%f150535,%f150536,%f150537,%f150538}, {%r1,%r2}, {%r3}, {%f150535,%f150536,%f150537,%f150538};

	// end inline asm
	// begin inline asm
	mma.sync.aligned.m16n8k8.row.col.f32.f16.f16.f32 {%f150535,%f150536,%f150537,%f150538}, {%r1,%r2}, {%r3}, {%f150535,%f150536,%f150537,%f150538};

	// end inline asm
	// begin inline asm
	mma.sync.aligned.m16n8k8.row.col.f32.f16.f16.f32 {%f150535,%f150536,%f150537,%f150538}, {%r1,%r2}, {%r3}, {%f150535,%f150536,%f150537,%f150538};

	// end inline asm
	// begin inline asm
	mma.sync.aligned.m16n8k8.row.col.f32.f16.f16.f32 {%f150535,%f150536,%f150537,%f150538}, {%r1,%r2}, {%r3}, {%f150535,%f150536,%f150537,%f150538};

	// end inline asm
	// begin inline asm
	mma.sync.aligned.m16n8k8.row.col.f32.f16.f16.f32 {%f150535,%f150536,%f150537,%f150538}, {%r1,%r2}, {%r3}, {%f150535,%f150536,%f150537,%f150538};

	// end inline asm
	// begin inline asm
	mma.sync.aligned.m16n8k8.row.col.f32.f16.f16.f32 {%f150535,%f150536,%f150537,%f150538}, {%r1,%r2}, {%r3}, {%f150535,%f150536,%f150537,%f150538};

	// end inline asm
	// begin inline asm
	mma.sync.aligned.m16n8k8.row.col.f32.f16.f16.f32 {%f150535,%f150536,%f150537,%f150538}, {%r1,%r2}, {%r3}, {%f150535,%f150536,%f150537,%f150538};

	// end inline asm
	// begin inline asm
	mma.sync.aligned.m16n8k8.row.col.f32.f16.f16.f32 {%f150535,%f150536,%f150537,%f150538}, {%r1,%r2}, {%r3}, {%f150535,%f150536,%f150537,%f150538};

	// end inline asm
	// begin inline asm
	mma.sync.aligned.m16n8k8.row.col.f32.f16.f16.f32 {%f150535,%f150536,%f150537,%f150538}, {%r1,%r2}, {%r3}, {%f150535,%f150536,%f150537,%f150538};

	// end inline asm
	// begin inline asm
	mma.sync.aligned.m16n8k8.row.col.f32.f16.f16.f32 {%f150535,%f150536,%f150537,%f150538}, {%r1,%r2}, {%r3}, {%f150535,%f150536,%f150537,%f150538};

	// end inline asm
	// begin inline asm
	mma.sync.aligned.m16n8k8.row.col.f32.f16.f16.f32 {%f150535,%f150536,%f150537,%f150538}, {%r1,%r2}, {%r3}, {%f150535,%f150536,%f150537,%f150538};

	// end inline asm
	// begin inline asm
	mma.sync.aligned.m16n8k8.row.col.f32.f16.f16.f32 {%f150535,%f150536,%f150537,%f150538}, {%r1,%r2}, {%r3}, {%f150535,%f150536,%f150537,%f150538};

	// end inline asm
	// begin inline asm
	mma.sync.aligned.m16n8k8.row.col.f32.f16.f16.f32 {%f150535,%f150536,%f150537,%f150538}, {%r1,%r2}, {%r3}, {%f150535,%f150536,%f150537,%f150538};

	// end inline asm
	// begin inline asm
	mma.sync.aligned.m16n8k8.row.col.f32.f16.f16.f32 {%f150535,%f150536,%f150537,%f150538}, {%r1,%r2}, {%r3}, {%f150535,%f150536,%f150537,%f150538};

	// end inline asm
	// begin inline asm
	mma.sync.aligned.m16n8k8.row.col.f32.f16.f16.f32 {%f150535,%f150536,%f150537,%f150538}, {%r1,%r2}, {%r3}, {%f150535,%f150536,%f150537,%f150538};

	// end inline asm
	// begin inline asm
	mma.sync.aligned.m16n8k8.row.col.f32.f16.f16.f32 {%f150535,%f150536,%f150537,%f150538}, {%r1,%r2}, {%r3}, {%f150535,%f150536,%f150537,%f150538};

	// end inline asm
	// begin inline asm
	mma.sync.aligned.m16n8k8.row.col.f32.f16.f16.f32 {%f150535,%f150536,%f150537,%f150538}, {%r1,%r2}, {%r3}, {%f150535,%f150536,%f150537,%f150538};

	// end inline asm
	// begin inline asm
	mma.sync.aligned.m16n8k8.row.col.f32.f16.f16.f32 {%f150535,%f150536,%f150537,%f150538}, {%r1,%r2}, {%r3}, {%f150535,%f150536,%f150537,%f150538};

	// end inline asm
	// begin inline asm
	mma.sync.aligned.m16n8k8.row.col.f32.f16.f16.f32 {%f150535,%f150536,%f150537,%f150538}, {%r1,%r2}, {%r3}, {%f150535,%f150536,%f150537,%f150538};

	// end inline asm
	// begin inline asm
	mma.sync.aligned.m16n8k8.row.col.f32.f16.f16.f32 {%f150535,%f150536,%f150537,%f150538}, {%r1,%r2}, {%r3}, {%f150535,%f150536,%f150537,%f150538};

	// end inline asm
	// begin inline asm
	mma.sync.aligned.m16n8k8.row.col.f32.f16.f16.f32 {%f150535,%f150536,%f150537,%f150538}, {%r1,%r2}, {%r3}, {%f150535,%f150536,%f150537,%f150538};

	// end inline asm
	// begin inline asm
	mma.sync.aligned.m16n8k8.row.col.f32.f16.f16.f32 {%f150535,%f150536,%f150537,%f150538}, {%r1,%r2}, {%r3}, {%f150535,%f150536,%f150537,%f150538};

	// end inline asm
	// begin inline asm
	mma.sync.aligned.m16n8k8.row.col.f32.f16.f16.f32 {%f150535,%f150536,%f150537,%f150538}, {%r1,%r2}, {%r3}, {%f150535,%f150536,%f150537,%f150538};

	// end inline asm
	// begin inline asm
	mma.sync.aligned.m16n8k8.row.col.f32.f16.f16.f32 {%f150535,%f150536,%f150537,%f150538}, {%r1,%r2}, {%r3}, {%f150535,%f150536,%f150537,%f150538};

	// end inline asm
	// begin inline asm
	mma.sync.aligned.m16n8k8.row.col.f32.f16.f16.f32 {%f150535,%f150536,%f150537,%f150538}, {%r1,%r2}, {%r3}, {%f150535,%f150536,%f150537,%f150538};

	// end inline asm
	// begin inline asm
	mma.sync.aligned.m16n8k8.row.col.f32.f16.f16.f32 {%f150535,%f150536,%f150537,%f150538}, {%r1,%r2}, {%r3}, {%f150535,%f150536,%f150537,%f150538};

	// end inline asm
	// begin inline asm
	mma.sync.aligned.m16n8k8.row.col.f32.f16.f16.f32 {%f150535,%f150536,%f150537,%f150538}, {%r1,%r2}, {%r3}, {%f150535,%f150536,%f150537,%f150538};

	// end inline asm
	// begin inline asm
	mma.sync.aligned.m16n8k8.row.col.f32.f16.f16.f32 {%f150535,%f150536,%f150537,%f150538}, {%r1,%r2}, {%r3}, {%f150535,%f150536,%f150537,%f150538};

	// end inline asm
	// begin inline asm
	mma.sync.aligned.m16n8k8.row.col.f32.f16.f16.f32 {%f150535,%f150536,%f150537,%f150538}, {%r1,%r2}, {%r3}, {%f150535,%f150536,%f150537,%f150538};

	// end inline asm
	// begin inline asm
	mma.sync.aligned.m16n8k8.row.col.f32.f16.f16.f32 {%f150535,%f150536,%f150537,%f150538}, {%r1,%r2}, {%r3}, {%f150535,%f150536,%f150537,%f150538};

	// end inline asm
	// begin inline asm
	mma.sync.aligned.m16n8k8.row.col.f32.f16.f16.f32 {%f150535,%f150536,%f150537,%f150538}, {%r1,%r2}, {%r3}, {%f150535,%f150536,%f150537,%f150538};

	// end inline asm
	// begin inline asm
	mma.sync.aligned.m16n8k8.row.col.f32.f16.f16.f32 {%f150535,%f150536,%f150537,%f150538}, {%r1,%r2}, {%r3}, {%f150535,%f150536,%f150537,%f150538};

	// end inline asm
	// begin inline asm
	mma.sync.aligned.m16n8k8.row.col.f32.f16.f16.f32 {%f150535,%f150536,%f150537,%f150538}, {%r1,%r2}, {%r3}, {%f150535,%f150536,%f150537,%f150538};

	// end inline asm
	// begin inline asm
	mma.sync.aligned.m16n8k8.row.col.f32.f16.f16.f32 {%f150535,%f150536,%f150537,%f150538}, {%r1,%r2}, {%r3}, {%f150535,%f150536,%f150537,%f150538};

	// end inline asm
	// begin inline asm
	mma.sync.aligned.m16n8k8.row.col.f32.f16.f16.f32 {%f150535,%f150536,%f150537,%f150538}, {%r1,%r2}, {%r3}, {%f150535,%f150536,%f150537,%f150538};

	// end inline asm
	// begin inline asm
	mma.sync.aligned.m16n8k8.row.col.f32.f16.f16.f32 {%f150535,%f150536,%f150537,%f150538}, {%r1,%r2}, {%r3}, {%f150535,%f150536,%f150537,%f150538};

	// end inline asm
	// begin inline asm
	mma.sync.aligned.m16n8k8.row.col.f32.f16.f16.f32 {%f150535,%f150536,%f150537,%f150538}, {%r1,%r2}, {%r3}, {%f150535,%f150536,%f150537,%f150538};

	// end inline asm
	// begin inline asm
	mma.sync.aligned.m16n8k8.row.col.f32.f16.f16.f32 {%f150535,%f150536,%f150537,%f150538}, {%r1,%r2}, {%r3}, {%f150535,%f150536,%f150537,%f150538};

	// end inline asm
	// begin inline asm
	mma.sync.aligned.m16n8k8.row.col.f32.f16.f16.f32 {%f150535,%f150536,%f150537,%f150538}, {%r1,%r2}, {%r3}, {%f150535,%f150536,%f150537,%f150538};

	// end inline asm
	// begin inline asm
	mma.sync.aligned.m16n8k8.row.col.f32.f16.f16.f32 {%f150535,%f150536,%f150537,%f150538}, {%r1,%r2}, {%r3}, {%f150535,%f150536,%f150537,%f150538};

	// end inline asm
	// begin inline asm
	mma.sync.aligned.m16n8k8.row.col.f32.f16.f16.f32 {%f150535,%f150536,%f150537,%f150538}, {%r1,%r2}, {%r3}, {%f150535,%f150536,%f150537,%f150538};

	// end inline asm
	// begin inline asm
	mma.sync.aligned.m16n8k8.row.col.f32.f16.f16.f32 {%f150535,%f150536,%f150537,%f150538}, {%r1,%r2}, {%r3}, {%f150535,%f150536,%f150537,%f150538};

	// end inline asm
	// begin inline asm
	mma.sync.aligned.m16n8k8.row.col.f32.f16.f16.f32 {%f150535,%f150536,%f150537,%f150538}, {%r1,%r2}, {%r3}, {%f150535,%f150536,%f150537,%f150538};

	// end inline asm
	// begin inline asm
	mma.sync.aligned.m16n8k8.row.col.f32.f16.f16.f32 {%f150535,%f150536,%f150537,%f150538}, {%r1,%r2}, {%r3}, {%f150535,%f150536,%f150537,%f150538};

	// end inline asm
	// begin inline asm
	mma.sync.aligned.m16n8k8.row.col.f32.f16.f16.f32 {%f150535,%f150536,%f150537,%f150538}, {%r1,%r2}, {%r3}, {%f150535,%f150536,%f150537,%f150538};

	// end inline asm
	// begin inline asm
	mma.sync.aligned.m16n8k8.row.col.f32.f16.f16.f32 {%f150535,%f150536,%f150537,%f150538}, {%r1,%r2}, {%r3}, {%f150535,%f150536,%f150537,%f150538};

	// end inline asm
	// begin inline asm
	mma.sync.aligned.m16n8k8.row.col.f32.f16.f16.f32 {%f150535,%f150536,%f150537,%f150538}, {%r1,%r2}, {%r3}, {%f150535,%f150536,%f150537,%f150538};

	// end inline asm
	// begin inline asm
	mma.sync.aligned.m16n8k8.row.col.f32.f16.f16.f32 {%f150535,%f150536,%f150537,%f150538}, {%r1,%r2}, {%r3}, {%f150535,%f150536,%f150537,%f150538};

	// end inline asm
	// begin inline asm
	mma.sync.aligned.m16n8k8.row.col.f32.f16.f16.f32 {%f150535,%f150536,%f150537,%f150538}, {%r1,%r2}, {%r3}, {%f150535,%f150536,%f150537,%f150538};

	// end inline asm
	// begin inline asm
	mma.sync.aligned.m16n8k8.row.col.f32.f16.f16.f32 {%f150535,%f150536,%f150537,%f150538}, {%r1,%r2}, {%r3}, {%f150535,%f150536,%f150537,%f150538};

	// end inline asm
	// begin inline asm
	mma.sync.aligned.m16n8k8.row.col.f32.f16.f16.f32 {%f150535,%f150536,%f150537,%f150538}, {%r1,%r2}, {%r3}, {%f150535,%f150536,%f150537,%f150538};

	// end inline asm
	// begin inline asm
	mma.sync.aligned.m16n8k8.row.col.f32.f16.f16.f32 {%f150535,%f150536,%f150537,%f150538}, {%r1,%r2}, {%r3}, {%f150535,%f150536,%f150537,%f150538};

	// end inline asm
	// begin inline asm
	mma.sync.aligned.m16n8k8.row.col.f32.f16.f16.f32 {%f150535,%f150536,%f150537,%f150538}, {%r1,%r2}, {%r3}, {%f150535,%f150536,%f150537,%f150538};

	// end inline asm
	// begin inline asm
	mma.sync.aligned.m16n8k8.row.col.f32.f16.f16.f32 {%f150535,%f150536,%f150537,%f150538}, {%r1,%r2}, {%r3}, {%f150535,%f150536,%f150537,%f150538};

	// end inline asm
	// begin inline asm
	mma.sync.aligned.m16n8k8.row.col.f32.f16.f16.f32 {%f150535,%f150536,%f150537,%f150538}, {%r1,%r2}, {%r3}, {%f150535,%f150536,%f150537,%f150538};

	// end inline asm
	// begin inline asm
	mma.sync.aligned.m16n8k8.row.col.f32.f16.f16.f32 {%f150535,%f150536,%f150537,%f150538}, {%r1,%r2}, {%r3}, {%f150535,%f150536,%f150537,%f150538};

	// end inline asm
	// begin inline asm
	mma.sync.aligned.m16n8k8.row.col.f32.f16.f16.f32 {%f150535,%f150536,%f150537,%f150538}, {%r1,%r2}, {%r3}, {%f150535,%f150536,%f150537,%f150538};

	// end inline asm
	// begin inline asm
	mma.sync.aligned.m16n8k8.row.col.f32.f16.f16.f32 {%f150535,%f150536,%f150537,%f150538}, {%r1,%r2}, {%r3}, {%f150535,%f150536,%f150537,%f150538};

	// end inline asm
	// begin inline asm
	mma.sync.aligned.m16n8k8.row.col.f32.f16.f16.f32 {%f150535,%f150536,%f150537,%f150538}, {%r1,%r2}, {%r3}, {%f150535,%f150536,%f150537,%f150538};

	// end inline asm
	// begin inline asm
	mma.sync.aligned.m16n8k8.row.col.f32.f16.f16.f32 {%f150535,%f150536,%f150537,%f150538}, {%r1,%r2}, {%r3}, {%f150535,%f150536,%f150537,%f150538};

	// end inline asm
	// begin inline asm
	mma.sync.aligned.m16n8k8.row.col.f32.f16.f16.f32 {%f150535,%f150536,%f150537,%f150538}, {%r1,%r2}, {%r3}, {%f150535,%f150536,%f150537,%f150538};

	// end inline asm
	// begin inline asm
	mma.sync.aligned.m16n8k8.row.col.f32.f16.f16.f32 {%f150535,%f150536,%f150537,%f150538}, {%r1,%r2}, {%r3}, {%f150535,%f150536,%f150537,%f150538};

	// end inline asm
	// begin inline asm
	mma.sync.aligned.m16n8k8.row.col.f32.f16.f16.f32 {%f150535,%f150536,%f150537,%f150538}, {%r1,%r2}, {%r3}, {%f150535,%f150536,%f150537,%f150538};

	// end inline asm
	// begin inline asm
	mma.sync.aligned.m16n8k8.row.col.f32.f16.f16.f32 {%f150535,%f150536,%f150537,%f150538}, {%r1,%r2}, {%r3}, {%f150535,%f150536,%f150537,%f150538};

	// end inline asm
	// begin inline asm
	mma.sync.aligned.m16n8k8.row.col.f32.f16.f16.f32 {%f150535,%f150536,%f150537,%f150538}, {%r1,%r2}, {%r3}, {%f150535,%f150536,%f150537,%f150538};

	// end inline asm
	// begin inline asm
	mma.sync.aligned.m16n8k8.row.col.f32.f16.f16.f32 {%f150535,%f150536,%f150537,%f150538}, {%r1,%r2}, {%r3}, {%f150535,%f150536,%f150537,%f150538};

	// end inline asm
	// begin inline asm
	mma.sync.aligned.m16n8k8.row.col.f32.f16.f16.f32 {%f150535,%f150536,%f150537,%f150538}, {%r1,%r2}, {%r3}, {%f150535,%f150536,%f150537,%f150538};

	// end inline asm
	// begin inline asm
	mma.sync.aligned.m16n8k8.row.col.f32.f16.f16.f32 {%f150535,%f150536,%f150537,%f150538}, {%r1,%r2}, {%r3}, {%f150535,%f150536,%f150537,%f150538};

	// end inline asm
	// begin inline asm
	mma.sync.aligned.m16n8k8.row.col.f32.f16.f16.f32 {%f150535,%f150536,%f150537,%f150538}, {%r1,%r2}, {%r3}, {%f150535,%f150536,%f150537,%f150538};

	// end inline asm
	// begin inline asm
	mma.sync.aligned.m16n8k8.row.col.f32.f16.f16.f32 {%f150535,%f150536,%f150537,%f150538}, {%r1,%r2}, {%r3}, {%f150535,%f150536,%f150537,%f150538};

	// end inline asm
	// begin inline asm
	mma.sync.aligned.m16n8k8.row.col.f32.f16.f16.f32 {%f150535,%f150536,%f150537,%f150538}, {%r1,%r2}, {%r3}, {%f150535,%f150536,%f150537,%f150538};

	// end inline asm
	// begin inline asm
	mma.sync.aligned.m16n8k8.row.col.f32.f16.f16.f32 {%f150535,%f150536,%f150537,%f150538}, {%r1,%r2}, {%r3}, {%f150535,%f150536,%f150537,%f150538};

	// end inline asm
	// begin inline asm
	mma.sync.aligned.m16n8k8.row.col.f32.f16.f16.f32 {%f150535,%f150536,%f150537,%f150538}, {%r1,%r2}, {%r3}, {%f150535,%f150536,%f150537,%f150538};

	// end inline asm
	// begin inline asm
	mma.sync.aligned.m16n8k8.row.col.f32.f16.f16.f32 {%f150535,%f150536,%f150537,%f150538}, {%r1,%r2}, {%r3}, {%f150535,%f150536,%f150537,%f150538};

	// end inline asm
	// begin inline asm
	mma.sync.aligned.m16n8k8.row.col.f32.f16.f16.f32 {%f150535,%f150536,%f150537,%f150538}, {%r1,%r2}, {%r3}, {%f150535,%f150536,%f150537,%f150538};

	// end inline asm
	// begin inline asm
	mma.sync.aligned.m16n8k8.row.col.f32.f16.f16.f32 {%f150535,%f150536,%f150537,%f150538}, {%r1,%r2}, {%r3}, {%f150535,%f150536,%f150537,%f150538};

	// end inline asm
	// begin inline asm
	mma.sync.aligned.m16n8k8.row.col.f32.f16.f16.f32 {%f150535,%f150536,%f150537,%f150538}, {%r1,%r2}, {%r3}, {%f150535,%f150536,%f150537,%f150538};

	// end inline asm
	// begin inline asm
	mma.sync.aligned.m16n8k8.row.col.f32.f16.f16.f32 {%f150535,%f150536,%f150537,%f150538}, {%r1,%r2}, {%r3}, {%f150535,%f150536,%f150537,%f150538};

	// end inline asm
	// begin inline asm
	mma.sync.aligned.m16n8k8.row.col.f32.f16.f16.f32 {%f150535,%f150536,%f150537,%f150538}, {%r1,%r2}, {%r3}, {%f150535,%f150536,%f150537,%f150538};

	// end inline asm
	// begin inline asm
	mma.sync.aligned.m16n8k8.row.col.f32.f16.f16.f32 {%f150535,%f150536,%f150537,%f150538}, {%r1,%r2}, {%r3}, {%f150535,%f150536,%f150537,%f150538};

	// end inline asm
	// begin inline asm
	mma.sync.aligned.m16n8k8.row.col.f32.f16.f16.f32 {%f150535,%f150536,%f150537,%f150538}, {%r1,%r2}, {%r3}, {%f150535,%f150536,%f150537,%f150538};

	// end inline asm
	// begin inline asm
	mma.sync.aligned.m16n8k8.row.col.f32.f16.f16.f32 {%f150535,%f150536,%f150537,%f150538}, {%r1,%r2}, {%r3}, {%f150535,%f150536,%f150537,%f150538};

	// end inline asm
	// begin inline asm
	mma.sync.aligned.m16n8k8.row.col.f32.f16.f16.f32 {%f150535,%f150536,%f150537,%f150538}, {%r1,%r2}, {%r3}, {%f150535,%f150536,%f150537,%f150538};

	// end inline asm
	// begin inline asm
	mma.sync.aligned.m16n8k8.row.col.f32.f16.f16.f32 {%f150535,%f150536,%f150537,%f150538}, {%r1,%r2}, {%r3}, {%f150535,%f150536,%f150537,%f150538};

	// end inline asm
	// begin inline asm
	mma.sync.aligned.m16n8k8.row.col.f32.f16.f16.f32 {%f150535,%f150536,%f150537,%f150538}, {%r1,%r2}, {%r3}, {%f150535,%f150536,%f150537,%f150538};

	// end inline asm
	// begin inline asm
	mma.sync.aligned.m16n8k8.row.col.f32.f16.f16.f32 {%f150535,%f150536,%f150537,%f150538}, {%r1,%r2}, {%r3}, {%f150535,%f150536,%f150537,%f150538};

	// end inline asm
	// begin inline asm
	mma.sync.aligned.m16n8k8.row.col.f32.f16.f16.f32 {%f150535,%f150536,%f150537,%f150538}, {%r1,%r2}, {%r3}, {%f150535,%f150536,%f150537,%f150538};

	// end inline asm
	// begin inline asm
	mma.sync.aligned.m16n8k8.row.col.f32.f16.f16.f32 {%f150535,%f150536,%f150537,%f150538}, {%r1,%r2}, {%r3}, {%f150535,%f150536,%f150537,%f150538};

	// end inline asm
	// begin inline asm
	mma.sync.aligned.m16n8k8.row.col.f32.f16.f16.f32 {%f150535,%f150536,%f150537,%f150538}, {%r1,%r2}, {%r3}, {%f150535,%f150536,%f150537,%f150538};

	// end inline asm
	// begin inline asm
	mma.sync.aligned.m16n8k8.row.col.f32.f16.f16.f32 {%f150535,%f150536,%f150537,%f150538}, {%r1,%r2}, {%r3}, {%f150535,%f150536,%f150537,%f150538};

	// end inline asm
	// begin inline asm
	mma.sync.aligned.m16n8k8.row.col.f32.f16.f16.f32 {%f150535,%f150536,%f150537,%f150538}, {%r1,%r2}, {%r3}, {%f150535,%f150536,%f150537,%f150538};

	// end inline asm
	// begin inline asm
	mma.sync.aligned.m16n8k8.row.col.f32.f16.f16.f32 {%f150535,%f150536,%f150537,%f150538}, {%r1,%r2}, {%r3}, {%f150535,%f150536,%f150537,%f150538};

	// end inline asm
	// begin inline asm
	mma.sync.aligned.m16n8k8.row.col.f32.f16.f16.f32 {%f150535,%f150536,%f150537,%f150538}, {%r1,%r2}, {%r3}, {%f150535,%f150536,%f150537,%f150538};

	// end inline asm
	// begin inline asm
	mma.sync.aligned.m16n8k8.row.col.f32.f16.f16.f32 {%f150535,%f150536,%f150537,%f150538}, {%r1,%r2}, {%r3}, {%f150535,%f150536,%f150537,%f150538};

	// end inline asm
	// begin inline asm
	mma.sync.aligned.m16n8k8.row.col.f32.f16.f16.f32 {%f150535,%f150536,%f150537,%f150538}, {%r1,%r2}, {%r3}, {%f150535,%f150536,%f150537,%f150538};

	// end inline asm
	// begin inline asm
	mma.sync.aligned.m16n8k8.row.col.f32.f16.f16.f32 {%f150535,%f150536,%f150537,%f150538}, {%r1,%r2}, {%r3}, {%f150535,%f150536,%f150537,%f150538};

	// end inline asm
	// begin inline asm
	mma.sync.aligned.m16n8k8.row.col.f32.f16.f16.f32 {%f150535,%f150536,%f150537,%f150538}, {%r1,%r2}, {%r3}, {%f150535,%f150536,%f150537,%f150538};

	// end inline asm
	// begin inline asm
	mma.sync.aligned.m16n8k8.row.col.f32.f16.f16.f32 {%f150535,%f150536,%f150537,%f150538}, {%r1,%r2}, {%r3}, {%f150535,%f150536,%f150537,%f150538};

	// end inline asm
	// begin inline asm
	mma.sync.aligned.m16n8k8.row.col.f32.f16.f16.f32 {%f150535,%f150536,%f150537,%f150538}, {%r1,%r2}, {%r3}, {%f150535,%f150536,%f150537,%f150538};

	// end inline asm
	// begin inline asm
	mma.sync.aligned.m16n8k8.row.col.f32.f16.f16.f32 {%f150535,%f150536,%f150537,%f150538}, {%r1,%r2}, {%r3}, {%f150535,%f150536,%f150537,%f150538};

	// end inline asm
	// begin inline asm
	mma.sync.aligned.m16n8k8.row.col.f32.f16.f16.f32 {%f150535,%f150536,%f150537,%f150538}, {%r1,%r2}, {%r3}, {%f150535,%f150536,%f150537,%f150538};

	// end inline asm
	// begin inline asm
	mma.sync.aligned.m16n8k8.row.col.f32.f16.f16.f32 {%f150535,%f150536,%f150537,%f150538}, {%r1,%r2}, {%r3}, {%f150535,%f150536,%f150537,%f150538};

	// end inline asm
	// begin inline asm
	mma.sync.aligned.m16n8k8.row.col.f32.f16.f16.f32 {%f150535,%f150536,%f150537,%f150538}, {%r1,%r2}, {%r3}, {%f150535,%f150536,%f150537,%f150538};

	// end inline asm
	// begin inline asm
	mma.sync.aligned.m16n8k8.row.col.f32.f16.f16.f32 {%f150535,%f150536,%f150537,%f150538}, {%r1,%r2}, {%r3}, {%f150535,%f150536,%f150537,%f150538};

	// end inline asm
	mov.f32 	%f153378, %f150538;
	mov.f32 	%f153375, %f150535;
	mov.f32 	%f153377, %f150537;
	mov.f32 	%f153376, %f150536;
	// begin inline asm
	mma.sync.aligned.m16n8k8.row.col.f32.f16.f16.f32 {%f153375,%f153376,%f153377,%f153378}, {%r1,%r2}, {%r3}, {%f153375,%f153376,%f153377,%f153378};

	// end inline asm
	// begin inline asm
	mma.sync.aligned.m16n8k8.row.col.f32.f16.f16.f32 {%f153375,%f153376,%f153377,%f153378}, {%r1,%r2}, {%r3}, {%f153375,%f153376,%f153377,%f153378};

	// end inline asm
	// begin inline asm
	mma.sync.aligned.m16n8k8.row.col.f32.f16.f16.f32 {%f153375,%f153376,%f153377,%f153378}, {%r1,%r2}, {%r3}, {%f153375,%f153376,%f153377,%f153378};

	// end inline asm
	// begin inline asm
	mma.sync.aligned.m16n8k8.row.col.f32.f16.f16.f32 {%f153375,%f153376,%f153377,%f153378}, {%r1,%r2}, {%r3}, {%f153375,%f153376,%f153377,%f153378};

	// end inline asm
	// begin inline asm
	mma.sync.aligned.m16n8k8.row.col.f32.f16.f16.f32 {%f153375,%f153376,%f153377,%f153378}, {%r1,%r2}, {%r3}, {%f153375,%f153376,%f153377,%f153378};

	// end inline asm
	// begin inline asm
	mma.sync.aligned.m16n8k8.row.col.f32.f16.f16.f32 {%f153375,%f153376,%f153377,%f153378}, {%r1,%r2}, {%r3}, {%f153375,%f153376,%f153377,%f153378};

	// end inline asm
	// begin inline asm
	mma.sync.aligned.m16n8k8.row.col.f32.f16.f16.f32 {%f153375,%f153376,%f153377,%f153378}, {%r1,%r2}, {%r3}, {%f153375,%f153376,%f153377,%f153378};

	// end inline asm
	// begin inline asm
	mma.sync.aligned.m16n8k8.row.col.f32.f16.f16.f32 {%f153375,%f153376,%f153377,%f153378}, {%r1,%r2}, {%r3}, {%f153375,%f153376,%f153377,%f153378};

	// end inline asm
	// begin inline asm
	mma.sync.aligned.m16n8k8.row.col.f32.f16.f16.f32 {%f153375,%f153376,%f153377,%f153378}, {%r1,%r2}, {%r3}, {%f153375,%f153376,%f153377,%f153378};

	// end inline asm
	// begin inline asm
	mma.sync.aligned.m16n8k8.row.col.f32.f16.f16.f32 {%f153375,%f153376,%f153377,%f153378}, {%r1,%r2}, {%r3}, {%f153375,%f153376,%f153377,%f153378};

	// end inline asm
	// begin inline asm
	mma.sync.aligned.m16n8k8.row.col.f32.f16.f16.f32 {%f153375,%f153376,%f153377,%f153378}, {%r1,%r2}, {%r3}, {%f153375,%f153376,%f153377,%f153378};

	// end inline asm
	// begin inline asm
	mma.sync.aligned.m16n8k8.row.col.f32.f16.f16.f32 {%f153375,%f153376,%f153377,%f153378}, {%r1,%r2}, {%r3}, {%f153375,%f153376,%f153377,%f153378};

	// end inline asm
	// begin inline asm
	mma.sync.aligned.m16n8k8.row.col.f32.f16.f16.f32 {%f153375,%f153376,%f153377,%f153378}, {%r1,%r2}, {%r3}, {%f153375,%f153376,%f153377,%f153378};

	// end inline asm
	// begin inline asm
	mma.sync.aligned.m16n8k8.row.col.f32.f16.f16.f32 {%f153375,%f153376,%f153377,%f153378}, {%r1,%r2}, {%r3}, {%f153375,%f153376,%f153377,%f153378};

	// end inline asm
	// begin inline asm
	mma.sync.aligned.m16n8k8.row.col.f32.f16.f16.f32 {%f153375,%f153376,%f153377,%f153378}, {%r1,%r2}, {%r3}, {%f153375,%f153376,%f153377,%f153378};

	// end inline asm
	// begin inline asm
	mma.sync.aligned.m16n8k8.row.col.f32.f16.f16.f32 {%f153375,%f153376,%f153377,%f153378}, {%r1,%r2}, {%r3}, {%f153375,%f153376,%f153377,%f153378};

	// end inline asm
	// begin inline asm
	mma.sync.aligned.m16n8k8.row.col.f32.f16.f16.f32 {%f153375,%f153376,%f153377,%f153378}, {%r1,%r2}, {%r3}, {%f153375,%f153376,%f153377,%f153378};

	// end inline asm
	// begin inline asm
	mma.sync.aligned.m16n8k8.row.col.f32.f16.f16.f32 {%f153375,%f153376,%f153377,%f153378}, {%r1,%r2}, {%r3}, {%f153375,%f153376,%f153377,%f153378};

	// end inline asm
	// begin inline asm
	mma.sync.aligned.m16n8k8.row.col.f32.f16.f16.f32 {%f153375,%f153376,%f153377,%f153378}, {%r1,%r2}, {%r3}, {%f153375,%f153376,%f153377,%f153378};

	// end inline asm
	// begin inline asm
	mma.sync.aligned.m16n8k8.row.col.f32.f16.f16.f32 {%f153375,%f153376,%f153377,%f153378}, {%r1,%r2}, {%r3}, {%f153375,%f153376,%f153377,%f153378};

	// end inline asm
	// begin inline asm
	mma.sync.aligned.m16n8k8.row.col.f32.f16.f16.f32 {%f153375,%f153376,%f153377,%f153378}, {%r1,%r2}, {%r3}, {%f153375,%f153376,%f153377,%f153378};

	// end inline asm
	// begin inline asm
	mma.sync.aligned.m16n8k8.row.col.f32.f16.f16.f32 {%f153375,%f153376,%f153377,%f153378}, {%r1,%r2}, {%r3}, {%f153375,%f153376,%f153377,%f153378};

	// end inline asm
	// begin inline asm
	mma.sync.aligned.m16n8k8.row.col.f32.f16.f16.f32 {%f153375,%f153376,%f153377,%f153378}, {%r1,%r2}, {%r3}, {%f153375,%f153376,%f153377,%f153378};

	// end inline asm
	// begin inline asm
	mma.sync.aligned.m16n8k8.row.col.f32.f16.f16.f32 {%f153375,%f153376,%f153377,%f153378}, {%r1,%r2}, {%r3}, {%f153375,%f153376,%f153377,%f153378};

	// end inline asm
	// begin inline asm
	mma.sync.aligned.m16n8k8.row.col.f32.f16.f16.f32 {%f153375,%f153376,%f153377,%f153378}, {%r1,%r2}, {%r3}, {%f153375,%f153376,%f153377,%f153378};

	// end inline asm
	// begin inline asm
	mma.sync.aligned.m16n8k8.row.col.f32.f16.f16.f32 {%f153375,%f153376,%f153377,%f153378}, {%r1,%r2}, {%r3}, {%f153375,%f153376,%f153377,%f153378};

	// end inline asm
	// begin inline asm
	mma.sync.aligned.m16n8k8.row.col.f32.f16.f16.f32 {%f153375,%f153376,%f153377,%f153378}, {%r1,%r2}, {%r3}, {%f153375,%f153376,%f153377,%f153378};

	// end inline asm
	// begin inline asm
	mma.sync.aligned.m16n8k8.row.col.f32.f16.f16.f32 {%f153375,%f153376,%f153377,%f153378}, {%r1,%r2}, {%r3}, {%f153375,%f153376,%f153377,%f153378};

	// end inline asm
	// begin inline asm
	mma.sync.aligned.m16n8k8.row.col.f32.f16.f16.f32 {%f153375,%f153376,%f153377,%f153378}, {%r1,%r2}, {%r3}, {%f153375,%f153376,%f153377,%f153378};

	// end inline asm
	// begin inline asm
	mma.sync.aligned.m16n8k8.row.col.f32.f16.f16.f32 {%f153375,%f153376,%f153377,%f153378}, {%r1,%r2}, {%r3}, {%f153375,%f153376,%f153377,%f153378};

	// end inline asm
	// begin inline asm
	mma.sync.aligned.m16n8k8.row.col.f32.f16.f16.f32 {%f153375,%f153376,%f153377,%f153378}, {%r1,%r2}, {%r3}, {%f153375,%f153376,%f153377,%f153378};

	// end inline asm
	// begin inline asm
	mma.sync.aligned.m16n8k8.row.col.f32.f16.f16.f32 {%f153375,%f153376,%f153377,%f153378}, {%r1,%r2}, {%r3}, {%f153375,%f153376,%f153377,%f153378};

	// end inline asm
	// begin inline asm
	mma.sync.aligned.m16n8k8.row.col.f32.f16.f16.f32 {%f153375,%f153376,%f153377,%f153378}, {%r1,%r2}, {%r3}, {%f153375,%f153376,%f153377,%f153378};

	// end inline asm
	// begin inline asm
	mma.sync.aligned.m16n8k8.row.col.f32.f16.f16.f32 {%f153375,%f153376,%f153377,%f153378}, {%r1,%r2}, {%r3}, {%f153375,%f153376,%f153377,%f153378};

	// end inline asm
	// begin inline asm
	mma.sync.aligned.m16n8k8.row.col.f32.f16.f16.f32 {%f153375,%f153376,%f153377,%f153378}, {%r1,%r2}, {%r3}, {%f153375,%f153376,%f153377,%f153378};

	// end inline asm
	// begin inline asm
	mma.sync.aligned.m16n8k8.row.col.f32.f16.f16.f32 {%f153375,%f153376,%f153377,%f153378}, {%r1,%r2}, {%r3}, {%f153375,%f153376,%f153377,%f153378};

	// end inline asm
	// begin inline asm
	mma.sync.aligned.m16n8k8.row.col.f32.f16.f16.f32 {%f153375,%f153376,%f153377,%f153378}, {%r1,%r2}, {%r3}, {%f153375,%f153376,%f153377,%f153378};

	// end inline asm
	// begin inline asm
	mma.sync.aligned.m16n8k8.row.col.f32.f16.f16.f32 {%f153375,%f153376,%f153377,%f153378}, {%r1,%r2}, {%r3}, {%f153375,%f153376,%f153377,%f153378};

	// end inline asm
	// begin inline asm
	mma.sync.aligned.m16n8k8.row.col.f32.f16.f16.f32 {%f153375,%f153376,%f153377,%f153378}, {%r1,%r2}, {%r3}, {%f153375,%f153376,%f153377,%f153378};

	// end inline asm
	// begin inline asm
	mma.sync.aligned.m16n8k8.row.col.f32.f16.f16.f32 {%f153375,%f153376,%f153377,%f153378}, {%r1,%r2}, {%r3}, {%f153375,%f153376,%f153377,%f153378};

	// end inline asm
	// begin inline asm
	mma.sync.aligned.m16n8k8.row.col.f32.f16.f16.f32 {%f153375,%f153376,%f153377,%f153378}, {%r1,%r2}, {%r3}, {%f153375,%f153376,%f153377,%f153378};

	// end inline asm
	// begin inline asm
	mma.sync.aligned.m16n8k8.row.col.f32.f16.f16.f32 {%f153375,%f153376,%f153377,%f153378}, {%r1,%r2}, {%r3}, {%f153375,%f153376,%f153377,%f153378};

	// end inline asm
	// begin inline asm
	mma.sync.aligned.m16n8k8.row.col.f32.f16.f16.f32 {%f153375,%f153376,%f153377,%f153378}, {%r1,%r2}, {%r3}, {%f153375,%f153376,%f153377,%f153378};

	// end inline asm
	// begin inline asm
	mma.sync.aligned.m16n8k8.row.col.f32.f16.f16.f32 {%f153375,%f153376,%f153377,%f153378}, {%r1,%r2}, {%r3}, {%f153375,%f153376,%f153377,%f153378};

	// end inline asm
	// begin inline asm
	mma.sync.aligned.m16n8k8.row.col.f32.f16.f16.f32 {%f153375,%f153376,%f153377,%f153378}, {%r1,%r2}, {%r3}, {%f153375,%f153376,%f153377,%f153378};

	// end inline asm
	// begin inline asm
	mma.sync.aligned.m16n8k8.row.col.f32.f16.f16.f32 {%f153375,%f153376,%f153377,%f153378}, {%r1,%r2}, {%r3}, {%f153375,%f153376,%f153377,%f153378};

	// end inline asm
	// begin inline asm
	mma.sync.aligned.m16n8k8.row.col.f32.f16.f16.f32 {%f153375,%f153376,%f153377,%f153378}, {%r1,%r2}, {%r3}, {%f153375,%f153376,%f153377,%f153378};

	// end inline asm
	// begin inline asm
	mma.sync.aligned.m16n8k8.row.col.f32.f16.f16.f32 {%f153375,%f153376,%f153377,%f153378}, {%r1,%r2}, {%r3}, {%f153375,%f153376,%f153377,%f153378};

	// end inline asm
	// begin inline asm
	mma.sync.aligned.m16n8k8.row.col.f32.f16.f16.f32 {%f153375,%f153376,%f153377,%f153378}, {%r1,%r2}, {%r3}, {%f153375,%f153376,%f153377,%f153378};

	// end inline asm
	// begin inline asm
	mma.sync.aligned.m16n8k8.row.col.f32.f16.f16.f32 {%f153375,%f153376,%f153377,%f153378}, {%r1,%r2}, {%r3}, {%f153375,%f153376,%f153377,%f153378};

	// end inline asm
	// begin inline asm
	mma.sync.aligned.m16n8k8.row.col.f32.f16.f16.f32 {%f153375,%f153376,%f153377,%f153378}, {%r1,%r2}, {%r3}, {%f153375,%f153376,%f153377,%f153378};

	// end inline asm
	// begin inline asm
	mma.sync.aligned.m16n8k8.row.col.f32.f16.f16.f32 {%f153375,%f153376,%f153377,%f153378}, {%r1,%r2}, {%r3}, {%f153375,%f153376,%f153377,%f153378};

	// end inline asm
	// begin inline asm
	mma.sync.aligned.m16n8k8.row.col.f32.f16.f16.f32 {%f153375,%f153376,%f153377,%f153378}, {%r1,%r2}, {%r3}, {%f153375,%f153376,%f153377,%f153378};

	// end inline asm
	// begin inline asm
	mma.sync.aligned.m16n8k8.row.col.f32.f16.f16.f32 {%f153375,%f153376,%f153377,%f153378}, {%r1,%r2}, {%r3}, {%f153375,%f153376,%f153377,%f153378};

	// end inline asm
	// begin inline asm
	mma.sync.aligned.m16n8k8.row.col.f32.f16.f16.f32 {%f153375,%f153376,%f153377,%f153378}, {%r1,%r2}, {%r3}, {%f153375,%f153376,%f153377,%f153378};

	// end inline asm
	// begin inline asm
	mma.sync.aligned.m16n8k8.row.col.f32.f16.f16.f32 {%f153375,%f153376,%f153377,%f153378}, {%r1,%r2}, {%r3}, {%f153375,%f153376,%f153377,%f153378};

	// end inline asm
	// begin inline asm
	mma.sync.aligned.m16n8k8.row.col.f32.f16.f16.f32 {%f153375,%f153376,%f153377,%f153378}, {%r1,%r2}, {%r3}, {%f153375,%f153376,%f153377,%f153378};

	// end inline asm
	// begin inline asm
	mma.sync.aligned.m16n8k8.row.col.f32.f16.f16.f32 {%f153375,%f153376,%f153377,%f153378}, {%r1,%r2}, {%r3}, {%f153375,%f153376,%f153377,%f153378};

	// end inline asm
	// begin inline asm
	mma.sync.aligned.m16n8k8.row.col.f32.f16.f16.f32 {%f153375,%f153376,%f153377,%f153378}, {%r1,%r2}, {%r3}, {%f153375,%f153376,%f153377,%f153378};

	// end inline asm
	// begin inline asm
	mma.sync.aligned.m16n8k8.row.col.f32.f16.f16.f32 {%f153375,%f153376,%f153377,%f153378}, {%r1,%r2}, {%r3}, {%f153375,%f153376,%f153377,%f153378};

	// end inline asm
	// begin inline asm
	mma.sync.aligned.m16n8k8.row.col.f32.f16.f16.f32 {%f153375,%f153376,%f153377,%f153378}, {%r1,%r2}, {%r3}, {%f153375,%f153376,%f153377,%f153378};

	// end inline asm
	// begin inline asm
	mma.sync.aligned.m16n8k8.row.col.f32.f16.f16.f32 {%f153375,%f153376,%f153377,%f153378}, {%r1,%r2}, {%r3}, {%f153375,%f153376,%f153377,%f153378};

	// end inline asm
	// begin inline asm
	mma.sync.aligned.m16n8k8.row.col.f32.f16.f16.f32 {%f153375,%f153376,%f153377,%f153378}, {%r1,%r2}, {%r3}, {%f153375,%f153376,%f153377,%f153378};

	// end inline asm
	// begin inline asm
	mma.sync.aligned.m16n8k8.row.col.f32.f16.f16.f32 {%f153375,%f153376,%f153377,%f153378}, {%r1,%r2}, {%r3}, {%f153375,%f153376,%f153377,%f153378};

	// end inline asm
	// begin inline asm
	mma.sync.aligned.m16n8k8.row.col.f32.f16.f16.f32 {%f153375,%f153376,%f153377,%f153378}, {%r1,%r2}, {%r3}, {%f153375,%f153376,%f153377,%f153378};

	// end inline asm
	// begin inline asm
	mma.sync.aligned.m16n8k8.row.col.f32.f16.f16.f32 {%f153375,%f153376,%f153377,%f153378}, {%r1,%r2}, {%r3}, {%f153375,%f153376,%f153377,%f153378};

	// end inline asm
	// begin inline asm
	mma.sync.aligned.m16n8k8.row.col.f32.f16.f16.f32 {%f153375,%f153376,%f153377,%f153378}, {%r1,%r2}, {%r3}, {%f153375,%f153376,%f153377,%f153378};

	// end inline asm
	// begin inline asm
	mma.sync.aligned.m16n8k8.row.col.f32.f16.f16.f32 {%f153375,%f153376,%f153377,%f153378}, {%r1,%r2}, {%r3}, {%f153375,%f153376,%f153377,%f153378};

	// end inline asm
	// begin inline asm
	mma.sync.aligned.m16n8k8.row.col.f32.f16.f16.f32 {%f153375,%f153376,%f153377,%f153378}, {%r1,%r2}, {%r3}, {%f153375,%f153376,%f153377,%f153378};

	// end inline asm
	// begin inline asm
	mma.sync.aligned.m16n8k8.row.col.f32.f16.f16.f32 {%f153375,%f153376,%f153377,%f153378}, {%r1,%r2}, {%r3}, {%f153375,%f153376,%f153377,%f153378};

	// end inline asm
	// begin inline asm
	mma.sync.aligned.m16n8k8.row.col.f32.f16.f16.f32 {%f153375,%f153376,%f153377,%f153378}, {%r1,%r2}, {%r3}, {%f153375,%f153376,%f153377,%f153378};

	// end inline asm
	// begin inline asm
	mma.sync.aligned.m16n8k8.row.col.f32.f16.f16.f32 {%f153375,%f153376,%f153377,%f153378}, {%r1,%r2}, {%r3}, {%f153375,%f153376,%f153377,%f153378};

	// end inline asm
	// begin inline asm
	mma.sync.aligned.m16n8k8.row.col.f32.f16.f16.f32 {%f153375,%f153376,%f153377,%f153378}, {%r1,%r2}, {%r3}, {%f153375,%f153376,%f153377,%f153378};

	// end inline asm
	// begin inline asm
	mma.sync.aligned.m16n8k8.row.col.f32.f16.f16.f32 {%f153375,%f153376,%f153377,%f153378}, {%r1,%r2}, {%r3}, {%f153375,%f153376,%f153377,%f153378};

	// end inline asm
	// begin inline asm
	mma.sync.aligned.m16n8k8.row.col.f32.f16.f16.f32 {%f153375,%f153376,%f153377,%f153378}, {%r1,%r2}, {%r3}, {%f153375,%f153376,%f153377,%f153378};

	// end inline asm
	// begin inline asm
	mma.sync.aligned.m16n8k8.row.col.f32.f16.f16.f32 {%f153375,%f153376,%f153377,%f153378}, {%r1,%r2}, {%r3}, {%f153375,%f153376,%f153377,%f153378};

	// end inline asm
	// begin inline asm
	mma.sync.aligned.m16n8k8.row.col.f32.f16.f16.f32 {%f153375,%f153376,%f153377,%f153378}, {%r1,%r2}, {%r3}, {%f153375,%f153376,%f153377,%f153378};

	// end inline asm
	// begin inline asm
	mma.sync.aligned.m16n8k8.row.col.f32.f16.f16.f32 {%f153375,%f153376,%f153377,%f153378}, {%r1,%r2}, {%r3}, {%f153375,%f153376,%f153377,%f153378};

	// end inline asm
	// begin inline asm
	mma.sync.aligned.m16n8k8.row.col.f32.f16.f16.f32 {%f153375,%f153376,%f153377,%f153378}, {%r1,%r2}, {%r3}, {%f153375,%f153376,%f153377,%f153378};

	// end inline asm
	// begin inline asm
	mma.sync.aligned.m16n8k8.row.col.f32.f16.f16.f32 {%f153375,%f153376,%f153377,%f153378}, {%r1,%r2}, {%r3}, {%f153375,%f153376,%f153377,%f153378};

	// end inline asm
	// begin inline asm
	mma.sync.aligned.m16n8k8.row.col.f32.f16.f16.f32 {%f153375,%f153376,%f153377,%f153378}, {%r1,%r2}, {%r3}, {%f153375,%f153376,%f153377,%f153378};

	// end inline asm
	// begin inline asm
	mma.sync.aligned.m16n8k8.row.col.f32.f16.f16.f32 {%f153375,%f153376,%f153377,%f153378}, {%r1,%r2}, {%r3}, {%f153375,%f153376,%f153377,%f153378};

	// end inline asm
	// begin inline asm
	mma.sync.aligned.m16n8k8.row.col.f32.f16.f16.f32 {%f153375,%f153376,%f153377,%f153378}, {%r1,%r2}, {%r3}, {%f153375,%f153376,%f153377,%f153378};

	// end inline asm
	// begin inline asm
	mma.sync.aligned.m16n8k8.row.col.f32.f16.f16.f32 {%f153375,%f153376,%f153377,%f153378}, {%r1,%r2}, {%r3}, {%f153375,%f153376,%f153377,%f153378};

	// end inline asm
	// begin inline asm
	mma.sync.aligned.m16n8k8.row.col.f32.f16.f16.f32 {%f153375,%f153376,%f153377,%f153378}, {%r1,%r2}, {%r3}, {%f153375,%f153376,%f153377,%f153378};

	// end inline asm
	// begin inline asm
	mma.sync.aligned.m16n8k8.row.col.f32.f16.f16.f32 {%f153375,%f153376,%f153377,%f153378}, {%r1,%r2}, {%r3}, {%f153375,%f153376,%f153377,%f153378};

	// end inline asm
	// begin inline asm
	mma.sync.aligned.m16n8k8.row.col.f32.f16.f16.f32 {%f153375,%f153376,%f153377,%f153378}, {%r1,%r2}, {%r3}, {%f153375,%f153376,%f153377,%f153378};

	// end inline asm
	// begin inline asm
	mma.sync.aligned.m16n8k8.row.col.f32.f16.f16.f32 {%f153375,%f153376,%f153377,%f153378}, {%r1,%r2}, {%r3}, {%f153375,%f153376,%f153377,%f153378};

	// end inline asm
	// begin inline asm
	mma.sync.aligned.m16n8k8.row.col.f32.f16.f16.f32 {%f153375,%f153376,%f153377,%f153378}, {%r1,%r2}, {%r3}, {%f153375,%f153376,%f153377,%f153378};

	// end inline asm
	// begin inline asm
	mma.sync.aligned.m16n8k8.row.col.f32.f16.f16.f32 {%f153375,%f153376,%f153377,%f153378}, {%r1,%r2}, {%r3}, {%f153375,%f153376,%f153377,%f153378};

	// end inline asm
	// begin inline asm
	mma.sync.aligned.m16n8k8.row.col.f32.f16.f16.f32 {%f153375,%f153376,%f153377,%f153378}, {%r1,%r2}, {%r3}, {%f153375,%f153376,%f153377,%f153378};

	// end inline asm
	// begin inline asm
	mma.sync.aligned.m16n8k8.row.col.f32.f16.f16.f32 {%f153375,%f153376,%f153377,%f153378}, {%r1,%r2}, {%r3}, {%f153375,%f153376,%f153377,%f153378};

	// end inline asm
	// begin inline asm
	mma.sync.aligned.m16n8k8.row.col.f32.f16.f16.f32 {%f153375,%f153376,%f153377,%f153378}, {%r1,%r2}, {%r3}, {%f153375,%f153376,%f153377,%f153378};

	// end inline asm
	// begin inline asm
	mma.sync.aligned.m16n8k8.row.col.f32.f16.f16.f32 {%f153375,%f153376,%f153377,%f153378}, {%r1,%r2}, {%r3}, {%f153375,%f153376,%f153377,%f153378};

	// end inline asm
	// begin inline asm
	mma.sync.aligned.m16n8k8.row.col.f32.f16.f16.f32 {%f153375,%f153376,%f153377,%f153378}, {%r1,%r2}, {%r3}, {%f153375,%f153376,%f153377,%f153378};

	// end inline asm
	// begin inline asm
	mma.sync.aligned.m16n8k8.row.col.f32.f16.f16.f32 {%f153375,%f153376,%f153377,%f153378}, {%r1,%r2}, {%r3}, {%f153375,%f153376,%f153377,%f153378};

	// end inline asm
	// begin inline asm
	mma.sync.aligned.m16n8k8.row.col.f32.f16.f16.f32 {%f153375,%f153376,%f153377,%f153378}, {%r1,%r2}, {%r3}, {%f153375,%f153376,%f153377,%f153378};

	// end inline asm
	// begin inline asm
	mma.sync.aligned.m16n8k8.row.col.f32.f16.f16.f32 {%f153375,%f153376,%f153377,%f153378}, {%r1,%r2}, {%r3}, {%f153375,%f153376,%f153377,%f153378};

	// end inline asm
	// begin inline asm
	mma.sync.aligned.m16n8k8.row.col.f32.f16.f16.f32 {%f153375,%f153376,%f153377,%f153378}, {%r1,%r2}, {%r3}, {%f153375,%f153376,%f153377,%f153378};

	// end inline asm
	// begin inline asm
	mma.sync.aligned.m16n8k8.row.col.f32.f16.f16.f32 {%f153375,%f153376,%f153377,%f153378}, {%r1,%r2}, {%r3}, {%f153375,%f153376,%f153377,%f153378};

	// end inline asm
	// begin inline asm
	mma.sync.aligned.m16n8k8.row.col.f32.f16.f16.f32 {%f153375,%f153376,%f153377,%f153378}, {%r1,%r2}, {%r3}, {%f153375,%f153376,%f153377,%f153378};

	// end inline asm
	// begin inline asm
	mma.sync.aligned.m16n8k8.row.col.f32.f16.f16.f32 {%f153375,%f153376,%f153377,%f153378}, {%r1,%r2}, {%r3}, {%f153375,%f153376,%f153377,%f153378};

	// end inline asm
	// begin inline asm
	mma.sync.aligned.m16n8k8.row.col.f32.f16.f16.f32 {%f153375,%f153376,%f153377,%f153378}, {%r1,%r2}, {%r3}, {%f153375,%f153376,%f153377,%f153378};

	// end inline asm
	// begin inline asm
	mma.sync.aligned.m16n8k8.row.col.f32.f16.f16.f32 {%f153375,%f153376,%f153377,%f153378}, {%r1,%r2}, {%r3}, {%f153375,%f153376,%f153377,%f153378};

	// end inline asm
	// begin inline asm
	mma.sync.aligned.m16n8k8.row.col.f32.f16.f16.f32 {%f153375,%f153376,%f153377,%f153378}, {%r1,%r2}, {%r3}, {%f153375,%f153376,%f153377,%f153378};

	// end inline asm
	// begin inline asm
	mma.sync.aligned.m16n8k8.row.col.f32.f16.f16.f32 {%f153375,%f153376,%f153377,%f153378}, {%r1,%r2}, {%r3}, {%f153375,%f153376,%f153377,%f153378};

	// end inline asm
	// begin inline asm
	mma.sync.aligned.m16n8k8.row.col.f32.f16.f16.f32 {%f153375,%f153376,%f153377,%f153378}, {%r1,%r2}, {%r3}, {%f153375,%f153376,%f153377,%f153378};

	// end inline asm
	// begin inline asm
	mma.sync.aligned.m16n8k8.row.col.f32.f16.f16.f32 {%f153375,%f153376,%f153377,%f153378}, {%r1,%r2}, {%r3}, {%f153375,%f153376,%f153377,%f153378};

	// end inline asm
	// begin inline asm
	mma.sync.aligned.m16n8k8.row.col.f32.f16.f16.f32 {%f153375,%f153376,%f153377,%f153378}, {%r1,%r2}, {%r3}, {%f153375,%f153376,%f153377,%f153378};

	// end inline asm
	// begin inline asm
	mma.sync.aligned.m16n8k8.row.col.f32.f16.f16.f32 {%f153375,%f153376,%f153377,%f153378}, {%r1,%r2}, {%r3}, {%f153375,%f153376,%f153377,%f153378};

	// end inline asm
	// begin inline asm
	mma.sync.aligned.m16n8k8.row.col.f32.f16.f16.f32 {%f153375,%f153376,%f153377,%f153378}, {%r1,%r2}, {%r3}, {%f153375,%f153376,%f153377,%f153378};

	// end inline asm
	// begin inline asm
	mma.sync.aligned.m16n8k8.row.col.f32.f16.f16.f32 {%f153375,%f153376,%f153377,%f153378}, {%r1,%r2}, {%r3}, {%f153375,%f153376,%f153377,%f153378};

	// end inline asm
	// begin inline asm
	mma.sync.aligned.m16n8k8.row.col.f32.f16.f16.f32 {%f153375,%f153376,%f153377,%f153378}, {%r1,%r2}, {%r3}, {%f153375,%f153376,%f153377,%f153378};

	// end inline asm
	// begin inline asm
	mma.sync.aligned.m16n8k8.row.col.f32.f16.f16.f32 {%f153375,%f153376,%f153377,%f153378}, {%r1,%r2}, {%r3}, {%f153375,%f153376,%f153377,%f153378};

	// end inline asm
	// begin inline asm
	mma.sync.aligned.m16n8k8.row.col.f32.f16.f16.f32 {%f153375,%f153376,%f153377,%f153378}, {%r1,%r2}, {%r3}, {%f153375,%f153376,%f153377,%f153378};

	// end inline asm
	// begin inline asm
	mma.sync.aligned.m16n8k8.row.col.f32.f16.f16.f32 {%f153375,%f153376,%f153377,%f153378}, {%r1,%r2}, {%r3}, {%f153375,%f153376,%f153377,%f153378};

	// end inline asm
	// begin inline asm
	mma.sync.aligned.m16n8k8.row.col.f32.f16.f16.f32 {%f153375,%f153376,%f153377,%f153378}, {%r1,%r2}, {%r3}, {%f153375,%f153376,%f153377,%f153378};

	// end inline asm
	// begin inline asm
	mma.sync.aligned.m16n8k8.row.col.f32.f16.f16.f32 {%f153375,%f153376,%f153377,%f153378}, {%r1,%r2}, {%r3}, {%f153375,%f153376,%f153377,%f153378};

	// end inline asm
	// begin inline asm
	mma.sync.aligned.m16n8k8.row.col.f32.f16.f16.f32 {%f153375,%f153376,%f153377,%f153378}, {%r1,%r2}, {%r3}, {%f153375,%f153376,%f153377,%f153378};

	// end inline asm
	// begin inline asm
	mma.sync.aligned.m16n8k8.row.col.f32.f16.f16.f32 {%f153375,%f153376,%f153377,%f153378}, {%r1,%r2}, {%r3}, {%f153375,%f153376,%f153377,%f153378};

	// end inline asm
	// begin inline asm
	mma.sync.aligned.m16n8k8.row.col.f32.f16.f16.f32 {%f153375,%f153376,%f153377,%f153378}, {%r1,%r2}, {%r3}, {%f153375,%f153376,%f153377,%f153378};

	// end inline asm
	// begin inline asm
	mma.sync.aligned.m16n8k8.row.col.f32.f16.f16.f32 {%f153375,%f153376,%f153377,%f153378}, {%r1,%r2}, {%r3}, {%f153375,%f153376,%f153377,%f153378};

	// end inline asm
	// begin inline asm
	mma.sync.aligned.m16n8k8.row.col.f32.f16.f16.f32 {%f153375,%f153376,%f153377,%f153378}, {%r1,%r2}, {%r3}, {%f153375,%f153376,%f153377,%f153378};

	// end inline asm
	// begin inline asm
	mma.sync.aligned.m16n8k8.row.col.f32.f16.f16.f32 {%f153375,%f153376,%f153377,%f153378}, {%r1,%r2}, {%r3}, {%f153375,%f153376,%f153377,%f153378};

	// end inline asm
	// begin inline asm
	mma.sync.aligned.m16n8k8.row.col.f32.f16.f16.f32 {%f153375,%f153376,%f153377,%f153378}, {%r1,%r2}, {%r3}, {%f153375,%f153376,%f153377,%f153378};

	// end inline asm
	// begin inline asm
	mma.sync.aligned.m16n8k8.row.col.f32.f16.f16.f32 {%f153375,%f153376,%f153377,%f153378}, {%r1,%r2}, {%r3}, {%f153375,%f153376,%f153377,%f153378};

	// end inline asm
	// begin inline asm
	mma.sync.aligned.m16n8k8.row.col.f32.f16.f16.f32 {%f153375,%f153376,%f153377,%f153378}, {%r1,%r2}, {%r3}, {%f153375,%f153376,%f153377,%f153378};

	// end inline asm
	// begin inline asm
	mma.sync.aligned.m16n8k8.row.col.f32.f16.f16.f32 {%f153375,%f153376,%f153377,%f153378}, {%r1,%r2}, {%r3}, {%f153375,%f153376,%f153377,%f153378};

	// end inline asm
	// begin inline asm
	mma.sync.aligned.m16n8k8.row.col.f32.f16.f16.f32 {%f153375,%f153376,%f153377,%f153378}, {%r1,%r2}, {%r3}, {%f153375,%f153376,%f153377,%f153378};

	// end inline asm
	// begin inline asm
	mma.sync.aligned.m16n8k8.row.col.f32.f16.f16.f32 {%f153375,%f153376,%f153377,%f153378}, {%r1,%r2}, {%r3}, {%f153375,%f153376,%f153377,%f153378};

	// end inline asm
	// begin inline asm
	mma.sync.aligned.m16n8k8.row.col.f32.f16.f16.f32 {%f153375,%f153376,%f153377,%f153378}, {%r1,%r2}, {%r3}, {%f153375,%f153376,%f153377,%f153378};

	// end inline asm
	// begin inline asm
	mma.sync.aligned.m16n8k8.row.col.f32.f16.f16.f32 {%f153375,%f153376,%f153377,%f153378}, {%r1,%r2}, {%r3}, {%f153375,%f153376,%f153377,%f153378};

	// end inline asm
	// begin inline asm
	mma.sync.aligned.m16n8k8.row.col.f32.f16.f16.f32 {%f153375,%f153376,%f153377,%f153378}, {%r1,%r2}, {%r3}, {%f153375,%f153376,%f153377,%f153378};

	// end inline asm
	// begin inline asm
	mma.sync.aligned.m16n8k8.row.col.f32.f16.f16.f32 {%f153375,%f153376,%f153377,%f153378}, {%r1,%r2}, {%r3}, {%f153375,%f153376,%f153377,%f153378};

	// end inline asm
	// begin inline asm
	mma.sync.aligned.m16n8k8.row.col.f32.f16.f16.f32 {%f153375,%f153376,%f153377,%f153378}, {%r1,%r2}, {%r3}, {%f153375,%f153376,%f153377,%f153378};

	// end inline asm
	// begin inline asm
	mma.sync.aligned.m16n8k8.row.col.f32.f16.f16.f32 {%f153375,%f153376,%f153377,%f153378}, {%r1,%r2}, {%r3}, {%f153375,%f153376,%f153377,%f153378};

	// end inline asm
	// begin inline asm
	mma.sync.aligned.m16n8k8.row.col.f32.f16.f16.f32 {%f153375,%f153376,%f153377,%f153378}, {%r1,%r2}, {%r3}, {%f153375,%f153376,%f153377,%f153378};

	// end inline asm
	// begin inline asm
	mma.sync.aligned.m16n8k8.row.col.f32.f16.f16.f32 {%f153375,%f153376,%f153377,%f153378}, {%r1,%r2}, {%r3}, {%f153375,%f153376,%f153377,%f153378};

	// end inline asm
	// begin inline asm
	mma.sync.aligned.m16n8k8.row.col.f32.f16.f16.f32 {%f153375,%f153376,%f153377,%f153378}, {%r1,%r2}, {%r3}, {%f153375,%f153376,%f153377,%f153378};

	// end inline asm
	// begin inline asm
	mma.sync.aligned.m16n8k8.row.col.f32.f16.f16.f32 {%f153375,%f153376,%f153377,%f153378}, {%r1,%r2}, {%r3}, {%f153375,%f153376,%f153377,%f153378};

	// end inline asm
	// begin inline asm
	mma.sync.aligned.m16n8k8.row.col.f32.f16.f16.f32 {%f153375,%f153376,%f153377,%f153378}, {%r1,%r2}, {%r3}, {%f153375,%f153376,%f153377,%f153378};

	// end inline asm
	// begin inline asm
	mma.sync.aligned.m16n8k8.row.col.f32.f16.f16.f32 {%f153375,%f153376,%f153377,%f153378}, {%r1,%r2}, {%r3}, {%f153375,%f153376,%f153377,%f153378};

	// end inline asm
	// begin inline asm
	mma.sync.aligned.m16n8k8.row.col.f32.f16.f16.f32 {%f153375,%f153376,%f153377,%f153378}, {%r1,%r2}, {%r3}, {%f153375,%f153376,%f153377,%f153378};

	// end inline asm
	// begin inline asm
	mma.sync.aligned.m16n8k8.row.col.f32.f16.f16.f32 {%f153375,%f153376,%f153377,%f153378}, {%r1,%r2}, {%r3}, {%f153375,%f153376,%f153377,%f153378};

	// end inline asm
	// begin inline asm
	mma.sync.aligned.m16n8k8.row.col.f32.f16.f16.f32 {%f153375,%f153376,%f153377,%f153378}, {%r1,%r2}, {%r3}, {%f153375,%f153376,%f153377,%f153378};

	// end inline asm
	// begin inline asm
	mma.sync.aligned.m16n8k8.row.col.f32.f16.f16.f32 {%f153375,%f153376,%f153377,%f153378}, {%r1,%r2}, {%r3}, {%f153375,%f153376,%f153377,%f153378};

	// end inline asm
	// begin inline asm
	mma.sync.aligned.m16n8k8.row.col.f32.f16.f16.f32 {%f153375,%f153376,%f153377,%f153378}, {%r1,%r2}, {%r3}, {%f153375,%f153376,%f153377,%f153378};

	// end inline asm
	// begin inline asm
	mma.sync.aligned.m16n8k8.row.col.f32.f16.f16.f32 {%f153375,%f153376,%f153377,%f153378}, {%r1,%r2}, {%r3}, {%f153375,%f153376,%f153377,%f153378};

	// end inline asm
	// begin inline asm
	mma.sync.aligned.m16n8k8.row.col.f32.f16.f16.f32 {%f153375,%f153376,%f153377,%f153378}, {%r1,%r2}, {%r3}, {%f153375,%f153376,%f153377,%f153378};

	// end inline asm
	// begin inline asm
	mma.sync.aligned.m16n8k8.row.col.f32.f16.f16.f32 {%f153375,%f153376,%f153377,%f153378}, {%r1,%r2}, {%r3}, {%f153375,%f153376,%f153377,%f153378};

	// end inline asm
	// begin inline asm
	mma.sync.aligned.m16n8k8.row.col.f32.f16.f16.f32 {%f153375,%f153376,%f153377,%f153378}, {%r1,%r2}, {%r3}, {%f153375,%f153376,%f153377,%f153378};

	// end inline asm
	// begin inline asm
	mma.sync.aligned.m16n8k8.row.col.f32.f16.f16.f32 {%f153375,%f153376,%f153377,%f153378}, {%r1,%r2}, {%r3}, {%f153375,%f153376,%f153377,%f153378};

	// end inline asm
	// begin inline asm
	mma.sync.aligned.m16n8k8.row.col.f32.f16.f16.f32 {%f153375,%f153376,%f153377,%f153378}, {%r1,%r2}, {%r3}, {%f153375,%f153376,%f153377,%f153378};

	// end inline asm
	// begin inline asm
	mma.sync.aligned.m16n8k8.row.col.f32.f16.f16.f32 {%f153375,%f153376,%f153377,%f153378}, {%r1,%r2}, {%r3}, {%f153375,%f153376,%f153377,%f153378};

	// end inline asm
	// begin inline asm
	mma.sync.aligned.m16n8k8.row.col.f32.f16.f16.f32 {%f153375,%f153376,%f153377,%f153378}, {%r1,%r2}, {%r3}, {%f153375,%f153376,%f153377,%f153378};

	// end inline asm
	// begin inline asm
	mma.sync.aligned.m16n8k8.row.col.f32.f16.f16.f32 {%f153375,%f153376,%f153377,%f153378}, {%r1,%r2}, {%r3}, {%f153375,%f153376,%f153377,%f153378};

	// end inline asm
	// begin inline asm
	mma.sync.aligned.m16n8k8.row.col.f32.f16.f16.f32 {%f153375,%f153376,%f153377,%f153378}, {%r1,%r2}, {%r3}, {%f153375,%f153376,%f153377,%f153378};

	// end inline asm
	// begin inline asm
	mma.sync.aligned.m16n8k8.row.col.f32.f16.f16.f32 {%f153375,%f153376,%f153377,%f153378}, {%r1,%r2}, {%r3}, {%f153375,%f153376,%f153377,%f153378};

	// end inline asm
	// begin inline asm
	mma.sync.aligned.m16n8k8.row.col.f32.f16.f16.f32 {%f153375,%f153376,%f153377,%f153378}, {%r1,%r2}, {%r3}, {%f153375,%f153376,%f153377,%f153378};

	// end inline asm
	// begin inline asm
	mma.sync.aligned.m16n8k8.row.col.f32.f16.f16.f32 {%f153375,%f153376,%f153377,%f153378}, {%r1,%r2}, {%r3}, {%f153375,%f153376,%f153377,%f153378};

	// end inline asm
	// begin inline asm
	mma.sync.aligned.m16n8k8.row.col.f32.f16.f16.f32 {%f153375,%f153376,%f153377,%f153378}, {%r1,%r2}, {%r3}, {%f153375,%f153376,%f153377,%f153378};

	// end inline asm
	// begin inline asm
	mma.sync.aligned.m16n8k8.row.col.f32.f16.f16.f32 {%f153375,%f153376,%f153377,%f153378}, {%r1,%r2}, {%r3}, {%f153375,%f153376,%f153377,%f153378};

	// end inline asm
	// begin inline asm
	mma.sync.aligned.m16n8k8.row.col.f32.f16.f16.f32 {%f153375,%f153376,%f153377,%f153378}, {%r1,%r2}, {%r3}, {%f153375,%f153376,%f153377,%f153378};

	// end inline asm
	// begin inline asm
	mma.sync.aligned.m16n8k8.row.col.f32.f16.f16.f32 {%f153375,%f153376,%f153377,%f153378}, {%r1,%r2}, {%r3}, {%f153375,%f153376,%f153377,%f153378};

	// end inline asm
	// begin inline asm
	mma.sync.aligned.m16n8k8.row.col.f32.f16.f16.f32 {%f153375,%f153376,%f153377,%f153378}, {%r1,%r2}, {%r3}, {%f153375,%f153376,%f153377,%f153378};

	// end inline asm
	// begin inline asm
	mma.sync.aligned.m16n8k8.row.col.f32.f16.f16.f32 {%f153375,%f153376,%f153377,%f153378}, {%r1,%r2}, {%r3}, {%f153375,%f153376,%f153377,%f153378};

	// end inline asm
	// begin inline asm
	mma.sync.aligned.m16n8k8.row.col.f32.f16.f16.f32 {%f153375,%f153376,%f153377,%f153378}, {%r1,%r2}, {%r3}, {%f153375,%f153376,%f153377,%f153378};

	// end inline asm
	// begin inline asm
	mma.sync.aligned.m16n8k8.row.col.f32.f16.f16.f32 {%f153375,%f153376,%f153377,%f153378}, {%r1,%r2}, {%r3}, {%f153375,%f153376,%f153377,%f153378};

	// end inline asm
	// begin inline asm
	mma.sync.aligned.m16n8k8.row.col.f32.f16.f16.f32 {%f153375,%f153376,%f153377,%f153378}, {%r1,%r2}, {%r3}, {%f153375,%f153376,%f153377,%f153378};

	// end inline asm
	// begin inline asm
	mma.sync.aligned.m16n8k8.row.col.f32.f16.f16.f32 {%f153375,%f153376,%f153377,%f153378}, {%r1,%r2}, {%r3}, {%f153375,%f153376,%f153377,%f153378};

	// end inline asm
	// begin inline asm
	mma.sync.aligned.m16n8k8.row.col.f32.f16.f16.f32 {%f153375,%f153376,%f153377,%f153378}, {%r1,%r2}, {%r3}, {%f153375,%f153376,%f153377,%f153378};

	// end inline asm
	// begin inline asm
	mma.sync.aligned.m16n8k8.row.col.f32.f16.f16.f32 {%f153375,%f153376,%f153377,%f153378}, {%r1,%r2}, {%r3}, {%f153375,%f153376,%f153377,%f153378};

	// end inline asm
	// begin inline asm
	mma.sync.aligned.m16n8k8.row.col.f32.f16.f16.f32 {%f153375,%f153376,%f153377,%f153378}, {%r1,%r2}, {%r3}, {%f153375,%f153376,%f153377,%f153378};

	// end inline asm
	// begin inline asm
	mma.sync.aligned.m16n8k8.row.col.f32.f16.f16.f32 {%f153375,%f153376,%f153377,%f153378}, {%r1,%r2}, {%r3}, {%f153375,%f153376,%f153377,%f153378};

	// end inline asm
	// begin inline asm
	mma.sync.aligned.m16n8k8.row.col.f32.f16.f16.f32 {%f153375,%f153376,%f153377,%f153378}, {%r1,%r2}, {%r3}, {%f153375,%f153376,%f153377,%f153378};

	// end inline asm
	// begin inline asm
	mma.sync.aligned.m16n8k8.row.col.f32.f16.f16.f32 {%f153375,%f153376,%f153377,%f153378}, {%r1,%r2}, {%r3}, {%f153375,%f153376,%f153377,%f153378};

	// end inline asm
	// begin inline asm
	mma.sync.aligned.m16n8k8.row.col.f32.f16.f16.f32 {%f153375,%f153376,%f153377,%f153378}, {%r1,%r2}, {%r3}, {%f153375,%f153376,%f153377,%f153378};

	// end inline asm
	// begin inline asm
	mma.sync.aligned.m16n8k8.row.col.f32.f16.f16.f32 {%f153375,%f153376,%f153377,%f153378}, {%r1,%r2}, {%r3}, {%f153375,%f153376,%f153377,%f153378};

	// end inline asm
	// begin inline asm
	mma.sync.aligned.m16n8k8.row.col.f32.f16.f16.f32 {%f153375,%f153376,%f153377,%f153378}, {%r1,%r2}, {%r3}, {%f153375,%f153376,%f153377,%f153378};

	// end inline asm
	// begin inline asm
	mma.sync.aligned.m16n8k8.row.col.f32.f16.f16.f32 {%f153375,%f153376,%f153377,%f153378}, {%r1,%r2}, {%r3}, {%f153375,%f153376,%f153377,%f153378};

	// end inline asm
	// begin inline asm
	mma.sync.aligned.m16n8k8.row.col.f32.f16.f16.f32 {%f153375,%f153376,%f153377,%f153378}, {%r1,%r2}, {%r3}, {%f153375,%f153376,%f153377,%f153378};

	// end inline asm
	// begin inline asm
	mma.sync.aligned.m16n8k8.row.col.f32.f16.f16.f32 {%f153375,%f153376,%f153377,%f153378}, {%r1,%r2}, {%r3}, {%f153375,%f153376,%f153377,%f153378};

	// end inline asm
	// begin inline asm
	mma.sync.aligned.m16n8k8.row.col.f32.f16.f16.f32 {%f153375,%f153376,%f153377,%f153378}, {%r1,%r2}, {%r3}, {%f153375,%f153376,%f153377,%f153378};

	// end inline asm
	// begin inline asm
	mma.sync.aligned.m16n8k8.row.col.f32.f16.f16.f32 {%f153375,%f153376,%f153377,%f153378}, {%r1,%r2}, {%r3}, {%f153375,%f153376,%f153377,%f153378};

	// end inline asm
	// begin inline asm
	mma.sync.aligned.m16n8k8.row.col.f32.f16.f16.f32 {%f153375,%f153376,%f153377,%f153378}, {%r1,%r2}, {%r3}, {%f153375,%f153376,%f153377,%f153378};

	// end inline asm
	// begin inline asm
	mma.sync.aligned.m16n8k8.row.col.f32.f16.f16.f32 {%f153375,%f153376,%f153377,%f153378}, {%r1,%r2}, {%r3}, {%f153375,%f153376,%f153377,%f153378};

	// end inline asm
	// begin inline asm
	mma.sync.aligned.m16n8k8.row.col.f32.f16.f16.f32 {%f153375,%f153376,%f153377,%f153378}, {%r1,%r2}, {%r3}, {%f153375,%f153376,%f153377,%f153378};

	// end inline asm
	// begin inline asm
	mma.sync.aligned.m16n8k8.row.col.f32.f16.f16.f32 {%f153375,%f153376,%f153377,%f153378}, {%r1,%r2}, {%r3}, {%f153375,%f153376,%f153377,%f153378};

	// end inline asm
	// begin inline asm
	mma.sync.aligned.m16n8k8.row.col.f32.f16.f16.f32 {%f153375,%f153376,%f153377,%f153378}, {%r1,%r2}, {%r3}, {%f153375,%f153376,%f153377,%f153378};

	// end inline asm
	// begin inline asm
	mma.sync.aligned.m16n8k8.row.col.f32.f16.f16.f32 {%f153375,%f153376,%f153377,%f153378}, {%r1,%r2}, {%r3}, {%f153375,%f153376,%f153377,%f153378};

	// end inline asm
	// begin inline asm
	mma.sync.aligned.m16n8k8.row.col.f32.f16.f16.f32 {%f153375,%f153376,%f153377,%f153378}, {%r1,%r2}, {%r3}, {%f153375,%f153376,%f153377,%f153378};

	// end inline asm
	// begin inline asm
	mma.sync.aligned.m16n8k8.row.col.f32.f16.f16.f32 {%f153375,%f153376,%f153377,%f153378}, {%r1,%r2}, {%r3}, {%f153375,%f153376,%f153377,%f153378};

	// end inline asm
	// begin inline asm
	mma.sync.aligned.m16n8k8.row.col.f32.f16.f16.f32 {%f153375,%f153376,%f153377,%f153378}, {%r1,%r2}, {%r3}, {%f153375,%f153376,%f153377,%f153378};

	// end inline asm
	// begin inline asm
	mma.sync.aligned.m16n8k8.row.col.f32.f16.f16.f32 {%f153375,%f153376,%f153377,%f153378}, {%r1,%r2}, {%r3}, {%f153375,%f153376,%f153377,%f153378};

	// end inline asm
	// begin inline asm
	mma.sync.aligned.m16n8k8.row.col.f32.f16.f16.f32 {%f153375,%f153376,%f153377,%f153378}, {%r1,%r2}, {%r3}, {%f153375,%f153376,%f153377,%f153378};

	// end inline asm
	// begin inline asm
	mma.sync.aligned.m16n8k8.row.col.f32.f16.f16.f32 {%f153375,%f153376,%f153377,%f153378}, {%r1,%r2}, {%r3}, {%f153375,%f153376,%f153377,%f153378};

	// end inline asm
	// begin inline asm
	mma.sync.aligned.m16n8k8.row.col.f32.f16.f16.f32 {%f153375,%f153376,%f153377,%f153378}, {%r1,%r2}, {%r3}, {%f153375,%f153376,%f153377,%f153378};

	// end inline asm
	// begin inline asm
	mma.sync.aligned.m16n8k8.row.col.f32.f16.f16.f32 {%f153375,%f153376,%f153377,%f153378}, {%r1,%r2}, {%r3}, {%f153375,%f153376,%f153377,%f153378};

	// end inline asm
	// begin inline asm
	mma.sync.aligned.m16n8k8.row.col.f32.f16.f16.f32 {%f153375,%f153376,%f153377,%f153378}, {%r1,%r2}, {%r3}, {%f153375,%f153376,%f153377,%f153378};

	// end inline asm
	// begin inline asm
	mma.sync.aligned.m16n8k8.row.col.f32.f16.f16.f32 {%f153375,%f153376,%f153377,%f153378}, {%r1,%r2}, {%r3}, {%f153375,%f153376,%f153377,%f153378};

	// end inline asm
	// begin inline asm
	mma.sync.aligned.m16n8k8.row.col.f32.f16.f16.f32 {%f153375,%f153376,%f153377,%f153378}, {%r1,%r2}, {%r3}, {%f153375,%f153376,%f153377,%f153378};

	// end inline asm
	// begin inline asm
	mma.sync.aligned.m16n8k8.row.col.f32.f16.f16.f32 {%f153375,%f153376,%f153377,%f153378}, {%r1,%r2}, {%r3}, {%f153375,%f153376,%f153377,%f153378};

	// end inline asm
	// begin inline asm
	mma.sync.aligned.m16n8k8.row.col.f32.f16.f16.f32 {%f153375,%f153376,%f153377,%f153378}, {%r1,%r2}, {%r3}, {%f153375,%f153376,%f153377,%f153378};

	// end inline asm
	// begin inline asm
	mma.sync.aligned.m16n8k8.row.col.f32.f16.f16.f32 {%f153375,%f153376,%f153377,%f153378}, {%r1,%r2}, {%r3}, {%f153375,%f153376,%f153377,%f153378};

	// end inline asm
	// begin inline asm
	mma.sync.aligned.m16n8k8.row.col.f32.f16.f16.f32 {%f153375,%f153376,%f153377,%f153378}, {%r1,%r2}, {%r3}, {%f153375,%f153376,%f153377,%f153378};

	// end inline asm
	// begin inline asm
	mma.sync.aligned.m16n8k8.row.col.f32.f16.f16.f32 {%f153375,%f153376,%f153377,%f153378}, {%r1,%r2}, {%r3}, {%f153375,%f153376,%f153377,%f153378};

	// end inline asm
	// begin inline asm
	mma.sync.aligned.m16n8k8.row.col.f32.f16.f16.f32 {%f153375,%f153376,%f153377,%f153378}, {%r1,%r2}, {%r3}, {%f153375,%f153376,%f153377,%f153378};

	// end inline asm
	// begin inline asm
	mma.sync.aligned.m16n8k8.row.col.f32.f16.f16.f32 {%f153375,%f153376,%f153377,%f153378}, {%r1,%r2}, {%r3}, {%f153375,%f153376,%f153377,%f153378};

	// end inline asm
	// begin inline asm
	mma.sync.aligned.m16n8k8.row.col.f32.f16.f16.f32 {%f153375,%f153376,%f153377,%f153378}, {%r1,%r2}, {%r3}, {%f153375,%f153376,%f153377,%f153378};

	// end inline asm
	// begin inline asm
	mma.sync.aligned.m16n8k8.row.col.f32.f16.f16.f32 {%f153375,%f153376,%f153377,%f153378}, {%r1,%r2}, {%r3}, {%f153375,%f153376,%f153377,%f153378};

	// end inline asm
	// begin inline asm
	mma.sync.aligned.m16n8k8.row.col.f32.f16.f16.f32 {%f153375,%f153376,%f153377,%f153378}, {%r1,%r2}, {%r3}, {%f153375,%f153376,%f153377,%f153378};

	// end inline asm
	// begin inline asm
	mma.sync.aligned.m16n8k8.row.col.f32.f16.f16.f32 {%f153375,%f153376,%f153377,%f153378}, {%r1,%r2}, {%r3}, {%f153375,%f153376,%f153377,%f153378};

	// end inline asm
	// begin inline asm
	mma.sync.aligned.m16n8k8.row.col.f32.f16.f16.f32 {%f153375,%f153376,%f153377,%f153378}, {%r1,%r2}, {%r3}, {%f153375,%f153376,%f153377,%f153378};

	// end inline asm
	// begin inline asm
	mma.sync.aligned.m16n8k8.row.col.f32.f16.f16.f32 {%f153375,%f153376,%f153377,%f153378}, {%r1,%r2}, {%r3}, {%f153375,%f153376,%f153377,%f153378};

	// end inline asm
	// begin inline asm
	mma.sync.aligned.m16n8k8.row.col.f32.f16.f16.f32 {%f153375,%f153376,%f153377,%f153378}, {%r1,%r2}, {%r3}, {%f153375,%f153376,%f153377,%f153378};

	// end inline asm
	// begin inline asm
	mma.sync.aligned.m16n8k8.row.col.f32.f16.f16.f32 {%f153375,%f153376,%f153377,%f153378}, {%r1,%r2}, {%r3}, {%f153375,%f153376,%f153377,%f153378};

	// end inline asm
	// begin inline asm
	mma.sync.aligned.m16n8k8.row.col.f32.f16.f16.f32 {%f153375,%f153376,%f153377,%f153378}, {%r1,%r2}, {%r3}, {%f153375,%f153376,%f153377,%f153378};

	// end inline asm
	// begin inline asm
	mma.sync.aligned.m16n8k8.row.col.f32.f16.f16.f32 {%f153375,%f153376,%f153377,%f153378}, {%r1,%r2}, {%r3}, {%f153375,%f153376,%f153377,%f153378};

	// end inline asm
	// begin inline asm
	mma.sync.aligned.m16n8k8.row.col.f32.f16.f16.f32 {%f153375,%f153376,%f153377,%f153378}, {%r1,%r2}, {%r3}, {%f153375,%f153376,%f153377,%f153378};

	// end inline asm
	// begin inline asm
	mma.sync.aligned.m16n8k8.row.col.f32.f16.f16.f32 {%f153375,%f153376,%f153377,%f153378}, {%r1,%r2}, {%r3}, {%f153375,%f153376,%f153377,%f153378};

	// end inline asm
	// begin inline asm
	mma.sync.aligned.m16n8k8.row.col.f32.f16.f16.f32 {%f153375,%f153376,%f153377,%f153378}, {%r1,%r2}, {%r3}, {%f153375,%f153376,%f153377,%f153378};

	// end inline asm
	// begin inline asm
	mma.sync.aligned.m16n8k8.row.col.f32.f16.f16.f32 {%f153375,%f153376,%f153377,%f153378}, {%r1,%r2}, {%r3}, {%f153375,%f153376,%f153377,%f153378};

	// end inline asm
	// begin inline asm
	mma.sync.aligned.m16n8k8.row.col.f32.f16.f16.f32 {%f153375,%f153376,%f153377,%f153378}, {%r1,%r2}, {%r3}, {%f153375,%f153376,%f153377,%f153378};

	// end inline asm
	// begin inline asm
	mma.sync.aligned.m16n8k8.row.col.f32.f16.f16.f32 {%f153375,%f153376,%f153377,%f153378}, {%r1,%r2}, {%r3}, {%f153375,%f153376,%f153377,%f153378};

	// end inline asm
	// begin inline asm
	mma.sync.aligned.m16n8k8.row.col.f32.f16.f16.f32 {%f153375,%f153376,%f153377,%f153378}, {%r1,%r2}, {%r3}, {%f153375,%f153376,%f153377,%f153378};

	// end inline asm
	// begin inline asm
	mma.sync.aligned.m16n8k8.row.col.f32.f16.f16.f32 {%f153375,%f153376,%f153377,%f153378}, {%r1,%r2}, {%r3}, {%f153375,%f153376,%f153377,%f153378};

	// end inline asm
	// begin inline asm
	mma.sync.aligned.m16n8k8.row.col.f32.f16.f16.f32 {%f153375,%f153376,%f153377,%f153378}, {%r1,%r2}, {%r3}, {%f153375,%f153376,%f153377,%f153378};

	// end inline asm
	// begin inline asm
	mma.sync.aligned.m16n8k8.row.col.f32.f16.f16.f32 {%f153375,%f153376,%f153377,%f153378}, {%r1,%r2}, {%r3}, {%f153375,%f153376,%f153377,%f153378};

	// end inline asm
	// begin inline asm
	mma.sync.aligned.m16n8k8.row.col.f32.f16.f16.f32 {%f153375,%f153376,%f153377,%f153378}, {%r1,%r2}, {%r3}, {%f153375,%f153376,%f153377,%f153378};

	// end inline asm
	// begin inline asm
	mma.sync.aligned.m16n8k8.row.col.f32.f16.f16.f32 {%f153375,%f153376,%f153377,%f153378}, {%r1,%r2}, {%r3}, {%f153375,%f153376,%f153377,%f153378};

	// end inline asm
	// begin inline asm
	mma.sync.aligned.m16n8k8.row.col.f32.f16.f16.f32 {%f153375,%f153376,%f153377,%f153378}, {%r1,%r2}, {%r3}, {%f153375,%f153376,%f153377,%f153378};

	// end inline asm
	// begin inline asm
	mma.sync.aligned.m16n8k8.row.col.f32.f16.f16.f32 {%f153375,%f153376,%f153377,%f153378}, {%r1,%r2}, {%r3}, {%f153375,%f153376,%f153377,%f153378};

	// end inline asm
	// begin inline asm
	mma.sync.aligned.m16n8k8.row.col.f32.f16.f16.f32 {%f153375,%f153376,%f153377,%f153378}, {%r1,%r2}, {%r3}, {%f153375,%f153376,%f153377,%f153378};

	// end inline asm
	// begin inline asm
	mma.sync.aligned.m16n8k8.row.col.f32.f16.f16.f32 {%f153375,%f153376,%f153377,%f153378}, {%r1,%r2}, {%r3}, {%f153375,%f153376,%f153377,%f153378};

	// end inline asm
	// begin inline asm
	mma.sync.aligned.m16n8k8.row.col.f32.f16.f16.f32 {%f153375,%f153376,%f153377,%f153378}, {%r1,%r2}, {%r3}, {%f153375,%f153376,%f153377,%f153378};

	// end inline asm
	// begin inline asm
	mma.sync.aligned.m16n8k8.row.col.f32.f16.f16.f32 {%f153375,%f153376,%f153377,%f153378}, {%r1,%r2}, {%r3}, {%f153375,%f153376,%f153377,%f153378};

	// end inline asm
	// begin inline asm
	mma.sync.aligned.m16n8k8.row.col.f32.f16.f16.f32 {%f153375,%f153376,%f153377,%f153378}, {%r1,%r2}, {%r3}, {%f153375,%f153376,%f153377,%f153378};

	// end inline asm
	// begin inline asm
	mma.sync.aligned.m16n8k8.row.col.f32.f16.f16.f32 {%f153375,%f153376,%f153377,%f153378}, {%r1,%r2}, {%r3}, {%f153375,%f153376,%f153377,%f153378};

	// end inline asm
	// begin inline asm
	mma.sync.aligned.m16n8k8.row.col.f32.f16.f16.f32 {%f153375,%f153376,%f153377,%f153378}, {%r1,%r2}, {%r3}, {%f153375,%f153376,%f153377,%f153378};

	// end inline asm
	// begin inline asm
	mma.sync.aligned.m16n8k8.row.col.f32.f16.f16.f32 {%f153375,%f153376,%f153377,%f153378}, {%r1,%r2}, {%r3}, {%f153375,%f153376,%f153377,%f153378};

	// end inline asm
	// begin inline asm
	mma.sync.aligned.m16n8k8.row.col.f32.f16.f16.f32 {%f153375,%f153376,%f153377,%f153378}, {%r1,%r2}, {%r3}, {%f153375,%f153376,%f153377,%f153378};

	// end inline asm
	// begin inline asm
	mma.sync.aligned.m16n8k8.row.col.f32.f16.f16.f32 {%f153375,%f153376,%f153377,%f153378}, {%r1,%r2}, {%r3}, {%f153375,%f153376,%f153377,%f153378};

	// end inline asm
	// begin inline asm
	mma.sync.aligned.m16n8k8.row.col.f32.f16.f16.f32 {%f153375,%f153376,%f153377,%f153378}, {%r1,%r2}, {%r3}, {%f153375,%f153376,%f153377,%f153378};

	// end inline asm
	// begin inline asm
	mma.sync.aligned.m16n8k8.row.col.f32.f16.f16.f32 {%f153375,%f153376,%f153377,%f153378}, {%r1,%r2}, {%r3}, {%f153375,%f153376,%f153377,%f153378};

	// end inline asm
	// begin inline asm
	mma.sync.aligned.m16n8k8.row.col.f32.f16.f16.f32 {%f153375,%f153376,%f153377,%f153378}, {%r1,%r2}, {%r3}, {%f153375,%f153376,%f153377,%f153378};

	// end inline asm
	// begin inline asm
	mma.sync.aligned.m16n8k8.row.col.f32.f16.f16.f32 {%f153375,%f153376,%f153377,%f153378}, {%r1,%r2}, {%r3}, {%f153375,%f153376,%f153377,%f153378};

	// end inline asm
	// begin inline asm
	mma.sync.aligned.m16n8k8.row.col.f32.f16.f16.f32 {%f153375,%f153376,%f153377,%f153378}, {%r1,%r2}, {%r3}, {%f153375,%f153376,%f153377,%f153378};

	// end inline asm
	// begin inline asm
	mma.sync.aligned.m16n8k8.row.col.f32.f16.f16.f32 {%f153375,%f153376,%f153377,%f153378}, {%r1,%r2}, {%r3}, {%f153375,%f153376,%f153377,%f153378};

	// end inline asm
	// begin inline asm
	mma.sync.aligned.m16n8k8.row.col.f32.f16.f16.f32 {%f153375,%f153376,%f153377,%f153378}, {%r1,%r2}, {%r3}, {%f153375,%f153376,%f153377,%f153378};

	// end inline asm
	// begin inline asm
	mma.sync.aligned.m16n8k8.row.col.f32.f16.f16.f32 {%f153375,%f153376,%f153377,%f153378}, {%r1,%r2}, {%r3}, {%f153375,%f153376,%f153377,%f153378};

	// end inline asm
	// begin inline asm
	mma.sync.aligned.m16n8k8.row.col.f32.f16.f16.f32 {%f153375,%f153376,%f153377,%f153378}, {%r1,%r2}, {%r3}, {%f153375,%f153376,%f153377,%f153378};

	// end inline asm
	// begin inline asm
	mma.sync.aligned.m16n8k8.row.col.f32.f16.f16.f32 {%f153375,%f153376,%f153377,%f153378}, {%r1,%r2}, {%r3}, {%f153375,%f153376,%f153377,%f153378};

	// end inline asm
	// begin inline asm
	mma.sync.aligned.m16n8k8.row.col.f32.f16.f16.f32 {%f153375,%f153376,%f153377,%f153378}, {%r1,%r2}, {%r3}, {%f153375,%f153376,%f153377,%f153378};

	// end inline asm
	// begin inline asm
	mma.sync.aligned.m16n8k8.row.col.f32.f16.f16.f32 {%f153375,%f153376,%f153377,%f153378}, {%r1,%r2}, {%r3}, {%f153375,%f153376,%f153377,%f153378};

	// end inline asm
	// begin inline asm
	mma.sync.aligned.m16n8k8.row.col.f32.f16.f16.f32 {%f153375,%f153376,%f153377,%f153378}, {%r1,%r2}, {%r3}, {%f153375,%f153376,%f153377,%f153378};

	// end inline asm
	// begin inline asm
	mma.sync.aligned.m16n8k8.row.col.f32.f16.f16.f32 {%f153375,%f153376,%f153377,%f153378}, {%r1,%r2}, {%r3}, {%f153375,%f153376,%f153377,%f153378};

	// end inline asm
	// begin inline asm
	mma.sync.aligned.m16n8k8.row.col.f32.f16.f16.f32 {%f153375,%f153376,%f153377,%f153378}, {%r1,%r2}, {%r3}, {%f153375,%f153376,%f153377,%f153378};

	// end inline asm
	// begin inline asm
	mma.sync.aligned.m16n8k8.row.col.f32.f16.f16.f32 {%f153375,%f153376,%f153377,%f153378}, {%r1,%r2}, {%r3}, {%f153375,%f153376,%f153377,%f153378};

	// end inline asm
	// begin inline asm
	mma.sync.aligned.m16n8k8.row.col.f32.f16.f16.f32 {%f153375,%f153376,%f153377,%f153378}, {%r1,%r2}, {%r3}, {%f153375,%f153376,%f153377,%f153378};

	// end inline asm
	// begin inline asm
	mma.sync.aligned.m16n8k8.row.col.f32.f16.f16.f32 {%f153375,%f153376,%f153377,%f153378}, {%r1,%r2}, {%r3}, {%f153375,%f153376,%f153377,%f153378};

	// end inline asm
	// begin inline asm
	mma.sync.aligned.m16n8k8.row.col.f32.f16.f16.f32 {%f153375,%f153376,%f153377,%f153378}, {%r1,%r2}, {%r3}, {%f153375,%f153376,%f153377,%f153378};

	// end inline asm
	// begin inline asm
	mma.sync.aligned.m16n8k8.row.col.f32.f16.f16.f32 {%f153375,%f153376,%f153377,%f153378}, {%r1,%r2}, {%r3}, {%f153375,%f153376,%f153377,%f153378};

	// end inline asm
	// begin inline asm
	mma.sync.aligned.m16n8k8.row.col.f32.f16.f16.f32 {%f153375,%f153376,%f153377,%f153378}, {%r1,%r2}, {%r3}, {%f153375,%f153376,%f153377,%f153378};

	// end inline asm
	// begin inline asm
	mma.sync.aligned.m16n8k8.row.col.f32.f16.f16.f32 {%f153375,%f153376,%f153377,%f153378}, {%r1,%r2}, {%r3}, {%f153375,%f153376,%f153377,%f153378};

	// end inline asm
	// begin inline asm
	mma.sync.aligned.m16n8k8.row.col.f32.f16.f16.f32 {%f153375,%f153376,%f153377,%f153378}, {%r1,%r2}, {%r3}, {%f153375,%f153376,%f153377,%f153378};

	// end inline asm
	// begin inline asm
	mma.sync.aligned.m16n8k8.row.col.f32.f16.f16.f32 {%f153375,%f153376,%f153377,%f153378}, {%r1,%r2}, {%r3}, {%f153375,%f153376,%f153377,%f153378};

	// end inline asm
	// begin inline asm
	mma.sync.aligned.m16n8k8.row.col.f32.f16.f16.f32 {%f153375,%f153376,%f153377,%f153378}, {%r1,%r2}, {%r3}, {%f153375,%f153376,%f153377,%f153378};

	// end inline asm
	// begin inline asm
	mma.sync.aligned.m16n8k8.row.col.f32.f16.f16.f32 {%f153375,%f153376,%f153377,%f153378}, {%r1,%r2}, {%r3}, {%f153375,%f153376,%f153377,%f153378};

	// end inline asm
	// begin inline asm
	mma.sync.aligned.m16n8k8.row.col.f32.f16.f16.f32 {%f153375,%f153376,%f153377,%f153378}, {%r1,%r2}, {%r3}, {%f153375,%f153376,%f153377,%f153378};

	// end inline asm
	// begin inline asm
	mma.sync.aligned.m16n8k8.row.col.f32.f16.f16.f32 {%f153375,%f153376,%f153377,%f153378}, {%r1,%r2}, {%r3}, {%f153375,%f153376,%f153377,%f153378};

	// end inline asm
	// begin inline asm
	mma.sync.aligned.m16n8k8.row.col.f32.f16.f16.f32 {%f153375,%f153376,%f153377,%f153378}, {%r1,%r2}, {%r3}, {%f153375,%f153376,%f153377,%f153378};

	// end inline asm
	// begin inline asm
	mma.sync.aligned.m16n8k8.row.col.f32.f16.f16.f32 {%f153375,%f153376,%f153377,%f153378}, {%r1,%r2}, {%r3}, {%f153375,%f153376,%f153377,%f153378};

	// end inline asm
	// begin inline asm
	mma.sync.aligned.m16n8k8.row.col.f32.f16.f16.f32 {%f153375,%f153376,%f153377,%f153378}, {%r1,%r2}, {%r3}, {%f153375,%f153376,%f153377,%f153378};

	// end inline asm
	// begin inline asm
	mma.sync.aligned.m16n8k8.row.col.f32.f16.f16.f32 {%f153375,%f153376,%f153377,%f153378}, {%r1,%r2}, {%r3}, {%f153375,%f153376,%f153377,%f153378};

	// end inline asm
	// begin inline asm
	mma.sync.aligned.m16n8k8.row.col.f32.f16.f16.f32 {%f153375,%f153376,%f153377,%f153378}, {%r1,%r2}, {%r3}, {%f153375,%f153376,%f153377,%f153378};

	// end inline asm
	// begin inline asm
	mma.sync.aligned.m16n8k8.row.col.f32.f16.f16.f32 {%f153375,%f153376,%f153377,%f153378}, {%r1,%r2}, {%r3}, {%f153375,%f153376,%f153377,%f153378};

	// end inline asm
	// begin inline asm
	mma.sync.aligned.m16n8k8.row.col.f32.f16.f16.f32 {%f153375,%f153376,%f153377,%f153378}, {%r1,%r2}, {%r3}, {%f153375,%f153376,%f153377,%f153378};

	// end inline asm
	// begin inline asm
	mma.sync.aligned.m16n8k8.row.col.f32.f16.f16.f32 {%f153375,%f153376,%f153377,%f153378}, {%r1,%r2}, {%r3}, {%f153375,%f153376,%f153377,%f153378};

	// end inline asm
	// begin inline asm
	mma.sync.aligned.m16n8k8.row.col.f32.f16.f16.f32 {%f153375,%f153376,%f153377,%f153378}, {%r1,%r2}, {%r3}, {%f153375,%f153376,%f153377,%f153378};

	// end inline asm
	// begin inline asm
	mma.sync.aligned.m16n8k8.row.col.f32.f16.f16.f32 {%f153375,%f153376,%f153377,%f153378}, {%r1,%r2}, {%r3}, {%f153375,%f153376,%f153377,%f153378};

	// end inline asm
	// begin inline asm
	mma.sync.aligned.m16n8k8.row.col.f32.f16.f16.f32 {%f153375,%f153376,%f153377,%f153378}, {%r1,%r2}, {%r3}, {%f153375,%f153376,%f153377,%f153378};

	// end inline asm
	// begin inline asm
	mma.sync.aligned.m16n8k8.row.col.f32.f16.f16.f32 {%f153375,%f153376,%f153377,%f153378}, {%r1,%r2}, {%r3}, {%f153375,%f153376,%f153377,%f153378};

	// end inline asm
	// begin inline asm
	mma.sync.aligned.m16n8k8.row.col.f32.f16.f16.f32 {%f153375,%f153376,%f153377,%f153378}, {%r1,%r2}, {%r3}, {%f153375,%f153376,%f153377,%f153378};

	// end inline asm
	// begin inline asm
	mma.sync.aligned.m16n8k8.row.col.f32.f16.f16.f32 {%f153375,%f153376,%f153377,%f153378}, {%r1,%r2}, {%r3}, {%f153375,%f153376,%f153377,%f153378};

	// end inline asm
	// begin inline asm
	mma.sync.aligned.m16n8k8.row.col.f32.f16.f16.f32 {%f153375,%f153376,%f153377,%f153378}, {%r1,%r2}, {%r3}, {%f153375,%f153376,%f153377,%f153378};

	// end inline asm
	// begin inline asm
	mma.sync.aligned.m16n8k8.row.col.f32.f16.f16.f32 {%f153375,%f153376,%f153377,%f153378}, {%r1,%r2}, {%r3}, {%f153375,%f153376,%f153377,%f153378};

	// end inline asm
	// begin inline asm
	mma.sync.aligned.m16n8k8.row.col.f32.f16.f16.f32 {%f153375,%f153376,%f153377,%f153378}, {%r1,%r2}, {%r3}, {%f153375,%f153376,%f153377,%f153378};

	// end inline asm
	// begin inline asm
	mma.sync.aligned.m16n8k8.row.col.f32.f16.f16.f32 {%f153375,%f153376,%f153377,%f153378}, {%r1,%r2}, {%r3}, {%f153375,%f153376,%f153377,%f153378};

	// end inline asm
	// begin inline asm
	mma.sync.aligned.m16n8k8.row.col.f32.f16.f16.f32 {%f153375,%f153376,%f153377,%f153378}, {%r1,%r2}, {%r3}, {%f153375,%f153376,%f153377,%f153378};

	// end inline asm
	// begin inline asm
	mma.sync.aligned.m16n8k8.row.col.f32.f16.f16.f32 {%f153375,%f153376,%f153377,%f153378}, {%r1,%r2}, {%r3}, {%f153375,%f153376,%f153377,%f153378};

	// end inline asm
	// begin inline asm
	mma.sync.aligned.m16n8k8.row.col.f32.f16.f16.f32 {%f153375,%f153376,%f153377,%f153378}, {%r1,%r2}, {%r3}, {%f153375,%f153376,%f153377,%f153378};

	// end inline asm
	// begin inline asm
	mma.sync.aligned.m16n8k8.row.col.f32.f16.f16.f32 {%f153375,%f153376,%f153377,%f153378}, {%r1,%r2}, {%r3}, {%f153375,%f153376,%f153377,%f153378};

	// end inline asm
	// begin inline asm
	mma.sync.aligned.m16n8k8.row.col.f32.f16.f16.f32 {%f153375,%f153376,%f153377,%f153378}, {%r1,%r2}, {%r3}, {%f153375,%f153376,%f153377,%f153378};

	// end inline asm
	// begin inline asm
	mma.sync.aligned.m16n8k8.row.col.f32.f16.f16.f32 {%f153375,%f153376,%f153377,%f153378}, {%r1,%r2}, {%r3}, {%f153375,%f153376,%f153377,%f153378};

	// end inline asm
	// begin inline asm
	mma.sync.aligned.m16n8k8.row.col.f32.f16.f16.f32 {%f153375,%f153376,%f153377,%f153378}, {%r1,%r2}, {%r3}, {%f153375,%f153376,%f153377,%f153378};

	// end inline asm
	// begin inline asm
	mma.sync.aligned.m16n8k8.row.col.f32.f16.f16.f32 {%f153375,%f153376,%f153377,%f153378}, {%r1,%r2}, {%r3}, {%f153375,%f153376,%f153377,%f153378};

	// end inline asm
	// begin inline asm
	mma.sync.aligned.m16n8k8.row.col.f32.f16.f16.f32 {%f153375,%f153376,%f153377,%f153378}, {%r1,%r2}, {%r3}, {%f153375,%f153376,%f153377,%f153378};

	// end inline asm
	// begin inline asm
	mma.sync.aligned.m16n8k8.row.col.f32.f16.f16.f32 {%f153375,%f153376,%f153377,%f153378}, {%r1,%r2}, {%r3}, {%f153375,%f153376,%f153377,%f153378};

	// end inline asm
	// begin inline asm
	mma.sync.aligned.m16n8k8.row.col.f32.f16.f16.f32 {%f153375,%f153376,%f153377,%f153378}, {%r1,%r2}, {%r3}, {%f153375,%f153376,%f153377,%f153378};

	// end inline asm
	// begin inline asm
	mma.sync.aligned.m16n8k8.row.col.f32.f16.f16.f32 {%f153375,%f153376,%f153377,%f153378}, {%r1,%r2}, {%r3}, {%f153375,%f153376,%f153377,%f153378};

	// end inline asm
	// begin inline asm
	mma.sync.aligned.m16n8k8.row.col.f32.f16.f16.f32 {%f153375,%f153376,%f153377,%f153378}, {%r1,%r2}, {%r3}, {%f153375,%f153376,%f153377,%f153378};

	// end inline asm
	// begin inline asm
	mma.sync.aligned.m16n8k8.row.col.f32.f16.f16.f32 {%f153375,%f153376,%f153377,%f153378}, {%r1,%r2}, {%r3}, {%f153375,%f153376,%f153377,%f153378};

	// end inline asm
	// begin inline asm
	mma.sync.aligned.m16n8k8.row.col.f32.f16.f16.f32 {%f153375,%f153376,%f153377,%f153378}, {%r1,%r2}, {%r3}, {%f153375,%f153376,%f153377,%f153378};

	// end inline asm
	// begin inline asm
	mma.sync.aligned.m16n8k8.row.col.f32.f16.f16.f32 {%f153375,%f153376,%f153377,%f153378}, {%r1,%r2}, {%r3}, {%f153375,%f153376,%f153377,%f153378};

	// end inline asm
	// begin inline asm
	mma.sync.aligned.m16n8k8.row.col.f32.f16.f16.f32 {%f153375,%f153376,%f153377,%f153378}, {%r1,%r2}, {%r3}, {%f153375,%f153376,%f153377,%f153378};

	// end inline asm
	// begin inline asm
	mma.sync.aligned.m16n8k8.row.col.f32.f16.f16.f32 {%f153375,%f153376,%f153377,%f153378}, {%r1,%r2}, {%r3}, {%f153375,%f153376,%f153377,%f153378};

	// end inline asm
	// begin inline asm
	mma.sync.aligned.m16n8k8.row.col.f32.f16.f16.f32 {%f153375,%f153376,%f153377,%f153378}, {%r1,%r2}, {%r3}, {%f153375,%f153376,%f153377,%f153378};

	// end inline asm
	// begin inline asm
	mma.sync.aligned.m16n8k8.row.col.f32.f16.f16.f32 {%f153375,%f153376,%f153377,%f153378}, {%r1,%r2}, {%r3}, {%f153375,%f153376,%f153377,%f153378};

	// end inline asm
	// begin inline asm
	mma.sync.aligned.m16n8k8.row.col.f32.f16.f16.f32 {%f153375,%f153376,%f153377,%f153378}, {%r1,%r2}, {%r3}, {%f153375,%f153376,%f153377,%f153378};

	// end inline asm
	// begin inline asm
	mma.sync.aligned.m16n8k8.row.col.f32.f16.f16.f32 {%f153375,%f153376,%f153377,%f153378}, {%r1,%r2}, {%r3}, {%f153375,%f153376,%f153377,%f153378};

	// end inline asm
	// begin inline asm
	mma.sync.aligned.m16n8k8.row.col.f32.f16.f16.f32 {%f153375,%f153376,%f153377,%f153378}, {%r1,%r2}, {%r3}, {%f153375,%f153376,%f153377,%f153378};

	// end inline asm
	// begin inline asm
	mma.sync.aligned.m16n8k8.row.col.f32.f16.f16.f32 {%f153375,%f153376,%f153377,%f153378}, {%r1,%r2}, {%r3}, {%f153375,%f153376,%f153377,%f153378};

	// end inline asm
	// begin inline asm
	mma.sync.aligned.m16n8k8.row.col.f32.f16.f16.f32 {%f153375,%f153376,%f153377,%f153378}, {%r1,%r2}, {%r3}, {%f153375,%f153376,%f153377,%f153378};

	// end inline asm
	// begin inline asm
	mma.sync.aligned.m16n8k8.row.col.f32.f16.f16.f32 {%f153375,%f153376,%f153377,%f153378}, {%r1,%r2}, {%r3}, {%f153375,%f153376,%f153377,%f153378};

	// end inline asm
	// begin inline asm
	mma.sync.aligned.m16n8k8.row.col.f32.f16.f16.f32 {%f153375,%f153376,%f153377,%f153378}, {%r1,%r2}, {%r3}, {%f153375,%f153376,%f153377,%f153378};

	// end inline asm
	// begin inline asm
	mma.sync.aligned.m16n8k8.row.col.f32.f16.f16.f32 {%f153375,%f153376,%f153377,%f153378}, {%r1,%r2}, {%r3}, {%f153375,%f153376,%f153377,%f153378};

	// end inline asm
	// begin inline asm
	mma.sync.aligned.m16n8k8.row.col.f32.f16.f16.f32 {%f153375,%f153376,%f153377,%f153378}, {%r1,%r2}, {%r3}, {%f153375,%f153376,%f153377,%f153378};

	// end inline asm
	// begin inline asm
	mma.sync.aligned.m16n8k8.row.col.f32.f16.f16.f32 {%f153375,%f153376,%f153377,%f153378}, {%r1,%r2}, {%r3}, {%f153375,%f153376,%f153377,%f153378};

	// end inline asm
	// begin inline asm
	mma.sync.aligned.m16n8k8.row.col.f32.f16.f16.f32 {%f153375,%f153376,%f153377,%f153378}, {%r1,%r2}, {%r3}, {%f153375,%f153376,%f153377,%f153378};

	// end inline asm
	// begin inline asm
	mma.sync.aligned.m16n8k8.row.col.f32.f16.f16.f32 {%f153375,%f153376,%f153377,%f153378}, {%r1,%r2}, {%r3}, {%f153375,%f153376,%f153377,%f153378};

	// end inline asm
	// begin inline asm
	mma.sync.aligned.m16n8k8.row.col.f32.f16.f16.f32 {%f153375,%f153376,%f153377,%f153378}, {%r1,%r2}, {%r3}, {%f153375,%f153376,%f153377,%f153378};

	// end inline asm
	// begin inline asm
	mma.sync.aligned.m16n8k8.row.col.f32.f16.f16.f32 {%f153375,%f153376,%f153377,%f153378}, {%r1,%r2}, {%r3}, {%f153375,%f153376,%f153377,%f153378};

	// end inline asm
	// begin inline asm
	mma.sync.aligned.m16n8k8.row.col.f32.f16.f16.f32 {%f153375,%f153376,%f153377,%f153378}, {%r1,%r2}, {%r3}, {%f153375,%f153376,%f153377,%f153378};

	// end inline asm
	// begin inline asm
	mma.sync.aligned.m16n8k8.row.col.f32.f16.f16.f32 {%f153375,%f153376,%f153377,%f153378}, {%r1,%r2}, {%r3}, {%f153375,%f153376,%f153377,%f153378};

	// end inline asm
	// begin inline asm
	mma.sync.aligned.m16n8k8.row.col.f32.f16.f16.f32 {%f153375,%f153376,%f153377,%f153378}, {%r1,%r2}, {%r3}, {%f153375,%f153376,%f153377,%f153378};

	// end inline asm
	// begin inline asm
	mma.sync.aligned.m16n8k8.row.col.f32.f16.f16.f32 {%f153375,%f153376,%f153377,%f153378}, {%r1,%r2}, {%r3}, {%f153375,%f153376,%f153377,%f153378};

	// end inline asm
	// begin inline asm
	mma.sync.aligned.m16n8k8.row.col.f32.f16.f16.f32 {%f153375,%f153376,%f153377,%f153378}, {%r1,%r2}, {%r3}, {%f153375,%f153376,%f153377,%f153378};

	// end inline asm
	// begin inline asm
	mma.sync.aligned.m16n8k8.row.col.f32.f16.f16.f32 {%f153375,%f153376,%f153377,%f153378}, {%r1,%r2}, {%r3}, {%f153375,%f153376,%f153377,%f153378};

	// end inline asm
	// begin inline asm
	mma.sync.aligned.m16n8k8.row.col.f32.f16.f16.f32 {%f153375,%f153376,%f153377,%f153378}, {%r1,%r2}, {%r3}, {%f153375,%f153376,%f153377,%f153378};

	// end inline asm
	// begin inline asm
	mma.sync.aligned.m16n8k8.row.col.f32.f16.f16.f32 {%f153375,%f153376,%f153377,%f153378}, {%r1,%r2}, {%r3}, {%f153375,%f153376,%f153377,%f153378};

	// end inline asm
	// begin inline asm
	mma.sync.aligned.m16n8k8.row.col.f32.f16.f16.f32 {%f153375,%f153376,%f153377,%f153378}, {%r1,%r2}, {%r3}, {%f153375,%f153376,%f153377,%f153378};

	// end inline asm
	// begin inline asm
	mma.sync.aligned.m16n8k8.row.col.f32.f16.f16.f32 {%f153375,%f153376,%f153377,%f153378}, {%r1,%r2}, {%r3}, {%f153375,%f153376,%f153377,%f153378};

	// end inline asm
	// begin inline asm
	mma.sync.aligned.m16n8k8.row.col.f32.f16.f16.f32 {%f153375,%f153376,%f153377,%f153378}, {%r1,%r2}, {%r3}, {%f153375,%f153376,%f153377,%f153378};

	// end inline asm
	// begin inline asm
	mma.sync.aligned.m16n8k8.row.col.f32.f16.f16.f32 {%f153375,%f153376,%f153377,%f153378}, {%r1,%r2}, {%r3}, {%f153375,%f153376,%f153377,%f153378};

	// end inline asm
	// begin inline asm
	mma.sync.aligned.m16n8k8.row.col.f32.f16.f16.f32 {%f153375,%f153376,%f153377,%f153378}, {%r1,%r2}, {%r3}, {%f153375,%f153376,%f153377,%f153378};

	// end inline asm
	// begin inline asm
	mma.sync.aligned.m16n8k8.row.col.f32.f16.f16.f32 {%f153375,%f153376,%f153377,%f153378}, {%r1,%r2}, {%r3}, {%f153375,%f153376,%f153377,%f153378};

	// end inline asm
	// begin inline asm
	mma.sync.aligned.m16n8k8.row.col.f32.f16.f16.f32 {%f153375,%f153376,%f153377,%f153378}, {%r1,%r2}, {%r3}, {%f153375,%f153376,%f153377,%f153378};

	// end inline asm
	// begin inline asm
	mma.sync.aligned.m16n8k8.row.col.f32.f16.f16.f32 {%f153375,%f153376,%f153377,%f153378}, {%r1,%r2}, {%r3}, {%f153375,%f153376,%f153377,%f153378};

	// end inline asm
	// begin inline asm
	mma.sync.aligned.m16n8k8.row.col.f32.f16.f16.f32 {%f153375,%f153376,%f153377,%f153378}, {%r1,%r2}, {%r3}, {%f153375,%f153376,%f153377,%f153378};

	// end inline asm
	// begin inline asm
	mma.sync.aligned.m16n8k8.row.col.f32.f16.f16.f32 {%f153375,%f153376,%f153377,%f153378}, {%r1,%r2}, {%r3}, {%f153375,%f153376,%f153377,%f153378};

	// end inline asm
	// begin inline asm
	mma.sync.aligned.m16n8k8.row.col.f32.f16.f16.f32 {%f153375,%f153376,%f153377,%f153378}, {%r1,%r2}, {%r3}, {%f153375,%f153376,%f153377,%f153378};

	// end inline asm
	// begin inline asm
	mma.sync.aligned.m16n8k8.row.col.f32.f16.f16.f32 {%f153375,%f153376,%f153377,%f153378}, {%r1,%r2}, {%r3}, {%f153375,%f153376,%f153377,%f153378};

	// end inline asm
	// begin inline asm
	mma.sync.aligned.m16n8k8.row.col.f32.f16.f16.f32 {%f153375,%f153376,%f153377,%f153378}, {%r1,%r2}, {%r3}, {%f153375,%f153376,%f153377,%f153378};

	// end inline asm
	// begin inline asm
	mma.sync.aligned.m16n8k8.row.col.f32.f16.f16.f32 {%f153375,%f153376,%f153377,%f153378}, {%r1,%r2}, {%r3}, {%f153375,%f153376,%f153377,%f153378};

	// end inline asm
	// begin inline asm
	mma.sync.aligned.m16n8k8.row.col.f32.f16.f16.f32 {%f153375,%f153376,%f153377,%f153378}, {%r1,%r2}, {%r3}, {%f153375,%f153376,%f153377,%f153378};

	// end inline asm
	// begin inline asm
	mma.sync.aligned.m16n8k8.row.col.f32.f16.f16.f32 {%f153375,%f153376,%f153377,%f153378}, {%r1,%r2}, {%r3}, {%f153375,%f153376,%f153377,%f153378};

	// end inline asm
	// begin inline asm
	mma.sync.aligned.m16n8k8.row.col.f32.f16.f16.f32 {%f153375,%f153376,%f153377,%f153378}, {%r1,%r2}, {%r3}, {%f153375,%f153376,%f153377,%f153378};

	// end inline asm
	// begin inline asm
	mma.sync.aligned.m16n8k8.row.col.f32.f16.f16.f32 {%f153375,%f153376,%f153377,%f153378}, {%r1,%r2}, {%r3}, {%f153375,%f153376,%f153377,%f153378};

	// end inline asm
	// begin inline asm
	mma.sync.aligned.m16n8k8.row.col.f32.f16.f16.f32 {%f153375,%f153376,%f153377,%f153378}, {%r1,%r2}, {%r3}, {%f153375,%f153376,%f153377,%f153378};

	// end inline asm
	// begin inline asm
	mma.sync.aligned.m16n8k8.row.col.f32.f16.f16.f32 {%f153375,%f153376,%f153377,%f153378}, {%r1,%r2}, {%r3}, {%f153375,%f153376,%f153377,%f153378};

	// end inline asm
	// begin inline asm
	mma.sync.aligned.m16n8k8.row.col.f32.f16.f16.f32 {%f153375,%f153376,%f153377,%f153378}, {%r1,%r2}, {%r3}, {%f153375,%f153376,%f153377,%f153378};

	// end inline asm
	// begin inline asm
	mma.sync.aligned.m16n8k8.row.col.f32.f16.f16.f32 {%f153375,%f153376,%f153377,%f153378}, {%r1,%r2}, {%r3}, {%f153375,%f153376,%f153377,%f153378};

	// end inline asm
	// begin inline asm
	mma.sync.aligned.m16n8k8.row.col.f32.f16.f16.f32 {%f153375,%f153376,%f153377,%f153378}, {%r1,%r2}, {%r3}, {%f153375,%f153376,%f153377,%f153378};

	// end inline asm
	// begin inline asm
	mma.sync.aligned.m16n8k8.row.col.f32.f16.f16.f32 {%f153375,%f153376,%f153377,%f153378}, {%r1,%r2}, {%r3}, {%f153375,%f153376,%f153377,%f153378};

	// end inline asm
	// begin inline asm
	mma.sync.aligned.m16n8k8.row.col.f32.f16.f16.f32 {%f153375,%f153376,%f153377,%f153378}, {%r1,%r2}, {%r3}, {%f153375,%f153376,%f153377,%f153378};

	// end inline asm
	mov.f32 	%f156217, %f153377;
	mov.f32 	%f156216, %f153376;
	mov.f32 	%f156218, %f153378;
	mov.f32 	%f156215, %f153375;
	// begin inline asm
	mma.sync.aligned.m16n8k8.row.col.f32.f16.f16.f32 {%f156215,%f156216,%f156217,%f156218}, {%r1,%r2}, {%r3}, {%f156215,%f156216,%f156217,%f156218};

	// end inline asm
	// begin inline asm
	mma.sync.aligned.m16n8k8.row.col.f32.f16.f16.f32 {%f156215,%f156216,%f156217,%f156218}, {%r1,%r2}, {%r3}, {%f156215,%f156216,%f156217,%f156218};

	// end inline asm
	// begin inline asm
	mma.sync.aligned.m16n8k8.row.col.f32.f16.f16.f32 {%f156215,%f156216,%f156217,%f156218}, {%r1,%r2}, {%r3}, {%f156215,%f156216,%f156217,%f156218};

	// end inline asm
	// begin inline asm
	mma.sync.aligned.m16n8k8.row.col.f32.f16.f16.f32 {%f156215,%f156216,%f156217,%f156218}, {%r1,%r2}, {%r3}, {%f156215,%f156216,%f156217,%f156218};

	// end inline asm
	// begin inline asm
	mma.sync.aligned.m16n8k8.row.col.f32.f16.f16.f32 {%f156215,%f156216,%f156217,%f156218}, {%r1,%r2}, {%r3}, {%f156215,%f156216,%f156217,%f156218};

	// end inline asm
	// begin inline asm
	mma.sync.aligned.m16n8k8.row.col.f32.f16.f16.f32 {%f156215,%f156216,%f156217,%f156218}, {%r1,%r2}, {%r3}, {%f156215,%f156216,%f156217,%f156218};

	// end inline asm
	// begin inline asm
	mma.sync.aligned.m16n8k8.row.col.f32.f16.f16.f32 {%f156215,%f156216,%f156217,%f156218}, {%r1,%r2}, {%r3}, {%f156215,%f156216,%f156217,%f156218};

	// end inline asm
	// begin inline asm
	mma.sync.aligned.m16n8k8.row.col.f32.f16.f16.f32 {%f156215,%f156216,%f156217,%f156218}, {%r1,%r2}, {%r3}, {%f156215,%f156216,%f156217,%f156218};

	// end inline asm
	// begin inline asm
	mma.sync.aligned.m16n8k8.row.col.f32.f16.f16.f32 {%f156215,%f156216,%f156217,%f156218}, {%r1,%r2}, {%r3}, {%f156215,%f156216,%f156217,%f156218};

	// end inline asm
	// begin inline asm
	mma.sync.aligned.m16n8k8.row.col.f32.f16.f16.f32 {%f156215,%f156216,%f156217,%f156218}, {%r1,%r2}, {%r3}, {%f156215,%f156216,%f156217,%f156218};

	// end inline asm
	// begin inline asm
	mma.sync.aligned.m16n8k8.row.col.f32.f16.f16.f32 {%f156215,%f156216,%f156217,%f156218}, {%r1,%r2}, {%r3}, {%f156215,%f156216,%f156217,%f156218};

	// end inline asm
	// begin inline asm
	mma.sync.aligned.m16n8k8.row.col.f32.f16.f16.f32 {%f156215,%f156216,%f156217,%f156218}, {%r1,%r2}, {%r3}, {%f156215,%f156216,%f156217,%f156218};

	// end inline asm
	// begin inline asm
	mma.sync.aligned.m16n8k8.row.col.f32.f16.f16.f32 {%f156215,%f156216,%f156217,%f156218}, {%r1,%r2}, {%r3}, {%f156215,%f156216,%f156217,%f156218};

	// end inline asm
	// begin inline asm
	mma.sync.aligned.m16n8k8.row.col.f32.f16.f16.f32 {%f156215,%f156216,%f156217,%f156218}, {%r1,%r2}, {%r3}, {%f156215,%f156216,%f156217,%f156218};

	// end inline asm
	// begin inline asm
	mma.sync.aligned.m16n8k8.row.col.f32.f16.f16.f32 {%f156215,%f156216,%f156217,%f156218}, {%r1,%r2}, {%r3}, {%f156215,%f156216,%f156217,%f156218};

	// end inline asm
	// begin inline asm
	mma.sync.aligned.m16n8k8.row.col.f32.f16.f16.f32 {%f156215,%f156216,%f156217,%f156218}, {%r1,%r2}, {%r3}, {%f156215,%f156216,%f156217,%f156218};

	// end inline asm
	// begin inline asm
	mma.sync.aligned.m16n8k8.row.col.f32.f16.f16.f32 {%f156215,%f156216,%f156217,%f156218}, {%r1,%r2}, {%r3}, {%f156215,%f156216,%f156217,%f156218};

	// end inline asm
	// begin inline asm
	mma.sync.aligned.m16n8k8.row.col.f32.f16.f16.f32 {%f156215,%f156216,%f156217,%f156218}, {%r1,%r2}, {%r3}, {%f156215,%f156216,%f156217,%f156218};

	// end inline asm
	// begin inline asm
	mma.sync.aligned.m16n8k8.row.col.f32.f16.f16.f32 {%f156215,%f156216,%f156217,%f156218}, {%r1,%r2}, {%r3}, {%f156215,%f156216,%f156217,%f156218};

	// end inline asm
	// begin inline asm
	mma.sync.aligned.m16n8k8.row.col.f32.f16.f16.f32 {%f156215,%f156216,%f156217,%f156218}, {%r1,%r2}, {%r3}, {%f156215,%f156216,%f156217,%f156218};

	// end inline asm
	// begin inline asm
	mma.sync.aligned.m16n8k8.row.col.f32.f16.f16.f32 {%f156215,%f156216,%f156217,%f156218}, {%r1,%r2}, {%r3}, {%f156215,%f156216,%f156217,%f156218};

	// end inline asm
	// begin inline asm
	mma.sync.aligned.m16n8k8.row.col.f32.f16.f16.f32 {%f156215,%f156216,%f156217,%f156218}, {%r1,%r2}, {%r3}, {%f156215,%f156216,%f156217,%f156218};

	// end inline asm
	// begin inline asm
	mma.sync.aligned.m16n8k8.row.col.f32.f16.f16.f32 {%f156215,%f156216,%f156217,%f156218}, {%r1,%r2}, {%r3}, {%f156215,%f156216,%f156217,%f156218};

	// end inline asm
	// begin inline asm
	mma.sync.aligned.m16n8k8.row.col.f32.f16.f16.f32 {%f156215,%f156216,%f156217,%f156218}, {%r1,%r2}, {%r3}, {%f156215,%f156216,%f156217,%f156218};

	// end inline asm
	// begin inline asm
	mma.sync.aligned.m16n8k8.row.col.f32.f16.f16.f32 {%f156215,%f156216,%f156217,%f156218}, {%r1,%r2}, {%r3}, {%f156215,%f156216,%f156217,%f156218};

	// end inline asm
	// begin inline asm
	mma.sync.aligned.m16n8k8.row.col.f32.f16.f16.f32 {%f156215,%f156216,%f156217,%f156218}, {%r1,%r2}, {%r3}, {%f156215,%f156216,%f156217,%f156218};

	// end inline asm
	// begin inline asm
	mma.sync.aligned.m16n8k8.row.col.f32.f16.f16.f32 {%f156215,%f156216,%f156217,%f156218}, {%r1,%r2}, {%r3}, {%f156215,%f156216,%f156217,%f156218};

	// end inline asm
	// begin inline asm
	mma.sync.aligned.m16n8k8.row.col.f32.f16.f16.f32 {%f156215,%f156216,%f156217,%f156218}, {%r1,%r2}, {%r3}, {%f156215,%f156216,%f156217,%f156218};

	// end inline asm
	// begin inline asm
	mma.sync.aligned.m16n8k8.row.col.f32.f16.f16.f32 {%f156215,%f156216,%f156217,%f156218}, {%r1,%r2}, {%r3}, {%f156215,%f156216,%f156217,%f156218};

	// end inline asm
	// begin inline asm
	mma.sync.aligned.m16n8k8.row.col.f32.f16.f16.f32 {%f156215,%f156216,%f156217,%f156218}, {%r1,%r2}, {%r3}, {%f156215,%f156216,%f156217,%f156218};

	// end inline asm
	// begin inline asm
	mma.sync.aligned.m16n8k8.row.col.f32.f16.f16.f32 {%f156215,%f156216,%f156217,%f156218}, {%r1,%r2}, {%r3}, {%f156215,%f156216,%f156217,%f156218};

	// end inline asm
	// begin inline asm
	mma.sync.aligned.m16n8k8.row.col.f32.f16.f16.f32 {%f156215,%f156216,%f156217,%f156218}, {%r1,%r2}, {%r3}, {%f156215,%f156216,%f156217,%f156218};

	// end inline asm
	// begin inline asm
	mma.sync.aligned.m16n8k8.row.col.f32.f16.f16.f32 {%f156215,%f156216,%f156217,%f156218}, {%r1,%r2}, {%r3}, {%f156215,%f156216,%f156217,%f156218};

	// end inline asm
	// begin inline asm
	mma.sync.aligned.m16n8k8.row.col.f32.f16.f16.f32 {%f156215,%f156216,%f156217,%f156218}, {%r1,%r2}, {%r3}, {%f156215,%f156216,%f156217,%f156218};

	// end inline asm
	// begin inline asm
	mma.sync.aligned.m16n8k8.row.col.f32.f16.f16.f32 {%f156215,%f156216,%f156217,%f156218}, {%r1,%r2}, {%r3}, {%f156215,%f156216,%f156217,%f156218};

	// end inline asm
	// begin inline asm
	mma.sync.aligned.m16n8k8.row.col.f32.f16.f16.f32 {%f156215,%f156216,%f156217,%f156218}, {%r1,%r2}, {%r3}, {%f156215,%f156216,%f156217,%f156218};

	// end inline asm
	// begin inline asm
	mma.sync.aligned.m16n8k8.row.col.f32.f16.f16.f32 {%f156215,%f156216,%f156217,%f156218}, {%r1,%r2}, {%r3}, {%f156215,%f156216,%f156217,%f156218};

	// end inline asm
	// begin inline asm
	mma.sync.aligned.m16n8k8.row.col.f32.f16.f16.f32 {%f156215,%f156216,%f156217,%f156218}, {%r1,%r2}, {%r3}, {%f156215,%f156216,%f156217,%f156218};

	// end inline asm
	// begin inline asm
	mma.sync.aligned.m16n8k8.row.col.f32.f16.f16.f32 {%f156215,%f156216,%f156217,%f156218}, {%r1,%r2}, {%r3}, {%f156215,%f156216,%f156217,%f156218};

	// end inline asm
	// begin inline asm
	mma.sync.aligned.m16n8k8.row.col.f32.f16.f16.f32 {%f156215,%f156216,%f156217,%f156218}, {%r1,%r2}, {%r3}, {%f156215,%f156216,%f156217,%f156218};

	// end inline asm
	// begin inline asm
	mma.sync.aligned.m16n8k8.row.col.f32.f16.f16.f32 {%f156215,%f156216,%f156217,%f156218}, {%r1,%r2}, {%r3}, {%f156215,%f156216,%f156217,%f156218};

	// end inline asm
	// begin inline asm
	mma.sync.aligned.m16n8k8.row.col.f32.f16.f16.f32 {%f156215,%f156216,%f156217,%f156218}, {%r1,%r2}, {%r3}, {%f156215,%f156216,%f156217,%f156218};

	// end inline asm
	// begin inline asm
	mma.sync.aligned.m16n8k8.row.col.f32.f16.f16.f32 {%f156215,%f156216,%f156217,%f156218}, {%r1,%r2}, {%r3}, {%f156215,%f156216,%f156217,%f156218};

	// end inline asm
	// begin inline asm
	mma.sync.aligned.m16n8k8.row.col.f32.f16.f16.f32 {%f156215,%f156216,%f156217,%f156218}, {%r1,%r2}, {%r3}, {%f156215,%f156216,%f156217,%f156218};

	// end inline asm
	// begin inline asm
	mma.sync.aligned.m16n8k8.row.col.f32.f16.f16.f32 {%f156215,%f156216,%f156217,%f156218}, {%r1,%r2}, {%r3}, {%f156215,%f156216,%f156217,%f156218};

	// end inline asm
	// begin inline asm
	mma.sync.aligned.m16n8k8.row.col.f32.f16.f16.f32 {%f156215,%f156216,%f156217,%f156218}, {%r1,%r2}, {%r3}, {%f156215,%f156216,%f156217,%f156218};

	// end inline asm
	// begin inline asm
	mma.sync.aligned.m16n8k8.row.col.f32.f16.f16.f32 {%f156215,%f156216,%f156217,%f156218}, {%r1,%r2}, {%r3}, {%f156215,%f156216,%f156217,%f156218};

	// end inline asm
	// begin inline asm
	mma.sync.aligned.m16n8k8.row.col.f32.f16.f16.f32 {%f156215,%f156216,%f156217,%f156218}, {%r1,%r2}, {%r3}, {%f156215,%f156216,%f156217,%f156218};

	// end inline asm
	// begin inline asm
	mma.sync.aligned.m16n8k8.row.col.f32.f16.f16.f32 {%f156215,%f156216,%f156217,%f156218}, {%r1,%r2}, {%r3}, {%f156215,%f156216,%f156217,%f156218};

	// end inline asm
	// begin inline asm
	mma.sync.aligned.m16n8k8.row.col.f32.f16.f16.f32 {%f156215,%f156216,%f156217,%f156218}, {%r1,%r2}, {%r3}, {%f156215,%f156216,%f156217,%f156218};

	// end inline asm
	// begin inline asm
	mma.sync.aligned.m16n8k8.row.col.f32.f16.f16.f32 {%f156215,%f156216,%f156217,%f156218}, {%r1,%r2}, {%r3}, {%f156215,%f156216,%f156217,%f156218};

	// end inline asm
	// begin inline asm
	mma.sync.aligned.m16n8k8.row.col.f32.f16.f16.f32 {%f156215,%f156216,%f156217,%f156218}, {%r1,%r2}, {%r3}, {%f156215,%f156216,%f156217,%f156218};

	// end inline asm
	// begin inline asm
	mma.sync.aligned.m16n8k8.row.col.f32.f16.f16.f32 {%f156215,%f156216,%f156217,%f156218}, {%r1,%r2}, {%r3}, {%f156215,%f156216,%f156217,%f156218};

	// end inline asm
	// begin inline asm
	mma.sync.aligned.m16n8k8.row.col.f32.f16.f16.f32 {%f156215,%f156216,%f156217,%f156218}, {%r1,%r2}, {%r3}, {%f156215,%f156216,%f156217,%f156218};

	// end inline asm
	// begin inline asm
	mma.sync.aligned.m16n8k8.row.col.f32.f16.f16.f32 {%f156215,%f156216,%f156217,%f156218}, {%r1,%r2}, {%r3}, {%f156215,%f156216,%f156217,%f156218};

	// end inline asm
	// begin inline asm
	mma.sync.aligned.m16n8k8.row.col.f32.f16.f16.f32 {%f156215,%f156216,%f156217,%f156218}, {%r1,%r2}, {%r3}, {%f156215,%f156216,%f156217,%f156218};

	// end inline asm
	// begin inline asm
	mma.sync.aligned.m16n8k8.row.col.f32.f16.f16.f32 {%f156215,%f156216,%f156217,%f156218}, {%r1,%r2}, {%r3}, {%f156215,%f156216,%f156217,%f156218};

	// end inline asm
	// begin inline asm
	mma.sync.aligned.m16n8k8.row.col.f32.f16.f16.f32 {%f156215,%f156216,%f156217,%f156218}, {%r1,%r2}, {%r3}, {%f156215,%f156216,%f156217,%f156218};

	// end inline asm
	// begin inline asm
	mma.sync.aligned.m16n8k8.row.col.f32.f16.f16.f32 {%f156215,%f156216,%f156217,%f156218}, {%r1,%r2}, {%r3}, {%f156215,%f156216,%f156217,%f156218};

	// end inline asm
	// begin inline asm
	mma.sync.aligned.m16n8k8.row.col.f32.f16.f16.f32 {%f156215,%f156216,%f156217,%f156218}, {%r1,%r2}, {%r3}, {%f156215,%f156216,%f156217,%f156218};

	// end inline asm
	// begin inline asm
	mma.sync.aligned.m16n8k8.row.col.f32.f16.f16.f32 {%f156215,%f156216,%f156217,%f156218}, {%r1,%r2}, {%r3}, {%f156215,%f156216,%f156217,%f156218};

	// end inline asm
	// begin inline asm
	mma.sync.aligned.m16n8k8.row.col.f32.f16.f16.f32 {%f156215,%f156216,%f156217,%f156218}, {%r1,%r2}, {%r3}, {%f156215,%f156216,%f156217,%f156218};

	// end inline asm
	// begin inline asm
	mma.sync.aligned.m16n8k8.row.col.f32.f16.f16.f32 {%f156215,%f156216,%f156217,%f156218}, {%r1,%r2}, {%r3}, {%f156215,%f156216,%f156217,%f156218};

	// end inline asm
	// begin inline asm
	mma.sync.aligned.m16n8k8.row.col.f32.f16.f16.f32 {%f156215,%f156216,%f156217,%f156218}, {%r1,%r2}, {%r3}, {%f156215,%f156216,%f156217,%f156218};

	// end inline asm
	// begin inline asm
	mma.sync.aligned.m16n8k8.row.col.f32.f16.f16.f32 {%f156215,%f156216,%f156217,%f156218}, {%r1,%r2}, {%r3}, {%f156215,%f156216,%f156217,%f156218};

	// end inline asm
	// begin inline asm
	mma.sync.aligned.m16n8k8.row.col.f32.f16.f16.f32 {%f156215,%f156216,%f156217,%f156218}, {%r1,%r2}, {%r3}, {%f156215,%f156216,%f156217,%f156218};

	// end inline asm
	// begin inline asm
	mma.sync.aligned.m16n8k8.row.col.f32.f16.f16.f32 {%f156215,%f156216,%f156217,%f156218}, {%r1,%r2}, {%r3}, {%f156215,%f156216,%f156217,%f156218};

	// end inline asm
	// begin inline asm
	mma.sync.aligned.m16n8k8.row.col.f32.f16.f16.f32 {%f156215,%f156216,%f156217,%f156218}, {%r1,%r2}, {%r3}, {%f156215,%f156216,%f156217,%f156218};

	// end inline asm
	// begin inline asm
	mma.sync.aligned.m16n8k8.row.col.f32.f16.f16.f32 {%f156215,%f156216,%f156217,%f156218}, {%r1,%r2}, {%r3}, {%f156215,%f156216,%f156217,%f156218};

	// end inline asm
	// begin inline asm
	mma.sync.aligned.m16n8k8.row.col.f32.f16.f16.f32 {%f156215,%f156216,%f156217,%f156218}, {%r1,%r2}, {%r3}, {%f156215,%f156216,%f156217,%f156218};

	// end inline asm
	// begin inline asm
	mma.sync.aligned.m16n8k8.row.col.f32.f16.f16.f32 {%f156215,%f156216,%f156217,%f156218}, {%r1,%r2}, {%r3}, {%f156215,%f156216,%f156217,%f156218};

	// end inline asm
	// begin inline asm
	mma.sync.aligned.m16n8k8.row.col.f32.f16.f16.f32 {%f156215,%f156216,%f156217,%f156218}, {%r1,%r2}, {%r3}, {%f156215,%f156216,%f156217,%f156218};

	// end inline asm
	// begin inline asm
	mma.sync.aligned.m16n8k8.row.col.f32.f16.f16.f32 {%f156215,%f156216,%f156217,%f156218}, {%r1,%r2}, {%r3}, {%f156215,%f156216,%f156217,%f156218};

	// end inline asm
	// begin inline asm
	mma.sync.aligned.m16n8k8.row.col.f32.f16.f16.f32 {%f156215,%f156216,%f156217,%f156218}, {%r1,%r2}, {%r3}, {%f156215,%f156216,%f156217,%f156218};

	// end inline asm
	// begin inline asm
	mma.sync.aligned.m16n8k8.row.col.f32.f16.f16.f32 {%f156215,%f156216,%f156217,%f156218}, {%r1,%r2}, {%r3}, {%f156215,%f156216,%f156217,%f156218};

	// end inline asm
	// begin inline asm
	mma.sync.aligned.m16n8k8.row.col.f32.f16.f16.f32 {%f156215,%f156216,%f156217,%f156218}, {%r1,%r2}, {%r3}, {%f156215,%f156216,%f156217,%f156218};

	// end inline asm
	// begin inline asm
	mma.sync.aligned.m16n8k8.row.col.f32.f16.f16.f32 {%f156215,%f156216,%f156217,%f156218}, {%r1,%r2}, {%r3}, {%f156215,%f156216,%f156217,%f156218};

	// end inline asm
	// begin inline asm
	mma.sync.aligned.m16n8k8.row.col.f32.f16.f16.f32 {%f156215,%f156216,%f156217,%f156218}, {%r1,%r2}, {%r3}, {%f156215,%f156216,%f156217,%f156218};

	// end inline asm
	// begin inline asm
	mma.sync.aligned.m16n8k8.row.col.f32.f16.f16.f32 {%f156215,%f156216,%f156217,%f156218}, {%r1,%r2}, {%r3}, {%f156215,%f156216,%f156217,%f156218};

	// end inline asm
	// begin inline asm
	mma.sync.aligned.m16n8k8.row.col.f32.f16.f16.f32 {%f156215,%f156216,%f156217,%f156218}, {%r1,%r2}, {%r3}, {%f156215,%f156216,%f156217,%f156218};

	// end inline asm
	// begin inline asm
	mma.sync.aligned.m16n8k8.row.col.f32.f16.f16.f32 {%f156215,%f156216,%f156217,%f156218}, {%r1,%r2}, {%r3}, {%f156215,%f156216,%f156217,%f156218};

	// end inline asm
	// begin inline asm
	mma.sync.aligned.m16n8k8.row.col.f32.f16.f16.f32 {%f156215,%f156216,%f156217,%f156218}, {%r1,%r2}, {%r3}, {%f156215,%f156216,%f156217,%f156218};

	// end inline asm
	// begin inline asm
	mma.sync.aligned.m16n8k8.row.col.f32.f16.f16.f32 {%f156215,%f156216,%f156217,%f156218}, {%r1,%r2}, {%r3}, {%f156215,%f156216,%f156217,%f156218};

	// end inline asm
	// begin inline asm
	mma.sync.aligned.m16n8k8.row.col.f32.f16.f16.f32 {%f156215,%f156216,%f156217,%f156218}, {%r1,%r2}, {%r3}, {%f156215,%f156216,%f156217,%f156218};

	// end inline asm
	// begin inline asm
	mma.sync.aligned.m16n8k8.row.col.f32.f16.f16.f32 {%f156215,%f156216,%f156217,%f156218}, {%r1,%r2}, {%r3}, {%f156215,%f156216,%f156217,%f156218};

	// end inline asm
	// begin inline asm
	mma.sync.aligned.m16n8k8.row.col.f32.f16.f16.f32 {%f156215,%f156216,%f156217,%f156218}, {%r1,%r2}, {%r3}, {%f156215,%f156216,%f156217,%f156218};

	// end inline asm
	// begin inline asm
	mma.sync.aligned.m16n8k8.row.col.f32.f16.f16.f32 {%f156215,%f156216,%f156217,%f156218}, {%r1,%r2}, {%r3}, {%f156215,%f156216,%f156217,%f156218};

	// end inline asm
	// begin inline asm
	mma.sync.aligned.m16n8k8.row.col.f32.f16.f16.f32 {%f156215,%f156216,%f156217,%f156218}, {%r1,%r2}, {%r3}, {%f156215,%f156216,%f156217,%f156218};

	// end inline asm
	// begin inline asm
	mma.sync.aligned.m16n8k8.row.col.f32.f16.f16.f32 {%f156215,%f156216,%f156217,%f156218}, {%r1,%r2}, {%r3}, {%f156215,%f156216,%f156217,%f156218};

	// end inline asm
	// begin inline asm
	mma.sync.aligned.m16n8k8.row.col.f32.f16.f16.f32 {%f156215,%f156216,%f156217,%f156218}, {%r1,%r2}, {%r3}, {%f156215,%f156216,%f156217,%f156218};

	// end inline asm
	// begin inline asm
	mma.sync.aligned.m16n8k8.row.col.f32.f16.f16.f32 {%f156215,%f156216,%f156217,%f156218}, {%r1,%r2}, {%r3}, {%f156215,%f156216,%f156217,%f156218};

	// end inline asm
	// begin inline asm
	mma.sync.aligned.m16n8k8.row.col.f32.f16.f16.f32 {%f156215,%f156216,%f156217,%f156218}, {%r1,%r2}, {%r3}, {%f156215,%f156216,%f156217,%f156218};

	// end inline asm
	// begin inline asm
	mma.sync.aligned.m16n8k8.row.col.f32.f16.f16.f32 {%f156215,%f156216,%f156217,%f156218}, {%r1,%r2}, {%r3}, {%f156215,%f156216,%f156217,%f156218};

	// end inline asm
	// begin inline asm
	mma.sync.aligned.m16n8k8.row.col.f32.f16.f16.f32 {%f156215,%f156216,%f156217,%f156218}, {%r1,%r2}, {%r3}, {%f156215,%f156216,%f156217,%f156218};

	// end inline asm
	// begin inline asm
	mma.sync.aligned.m16n8k8.row.col.f32.f16.f16.f32 {%f156215,%f156216,%f156217,%f156218}, {%r1,%r2}, {%r3}, {%f156215,%f156216,%f156217,%f156218};

	// end inline asm
	// begin inline asm
	mma.sync.aligned.m16n8k8.row.col.f32.f16.f16.f32 {%f156215,%f156216,%f156217,%f156218}, {%r1,%r2}, {%r3}, {%f156215,%f156216,%f156217,%f156218};

	// end inline asm
	// begin inline asm
	mma.sync.aligned.m16n8k8.row.col.f32.f16.f16.f32 {%f156215,%f156216,%f156217,%f156218}, {%r1,%r2}, {%r3}, {%f156215,%f156216,%f156217,%f156218};

	// end inline asm
	// begin inline asm
	mma.sync.aligned.m16n8k8.row.col.f32.f16.f16.f32 {%f156215,%f156216,%f156217,%f156218}, {%r1,%r2}, {%r3}, {%f156215,%f156216,%f156217,%f156218};

	// end inline asm
	// begin inline asm
	mma.sync.aligned.m16n8k8.row.col.f32.f16.f16.f32 {%f156215,%f156216,%f156217,%f156218}, {%r1,%r2}, {%r3}, {%f156215,%f156216,%f156217,%f156218};

	// end inline asm
	// begin inline asm
	mma.sync.aligned.m16n8k8.row.col.f32.f16.f16.f32 {%f156215,%f156216,%f156217,%f156218}, {%r1,%r2}, {%r3}, {%f156215,%f156216,%f156217,%f156218};

	// end inline asm
	// begin inline asm
	mma.sync.aligned.m16n8k8.row.col.f32.f16.f16.f32 {%f156215,%f156216,%f156217,%f156218}, {%r1,%r2}, {%r3}, {%f156215,%f156216,%f156217,%f156218};

	// end inline asm
	// begin inline asm
	mma.sync.aligned.m16n8k8.row.col.f32.f16.f16.f32 {%f156215,%f156216,%f156217,%f156218}, {%r1,%r2}, {%r3}, {%f156215,%f156216,%f156217,%f156218};

	// end inline asm
	// begin inline asm
	mma.sync.aligned.m16n8k8.row.col.f32.f16.f16.f32 {%f156215,%f156216,%f156217,%f156218}, {%r1,%r2}, {%r3}, {%f156215,%f156216,%f156217,%f156218};

	// end inline asm
	// begin inline asm
	mma.sync.aligned.m16n8k8.row.col.f32.f16.f16.f32 {%f156215,%f156216,%f156217,%f156218}, {%r1,%r2}, {%r3}, {%f156215,%f156216,%f156217,%f156218};

	// end inline asm
	// begin inline asm
	mma.sync.aligned.m16n8k8.row.col.f32.f16.f16.f32 {%f156215,%f156216,%f156217,%f156218}, {%r1,%r2}, {%r3}, {%f156215,%f156216,%f156217,%f156218};

	// end inline asm
	// begin inline asm
	mma.sync.aligned.m16n8k8.row.col.f32.f16.f16.f32 {%f156215,%f156216,%f156217,%f156218}, {%r1,%r2}, {%r3}, {%f156215,%f156216,%f156217,%f156218};

	// end inline asm
	// begin inline asm
	mma.sync.aligned.m16n8k8.row.col.f32.f16.f16.f32 {%f156215,%f156216,%f156217,%f156218}, {%r1,%r2}, {%r3}, {%f156215,%f156216,%f156217,%f156218};

	// end inline asm
	// begin inline asm
	mma.sync.aligned.m16n8k8.row.col.f32.f16.f16.f32 {%f156215,%f156216,%f156217,%f156218}, {%r1,%r2}, {%r3}, {%f156215,%f156216,%f156217,%f156218};

	// end inline asm
	// begin inline asm
	mma.sync.aligned.m16n8k8.row.col.f32.f16.f16.f32 {%f156215,%f156216,%f156217,%f156218}, {%r1,%r2}, {%r3}, {%f156215,%f156216,%f156217,%f156218};

	// end inline asm
	// begin inline asm
	mma.sync.aligned.m16n8k8.row.col.f32.f16.f16.f32 {%f156215,%f156216,%f156217,%f156218}, {%r1,%r2}, {%r3}, {%f156215,%f156216,%f156217,%f156218};

	// end inline asm
	// begin inline asm
	mma.sync.aligned.m16n8k8.row.col.f32.f16.f16.f32 {%f156215,%f156216,%f156217,%f156218}, {%r1,%r2}, {%r3}, {%f156215,%f156216,%f156217,%f156218};

	// end inline asm
	// begin inline asm
	mma.sync.aligned.m16n8k8.row.col.f32.f16.f16.f32 {%f156215,%f156216,%f156217,%f156218}, {%r1,%r2}, {%r3}, {%f156215,%f156216,%f156217,%f156218};

	// end inline asm
	// begin inline asm
	mma.sync.aligned.m16n8k8.row.col.f32.f16.f16.f32 {%f156215,%f156216,%f156217,%f156218}, {%r1,%r2}, {%r3}, {%f156215,%f156216,%f156217,%f156218};

	// end inline asm
	// begin inline asm
	mma.sync.aligned.m16n8k8.row.col.f32.f16.f16.f32 {%f156215,%f156216,%f156217,%f156218}, {%r1,%r2}, {%r3}, {%f156215,%f156216,%f156217,%f156218};

	// end inline asm
	// begin inline asm
	mma.sync.aligned.m16n8k8.row.col.f32.f16.f16.f32 {%f156215,%f156216,%f156217,%f156218}, {%r1,%r2}, {%r3}, {%f156215,%f156216,%f156217,%f156218};

	// end inline asm
	// begin inline asm
	mma.sync.aligned.m16n8k8.row.col.f32.f16.f16.f32 {%f156215,%f156216,%f156217,%f156218}, {%r1,%r2}, {%r3}, {%f156215,%f156216,%f156217,%f156218};

	// end inline asm
	// begin inline asm
	mma.sync.aligned.m16n8k8.row.col.f32.f16.f16.f32 {%f156215,%f156216,%f156217,%f156218}, {%r1,%r2}, {%r3}, {%f156215,%f156216,%f156217,%f156218};

	// end inline asm
	// begin inline asm
	mma.sync.aligned.m16n8k8.row.col.f32.f16.f16.f32 {%f156215,%f156216,%f156217,%f156218}, {%r1,%r2}, {%r3}, {%f156215,%f156216,%f156217,%f156218};

	// end inline asm
	// begin inline asm
	mma.sync.aligned.m16n8k8.row.col.f32.f16.f16.f32 {%f156215,%f156216,%f156217,%f156218}, {%r1,%r2}, {%r3}, {%f156215,%f156216,%f156217,%f156218};

	// end inline asm
	// begin inline asm
	mma.sync.aligned.m16n8k8.row.col.f32.f16.f16.f32 {%f156215,%f156216,%f156217,%f156218}, {%r1,%r2}, {%r3}, {%f156215,%f156216,%f156217,%f156218};

	// end inline asm
	// begin inline asm
	mma.sync.aligned.m16n8k8.row.col.f32.f16.f16.f32 {%f156215,%f156216,%f156217,%f156218}, {%r1,%r2}, {%r3}, {%f156215,%f156216,%f156217,%f156218};

	// end inline asm
	// begin inline asm
	mma.sync.aligned.m16n8k8.row.col.f32.f16.f16.f32 {%f156215,%f156216,%f156217,%f156218}, {%r1,%r2}, {%r3}, {%f156215,%f156216,%f156217,%f156218};

	// end inline asm
	// begin inline asm
	mma.sync.aligned.m16n8k8.row.col.f32.f16.f16.f32 {%f156215,%f156216,%f156217,%f156218}, {%r1,%r2}, {%r3}, {%f156215,%f156216,%f156217,%f156218};

	// end inline asm
	// begin inline asm
	mma.sync.aligned.m16n8k8.row.col.f32.f16.f16.f32 {%f156215,%f156216,%f156217,%f156218}, {%r1,%r2}, {%r3}, {%f156215,%f156216,%f156217,%f156218};

	// end inline asm
	// begin inline asm
	mma.sync.aligned.m16n8k8.row.col.f32.f16.f16.f32 {%f156215,%f156216,%f156217,%f156218}, {%r1,%r2}, {%r3}, {%f156215,%f156216,%f156217,%f156218};

	// end inline asm
	// begin inline asm
	mma.sync.aligned.m16n8k8.row.col.f32.f16.f16.f32 {%f156215,%f156216,%f156217,%f156218}, {%r1,%r2}, {%r3}, {%f156215,%f156216,%f156217,%f156218};

	// end inline asm
	// begin inline asm
	mma.sync.aligned.m16n8k8.row.col.f32.f16.f16.f32 {%f156215,%f156216,%f156217,%f156218}, {%r1,%r2}, {%r3}, {%f156215,%f156216,%f156217,%f156218};

	// end inline asm
	// begin inline asm
	mma.sync.aligned.m16n8k8.row.col.f32.f16.f16.f32 {%f156215,%f156216,%f156217,%f156218}, {%r1,%r2}, {%r3}, {%f156215,%f156216,%f156217,%f156218};

	// end inline asm
	// begin inline asm
	mma.sync.aligned.m16n8k8.row.col.f32.f16.f16.f32 {%f156215,%f156216,%f156217,%f156218}, {%r1,%r2}, {%r3}, {%f156215,%f156216,%f156217,%f156218};

	// end inline asm
	// begin inline asm
	mma.sync.aligned.m16n8k8.row.col.f32.f16.f16.f32 {%f156215,%f156216,%f156217,%f156218}, {%r1,%r2}, {%r3}, {%f156215,%f156216,%f156217,%f156218};

	// end inline asm
	// begin inline asm
	mma.sync.aligned.m16n8k8.row.col.f32.f16.f16.f32 {%f156215,%f156216,%f156217,%f156218}, {%r1,%r2}, {%r3}, {%f156215,%f156216,%f156217,%f156218};

	// end inline asm
	// begin inline asm
	mma.sync.aligned.m16n8k8.row.col.f32.f16.f16.f32 {%f156215,%f156216,%f156217,%f156218}, {%r1,%r2}, {%r3}, {%f156215,%f156216,%f156217,%f156218};

	// end inline asm
	// begin inline asm
	mma.sync.aligned.m16n8k8.row.col.f32.f16.f16.f32 {%f156215,%f156216,%f156217,%f156218}, {%r1,%r2}, {%r3}, {%f156215,%f156216,%f156217,%f156218};

	// end inline asm
	// begin inline asm
	mma.sync.aligned.m16n8k8.row.col.f32.f16.f16.f32 {%f156215,%f156216,%f156217,%f156218}, {%r1,%r2}, {%r3}, {%f156215,%f156216,%f156217,%f156218};

	// end inline asm
	// begin inline asm
	mma.sync.aligned.m16n8k8.row.col.f32.f16.f16.f32 {%f156215,%f156216,%f156217,%f156218}, {%r1,%r2}, {%r3}, {%f156215,%f156216,%f156217,%f156218};

	// end inline asm
	// begin inline asm
	mma.sync.aligned.m16n8k8.row.col.f32.f16.f16.f32 {%f156215,%f156216,%f156217,%f156218}, {%r1,%r2}, {%r3}, {%f156215,%f156216,%f156217,%f156218};

	// end inline asm
	// begin inline asm
	mma.sync.aligned.m16n8k8.row.col.f32.f16.f16.f32 {%f156215,%f156216,%f156217,%f156218}, {%r1,%r2}, {%r3}, {%f156215,%f156216,%f156217,%f156218};

	// end inline asm
	// begin inline asm
	mma.sync.aligned.m16n8k8.row.col.f32.f16.f16.f32 {%f156215,%f156216,%f156217,%f156218}, {%r1,%r2}, {%r3}, {%f156215,%f156216,%f156217,%f156218};

	// end inline asm
	// begin inline asm
	mma.sync.aligned.m16n8k8.row.col.f32.f16.f16.f32 {%f156215,%f156216,%f156217,%f156218}, {%r1,%r2}, {%r3}, {%f156215,%f156216,%f156217,%f156218};

	// end inline asm
	// begin inline asm
	mma.sync.aligned.m16n8k8.row.col.f32.f16.f16.f32 {%f156215,%f156216,%f156217,%f156218}, {%r1,%r2}, {%r3}, {%f156215,%f156216,%f156217,%f156218};

	// end inline asm
	// begin inline asm
	mma.sync.aligned.m16n8k8.row.col.f32.f16.f16.f32 {%f156215,%f156216,%f156217,%f156218}, {%r1,%r2}, {%r3}, {%f156215,%f156216,%f156217,%f156218};

	// end inline asm
	// begin inline asm
	mma.sync.aligned.m16n8k8.row.col.f32.f16.f16.f32 {%f156215,%f156216,%f156217,%f156218}, {%r1,%r2}, {%r3}, {%f156215,%f156216,%f156217,%f156218};

	// end inline asm
	// begin inline asm
	mma.sync.aligned.m16n8k8.row.col.f32.f16.f16.f32 {%f156215,%f156216,%f156217,%f156218}, {%r1,%r2}, {%r3}, {%f156215,%f156216,%f156217,%f156218};

	// end inline asm
	// begin inline asm
	mma.sync.aligned.m16n8k8.row.col.f32.f16.f16.f32 {%f156215,%f156216,%f156217,%f156218}, {%r1,%r2}, {%r3}, {%f156215,%f156216,%f156217,%f156218};

	// end inline asm
	// begin inline asm
	mma.sync.aligned.m16n8k8.row.col.f32.f16.f16.f32 {%f156215,%f156216,%f156217,%f156218}, {%r1,%r2}, {%r3}, {%f156215,%f156216,%f156217,%f156218};

	// end inline asm
	// begin inline asm
	mma.sync.aligned.m16n8k8.row.col.f32.f16.f16.f32 {%f156215,%f156216,%f156217,%f156218}, {%r1,%r2}, {%r3}, {%f156215,%f156216,%f156217,%f156218};

	// end inline asm
	// begin inline asm
	mma.sync.aligned.m16n8k8.row.col.f32.f16.f16.f32 {%f156215,%f156216,%f156217,%f156218}, {%r1,%r2}, {%r3}, {%f156215,%f156216,%f156217,%f156218};

	// end inline asm
	// begin inline asm
	mma.sync.aligned.m16n8k8.row.col.f32.f16.f16.f32 {%f156215,%f156216,%f156217,%f156218}, {%r1,%r2}, {%r3}, {%f156215,%f156216,%f156217,%f156218};

	// end inline asm
	// begin inline asm
	mma.sync.aligned.m16n8k8.row.col.f32.f16.f16.f32 {%f156215,%f156216,%f156217,%f156218}, {%r1,%r2}, {%r3}, {%f156215,%f156216,%f156217,%f156218};

	// end inline asm
	// begin inline asm
	mma.sync.aligned.m16n8k8.row.col.f32.f16.f16.f32 {%f156215,%f156216,%f156217,%f156218}, {%r1,%r2}, {%r3}, {%f156215,%f156216,%f156217,%f156218};

	// end inline asm
	// begin inline asm
	mma.sync.aligned.m16n8k8.row.col.f32.f16.f16.f32 {%f156215,%f156216,%f156217,%f156218}, {%r1,%r2}, {%r3}, {%f156215,%f156216,%f156217,%f156218};

	// end inline asm
	// begin inline asm
	mma.sync.aligned.m16n8k8.row.col.f32.f16.f16.f32 {%f156215,%f156216,%f156217,%f156218}, {%r1,%r2}, {%r3}, {%f156215,%f156216,%f156217,%f156218};

	// end inline asm
	// begin inline asm
	mma.sync.aligned.m16n8k8.row.col.f32.f16.f16.f32 {%f156215,%f156216,%f156217,%f156218}, {%r1,%r2}, {%r3}, {%f156215,%f156216,%f156217,%f156218};

	// end inline asm
	// begin inline asm
	mma.sync.aligned.m16n8k8.row.col.f32.f16.f16.f32 {%f156215,%f156216,%f156217,%f156218}, {%r1,%r2}, {%r3}, {%f156215,%f156216,%f156217,%f156218};

	// end inline asm
	// begin inline asm
	mma.sync.aligned.m16n8k8.row.col.f32.f16.f16.f32 {%f156215,%f156216,%f156217,%f156218}, {%r1,%r2}, {%r3}, {%f156215,%f156216,%f156217,%f156218};

	// end inline asm
	// begin inline asm
	mma.sync.aligned.m16n8k8.row.col.f32.f16.f16.f32 {%f156215,%f156216,%f156217,%f156218}, {%r1,%r2}, {%r3}, {%f156215,%f156216,%f156217,%f156218};

	// end inline asm
	// begin inline asm
	mma.sync.aligned.m16n8k8.row.col.f32.f16.f16.f32 {%f156215,%f156216,%f156217,%f156218}, {%r1,%r2}, {%r3}, {%f156215,%f156216,%f156217,%f156218};

	// end inline asm
	// begin inline asm
	mma.sync.aligned.m16n8k8.row.col.f32.f16.f16.f32 {%f156215,%f156216,%f156217,%f156218}, {%r1,%r2}, {%r3}, {%f156215,%f156216,%f156217,%f156218};

	// end inline asm
	// begin inline asm
	mma.sync.aligned.m16n8k8.row.col.f32.f16.f16.f32 {%f156215,%f156216,%f156217,%f156218}, {%r1,%r2}, {%r3}, {%f156215,%f156216,%f156217,%f156218};

	// end inline asm
	// begin inline asm
	mma.sync.aligned.m16n8k8.row.col.f32.f16.f16.f32 {%f156215,%f156216,%f156217,%f156218}, {%r1,%r2}, {%r3}, {%f156215,%f156216,%f156217,%f156218};

	// end inline asm
	// begin inline asm
	mma.sync.aligned.m16n8k8.row.col.f32.f16.f16.f32 {%f156215,%f156216,%f156217,%f156218}, {%r1,%r2}, {%r3}, {%f156215,%f156216,%f156217,%f156218};

	// end inline asm
	// begin inline asm
	mma.sync.aligned.m16n8k8.row.col.f32.f16.f16.f32 {%f156215,%f156216,%f156217,%f156218}, {%r1,%r2}, {%r3}, {%f156215,%f156216,%f156217,%f156218};

	// end inline asm
	// begin inline asm
	mma.sync.aligned.m16n8k8.row.col.f32.f16.f16.f32 {%f156215,%f156216,%f156217,%f156218}, {%r1,%r2}, {%r3}, {%f156215,%f156216,%f156217,%f156218};

	// end inline asm
	// begin inline asm
	mma.sync.aligned.m16n8k8.row.col.f32.f16.f16.f32 {%f156215,%f156216,%f156217,%f156218}, {%r1,%r2}, {%r3}, {%f156215,%f156216,%f156217,%f156218};

	// end inline asm
	// begin inline asm
	mma.sync.aligned.m16n8k8.row.col.f32.f16.f16.f32 {%f156215,%f156216,%f156217,%f156218}, {%r1,%r2}, {%r3}, {%f156215,%f156216,%f156217,%f156218};

	// end inline asm
	// begin inline asm
	mma.sync.aligned.m16n8k8.row.col.f32.f16.f16.f32 {%f156215,%f156216,%f156217,%f156218}, {%r1,%r2}, {%r3}, {%f156215,%f156216,%f156217,%f156218};

	// end inline asm
	// begin inline asm
	mma.sync.aligned.m16n8k8.row.col.f32.f16.f16.f32 {%f156215,%f156216,%f156217,%f156218}, {%r1,%r2}, {%r3}, {%f156215,%f156216,%f156217,%f156218};

	// end inline asm
	// begin inline asm
	mma.sync.aligned.m16n8k8.row.col.f32.f16.f16.f32 {%f156215,%f156216,%f156217,%f156218}, {%r1,%r2}, {%r3}, {%f156215,%f156216,%f156217,%f156218};

	// end inline asm
	// begin inline asm
	mma.sync.aligned.m16n8k8.row.col.f32.f16.f16.f32 {%f156215,%f156216,%f156217,%f156218}, {%r1,%r2}, {%r3}, {%f156215,%f156216,%f156217,%f156218};

	// end inline asm
	// begin inline asm
	mma.sync.aligned.m16n8k8.row.col.f32.f16.f16.f32 {%f156215,%f156216,%f156217,%f156218}, {%r1,%r2}, {%r3}, {%f156215,%f156216,%f156217,%f156218};

	// end inline asm
	// begin inline asm
	mma.sync.aligned.m16n8k8.row.col.f32.f16.f16.f32 {%f156215,%f156216,%f156217,%f156218}, {%r1,%r2}, {%r3}, {%f156215,%f156216,%f156217,%f156218};

	// end inline asm
	// begin inline asm
	mma.sync.aligned.m16n8k8.row.col.f32.f16.f16.f32 {%f156215,%f156216,%f156217,%f156218}, {%r1,%r2}, {%r3}, {%f156215,%f156216,%f156217,%f156218};

	// end inline asm
	// begin inline asm
	mma.sync.aligned.m16n8k8.row.col.f32.f16.f16.f32 {%f156215,%f156216,%f156217,%f156218}, {%r1,%r2}, {%r3}, {%f156215,%f156216,%f156217,%f156218};

	// end inline asm
	// begin inline asm
	mma.sync.aligned.m16n8k8.row.col.f32.f16.f16.f32 {%f156215,%f156216,%f156217,%f156218}, {%r1,%r2}, {%r3}, {%f156215,%f156216,%f156217,%f156218};

	// end inline asm
	// begin inline asm
	mma.sync.aligned.m16n8k8.row.col.f32.f16.f16.f32 {%f156215,%f156216,%f156217,%f156218}, {%r1,%r2}, {%r3}, {%f156215,%f156216,%f156217,%f156218};

	// end inline asm
	// begin inline asm
	mma.sync.aligned.m16n8k8.row.col.f32.f16.f16.f32 {%f156215,%f156216,%f156217,%f156218}, {%r1,%r2}, {%r3}, {%f156215,%f156216,%f156217,%f156218};

	// end inline asm
	// begin inline asm
	mma.sync.aligned.m16n8k8.row.col.f32.f16.f16.f32 {%f156215,%f156216,%f156217,%f156218}, {%r1,%r2}, {%r3}, {%f156215,%f156216,%f156217,%f156218};

	// end inline asm
	// begin inline asm
	mma.sync.aligned.m16n8k8.row.col.f32.f16.f16.f32 {%f156215,%f156216,%f156217,%f156218}, {%r1,%r2}, {%r3}, {%f156215,%f156216,%f156217,%f156218};

	// end inline asm
	// begin inline asm
	mma.sync.aligned.m16n8k8.row.col.f32.f16.f16.f32 {%f156215,%f156216,%f156217,%f156218}, {%r1,%r2}, {%r3}, {%f156215,%f156216,%f156217,%f156218};

	// end inline asm
	// begin inline asm
	mma.sync.aligned.m16n8k8.row.col.f32.f16.f16.f32 {%f156215,%f156216,%f156217,%f156218}, {%r1,%r2}, {%r3}, {%f156215,%f156216,%f156217,%f156218};

	// end inline asm
	// begin inline asm
	mma.sync.aligned.m16n8k8.row.col.f32.f16.f16.f32 {%f156215,%f156216,%f156217,%f156218}, {%r1,%r2}, {%r3}, {%f156215,%f156216,%f156217,%f156218};

	// end inline asm
	// begin inline asm
	mma.sync.aligned.m16n8k8.row.col.f32.f16.f16.f32 {%f156215,%f156216,%f156217,%f156218}, {%r1,%r2}, {%r3}, {%f156215,%f156216,%f156217,%f156218};

	// end inline asm
	// begin inline asm
	mma.sync.aligned.m16n8k8.row.col.f32.f16.f16.f32 {%f156215,%f156216,%f156217,%f156218}, {%r1,%r2}, {%r3}, {%f156215,%f156216,%f156217,%f156218};

	// end inline asm
	// begin inline asm
	mma.sync.aligned.m16n8k8.row.col.f32.f16.f16.f32 {%f156215,%f156216,%f156217,%f156218}, {%r1,%r2}, {%r3}, {%f156215,%f156216,%f156217,%f156218};

	// end inline asm
	// begin inline asm
	mma.sync.aligned.m16n8k8.row.col.f32.f16.f16.f32 {%f156215,%f156216,%f156217,%f156218}, {%r1,%r2}, {%r3}, {%f156215,%f156216,%f156217,%f156218};

	// end inline asm
	// begin inline asm
	mma.sync.aligned.m16n8k8.row.col.f32.f16.f16.f32 {%f156215,%f156216,%f156217,%f156218}, {%r1,%r2}, {%r3}, {%f156215,%f156216,%f156217,%f156218};

	// end inline asm
	// begin inline asm
	mma.sync.aligned.m16n8k8.row.col.f32.f16.f16.f32 {%f156215,%f156216,%f156217,%f156218}, {%r1,%r2}, {%r3}, {%f156215,%f156216,%f156217,%f156218};

	// end inline asm
	// begin inline asm
	mma.sync.aligned.m16n8k8.row.col.f32.f16.f16.f32 {%f156215,%f156216,%f156217,%f156218}, {%r1,%r2}, {%r3}, {%f156215,%f156216,%f156217,%f156218};

	// end inline asm
	// begin inline asm
	mma.sync.aligned.m16n8k8.row.col.f32.f16.f16.f32 {%f156215,%f156216,%f156217,%f156218}, {%r1,%r2}, {%r3}, {%f156215,%f156216,%f156217,%f156218};

	// end inline asm
	// begin inline asm
	mma.sync.aligned.m16n8k8.row.col.f32.f16.f16.f32 {%f156215,%f156216,%f156217,%f156218}, {%r1,%r2}, {%r3}, {%f156215,%f156216,%f156217,%f156218};

	// end inline asm
	// begin inline asm
	mma.sync.aligned.m16n8k8.row.col.f32.f16.f16.f32 {%f156215,%f156216,%f156217,%f156218}, {%r1,%r2}, {%r3}, {%f156215,%f156216,%f156217,%f156218};

	// end inline asm
	// begin inline asm
	mma.sync.aligned.m16n8k8.row.col.f32.f16.f16.f32 {%f156215,%f156216,%f156217,%f156218}, {%r1,%r2}, {%r3}, {%f156215,%f156216,%f156217,%f156218};

	// end inline asm
	// begin inline asm
	mma.sync.aligned.m16n8k8.row.col.f32.f16.f16.f32 {%f156215,%f156216,%f156217,%f156218}, {%r1,%r2}, {%r3}, {%f156215,%f156216,%f156217,%f156218};

	// end inline asm
	// begin inline asm
	mma.sync.aligned.m16n8k8.row.col.f32.f16.f16.f32 {%f156215,%f156216,%f156217,%f156218}, {%r1,%r2}, {%r3}, {%f156215,%f156216,%f156217,%f156218};

	// end inline asm
	// begin inline asm
	mma.sync.aligned.m16n8k8.row.col.f32.f16.f16.f32 {%f156215,%f156216,%f156217,%f156218}, {%r1,%r2}, {%r3}, {%f156215,%f156216,%f156217,%f156218};

	// end inline asm
	// begin inline asm
	mma.sync.aligned.m16n8k8.row.col.f32.f16.f16.f32 {%f156215,%f156216,%f156217,%f156218}, {%r1,%r2}, {%r3}, {%f156215,%f156216,%f156217,%f156218};

	// end inline asm
	// begin inline asm
	mma.sync.aligned.m16n8k8.row.col.f32.f16.f16.f32 {%f156215,%f156216,%f156217,%f156218}, {%r1,%r2}, {%r3}, {%f156215,%f156216,%f156217,%f156218};

	// end inline asm
	// begin inline asm
	mma.sync.aligned.m16n8k8.row.col.f32.f16.f16.f32 {%f156215,%f156216,%f156217,%f156218}, {%r1,%r2}, {%r3}, {%f156215,%f156216,%f156217,%f156218};

	// end inline asm
	// begin inline asm
	mma.sync.aligned.m16n8k8.row.col.f32.f16.f16.f32 {%f156215,%f156216,%f156217,%f156218}, {%r1,%r2}, {%r3}, {%f156215,%f156216,%f156217,%f156218};

	// end inline asm
	// begin inline asm
	mma.sync.aligned.m16n8k8.row.col.f32.f16.f16.f32 {%f156215,%f156216,%f156217,%f156218}, {%r1,%r2}, {%r3}, {%f156215,%f156216,%f156217,%f156218};

	// end inline asm
	// begin inline asm
	mma.sync.aligned.m16n8k8.row.col.f32.f16.f16.f32 {%f156215,%f156216,%f156217,%f156218}, {%r1,%r2}, {%r3}, {%f156215,%f156216,%f156217,%f156218};

	// end inline asm
	// begin inline asm
	mma.sync.aligned.m16n8k8.row.col.f32.f16.f16.f32 {%f156215,%f156216,%f156217,%f156218}, {%r1,%r2}, {%r3}, {%f156215,%f156216,%f156217,%f156218};

	// end inline asm
	// begin inline asm
	mma.sync.aligned.m16n8k8.row.col.f32.f16.f16.f32 {%f156215,%f156216,%f156217,%f156218}, {%r1,%r2}, {%r3}, {%f156215,%f156216,%f156217,%f156218};

	// end inline asm
	// begin inline asm
	mma.sync.aligned.m16n8k8.row.col.f32.f16.f16.f32 {%f156215,%f156216,%f156217,%f156218}, {%r1,%r2}, {%r3}, {%f156215,%f156216,%f156217,%f156218};

	// end inline asm
	// begin inline asm
	mma.sync.aligned.m16n8k8.row.col.f32.f16.f16.f32 {%f156215,%f156216,%f156217,%f156218}, {%r1,%r2}, {%r3}, {%f156215,%f156216,%f156217,%f156218};

	// end inline asm
	// begin inline asm
	mma.sync.aligned.m16n8k8.row.col.f32.f16.f16.f32 {%f156215,%f156216,%f156217,%f156218}, {%r1,%r2}, {%r3}, {%f156215,%f156216,%f156217,%f156218};

	// end inline asm
	// begin inline asm
	mma.sync.aligned.m16n8k8.row.col.f32.f16.f16.f32 {%f156215,%f156216,%f156217,%f156218}, {%r1,%r2}, {%r3}, {%f156215,%f156216,%f156217,%f156218};

	// end inline asm
	// begin inline asm
	mma.sync.aligned.m16n8k8.row.col.f32.f16.f16.f32 {%f156215,%f156216,%f156217,%f156218}, {%r1,%r2}, {%r3}, {%f156215,%f156216,%f156217,%f156218};

	// end inline asm
	// begin inline asm
	mma.sync.aligned.m16n8k8.row.col.f32.f16.f16.f32 {%f156215,%f156216,%f156217,%f156218}, {%r1,%r2}, {%r3}, {%f156215,%f156216,%f156217,%f156218};

	// end inline asm
	// begin inline asm
	mma.sync.aligned.m16n8k8.row.col.f32.f16.f16.f32 {%f156215,%f156216,%f156217,%f156218}, {%r1,%r2}, {%r3}, {%f156215,%f156216,%f156217,%f156218};

	// end inline asm
	// begin inline asm
	mma.sync.aligned.m16n8k8.row.col.f32.f16.f16.f32 {%f156215,%f156216,%f156217,%f156218}, {%r1,%r2}, {%r3}, {%f156215,%f156216,%f156217,%f156218};

	// end inline asm
	// begin inline asm
	mma.sync.aligned.m16n8k8.row.col.f32.f16.f16.f32 {%f156215,%f156216,%f156217,%f156218}, {%r1,%r2}, {%r3}, {%f156215,%f156216,%f156217,%f156218};

	// end inline asm
	// begin inline asm
	mma.sync.aligned.m16n8k8.row.col.f32.f16.f16.f32 {%f156215,%f156216,%f156217,%f156218}, {%r1,%r2}, {%r3}, {%f156215,%f156216,%f156217,%f156218};

	// end inline asm
	// begin inline asm
	mma.sync.aligned.m16n8k8.row.col.f32.f16.f16.f32 {%f156215,%f156216,%f156217,%f156218}, {%r1,%r2}, {%r3}, {%f156215,%f156216,%f156217,%f156218};

	// end inline asm
	// begin inline asm
	mma.sync.aligned.m16n8k8.row.col.f32.f16.f16.f32 {%f156215,%f156216,%f156217,%f156218}, {%r1,%r2}, {%r3}, {%f156215,%f156216,%f156217,%f156218};

	// end inline asm
	// begin inline asm
	mma.sync.aligned.m16n8k8.row.col.f32.f16.f16.f32 {%f156215,%f156216,%f156217,%f156218}, {%r1,%r2}, {%r3}, {%f156215,%f156216,%f156217,%f156218};

	// end inline asm
	// begin inline asm
	mma.sync.aligned.m16n8k8.row.col.f32.f16.f16.f32 {%f156215,%f156216,%f156217,%f156218}, {%r1,%r2}, {%r3}, {%f156215,%f156216,%f156217,%f156218};

	// end inline asm
	// begin inline asm
	mma.sync.aligned.m16n8k8.row.col.f32.f16.f16.f32 {%f156215,%f156216,%f156217,%f156218}, {%r1,%r2}, {%r3}, {%f156215,%f156216,%f156217,%f156218};

	// end inline asm
	// begin inline asm
	mma.sync.aligned.m16n8k8.row.col.f32.f16.f16.f32 {%f156215,%f156216,%f156217,%f156218}, {%r1,%r2}, {%r3}, {%f156215,%f156216,%f156217,%f156218};

	// end inline asm
	// begin inline asm
	mma.sync.aligned.m16n8k8.row.col.f32.f16.f16.f32 {%f156215,%f156216,%f156217,%f156218}, {%r1,%r2}, {%r3}, {%f156215,%f156216,%f156217,%f156218};

	// end inline asm
	// begin inline asm
	mma.sync.aligned.m16n8k8.row.col.f32.f16.f16.f32 {%f156215,%f156216,%f156217,%f156218}, {%r1,%r2}, {%r3}, {%f156215,%f156216,%f156217,%f156218};

	// end inline asm
	// begin inline asm
	mma.sync.aligned.m16n8k8.row.col.f32.f16.f16.f32 {%f156215,%f156216,%f156217,%f156218}, {%r1,%r2}, {%r3}, {%f156215,%f156216,%f156217,%f156218};

	// end inline asm
	// begin inline asm
	mma.sync.aligned.m16n8k8.row.col.f32.f16.f16.f32 {%f156215,%f156216,%f156217,%f156218}, {%r1,%r2}, {%r3}, {%f156215,%f156216,%f156217,%f156218};

	// end inline asm
	// begin inline asm
	mma.sync.aligned.m16n8k8.row.col.f32.f16.f16.f32 {%f156215,%f156216,%f156217,%f156218}, {%r1,%r2}, {%r3}, {%f156215,%f156216,%f156217,%f156218};

	// end inline asm
	// begin inline asm
	mma.sync.aligned.m16n8k8.row.col.f32.f16.f16.f32 {%f156215,%f156216,%f156217,%f156218}, {%r1,%r2}, {%r3}, {%f156215,%f156216,%f156217,%f156218};

	// end inline asm
	// begin inline asm
	mma.sync.aligned.m16n8k8.row.col.f32.f16.f16.f32 {%f156215,%f156216,%f156217,%f156218}, {%r1,%r2}, {%r3}, {%f156215,%f156216,%f156217,%f156218};

	// end inline asm
	// begin inline asm
	mma.sync.aligned.m16n8k8.row.col.f32.f16.f16.f32 {%f156215,%f156216,%f156217,%f156218}, {%r1,%r2}, {%r3}, {%f156215,%f156216,%f156217,%f156218};

	// end inline asm
	// begin inline asm
	mma.sync.aligned.m16n8k8.row.col.f32.f16.f16.f32 {%f156215,%f156216,%f156217,%f156218}, {%r1,%r2}, {%r3}, {%f156215,%f156216,%f156217,%f156218};

	// end inline asm
	// begin inline asm
	mma.sync.aligned.m16n8k8.row.col.f32.f16.f16.f32 {%f156215,%f156216,%f156217,%f156218}, {%r1,%r2}, {%r3}, {%f156215,%f156216,%f156217,%f156218};

	// end inline asm
	// begin inline asm
	mma.sync.aligned.m16n8k8.row.col.f32.f16.f16.f32 {%f156215,%f156216,%f156217,%f156218}, {%r1,%r2}, {%r3}, {%f156215,%f156216,%f156217,%f156218};

	// end inline asm
	// begin inline asm
	mma.sync.aligned.m16n8k8.row.col.f32.f16.f16.f32 {%f156215,%f156216,%f156217,%f156218}, {%r1,%r2}, {%r3}, {%f156215,%f156216,%f156217,%f156218};

	// end inline asm
	// begin inline asm
	mma.sync.aligned.m16n8k8.row.col.f32.f16.f16.f32 {%f156215,%f156216,%f156217,%f156218}, {%r1,%r2}, {%r3}, {%f156215,%f156216,%f156217,%f156218};

	// end inline asm
	// begin inline asm
	mma.sync.aligned.m16n8k8.row.col.f32.f16.f16.f32 {%f156215,%f156216,%f156217,%f156218}, {%r1,%r2}, {%r3}, {%f156215,%f156216,%f156217,%f156218};

	// end inline asm
	// begin inline asm
	mma.sync.aligned.m16n8k8.row.col.f32.f16.f16.f32 {%f156215,%f156216,%f156217,%f156218}, {%r1,%r2}, {%r3}, {%f156215,%f156216,%f156217,%f156218};

	// end inline asm
	// begin inline asm
	mma.sync.aligned.m16n8k8.row.col.f32.f16.f16.f32 {%f156215,%f156216,%f156217,%f156218}, {%r1,%r2}, {%r3}, {%f156215,%f156216,%f156217,%f156218};

	// end inline asm
	// begin inline asm
	mma.sync.aligned.m16n8k8.row.col.f32.f16.f16.f32 {%f156215,%f156216,%f156217,%f156218}, {%r1,%r2}, {%r3}, {%f156215,%f156216,%f156217,%f156218};

	// end inline asm
	// begin inline asm
	mma.sync.aligned.m16n8k8.row.col.f32.f16.f16.f32 {%f156215,%f156216,%f156217,%f156218}, {%r1,%r2}, {%r3}, {%f156215,%f156216,%f156217,%f156218};

	// end inline asm
	// begin inline asm
	mma.sync.aligned.m16n8k8.row.col.f32.f16.f16.f32 {%f156215,%f156216,%f156217,%f156218}, {%r1,%r2}, {%r3}, {%f156215,%f156216,%f156217,%f156218};

	// end inline asm
	// begin inline asm
	mma.sync.aligned.m16n8k8.row.col.f32.f16.f16.f32 {%f156215,%f156216,%f156217,%f156218}, {%r1,%r2}, {%r3}, {%f156215,%f156216,%f156217,%f156218};

	// end inline asm
	// begin inline asm
	mma.sync.aligned.m16n8k8.row.col.f32.f16.f16.f32 {%f156215,%f156216,%f156217,%f156218}, {%r1,%r2}, {%r3}, {%f156215,%f156216,%f156217,%f156218};

	// end inline asm
	// begin inline asm
	mma.sync.aligned.m16n8k8.row.col.f32.f16.f16.f32 {%f156215,%f156216,%f156217,%f156218}, {%r1,%r2}, {%r3}, {%f156215,%f156216,%f156217,%f156218};

	// end inline asm
	// begin inline asm
	mma.sync.aligned.m16n8k8.row.col.f32.f16.f16.f32 {%f156215,%f156216,%f156217,%f156218}, {%r1,%r2}, {%r3}, {%f156215,%f156216,%f156217,%f156218};

	// end inline asm
	// begin inline asm
	mma.sync.aligned.m16n8k8.row.col.f32.f16.f16.f32 {%f156215,%f156216,%f156217,%f156218}, {%r1,%r2}, {%r3}, {%f156215,%f156216,%f156217,%f156218};

	// end inline asm
	// begin inline asm
	mma.sync.aligned.m16n8k8.row.col.f32.f16.f16.f32 {%f156215,%f156216,%f156217,%f156218}, {%r1,%r2}, {%r3}, {%f156215,%f156216,%f156217,%f156218};

	// end inline asm
	// begin inline asm
	mma.sync.aligned.m16n8k8.row.col.f32.f16.f16.f32 {%f156215,%f156216,%f156217,%f156218}, {%r1,%r2}, {%r3}, {%f156215,%f156216,%f156217,%f156218};

	// end inline asm
	// begin inline asm
	mma.sync.aligned.m16n8k8.row.col.f32.f16.f16.f32 {%f156215,%f156216,%f156217,%f156218}, {%r1,%r2}, {%r3}, {%f156215,%f156216,%f156217,%f156218};

	// end inline asm
	// begin inline asm
	mma.sync.aligned.m16n8k8.row.col.f32.f16.f16.f32 {%f156215,%f156216,%f156217,%f156218}, {%r1,%r2}, {%r3}, {%f156215,%f156216,%f156217,%f156218};

	// end inline asm
	// begin inline asm
	mma.sync.aligned.m16n8k8.row.col.f32.f16.f16.f32 {%f156215,%f156216,%f156217,%f156218}, {%r1,%r2}, {%r3}, {%f156215,%f156216,%f156217,%f156218};

	// end inline asm
	// begin inline asm
	mma.sync.aligned.m16n8k8.row.col.f32.f16.f16.f32 {%f156215,%f156216,%f156217,%f156218}, {%r1,%r2}, {%r3}, {%f156215,%f156216,%f156217,%f156218};

	// end inline asm
	// begin inline asm
	mma.sync.aligned.m16n8k8.row.col.f32.f16.f16.f32 {%f156215,%f156216,%f156217,%f156218}, {%r1,%r2}, {%r3}, {%f156215,%f156216,%f156217,%f156218};

	// end inline asm
	// begin inline asm
	mma.sync.aligned.m16n8k8.row.col.f32.f16.f16.f32 {%f156215,%f156216,%f156217,%f156218}, {%r1,%r2}, {%r3}, {%f156215,%f156216,%f156217,%f156218};

	// end inline asm
	// begin inline asm
	mma.sync.aligned.m16n8k8.row.col.f32.f16.f16.f32 {%f156215,%f156216,%f156217,%f156218}, {%r1,%r2}, {%r3}, {%f156215,%f156216,%f156217,%f156218};

	// end inline asm
	// begin inline asm
	mma.sync.aligned.m16n8k8.row.col.f32.f16.f16.f32 {%f156215,%f156216,%f156217,%f156218}, {%r1,%r2}, {%r3}, {%f156215,%f156216,%f156217,%f156218};

	// end inline asm
	// begin inline asm
	mma.sync.aligned.m16n8k8.row.col.f32.f16.f16.f32 {%f156215,%f156216,%f156217,%f156218}, {%r1,%r2}, {%r3}, {%f156215,%f156216,%f156217,%f156218};

	// end inline asm
	// begin inline asm
	mma.sync.aligned.m16n8k8.row.col.f32.f16.f16.f32 {%f156215,%f156216,%f156217,%f156218}, {%r1,%r2}, {%r3}, {%f156215,%f156216,%f156217,%f156218};

	// end inline asm
	// begin inline asm
	mma.sync.aligned.m16n8k8.row.col.f32.f16.f16.f32 {%f156215,%f156216,%f156217,%f156218}, {%r1,%r2}, {%r3}, {%f156215,%f156216,%f156217,%f156218};

	// end inline asm
	// begin inline asm
	mma.sync.aligned.m16n8k8.row.col.f32.f16.f16.f32 {%f156215,%f156216,%f156217,%f156218}, {%r1,%r2}, {%r3}, {%f156215,%f156216,%f156217,%f156218};

	// end inline asm
	// begin inline asm
	mma.sync.aligned.m16n8k8.row.col.f32.f16.f16.f32 {%f156215,%f156216,%f156217,%f156218}, {%r1,%r2}, {%r3}, {%f156215,%f156216,%f156217,%f156218};

	// end inline asm
	// begin inline asm
	mma.sync.aligned.m16n8k8.row.col.f32.f16.f16.f32 {%f156215,%f156216,%f156217,%f156218}, {%r1,%r2}, {%r3}, {%f156215,%f156216,%f156217,%f156218};

	// end inline asm
	// begin inline asm
	mma.sync.aligned.m16n8k8.row.col.f32.f16.f16.f32 {%f156215,%f156216,%f156217,%f156218}, {%r1,%r2}, {%r3}, {%f156215,%f156216,%f156217,%f156218};

	// end inline asm
	// begin inline asm
	mma.sync.aligned.m16n8k8.row.col.f32.f16.f16.f32 {%f156215,%f156216,%f156217,%f156218}, {%r1,%r2}, {%r3}, {%f156215,%f156216,%f156217,%f156218};

	// end inline asm
	// begin inline asm
	mma.sync.aligned.m16n8k8.row.col.f32.f16.f16.f32 {%f156215,%f156216,%f156217,%f156218}, {%r1,%r2}, {%r3}, {%f156215,%f156216,%f156217,%f156218};

	// end inline asm
	// begin inline asm
	mma.sync.aligned.m16n8k8.row.col.f32.f16.f16.f32 {%f156215,%f156216,%f156217,%f156218}, {%r1,%r2}, {%r3}, {%f156215,%f156216,%f156217,%f156218};

	// end inline asm
	// begin inline asm
	mma.sync.aligned.m16n8k8.row.col.f32.f16.f16.f32 {%f156215,%f156216,%f156217,%f156218}, {%r1,%r2}, {%r3}, {%f156215,%f156216,%f156217,%f156218};

	// end inline asm
	// begin inline asm
	mma.sync.aligned.m16n8k8.row.col.f32.f16.f16.f32 {%f156215,%f156216,%f156217,%f156218}, {%r1,%r2}, {%r3}, {%f156215,%f156216,%f156217,%f156218};

	// end inline asm
	// begin inline asm
	mma.sync.aligned.m16n8k8.row.col.f32.f16.f16.f32 {%f156215,%f156216,%f156217,%f156218}, {%r1,%r2}, {%r3}, {%f156215,%f156216,%f156217,%f156218};

	// end inline asm
	// begin inline asm
	mma.sync.aligned.m16n8k8.row.col.f32.f16.f16.f32 {%f156215,%f156216,%f156217,%f156218}, {%r1,%r2}, {%r3}, {%f156215,%f156216,%f156217,%f156218};

	// end inline asm
	// begin inline asm
	mma.sync.aligned.m16n8k8.row.col.f32.f16.f16.f32 {%f156215,%f156216,%f156217,%f156218}, {%r1,%r2}, {%r3}, {%f156215,%f156216,%f156217,%f156218};

	// end inline asm
	// begin inline asm
	mma.sync.aligned.m16n8k8.row.col.f32.f16.f16.f32 {%f156215,%f156216,%f156217,%f156218}, {%r1,%r2}, {%r3}, {%f156215,%f156216,%f156217,%f156218};

	// end inline asm
	// begin inline asm
	mma.sync.aligned.m16n8k8.row.col.f32.f16.f16.f32 {%f156215,%f156216,%f156217,%f156218}, {%r1,%r2}, {%r3}, {%f156215,%f156216,%f156217,%f156218};

	// end inline asm
	// begin inline asm
	mma.sync.aligned.m16n8k8.row.col.f32.f16.f16.f32 {%f156215,%f156216,%f156217,%f156218}, {%r1,%r2}, {%r3}, {%f156215,%f156216,%f156217,%f156218};

	// end inline asm
	// begin inline asm
	mma.sync.aligned.m16n8k8.row.col.f32.f16.f16.f32 {%f156215,%f156216,%f156217,%f156218}, {%r1,%r2}, {%r3}, {%f156215,%f156216,%f156217,%f156218};

	// end inline asm
	// begin inline asm
	mma.sync.aligned.m16n8k8.row.col.f32.f16.f16.f32 {%f156215,%f156216,%f156217,%f156218}, {%r1,%r2}, {%r3}, {%f156215,%f156216,%f156217,%f156218};

	// end inline asm
	// begin inline asm
	mma.sync.aligned.m16n8k8.row.col.f32.f16.f16.f32 {%f156215,%f156216,%f156217,%f156218}, {%r1,%r2}, {%r3}, {%f156215,%f156216,%f156217,%f156218};

	// end inline asm
	// begin inline asm
	mma.sync.aligned.m16n8k8.row.col.f32.f16.f16.f32 {%f156215,%f156216,%f156217,%f156218}, {%r1,%r2}, {%r3}, {%f156215,%f156216,%f156217,%f156218};

	// end inline asm
	// begin inline asm
	mma.sync.aligned.m16n8k8.row.col.f32.f16.f16.f32 {%f156215,%f156216,%f156217,%f156218}, {%r1,%r2}, {%r3}, {%f156215,%f156216,%f156217,%f156218};

	// end inline asm
	// begin inline asm
	mma.sync.aligned.m16n8k8.row.col.f32.f16.f16.f32 {%f156215,%f156216,%f156217,%f156218}, {%r1,%r2}, {%r3}, {%f156215,%f156216,%f156217,%f156218};

	// end inline asm
	// begin inline asm
	mma.sync.aligned.m16n8k8.row.col.f32.f16.f16.f32 {%f156215,%f156216,%f156217,%f156218}, {%r1,%r2}, {%r3}, {%f156215,%f156216,%f156217,%f156218};

	// end inline asm
	// begin inline asm
	mma.sync.aligned.m16n8k8.row.col.f32.f16.f16.f32 {%f156215,%f156216,%f156217,%f156218}, {%r1,%r2}, {%r3}, {%f156215,%f156216,%f156217,%f156218};

	// end inline asm
	// begin inline asm
	mma.sync.aligned.m16n8k8.row.col.f32.f16.f16.f32 {%f156215,%f156216,%f156217,%f156218}, {%r1,%r2}, {%r3}, {%f156215,%f156216,%f156217,%f156218};

	// end inline asm
	// begin inline asm
	mma.sync.aligned.m16n8k8.row.col.f32.f16.f16.f32 {%f156215,%f156216,%f156217,%f156218}, {%r1,%r2}, {%r3}, {%f156215,%f156216,%f156217,%f156218};

	// end inline asm
	// begin inline asm
	mma.sync.aligned.m16n8k8.row.col.f32.f16.f16.f32 {%f156215,%f156216,%f156217,%f156218}, {%r1,%r2}, {%r3}, {%f156215,%f156216,%f156217,%f156218};

	// end inline asm
	// begin inline asm
	mma.sync.aligned.m16n8k8.row.col.f32.f16.f16.f32 {%f156215,%f156216,%f156217,%f156218}, {%r1,%r2}, {%r3}, {%f156215,%f156216,%f156217,%f156218};

	// end inline asm
	// begin inline asm
	mma.sync.aligned.m16n8k8.row.col.f32.f16.f16.f32 {%f156215,%f156216,%f156217,%f156218}, {%r1,%r2}, {%r3}, {%f156215,%f156216,%f156217,%f156218};

	// end inline asm
	// begin inline asm
	mma.sync.aligned.m16n8k8.row.col.f32.f16.f16.f32 {%f156215,%f156216,%f156217,%f156218}, {%r1,%r2}, {%r3}, {%f156215,%f156216,%f156217,%f156218};

	// end inline asm
	// begin inline asm
	mma.sync.aligned.m16n8k8.row.col.f32.f16.f16.f32 {%f156215,%f156216,%f156217,%f156218}, {%r1,%r2}, {%r3}, {%f156215,%f156216,%f156217,%f156218};

	// end inline asm
	// begin inline asm
	mma.sync.aligned.m16n8k8.row.col.f32.f16.f16.f32 {%f156215,%f156216,%f156217,%f156218}, {%r1,%r2}, {%r3}, {%f156215,%f156216,%f156217,%f156218};

	// end inline asm
	// begin inline asm
	mma.sync.aligned.m16n8k8.row.col.f32.f16.f16.f32 {%f156215,%f156216,%f156217,%f156218}, {%r1,%r2}, {%r3}, {%f156215,%f156216,%f156217,%f156218};

	// end inline asm
	// begin inline asm
	mma.sync.aligned.m16n8k8.row.col.f32.f16.f16.f32 {%f156215,%f156216,%f156217,%f156218}, {%r1,%r2}, {%r3}, {%f156215,%f156216,%f156217,%f156218};

	// end inline asm
	// begin inline asm
	mma.sync.aligned.m16n8k8.row.col.f32.f16.f16.f32 {%f156215,%f156216,%f156217,%f156218}, {%r1,%r2}, {%r3}, {%f156215,%f156216,%f156217,%f156218};

	// end inline asm
	// begin inline asm
	mma.sync.aligned.m16n8k8.row.col.f32.f16.f16.f32 {%f156215,%f156216,%f156217,%f156218}, {%r1,%r2}, {%r3}, {%f156215,%f156216,%f156217,%f156218};

	// end inline asm
	// begin inline asm
	mma.sync.aligned.m16n8k8.row.col.f32.f16.f16.f32 {%f156215,%f156216,%f156217,%f156218}, {%r1,%r2}, {%r3}, {%f156215,%f156216,%f156217,%f156218};

	// end inline asm
	// begin inline asm
	mma.sync.aligned.m16n8k8.row.col.f32.f16.f16.f32 {%f156215,%f156216,%f156217,%f156218}, {%r1,%r2}, {%r3}, {%f156215,%f156216,%f156217,%f156218};

	// end inline asm
	// begin inline asm
	mma.sync.aligned.m16n8k8.row.col.f32.f16.f16.f32 {%f156215,%f156216,%f156217,%f156218}, {%r1,%r2}, {%r3}, {%f156215,%f156216,%f156217,%f156218};

	// end inline asm
	// begin inline asm
	mma.sync.aligned.m16n8k8.row.col.f32.f16.f16.f32 {%f156215,%f156216,%f156217,%f156218}, {%r1,%r2}, {%r3}, {%f156215,%f156216,%f156217,%f156218};

	// end inline asm
	// begin inline asm
	mma.sync.aligned.m16n8k8.row.col.f32.f16.f16.f32 {%f156215,%f156216,%f156217,%f156218}, {%r1,%r2}, {%r3}, {%f156215,%f156216,%f156217,%f156218};

	// end inline asm
	// begin inline asm
	mma.sync.aligned.m16n8k8.row.col.f32.f16.f16.f32 {%f156215,%f156216,%f156217,%f156218}, {%r1,%r2}, {%r3}, {%f156215,%f156216,%f156217,%f156218};

	// end inline asm
	// begin inline asm
	mma.sync.aligned.m16n8k8.row.col.f32.f16.f16.f32 {%f156215,%f156216,%f156217,%f156218}, {%r1,%r2}, {%r3}, {%f156215,%f156216,%f156217,%f156218};

	// end inline asm
	// begin inline asm
	mma.sync.aligned.m16n8k8.row.col.f32.f16.f16.f32 {%f156215,%f156216,%f156217,%f156218}, {%r1,%r2}, {%r3}, {%f156215,%f156216,%f156217,%f156218};

	// end inline asm
	// begin inline asm
	mma.sync.aligned.m16n8k8.row.col.f32.f16.f16.f32 {%f156215,%f156216,%f156217,%f156218}, {%r1,%r2}, {%r3}, {%f156215,%f156216,%f156217,%f156218};

	// end inline asm
	// begin inline asm
	mma.sync.aligned.m16n8k8.row.col.f32.f16.f16.f32 {%f156215,%f156216,%f156217,%f156218}, {%r1,%r2}, {%r3}, {%f156215,%f156216,%f156217,%f156218};

	// end inline asm
	// begin inline asm
	mma.sync.aligned.m16n8k8.row.col.f32.f16.f16.f32 {%f156215,%f156216,%f156217,%f156218}, {%r1,%r2}, {%r3}, {%f156215,%f156216,%f156217,%f156218};

	// end inline asm
	// begin inline asm
	mma.sync.aligned.m16n8k8.row.col.f32.f16.f16.f32 {%f156215,%f156216,%f156217,%f156218}, {%r1,%r2}, {%r3}, {%f156215,%f156216,%f156217,%f156218};

	// end inline asm
	// begin inline asm
	mma.sync.aligned.m16n8k8.row.col.f32.f16.f16.f32 {%f156215,%f156216,%f156217,%f156218}, {%r1,%r2}, {%r3}, {%f156215,%f156216,%f156217,%f156218};

	// end inline asm
	// begin inline asm
	mma.sync.aligned.m16n8k8.row.col.f32.f16.f16.f32 {%f156215,%f156216,%f156217,%f156218}, {%r1,%r2}, {%r3}, {%f156215,%f156216,%f156217,%f156218};

	// end inline asm
	// begin inline asm
	mma.sync.aligned.m16n8k8.row.col.f32.f16.f16.f32 {%f156215,%f156216,%f156217,%f156218}, {%r1,%r2}, {%r3}, {%f156215,%f156216,%f156217,%f156218};

	// end inline asm
	// begin inline asm
	mma.sync.aligned.m16n8k8.row.col.f32.f16.f16.f32 {%f156215,%f156216,%f156217,%f156218}, {%r1,%r2}, {%r3}, {%f156215,%f156216,%f156217,%f156218};

	// end inline asm
	// begin inline asm
	mma.sync.aligned.m16n8k8.row.col.f32.f16.f16.f32 {%f156215,%f156216,%f156217,%f156218}, {%r1,%r2}, {%r3}, {%f156215,%f156216,%f156217,%f156218};

	// end inline asm
	// begin inline asm
	mma.sync.aligned.m16n8k8.row.col.f32.f16.f16.f32 {%f156215,%f156216,%f156217,%f156218}, {%r1,%r2}, {%r3}, {%f156215,%f156216,%f156217,%f156218};

	// end inline asm
	// begin inline asm
	mma.sync.aligned.m16n8k8.row.col.f32.f16.f16.f32 {%f156215,%f156216,%f156217,%f156218}, {%r1,%r2}, {%r3}, {%f156215,%f156216,%f156217,%f156218};

	// end inline asm
	// begin inline asm
	mma.sync.aligned.m16n8k8.row.col.f32.f16.f16.f32 {%f156215,%f156216,%f156217,%f156218}, {%r1,%r2}, {%r3}, {%f156215,%f156216,%f156217,%f156218};

	// end inline asm
	// begin inline asm
	mma.sync.aligned.m16n8k8.row.col.f32.f16.f16.f32 {%f156215,%f156216,%f156217,%f156218}, {%r1,%r2}, {%r3}, {%f156215,%f156216,%f156217,%f156218};

	// end inline asm
	// begin inline asm
	mma.sync.aligned.m16n8k8.row.col.f32.f16.f16.f32 {%f156215,%f156216,%f156217,%f156218}, {%r1,%r2}, {%r3}, {%f156215,%f156216,%f156217,%f156218};

	// end inline asm
	// begin inline asm
	mma.sync.aligned.m16n8k8.row.col.f32.f16.f16.f32 {%f156215,%f156216,%f156217,%f156218}, {%r1,%r2}, {%r3}, {%f156215,%f156216,%f156217,%f156218};

	// end inline asm
	// begin inline asm
	mma.sync.aligned.m16n8k8.row.col.f32.f16.f16.f32 {%f156215,%f156216,%f156217,%f156218}, {%r1,%r2}, {%r3}, {%f156215,%f156216,%f156217,%f156218};

	// end inline asm
	// begin inline asm
	mma.sync.aligned.m16n8k8.row.col.f32.f16.f16.f32 {%f156215,%f156216,%f156217,%f156218}, {%r1,%r2}, {%r3}, {%f156215,%f156216,%f156217,%f156218};

	// end inline asm
	// begin inline asm
	mma.sync.aligned.m16n8k8.row.col.f32.f16.f16.f32 {%f156215,%f156216,%f156217,%f156218}, {%r1,%r2}, {%r3}, {%f156215,%f156216,%f156217,%f156218};

	// end inline asm
	// begin inline asm
	mma.sync.aligned.m16n8k8.row.col.f32.f16.f16.f32 {%f156215,%f156216,%f156217,%f156218}, {%r1,%r2}, {%r3}, {%f156215,%f156216,%f156217,%f156218};

	// end inline asm
	// begin inline asm
	mma.sync.aligned.m16n8k8.row.col.f32.f16.f16.f32 {%f156215,%f156216,%f156217,%f156218}, {%r1,%r2}, {%r3}, {%f156215,%f156216,%f156217,%f156218};

	// end inline asm
	// begin inline asm
	mma.sync.aligned.m16n8k8.row.col.f32.f16.f16.f32 {%f156215,%f156216,%f156217,%f156218}, {%r1,%r2}, {%r3}, {%f156215,%f156216,%f156217,%f156218};

	// end inline asm
	// begin inline asm
	mma.sync.aligned.m16n8k8.row.col.f32.f16.f16.f32 {%f156215,%f156216,%f156217,%f156218}, {%r1,%r2}, {%r3}, {%f156215,%f156216,%f156217,%f156218};

	// end inline asm
	// begin inline asm
	mma.sync.aligned.m16n8k8.row.col.f32.f16.f16.f32 {%f156215,%f156216,%f156217,%f156218}, {%r1,%r2}, {%r3}, {%f156215,%f156216,%f156217,%f156218};

	// end inline asm
	// begin inline asm
	mma.sync.aligned.m16n8k8.row.col.f32.f16.f16.f32 {%f156215,%f156216,%f156217,%f156218}, {%r1,%r2}, {%r3}, {%f156215,%f156216,%f156217,%f156218};

	// end inline asm
	// begin inline asm
	mma.sync.aligned.m16n8k8.row.col.f32.f16.f16.f32 {%f156215,%f156216,%f156217,%f156218}, {%r1,%r2}, {%r3}, {%f156215,%f156216,%f156217,%f156218};

	// end inline asm
	// begin inline asm
	mma.sync.aligned.m16n8k8.row.col.f32.f16.f16.f32 {%f156215,%f156216,%f156217,%f156218}, {%r1,%r2}, {%r3}, {%f156215,%f156216,%f156217,%f156218};

	// end inline asm
	// begin inline asm
	mma.sync.aligned.m16n8k8.row.col.f32.f16.f16.f32 {%f156215,%f156216,%f156217,%f156218}, {%r1,%r2}, {%r3}, {%f156215,%f156216,%f156217,%f156218};

	// end inline asm
	// begin inline asm
	mma.sync.aligned.m16n8k8.row.col.f32.f16.f16.f32 {%f156215,%f156216,%f156217,%f156218}, {%r1,%r2}, {%r3}, {%f156215,%f156216,%f156217,%f156218};

	// end inline asm
	// begin inline asm
	mma.sync.aligned.m16n8k8.row.col.f32.f16.f16.f32 {%f156215,%f156216,%f156217,%f156218}, {%r1,%r2}, {%r3}, {%f156215,%f156216,%f156217,%f156218};

	// end inline asm
	// begin inline asm
	mma.sync.aligned.m16n8k8.row.col.f32.f16.f16.f32 {%f156215,%f156216,%f156217,%f156218}, {%r1,%r2}, {%r3}, {%f156215,%f156216,%f156217,%f156218};

	// end inline asm
	// begin inline asm
	mma.sync.aligned.m16n8k8.row.col.f32.f16.f16.f32 {%f156215,%f156216,%f156217,%f156218}, {%r1,%r2}, {%r3}, {%f156215,%f156216,%f156217,%f156218};

	// end inline asm
	// begin inline asm
	mma.sync.aligned.m16n8k8.row.col.f32.f16.f16.f32 {%f156215,%f156216,%f156217,%f156218}, {%r1,%r2}, {%r3}, {%f156215,%f156216,%f156217,%f156218};

	// end inline asm
	// begin inline asm
	mma.sync.aligned.m16n8k8.row.col.f32.f16.f16.f32 {%f156215,%f156216,%f156217,%f156218}, {%r1,%r2}, {%r3}, {%f156215,%f156216,%f156217,%f156218};

	// end inline asm
	// begin inline asm
	mma.sync.aligned.m16n8k8.row.col.f32.f16.f16.f32 {%f156215,%f156216,%f156217,%f156218}, {%r1,%r2}, {%r3}, {%f156215,%f156216,%f156217,%f156218};

	// end inline asm
	// begin inline asm
	mma.sync.aligned.m16n8k8.row.col.f32.f16.f16.f32 {%f156215,%f156216,%f156217,%f156218}, {%r1,%r2}, {%r3}, {%f156215,%f156216,%f156217,%f156218};

	// end inline asm
	// begin inline asm
	mma.sync.aligned.m16n8k8.row.col.f32.f16.f16.f32 {%f156215,%f156216,%f156217,%f156218}, {%r1,%r2}, {%r3}, {%f156215,%f156216,%f156217,%f156218};

	// end inline asm
	// begin inline asm
	mma.sync.aligned.m16n8k8.row.col.f32.f16.f16.f32 {%f156215,%f156216,%f156217,%f156218}, {%r1,%r2}, {%r3}, {%f156215,%f156216,%f156217,%f156218};

	// end inline asm
	// begin inline asm
	mma.sync.aligned.m16n8k8.row.col.f32.f16.f16.f32 {%f156215,%f156216,%f156217,%f156218}, {%r1,%r2}, {%r3}, {%f156215,%f156216,%f156217,%f156218};

	// end inline asm
	// begin inline asm
	mma.sync.aligned.m16n8k8.row.col.f32.f16.f16.f32 {%f156215,%f156216,%f156217,%f156218}, {%r1,%r2}, {%r3}, {%f156215,%f156216,%f156217,%f156218};

	// end inline asm
	// begin inline asm
	mma.sync.aligned.m16n8k8.row.col.f32.f16.f16.f32 {%f156215,%f156216,%f156217,%f156218}, {%r1,%r2}, {%r3}, {%f156215,%f156216,%f156217,%f156218};

	// end inline asm
	// begin inline asm
	mma.sync.aligned.m16n8k8.row.col.f32.f16.f16.f32 {%f156215,%f156216,%f156217,%f156218}, {%r1,%r2}, {%r3}, {%f156215,%f156216,%f156217,%f156218};

	// end inline asm
	// begin inline asm
	mma.sync.aligned.m16n8k8.row.col.f32.f16.f16.f32 {%f156215,%f156216,%f156217,%f156218}, {%r1,%r2}, {%r3}, {%f156215,%f156216,%f156217,%f156218};

	// end inline asm
	// begin inline asm
	mma.sync.aligned.m16n8k8.row.col.f32.f16.f16.f32 {%f156215,%f156216,%f156217,%f156218}, {%r1,%r2}, {%r3}, {%f156215,%f156216,%f156217,%f156218};

	// end inline asm
	// begin inline asm
	mma.sync.aligned.m16n8k8.row.col.f32.f16.f16.f32 {%f156215,%f156216,%f156217,%f156218}, {%r1,%r2}, {%r3}, {%f156215,%f156216,%f156217,%f156218};

	// end inline asm
	// begin inline asm
	mma.sync.aligned.m16n8k8.row.col.f32.f16.f16.f32 {%f156215,%f156216,%f156217,%f156218}, {%r1,%r2}, {%r3}, {%f156215,%f156216,%f156217,%f156218};

	// end inline asm
	// begin inline asm
	mma.sync.aligned.m16n8k8.row.col.f32.f16.f16.f32 {%f156215,%f156216,%f156217,%f156218}, {%r1,%r2}, {%r3}, {%f156215,%f156216,%f156217,%f156218};

	// end inline asm
	// begin inline asm
	mma.sync.aligned.m16n8k8.row.col.f32.f16.f16.f32 {%f156215,%f156216,%f156217,%f156218}, {%r1,%r2}, {%r3}, {%f156215,%f156216,%f156217,%f156218};

	// end inline asm
	// begin inline asm
	mma.sync.aligned.m16n8k8.row.col.f32.f16.f16.f32 {%f156215,%f156216,%f156217,%f156218}, {%r1,%r2}, {%r3}, {%f156215,%f156216,%f156217,%f156218};

	// end inline asm
	// begin inline asm
	mma.sync.aligned.m16n8k8.row.col.f32.f16.f16.f32 {%f156215,%f156216,%f156217,%f156218}, {%r1,%r2}, {%r3}, {%f156215,%f156216,%f156217,%f156218};

	// end inline asm
	// begin inline asm
	mma.sync.aligned.m16n8k8.row.col.f32.f16.f16.f32 {%f156215,%f156216,%f156217,%f156218}, {%r1,%r2}, {%r3}, {%f156215,%f156216,%f156217,%f156218};

	// end inline asm
	// begin inline asm
	mma.sync.aligned.m16n8k8.row.col.f32.f16.f16.f32 {%f156215,%f156216,%f156217,%f156218}, {%r1,%r2}, {%r3}, {%f156215,%f156216,%f156217,%f156218};

	// end inline asm
	// begin inline asm
	mma.sync.aligned.m16n8k8.row.col.f32.f16.f16.f32 {%f156215,%f156216,%f156217,%f156218}, {%r1,%r2}, {%r3}, {%f156215,%f156216,%f156217,%f156218};

	// end inline asm
	// begin inline asm
	mma.sync.aligned.m16n8k8.row.col.f32.f16.f16.f32 {%f156215,%f156216,%f156217,%f156218}, {%r1,%r2}, {%r3}, {%f156215,%f156216,%f156217,%f156218};

	// end inline asm
	// begin inline asm
	mma.sync.aligned.m16n8k8.row.col.f32.f16.f16.f32 {%f156215,%f156216,%f156217,%f156218}, {%r1,%r2}, {%r3}, {%f156215,%f156216,%f156217,%f156218};

	// end inline asm
	// begin inline asm
	mma.sync.aligned.m16n8k8.row.col.f32.f16.f16.f32 {%f156215,%f156216,%f156217,%f156218}, {%r1,%r2}, {%r3}, {%f156215,%f156216,%f156217,%f156218};

	// end inline asm
	// begin inline asm
	mma.sync.aligned.m16n8k8.row.col.f32.f16.f16.f32 {%f156215,%f156216,%f156217,%f156218}, {%r1,%r2}, {%r3}, {%f156215,%f156216,%f156217,%f156218};

	// end inline asm
	mov.f32 	%f159056, %f156216;
	mov.f32 	%f159058, %f156218;
	mov.f32 	%f159055, %f156215;
	mov.f32 	%f159057, %f156217;
	// begin inline asm
	mma.sync.aligned.m16n8k8.row.col.f32.f16.f16.f32 {%f159055,%f159056,%f159057,%f159058}, {%r1,%r2}, {%r3}, {%f159055,%f159056,%f159057,%f159058};

	// end inline asm
	// begin inline asm
	mma.sync.aligned.m16n8k8.row.col.f32.f16.f16.f32 {%f159055,%f159056,%f159057,%f159058}, {%r1,%r2}, {%r3}, {%f159055,%f159056,%f159057,%f159058};

	// end inline asm
	// begin inline asm
	mma.sync.aligned.m16n8k8.row.col.f32.f16.f16.f32 {%f159055,%f159056,%f159057,%f159058}, {%r1,%r2}, {%r3}, {%f159055,%f159056,%f159057,%f159058};

	// end inline asm
	// begin inline asm
	mma.sync.aligned.m16n8k8.row.col.f32.f16.f16.f32 {%f159055,%f159056,%f159057,%f159058}, {%r1,%r2}, {%r3}, {%f159055,%f159056,%f159057,%f159058};

	// end inline asm
	// begin inline asm
	mma.sync.aligned.m16n8k8.row.col.f32.f16.f16.f32 {%f159055,%f159056,%f159057,%f159058}, {%r1,%r2}, {%r3}, {%f159055,%f159056,%f159057,%f159058};

	// end inline asm
	// begin inline asm
	mma.sync.aligned.m16n8k8.row.col.f32.f16.f16.f32 {%f159055,%f159056,%f159057,%f159058}, {%r1,%r2}, {%r3}, {%f159055,%f159056,%f159057,%f159058};

	// end inline asm
	// begin inline asm
	mma.sync.aligned.m16n8k8.row.col.f32.f16.f16.f32 {%f159055,%f159056,%f159057,%f159058}, {%r1,%r2}, {%r3}, {%f159055,%f159056,%f159057,%f159058};

	// end inline asm
	// begin inline asm
	mma.sync.aligned.m16n8k8.row.col.f32.f16.f16.f32 {%f159055,%f159056,%f159057,%f159058}, {%r1,%r2}, {%r3}, {%f159055,%f159056,%f159057,%f159058};

	// end inline asm
	// begin inline asm
	mma.sync.aligned.m16n8k8.row.col.f32.f16.f16.f32 {%f159055,%f159056,%f159057,%f159058}, {%r1,%r2}, {%r3}, {%f159055,%f159056,%f159057,%f159058};

	// end inline asm
	// begin inline asm
	mma.sync.aligned.m16n8k8.row.col.f32.f16.f16.f32 {%f159055,%f159056,%f159057,%f159058}, {%r1,%r2}, {%r3}, {%f159055,%f159056,%f159057,%f159058};

	// end inline asm
	// begin inline asm
	mma.sync.aligned.m16n8k8.row.col.f32.f16.f16.f32 {%f159055,%f159056,%f159057,%f159058}, {%r1,%r2}, {%r3}, {%f159055,%f159056,%f159057,%f159058};

	// end inline asm
	// begin inline asm
	mma.sync.aligned.m16n8k8.row.col.f32.f16.f16.f32 {%f159055,%f159056,%f159057,%f159058}, {%r1,%r2}, {%r3}, {%f159055,%f159056,%f159057,%f159058};

	// end inline asm
	// begin inline asm
	mma.sync.aligned.m16n8k8.row.col.f32.f16.f16.f32 {%f159055,%f159056,%f159057,%f159058}, {%r1,%r2}, {%r3}, {%f159055,%f159056,%f159057,%f159058};

	// end inline asm
	// begin inline asm
	mma.sync.aligned.m16n8k8.row.col.f32.f16.f16.f32 {%f159055,%f159056,%f159057,%f159058}, {%r1,%r2}, {%r3}, {%f159055,%f159056,%f159057,%f159058};

	// end inline asm
	// begin inline asm
	mma.sync.aligned.m16n8k8.row.col.f32.f16.f16.f32 {%f159055,%f159056,%f159057,%f159058}, {%r1,%r2}, {%r3}, {%f159055,%f159056,%f159057,%f159058};

	// end inline asm
	// begin inline asm
	mma.sync.aligned.m16n8k8.row.col.f32.f16.f16.f32 {%f159055,%f159056,%f159057,%f159058}, {%r1,%r2}, {%r3}, {%f159055,%f159056,%f159057,%f159058};

	// end inline asm
	// begin inline asm
	mma.sync.aligned.m16n8k8.row.col.f32.f16.f16.f32 {%f159055,%f159056,%f159057,%f159058}, {%r1,%r2}, {%r3}, {%f159055,%f159056,%f159057,%f159058};

	// end inline asm
	// begin inline asm
	mma.sync.aligned.m16n8k8.row.col.f32.f16.f16.f32 {%f159055,%f159056,%f159057,%f159058}, {%r1,%r2}, {%r3}, {%f159055,%f159056,%f159057,%f159058};

	// end inline asm
	// begin inline asm
	mma.sync.aligned.m16n8k8.row.col.f32.f16.f16.f32 {%f159055,%f159056,%f159057,%f159058}, {%r1,%r2}, {%r3}, {%f159055,%f159056,%f159057,%f159058};

	// end inline asm
	// begin inline asm
	mma.sync.aligned.m16n8k8.row.col.f32.f16.f16.f32 {%f159055,%f159056,%f159057,%f159058}, {%r1,%r2}, {%r3}, {%f159055,%f159056,%f159057,%f159058};

	// end inline asm
	// begin inline asm
	mma.sync.aligned.m16n8k8.row.col.f32.f16.f16.f32 {%f159055,%f159056,%f159057,%f159058}, {%r1,%r2}, {%r3}, {%f159055,%f159056,%f159057,%f159058};

	// end inline asm
	// begin inline asm
	mma.sync.aligned.m16n8k8.row.col.f32.f16.f16.f32 {%f159055,%f159056,%f159057,%f159058}, {%r1,%r2}, {%r3}, {%f159055,%f159056,%f159057,%f159058};

	// end inline asm
	// begin inline asm
	mma.sync.aligned.m16n8k8.row.col.f32.f16.f16.f32 {%f159055,%f159056,%f159057,%f159058}, {%r1,%r2}, {%r3}, {%f159055,%f159056,%f159057,%f159058};

	// end inline asm
	// begin inline asm
	mma.sync.aligned.m16n8k8.row.col.f32.f16.f16.f32 {%f159055,%f159056,%f159057,%f159058}, {%r1,%r2}, {%r3}, {%f159055,%f159056,%f159057,%f159058};

	// end inline asm
	// begin inline asm
	mma.sync.aligned.m16n8k8.row.col.f32.f16.f16.f32 {%f159055,%f159056,%f159057,%f159058}, {%r1,%r2}, {%r3}, {%f159055,%f159056,%f159057,%f159058};

	// end inline asm
	// begin inline asm
	mma.sync.aligned.m16n8k8.row.col.f32.f16.f16.f32 {%f159055,%f159056,%f159057,%f159058}, {%r1,%r2}, {%r3}, {%f159055,%f159056,%f159057,%f159058};

	// end inline asm
	// begin inline asm
	mma.sync.aligned.m16n8k8.row.col.f32.f16.f16.f32 {%f159055,%f159056,%f159057,%f159058}, {%r1,%r2}, {%r3}, {%f159055,%f159056,%f159057,%f159058};

	// end inline asm
	// begin inline asm
	mma.sync.aligned.m16n8k8.row.col.f32.f16.f16.f32 {%f159055,%f159056,%f159057,%f159058}, {%r1,%r2}, {%r3}, {%f159055,%f159056,%f159057,%f159058};

	// end inline asm
	// begin inline asm
	mma.sync.aligned.m16n8k8.row.col.f32.f16.f16.f32 {%f159055,%f159056,%f159057,%f159058}, {%r1,%r2}, {%r3}, {%f159055,%f159056,%f159057,%f159058};

	// end inline asm
	// begin inline asm
	mma.sync.aligned.m16n8k8.row.col.f32.f16.f16.f32 {%f159055,%f159056,%f159057,%f159058}, {%r1,%r2}, {%r3}, {%f159055,%f159056,%f159057,%f159058};

	// end inline asm
	// begin inline asm
	mma.sync.aligned.m16n8k8.row.col.f32.f16.f16.f32 {%f159055,%f159056,%f159057,%f159058}, {%r1,%r2}, {%r3}, {%f159055,%f159056,%f159057,%f159058};

	// end inline asm
	// begin inline asm
	mma.sync.aligned.m16n8k8.row.col.f32.f16.f16.f32 {%f159055,%f159056,%f159057,%f159058}, {%r1,%r2}, {%r3}, {%f159055,%f159056,%f159057,%f159058};

	// end inline asm
	// begin inline asm
	mma.sync.aligned.m16n8k8.row.col.f32.f16.f16.f32 {%f159055,%f159056,%f159057,%f159058}, {%r1,%r2}, {%r3}, {%f159055,%f159056,%f159057,%f159058};

	// end inline asm
	// begin inline asm
	mma.sync.aligned.m16n8k8.row.col.f32.f16.f16.f32 {%f159055,%f159056,%f159057,%f159058}, {%r1,%r2}, {%r3}, {%f159055,%f159056,%f159057,%f159058};

	// end inline asm
	// begin inline asm
	mma.sync.aligned.m16n8k8.row.col.f32.f16.f16.f32 {%f159055,%f159056,%f159057,%f159058}, {%r1,%r2}, {%r3}, {%f159055,%f159056,%f159057,%f159058};

	// end inline asm
	// begin inline asm
	mma.sync.aligned.m16n8k8.row.col.f32.f16.f16.f32 {%f159055,%f159056,%f159057,%f159058}, {%r1,%r2}, {%r3}, {%f159055,%f159056,%f159057,%f159058};

	// end inline asm
	// begin inline asm
	mma.sync.aligned.m16n8k8.row.col.f32.f16.f16.f32 {%f159055,%f159056,%f159057,%f159058}, {%r1,%r2}, {%r3}, {%f159055,%f159056,%f159057,%f159058};

	// end inline asm
	// begin inline asm
	mma.sync.aligned.m16n8k8.row.col.f32.f16.f16.f32 {%f159055,%f159056,%f159057,%f159058}, {%r1,%r2}, {%r3}, {%f159055,%f159056,%f159057,%f159058};

	// end inline asm
	// begin inline asm
	mma.sync.aligned.m16n8k8.row.col.f32.f16.f16.f32 {%f159055,%f159056,%f159057,%f159058}, {%r1,%r2}, {%r3}, {%f159055,%f159056,%f159057,%f159058};

	// end inline asm
	// begin inline asm
	mma.sync.aligned.m16n8k8.row.col.f32.f16.f16.f32 {%f159055,%f159056,%f159057,%f159058}, {%r1,%r2}, {%r3}, {%f159055,%f159056,%f159057,%f159058};

	// end inline asm
	// begin inline asm
	mma.sync.aligned.m16n8k8.row.col.f32.f16.f16.f32 {%f159055,%f159056,%f159057,%f159058}, {%r1,%r2}, {%r3}, {%f159055,%f159056,%f159057,%f159058};

	// end inline asm
	// begin inline asm
	mma.sync.aligned.m16n8k8.row.col.f32.f16.f16.f32 {%f159055,%f159056,%f159057,%f159058}, {%r1,%r2}, {%r3}, {%f159055,%f159056,%f159057,%f159058};

	// end inline asm
	// begin inline asm
	mma.sync.aligned.m16n8k8.row.col.f32.f16.f16.f32 {%f159055,%f159056,%f159057,%f159058}, {%r1,%r2}, {%r3}, {%f159055,%f159056,%f159057,%f159058};

	// end inline asm
	// begin inline asm
	mma.sync.aligned.m16n8k8.row.col.f32.f16.f16.f32 {%f159055,%f159056,%f159057,%f159058}, {%r1,%r2}, {%r3}, {%f159055,%f159056,%f159057,%f159058};

	// end inline asm
	// begin inline asm
	mma.sync.aligned.m16n8k8.row.col.f32.f16.f16.f32 {%f159055,%f159056,%f159057,%f159058}, {%r1,%r2}, {%r3}, {%f159055,%f159056,%f159057,%f159058};

	// end inline asm
	// begin inline asm
	mma.sync.aligned.m16n8k8.row.col.f32.f16.f16.f32 {%f159055,%f159056,%f159057,%f159058}, {%r1,%r2}, {%r3}, {%f159055,%f159056,%f159057,%f159058};

	// end inline asm
	// begin inline asm
	mma.sync.aligned.m16n8k8.row.col.f32.f16.f16.f32 {%f159055,%f159056,%f159057,%f159058}, {%r1,%r2}, {%r3}, {%f159055,%f159056,%f159057,%f159058};

	// end inline asm
	// begin inline asm
	mma.sync.aligned.m16n8k8.row.col.f32.f16.f16.f32 {%f159055,%f159056,%f159057,%f159058}, {%r1,%r2}, {%r3}, {%f159055,%f159056,%f159057,%f159058};

	// end inline asm
	// begin inline asm
	mma.sync.aligned.m16n8k8.row.col.f32.f16.f16.f32 {%f159055,%f159056,%f159057,%f159058}, {%r1,%r2}, {%r3}, {%f159055,%f159056,%f159057,%f159058};

	// end inline asm
	// begin inline asm
	mma.sync.aligned.m16n8k8.row.col.f32.f16.f16.f32 {%f159055,%f159056,%f159057,%f159058}, {%r1,%r2}, {%r3}, {%f159055,%f159056,%f159057,%f159058};

	// end inline asm
	// begin inline asm
	mma.sync.aligned.m16n8k8.row.col.f32.f16.f16.f32 {%f159055,%f159056,%f159057,%f159058}, {%r1,%r2}, {%r3}, {%f159055,%f159056,%f159057,%f159058};

	// end inline asm
	// begin inline asm
	mma.sync.aligned.m16n8k8.row.col.f32.f16.f16.f32 {%f159055,%f159056,%f159057,%f159058}, {%r1,%r2}, {%r3}, {%f159055,%f159056,%f159057,%f159058};

	// end inline asm
	// begin inline asm
	mma.sync.aligned.m16n8k8.row.col.f32.f16.f16.f32 {%f159055,%f159056,%f159057,%f159058}, {%r1,%r2}, {%r3}, {%f159055,%f159056,%f159057,%f159058};

	// end inline asm
	// begin inline asm
	mma.sync.aligned.m16n8k8.row.col.f32.f16.f16.f32 {%f159055,%f159056,%f159057,%f159058}, {%r1,%r2}, {%r3}, {%f159055,%f159056,%f159057,%f159058};

	// end inline asm
	// begin inline asm
	mma.sync.aligned.m16n8k8.row.col.f32.f16.f16.f32 {%f159055,%f159056,%f159057,%f159058}, {%r1,%r2}, {%r3}, {%f159055,%f159056,%f159057,%f159058};

	// end inline asm
	// begin inline asm
	mma.sync.aligned.m16n8k8.row.col.f32.f16.f16.f32 {%f159055,%f159056,%f159057,%f159058}, {%r1,%r2}, {%r3}, {%f159055,%f159056,%f159057,%f159058};

	// end inline asm
	// begin inline asm
	mma.sync.aligned.m16n8k8.row.col.f32.f16.f16.f32 {%f159055,%f159056,%f159057,%f159058}, {%r1,%r2}, {%r3}, {%f159055,%f159056,%f159057,%f159058};

	// end inline asm
	// begin inline asm
	mma.sync.aligned.m16n8k8.row.col.f32.f16.f16.f32 {%f159055,%f159056,%f159057,%f159058}, {%r1,%r2}, {%r3}, {%f159055,%f159056,%f159057,%f159058};

	// end inline asm
	// begin inline asm
	mma.sync.aligned.m16n8k8.row.col.f32.f16.f16.f32 {%f159055,%f159056,%f159057,%f159058}, {%r1,%r2}, {%r3}, {%f159055,%f159056,%f159057,%f159058};

	// end inline asm
	// begin inline asm
	mma.sync.aligned.m16n8k8.row.col.f32.f16.f16.f32 {%f159055,%f159056,%f159057,%f159058}, {%r1,%r2}, {%r3}, {%f159055,%f159056,%f159057,%f159058};

	// end inline asm
	// begin inline asm
	mma.sync.aligned.m16n8k8.row.col.f32.f16.f16.f32 {%f159055,%f159056,%f159057,%f159058}, {%r1,%r2}, {%r3}, {%f159055,%f159056,%f159057,%f159058};

	// end inline asm
	// begin inline asm
	mma.sync.aligned.m16n8k8.row.col.f32.f16.f16.f32 {%f159055,%f159056,%f159057,%f159058}, {%r1,%r2}, {%r3}, {%f159055,%f159056,%f159057,%f159058};

	// end inline asm
	// begin inline asm
	mma.sync.aligned.m16n8k8.row.col.f32.f16.f16.f32 {%f159055,%f159056,%f159057,%f159058}, {%r1,%r2}, {%r3}, {%f159055,%f159056,%f159057,%f159058};

	// end inline asm
	// begin inline asm
	mma.sync.aligned.m16n8k8.row.col.f32.f16.f16.f32 {%f159055,%f159056,%f159057,%f159058}, {%r1,%r2}, {%r3}, {%f159055,%f159056,%f159057,%f159058};

	// end inline asm
	// begin inline asm
	mma.sync.aligned.m16n8k8.row.col.f32.f16.f16.f32 {%f159055,%f159056,%f159057,%f159058}, {%r1,%r2}, {%r3}, {%f159055,%f159056,%f159057,%f159058};

	// end inline asm
	// begin inline asm
	mma.sync.aligned.m16n8k8.row.col.f32.f16.f16.f32 {%f159055,%f159056,%f159057,%f159058}, {%r1,%r2}, {%r3}, {%f159055,%f159056,%f159057,%f159058};

	// end inline asm
	// begin inline asm
	mma.sync.aligned.m16n8k8.row.col.f32.f16.f16.f32 {%f159055,%f159056,%f159057,%f159058}, {%r1,%r2}, {%r3}, {%f159055,%f159056,%f159057,%f159058};

	// end inline asm
	// begin inline asm
	mma.sync.aligned.m16n8k8.row.col.f32.f16.f16.f32 {%f159055,%f159056,%f159057,%f159058}, {%r1,%r2}, {%r3}, {%f159055,%f159056,%f159057,%f159058};

	// end inline asm
	// begin inline asm
	mma.sync.aligned.m16n8k8.row.col.f32.f16.f16.f32 {%f159055,%f159056,%f159057,%f159058}, {%r1,%r2}, {%r3}, {%f159055,%f159056,%f159057,%f159058};

	// end inline asm
	// begin inline asm
	mma.sync.aligned.m16n8k8.row.col.f32.f16.f16.f32 {%f159055,%f159056,%f159057,%f159058}, {%r1,%r2}, {%r3}, {%f159055,%f159056,%f159057,%f159058};

	// end inline asm
	// begin inline asm
	mma.sync.aligned.m16n8k8.row.col.f32.f16.f16.f32 {%f159055,%f159056,%f159057,%f159058}, {%r1,%r2}, {%r3}, {%f159055,%f159056,%f159057,%f159058};

	// end inline asm
	// begin inline asm
	mma.sync.aligned.m16n8k8.row.col.f32.f16.f16.f32 {%f159055,%f159056,%f159057,%f159058}, {%r1,%r2}, {%r3}, {%f159055,%f159056,%f159057,%f159058};

	// end inline asm
	// begin inline asm
	mma.sync.aligned.m16n8k8.row.col.f32.f16.f16.f32 {%f159055,%f159056,%f159057,%f159058}, {%r1,%r2}, {%r3}, {%f159055,%f159056,%f159057,%f159058};

	// end inline asm
	// begin inline asm
	mma.sync.aligned.m16n8k8.row.col.f32.f16.f16.f32 {%f159055,%f159056,%f159057,%f159058}, {%r1,%r2}, {%r3}, {%f159055,%f159056,%f159057,%f159058};

	// end inline asm
	// begin inline asm
	mma.sync.aligned.m16n8k8.row.col.f32.f16.f16.f32 {%f159055,%f159056,%f159057,%f159058}, {%r1,%r2}, {%r3}, {%f159055,%f159056,%f159057,%f159058};

	// end inline asm
	// begin inline asm
	mma.sync.aligned.m16n8k8.row.col.f32.f16.f16.f32 {%f159055,%f159056,%f159057,%f159058}, {%r1,%r2}, {%r3}, {%f159055,%f159056,%f159057,%f159058};

	// end inline asm
	// begin inline asm
	mma.sync.aligned.m16n8k8.row.col.f32.f16.f16.f32 {%f159055,%f159056,%f159057,%f159058}, {%r1,%r2}, {%r3}, {%f159055,%f159056,%f159057,%f159058};

	// end inline asm
	// begin inline asm
	mma.sync.aligned.m16n8k8.row.col.f32.f16.f16.f32 {%f159055,%f159056,%f159057,%f159058}, {%r1,%r2}, {%r3}, {%f159055,%f159056,%f159057,%f159058};

	// end inline asm
	// begin inline asm
	mma.sync.aligned.m16n8k8.row.col.f32.f16.f16.f32 {%f159055,%f159056,%f159057,%f159058}, {%r1,%r2}, {%r3}, {%f159055,%f159056,%f159057,%f159058};

	// end inline asm
	// begin inline asm
	mma.sync.aligned.m16n8k8.row.col.f32.f16.f16.f32 {%f159055,%f159056,%f159057,%f159058}, {%r1,%r2}, {%r3}, {%f159055,%f159056,%f159057,%f159058};

	// end inline asm
	// begin inline asm
	mma.sync.aligned.m16n8k8.row.col.f32.f16.f16.f32 {%f159055,%f159056,%f159057,%f159058}, {%r1,%r2}, {%r3}, {%f159055,%f159056,%f159057,%f159058};

	// end inline asm
	// begin inline asm
	mma.sync.aligned.m16n8k8.row.col.f32.f16.f16.f32 {%f159055,%f159056,%f159057,%f159058}, {%r1,%r2}, {%r3}, {%f159055,%f159056,%f159057,%f159058};

	// end inline asm
	// begin inline asm
	mma.sync.aligned.m16n8k8.row.col.f32.f16.f16.f32 {%f159055,%f159056,%f159057,%f159058}, {%r1,%r2}, {%r3}, {%f159055,%f159056,%f159057,%f159058};

	// end inline asm
	// begin inline asm
	mma.sync.aligned.m16n8k8.row.col.f32.f16.f16.f32 {%f159055,%f159056,%f159057,%f159058}, {%r1,%r2}, {%r3}, {%f159055,%f159056,%f159057,%f159058};

	// end inline asm
	// begin inline asm
	mma.sync.aligned.m16n8k8.row.col.f32.f16.f16.f32 {%f159055,%f159056,%f159057,%f159058}, {%r1,%r2}, {%r3}, {%f159055,%f159056,%f159057,%f159058};

	// end inline asm
	// begin inline asm
	mma.sync.aligned.m16n8k8.row.col.f32.f16.f16.f32 {%f159055,%f159056,%f159057,%f159058}, {%r1,%r2}, {%r3}, {%f159055,%f159056,%f159057,%f159058};

	// end inline asm
	// begin inline asm
	mma.sync.aligned.m16n8k8.row.col.f32.f16.f16.f32 {%f159055,%f159056,%f159057,%f159058}, {%r1,%r2}, {%r3}, {%f159055,%f159056,%f159057,%f159058};

	// end inline asm
	// begin inline asm
	mma.sync.aligned.m16n8k8.row.col.f32.f16.f16.f32 {%f159055,%f159056,%f159057,%f159058}, {%r1,%r2}, {%r3}, {%f159055,%f159056,%f159057,%f159058};

	// end inline asm
	// begin inline asm
	mma.sync.aligned.m16n8k8.row.col.f32.f16.f16.f32 {%f159055,%f159056,%f159057,%f159058}, {%r1,%r2}, {%r3}, {%f159055,%f159056,%f159057,%f159058};

	// end inline asm
	// begin inline asm
	mma.sync.aligned.m16n8k8.row.col.f32.f16.f16.f32 {%f159055,%f159056,%f159057,%f159058}, {%r1,%r2}, {%r3}, {%f159055,%f159056,%f159057,%f159058};

	// end inline asm
	// begin inline asm
	mma.sync.aligned.m16n8k8.row.col.f32.f16.f16.f32 {%f159055,%f159056,%f159057,%f159058}, {%r1,%r2}, {%r3}, {%f159055,%f159056,%f159057,%f159058};

	// end inline asm
	// begin inline asm
	mma.sync.aligned.m16n8k8.row.col.f32.f16.f16.f32 {%f159055,%f159056,%f159057,%f159058}, {%r1,%r2}, {%r3}, {%f159055,%f159056,%f159057,%f159058};

	// end inline asm
	// begin inline asm
	mma.sync.aligned.m16n8k8.row.col.f32.f16.f16.f32 {%f159055,%f159056,%f159057,%f159058}, {%r1,%r2}, {%r3}, {%f159055,%f159056,%f159057,%f159058};

	// end inline asm
	// begin inline asm
	mma.sync.aligned.m16n8k8.row.col.f32.f16.f16.f32 {%f159055,%f159056,%f159057,%f159058}, {%r1,%r2}, {%r3}, {%f159055,%f159056,%f159057,%f159058};

	// end inline asm
	// begin inline asm
	mma.sync.aligned.m16n8k8.row.col.f32.f16.f16.f32 {%f159055,%f159056,%f159057,%f159058}, {%r1,%r2}, {%r3}, {%f159055,%f159056,%f159057,%f159058};

	// end inline asm
	// begin inline asm
	mma.sync.aligned.m16n8k8.row.col.f32.f16.f16.f32 {%f159055,%f159056,%f159057,%f159058}, {%r1,%r2}, {%r3}, {%f159055,%f159056,%f159057,%f159058};

	// end inline asm
	// begin inline asm
	mma.sync.aligned.m16n8k8.row.col.f32.f16.f16.f32 {%f159055,%f159056,%f159057,%f159058}, {%r1,%r2}, {%r3}, {%f159055,%f159056,%f159057,%f159058};

	// end inline asm
	// begin inline asm
	mma.sync.aligned.m16n8k8.row.col.f32.f16.f16.f32 {%f159055,%f159056,%f159057,%f159058}, {%r1,%r2}, {%r3}, {%f159055,%f159056,%f159057,%f159058};

	// end inline asm
	// begin inline asm
	mma.sync.aligned.m16n8k8.row.col.f32.f16.f16.f32 {%f159055,%f159056,%f159057,%f159058}, {%r1,%r2}, {%r3}, {%f159055,%f159056,%f159057,%f159058};

	// end inline asm
	// begin inline asm
	mma.sync.aligned.m16n8k8.row.col.f32.f16.f16.f32 {%f159055,%f159056,%f159057,%f159058}, {%r1,%r2}, {%r3}, {%f159055,%f159056,%f159057,%f159058};

	// end inline asm
	// begin inline asm
	mma.sync.aligned.m16n8k8.row.col.f32.f16.f16.f32 {%f159055,%f159056,%f159057,%f159058}, {%r1,%r2}, {%r3}, {%f159055,%f159056,%f159057,%f159058};

	// end inline asm
	// begin inline asm
	mma.sync.aligned.m16n8k8.row.col.f32.f16.f16.f32 {%f159055,%f159056,%f159057,%f159058}, {%r1,%r2}, {%r3}, {%f159055,%f159056,%f159057,%f159058};

	// end inline asm
	// begin inline asm
	mma.sync.aligned.m16n8k8.row.col.f32.f16.f16.f32 {%f159055,%f159056,%f159057,%f159058}, {%r1,%r2}, {%r3}, {%f159055,%f159056,%f159057,%f159058};

	// end inline asm
	// begin inline asm
	mma.sync.aligned.m16n8k8.row.col.f32.f16.f16.f32 {%f159055,%f159056,%f159057,%f159058}, {%r1,%r2}, {%r3}, {%f159055,%f159056,%f159057,%f159058};

	// end inline asm
	// begin inline asm
	mma.sync.aligned.m16n8k8.row.col.f32.f16.f16.f32 {%f159055,%f159056,%f159057,%f159058}, {%r1,%r2}, {%r3}, {%f159055,%f159056,%f159057,%f159058};

	// end inline asm
	// begin inline asm
	mma.sync.aligned.m16n8k8.row.col.f32.f16.f16.f32 {%f159055,%f159056,%f159057,%f159058}, {%r1,%r2}, {%r3}, {%f159055,%f159056,%f159057,%f159058};

	// end inline asm
	// begin inline asm
	mma.sync.aligned.m16n8k8.row.col.f32.f16.f16.f32 {%f159055,%f159056,%f159057,%f159058}, {%r1,%r2}, {%r3}, {%f159055,%f159056,%f159057,%f159058};

	// end inline asm
	// begin inline asm
	mma.sync.aligned.m16n8k8.row.col.f32.f16.f16.f32 {%f159055,%f159056,%f159057,%f159058}, {%r1,%r2}, {%r3}, {%f159055,%f159056,%f159057,%f159058};

	// end inline asm
	// begin inline asm
	mma.sync.aligned.m16n8k8.row.col.f32.f16.f16.f32 {%f159055,%f159056,%f159057,%f159058}, {%r1,%r2}, {%r3}, {%f159055,%f159056,%f159057,%f159058};

	// end inline asm
	// begin inline asm
	mma.sync.aligned.m16n8k8.row.col.f32.f16.f16.f32 {%f159055,%f159056,%f159057,%f159058}, {%r1,%r2}, {%r3}, {%f159055,%f159056,%f159057,%f159058};

	// end inline asm
	// begin inline asm
	mma.sync.aligned.m16n8k8.row.col.f32.f16.f16.f32 {%f159055,%f159056,%f159057,%f159058}, {%r1,%r2}, {%r3}, {%f159055,%f159056,%f159057,%f159058};

	// end inline asm
	// begin inline asm
	mma.sync.aligned.m16n8k8.row.col.f32.f16.f16.f32 {%f159055,%f159056,%f159057,%f159058}, {%r1,%r2}, {%r3}, {%f159055,%f159056,%f159057,%f159058};

	// end inline asm
	// begin inline asm
	mma.sync.aligned.m16n8k8.row.col.f32.f16.f16.f32 {%f159055,%f159056,%f159057,%f159058}, {%r1,%r2}, {%r3}, {%f159055,%f159056,%f159057,%f159058};

	// end inline asm
	// begin inline asm
	mma.sync.aligned.m16n8k8.row.col.f32.f16.f16.f32 {%f159055,%f159056,%f159057,%f159058}, {%r1,%r2}, {%r3}, {%f159055,%f159056,%f159057,%f159058};

	// end inline asm
	// begin inline asm
	mma.sync.aligned.m16n8k8.row.col.f32.f16.f16.f32 {%f159055,%f159056,%f159057,%f159058}, {%r1,%r2}, {%r3}, {%f159055,%f159056,%f159057,%f159058};

	// end inline asm
	// begin inline asm
	mma.sync.aligned.m16n8k8.row.col.f32.f16.f16.f32 {%f159055,%f159056,%f159057,%f159058}, {%r1,%r2}, {%r3}, {%f159055,%f159056,%f159057,%f159058};

	// end inline asm
	// begin inline asm
	mma.sync.aligned.m16n8k8.row.col.f32.f16.f16.f32 {%f159055,%f159056,%f159057,%f159058}, {%r1,%r2}, {%r3}, {%f159055,%f159056,%f159057,%f159058};

	// end inline asm
	// begin inline asm
	mma.sync.aligned.m16n8k8.row.col.f32.f16.f16.f32 {%f159055,%f159056,%f159057,%f159058}, {%r1,%r2}, {%r3}, {%f159055,%f159056,%f159057,%f159058};

	// end inline asm
	// begin inline asm
	mma.sync.aligned.m16n8k8.row.col.f32.f16.f16.f32 {%f159055,%f159056,%f159057,%f159058}, {%r1,%r2}, {%r3}, {%f159055,%f159056,%f159057,%f159058};

	// end inline asm
	// begin inline asm
	mma.sync.aligned.m16n8k8.row.col.f32.f16.f16.f32 {%f159055,%f159056,%f159057,%f159058}, {%r1,%r2}, {%r3}, {%f159055,%f159056,%f159057,%f159058};

	// end inline asm
	// begin inline asm
	mma.sync.aligned.m16n8k8.row.col.f32.f16.f16.f32 {%f159055,%f159056,%f159057,%f159058}, {%r1,%r2}, {%r3}, {%f159055,%f159056,%f159057,%f159058};

	// end inline asm
	// begin inline asm
	mma.sync.aligned.m16n8k8.row.col.f32.f16.f16.f32 {%f159055,%f159056,%f159057,%f159058}, {%r1,%r2}, {%r3}, {%f159055,%f159056,%f159057,%f159058};

	// end inline asm
	// begin inline asm
	mma.sync.aligned.m16n8k8.row.col.f32.f16.f16.f32 {%f159055,%f159056,%f159057,%f159058}, {%r1,%r2}, {%r3}, {%f159055,%f159056,%f159057,%f159058};

	// end inline asm
	// begin inline asm
	mma.sync.aligned.m16n8k8.row.col.f32.f16.f16.f32 {%f159055,%f159056,%f159057,%f159058}, {%r1,%r2}, {%r3}, {%f159055,%f159056,%f159057,%f159058};

	// end inline asm
	// begin inline asm
	mma.sync.aligned.m16n8k8.row.col.f32.f16.f16.f32 {%f159055,%f159056,%f159057,%f159058}, {%r1,%r2}, {%r3}, {%f159055,%f159056,%f159057,%f159058};

	// end inline asm
	// begin inline asm
	mma.sync.aligned.m16n8k8.row.col.f32.f16.f16.f32 {%f159055,%f159056,%f159057,%f159058}, {%r1,%r2}, {%r3}, {%f159055,%f159056,%f159057,%f159058};

	// end inline asm
	// begin inline asm
	mma.sync.aligned.m16n8k8.row.col.f32.f16.f16.f32 {%f159055,%f159056,%f159057,%f159058}, {%r1,%r2}, {%r3}, {%f159055,%f159056,%f159057,%f159058};

	// end inline asm
	// begin inline asm
	mma.sync.aligned.m16n8k8.row.col.f32.f16.f16.f32 {%f159055,%f159056,%f159057,%f159058}, {%r1,%r2}, {%r3}, {%f159055,%f159056,%f159057,%f159058};

	// end inline asm
	// begin inline asm
	mma.sync.aligned.m16n8k8.row.col.f32.f16.f16.f32 {%f159055,%f159056,%f159057,%f159058}, {%r1,%r2}, {%r3}, {%f159055,%f159056,%f159057,%f159058};

	// end inline asm
	// begin inline asm
	mma.sync.aligned.m16n8k8.row.col.f32.f16.f16.f32 {%f159055,%f159056,%f159057,%f159058}, {%r1,%r2}, {%r3}, {%f159055,%f159056,%f159057,%f159058};

	// end inline asm
	// begin inline asm
	mma.sync.aligned.m16n8k8.row.col.f32.f16.f16.f32 {%f159055,%f159056,%f159057,%f159058}, {%r1,%r2}, {%r3}, {%f159055,%f159056,%f159057,%f159058};

	// end inline asm
	// begin inline asm
	mma.sync.aligned.m16n8k8.row.col.f32.f16.f16.f32 {%f159055,%f159056,%f159057,%f159058}, {%r1,%r2}, {%r3}, {%f159055,%f159056,%f159057,%f159058};

	// end inline asm
	// begin inline asm
	mma.sync.aligned.m16n8k8.row.col.f32.f16.f16.f32 {%f159055,%f159056,%f159057,%f159058}, {%r1,%r2}, {%r3}, {%f159055,%f159056,%f159057,%f159058};

	// end inline asm
	// begin inline asm
	mma.sync.aligned.m16n8k8.row.col.f32.f16.f16.f32 {%f159055,%f159056,%f159057,%f159058}, {%r1,%r2}, {%r3}, {%f159055,%f159056,%f159057,%f159058};

	// end inline asm
	// begin inline asm
	mma.sync.aligned.m16n8k8.row.col.f32.f16.f16.f32 {%f159055,%f159056,%f159057,%f159058}, {%r1,%r2}, {%r3}, {%f159055,%f159056,%f159057,%f159058};

	// end inline asm
	// begin inline asm
	mma.sync.aligned.m16n8k8.row.col.f32.f16.f16.f32 {%f159055,%f159056,%f159057,%f159058}, {%r1,%r2}, {%r3}, {%f159055,%f159056,%f159057,%f159058};

	// end inline asm
	// begin inline asm
	mma.sync.aligned.m16n8k8.row.col.f32.f16.f16.f32 {%f159055,%f159056,%f159057,%f159058}, {%r1,%r2}, {%r3}, {%f159055,%f159056,%f159057,%f159058};

	// end inline asm
	// begin inline asm
	mma.sync.aligned.m16n8k8.row.col.f32.f16.f16.f32 {%f159055,%f159056,%f159057,%f159058}, {%r1,%r2}, {%r3}, {%f159055,%f159056,%f159057,%f159058};

	// end inline asm
	// begin inline asm
	mma.sync.aligned.m16n8k8.row.col.f32.f16.f16.f32 {%f159055,%f159056,%f159057,%f159058}, {%r1,%r2}, {%r3}, {%f159055,%f159056,%f159057,%f159058};

	// end inline asm
	// begin inline asm
	mma.sync.aligned.m16n8k8.row.col.f32.f16.f16.f32 {%f159055,%f159056,%f159057,%f159058}, {%r1,%r2}, {%r3}, {%f159055,%f159056,%f159057,%f159058};

	// end inline asm
	// begin inline asm
	mma.sync.aligned.m16n8k8.row.col.f32.f16.f16.f32 {%f159055,%f159056,%f159057,%f159058}, {%r1,%r2}, {%r3}, {%f159055,%f159056,%f159057,%f159058};

	// end inline asm
	// begin inline asm
	mma.sync.aligned.m16n8k8.row.col.f32.f16.f16.f32 {%f159055,%f159056,%f159057,%f159058}, {%r1,%r2}, {%r3}, {%f159055,%f159056,%f159057,%f159058};

	// end inline asm
	// begin inline asm
	mma.sync.aligned.m16n8k8.row.col.f32.f16.f16.f32 {%f159055,%f159056,%f159057,%f159058}, {%r1,%r2}, {%r3}, {%f159055,%f159056,%f159057,%f159058};

	// end inline asm
	// begin inline asm
	mma.sync.aligned.m16n8k8.row.col.f32.f16.f16.f32 {%f159055,%f159056,%f159057,%f159058}, {%r1,%r2}, {%r3}, {%f159055,%f159056,%f159057,%f159058};

	// end inline asm
	// begin inline asm
	mma.sync.aligned.m16n8k8.row.col.f32.f16.f16.f32 {%f159055,%f159056,%f159057,%f159058}, {%r1,%r2}, {%r3}, {%f159055,%f159056,%f159057,%f159058};

	// end inline asm
	// begin inline asm
	mma.sync.aligned.m16n8k8.row.col.f32.f16.f16.f32 {%f159055,%f159056,%f159057,%f159058}, {%r1,%r2}, {%r3}, {%f159055,%f159056,%f159057,%f159058};

	// end inline asm
	// begin inline asm
	mma.sync.aligned.m16n8k8.row.col.f32.f16.f16.f32 {%f159055,%f159056,%f159057,%f159058}, {%r1,%r2}, {%r3}, {%f159055,%f159056,%f159057,%f159058};

	// end inline asm
	// begin inline asm
	mma.sync.aligned.m16n8k8.row.col.f32.f16.f16.f32 {%f159055,%f159056,%f159057,%f159058}, {%r1,%r2}, {%r3}, {%f159055,%f159056,%f159057,%f159058};

	// end inline asm
	// begin inline asm
	mma.sync.aligned.m16n8k8.row.col.f32.f16.f16.f32 {%f159055,%f159056,%f159057,%f159058}, {%r1,%r2}, {%r3}, {%f159055,%f159056,%f159057,%f159058};

	// end inline asm
	// begin inline asm
	mma.sync.aligned.m16n8k8.row.col.f32.f16.f16.f32 {%f159055,%f159056,%f159057,%f159058}, {%r1,%r2}, {%r3}, {%f159055,%f159056,%f159057,%f159058};

	// end inline asm
	// begin inline asm
	mma.sync.aligned.m16n8k8.row.col.f32.f16.f16.f32 {%f159055,%f159056,%f159057,%f159058}, {%r1,%r2}, {%r3}, {%f159055,%f159056,%f159057,%f159058};

	// end inline asm
	// begin inline asm
	mma.sync.aligned.m16n8k8.row.col.f32.f16.f16.f32 {%f159055,%f159056,%f159057,%f159058}, {%r1,%r2}, {%r3}, {%f159055,%f159056,%f159057,%f159058};

	// end inline asm
	// begin inline asm
	mma.sync.aligned.m16n8k8.row.col.f32.f16.f16.f32 {%f159055,%f159056,%f159057,%f159058}, {%r1,%r2}, {%r3}, {%f159055,%f159056,%f159057,%f159058};

	// end inline asm
	// begin inline asm
	mma.sync.aligned.m16n8k8.row.col.f32.f16.f16.f32 {%f159055,%f159056,%f159057,%f159058}, {%r1,%r2}, {%r3}, {%f159055,%f159056,%f159057,%f159058};

	// end inline asm
	// begin inline asm
	mma.sync.aligned.m16n8k8.row.col.f32.f16.f16.f32 {%f159055,%f159056,%f159057,%f159058}, {%r1,%r2}, {%r3}, {%f159055,%f159056,%f159057,%f159058};

	// end inline asm
	// begin inline asm
	mma.sync.aligned.m16n8k8.row.col.f32.f16.f16.f32 {%f159055,%f159056,%f159057,%f159058}, {%r1,%r2}, {%r3}, {%f159055,%f159056,%f159057,%f159058};

	// end inline asm
	// begin inline asm
	mma.sync.aligned.m16n8k8.row.col.f32.f16.f16.f32 {%f159055,%f159056,%f159057,%f159058}, {%r1,%r2}, {%r3}, {%f159055,%f159056,%f159057,%f159058};

	// end inline asm
	// begin inline asm
	mma.sync.aligned.m16n8k8.row.col.f32.f16.f16.f32 {%f159055,%f159056,%f159057,%f159058}, {%r1,%r2}, {%r3}, {%f159055,%f159056,%f159057,%f159058};

	// end inline asm
	// begin inline asm
	mma.sync.aligned.m16n8k8.row.col.f32.f16.f16.f32 {%f159055,%f159056,%f159057,%f159058}, {%r1,%r2}, {%r3}, {%f159055,%f159056,%f159057,%f159058};

	// end inline asm
	// begin inline asm
	mma.sync.aligned.m16n8k8.row.col.f32.f16.f16.f32 {%f159055,%f159056,%f159057,%f159058}, {%r1,%r2}, {%r3}, {%f159055,%f159056,%f159057,%f159058};

	// end inline asm
	// begin inline asm
	mma.sync.aligned.m16n8k8.row.col.f32.f16.f16.f32 {%f159055,%f159056,%f159057,%f159058}, {%r1,%r2}, {%r3}, {%f159055,%f159056,%f159057,%f159058};

	// end inline asm
	// begin inline asm
	mma.sync.aligned.m16n8k8.row.col.f32.f16.f16.f32 {%f159055,%f159056,%f159057,%f159058}, {%r1,%r2}, {%r3}, {%f159055,%f159056,%f159057,%f159058};

	// end inline asm
	// begin inline asm
	mma.sync.aligned.m16n8k8.row.col.f32.f16.f16.f32 {%f159055,%f159056,%f159057,%f159058}, {%r1,%r2}, {%r3}, {%f159055,%f159056,%f159057,%f159058};

	// end inline asm
	// begin inline asm
	mma.sync.aligned.m16n8k8.row.col.f32.f16.f16.f32 {%f159055,%f159056,%f159057,%f159058}, {%r1,%r2}, {%r3}, {%f159055,%f159056,%f159057,%f159058};

	// end inline asm
	// begin inline asm
	mma.sync.aligned.m16n8k8.row.col.f32.f16.f16.f32 {%f159055,%f159056,%f159057,%f159058}, {%r1,%r2}, {%r3}, {%f159055,%f159056,%f159057,%f159058};

	// end inline asm
	// begin inline asm
	mma.sync.aligned.m16n8k8.row.col.f32.f16.f16.f32 {%f159055,%f159056,%f159057,%f159058}, {%r1,%r2}, {%r3}, {%f159055,%f159056,%f159057,%f159058};

	// end inline asm
	// begin inline asm
	mma.sync.aligned.m16n8k8.row.col.f32.f16.f16.f32 {%f159055,%f159056,%f159057,%f159058}, {%r1,%r2}, {%r3}, {%f159055,%f159056,%f159057,%f159058};

	// end inline asm
	// begin inline asm
	mma.sync.aligned.m16n8k8.row.col.f32.f16.f16.f32 {%f159055,%f159056,%f159057,%f159058}, {%r1,%r2}, {%r3}, {%f159055,%f159056,%f159057,%f159058};

	// end inline asm
	// begin inline asm
	mma.sync.aligned.m16n8k8.row.col.f32.f16.f16.f32 {%f159055,%f159056,%f159057,%f159058}, {%r1,%r2}, {%r3}, {%f159055,%f159056,%f159057,%f159058};

	// end inline asm
	// begin inline asm
	mma.sync.aligned.m16n8k8.row.col.f32.f16.f16.f32 {%f159055,%f159056,%f159057,%f159058}, {%r1,%r2}, {%r3}, {%f159055,%f159056,%f159057,%f159058};

	// end inline asm
	// begin inline asm
	mma.sync.aligned.m16n8k8.row.col.f32.f16.f16.f32 {%f159055,%f159056,%f159057,%f159058}, {%r1,%r2}, {%r3}, {%f159055,%f159056,%f159057,%f159058};

	// end inline asm
	// begin inline asm
	mma.sync.aligned.m16n8k8.row.col.f32.f16.f16.f32 {%f159055,%f159056,%f159057,%f159058}, {%r1,%r2}, {%r3}, {%f159055,%f159056,%f159057,%f159058};

	// end inline asm
	// begin inline asm
	mma.sync.aligned.m16n8k8.row.col.f32.f16.f16.f32 {%f159055,%f159056,%f159057,%f159058}, {%r1,%r2}, {%r3}, {%f159055,%f159056,%f159057,%f159058};

	// end inline asm
	// begin inline asm
	mma.sync.aligned.m16n8k8.row.col.f32.f16.f16.f32 {%f159055,%f159056,%f159057,%f159058}, {%r1,%r2}, {%r3}, {%f159055,%f159056,%f159057,%f159058};

	// end inline asm
	// begin inline asm
	mma.sync.aligned.m16n8k8.row.col.f32.f16.f16.f32 {%f159055,%f159056,%f159057,%f159058}, {%r1,%r2}, {%r3}, {%f159055,%f159056,%f159057,%f159058};

	// end inline asm
	// begin inline asm
	mma.sync.aligned.m16n8k8.row.col.f32.f16.f16.f32 {%f159055,%f159056,%f159057,%f159058}, {%r1,%r2}, {%r3}, {%f159055,%f159056,%f159057,%f159058};

	// end inline asm
	// begin inline asm
	mma.sync.aligned.m16n8k8.row.col.f32.f16.f16.f32 {%f159055,%f159056,%f159057,%f159058}, {%r1,%r2}, {%r3}, {%f159055,%f159056,%f159057,%f159058};

	// end inline asm
	// begin inline asm
	mma.sync.aligned.m16n8k8.row.col.f32.f16.f16.f32 {%f159055,%f159056,%f159057,%f159058}, {%r1,%r2}, {%r3}, {%f159055,%f159056,%f159057,%f159058};

	// end inline asm
	// begin inline asm
	mma.sync.aligned.m16n8k8.row.col.f32.f16.f16.f32 {%f159055,%f159056,%f159057,%f159058}, {%r1,%r2}, {%r3}, {%f159055,%f159056,%f159057,%f159058};

	// end inline asm
	// begin inline asm
	mma.sync.aligned.m16n8k8.row.col.f32.f16.f16.f32 {%f159055,%f159056,%f159057,%f159058}, {%r1,%r2}, {%r3}, {%f159055,%f159056,%f159057,%f159058};

	// end inline asm
	// begin inline asm
	mma.sync.aligned.m16n8k8.row.col.f32.f16.f16.f32 {%f159055,%f159056,%f159057,%f159058}, {%r1,%r2}, {%r3}, {%f159055,%f159056,%f159057,%f159058};

	// end inline asm
	// begin inline asm
	mma.sync.aligned.m16n8k8.row.col.f32.f16.f16.f32 {%f159055,%f159056,%f159057,%f159058}, {%r1,%r2}, {%r3}, {%f159055,%f159056,%f159057,%f159058};

	// end inline asm
	// begin inline asm
	mma.sync.aligned.m16n8k8.row.col.f32.f16.f16.f32 {%f159055,%f159056,%f159057,%f159058}, {%r1,%r2}, {%r3}, {%f159055,%f159056,%f159057,%f159058};

	// end inline asm
	// begin inline asm
	mma.sync.aligned.m16n8k8.row.col.f32.f16.f16.f32 {%f159055,%f159056,%f159057,%f159058}, {%r1,%r2}, {%r3}, {%f159055,%f159056,%f159057,%f159058};

	// end inline asm
	// begin inline asm
	mma.sync.aligned.m16n8k8.row.col.f32.f16.f16.f32 {%f159055,%f159056,%f159057,%f159058}, {%r1,%r2}, {%r3}, {%f159055,%f159056,%f159057,%f159058};

	// end inline asm
	// begin inline asm
	mma.sync.aligned.m16n8k8.row.col.f32.f16.f16.f32 {%f159055,%f159056,%f159057,%f159058}, {%r1,%r2}, {%r3}, {%f159055,%f159056,%f159057,%f159058};

	// end inline asm
	// begin inline asm
	mma.sync.aligned.m16n8k8.row.col.f32.f16.f16.f32 {%f159055,%f159056,%f159057,%f159058}, {%r1,%r2}, {%r3}, {%f159055,%f159056,%f159057,%f159058};

	// end inline asm
	// begin inline asm
	mma.sync.aligned.m16n8k8.row.col.f32.f16.f16.f32 {%f159055,%f159056,%f159057,%f159058}, {%r1,%r2}, {%r3}, {%f159055,%f159056,%f159057,%f159058};

	// end inline asm
	// begin inline asm
	mma.sync.aligned.m16n8k8.row.col.f32.f16.f16.f32 {%f159055,%f159056,%f159057,%f159058}, {%r1,%r2}, {%r3}, {%f159055,%f159056,%f159057,%f159058};

	// end inline asm
	// begin inline asm
	mma.sync.aligned.m16n8k8.row.col.f32.f16.f16.f32 {%f159055,%f159056,%f159057,%f159058}, {%r1,%r2}, {%r3}, {%f159055,%f159056,%f159057,%f159058};

	// end inline asm
	// begin inline asm
	mma.sync.aligned.m16n8k8.row.col.f32.f16.f16.f32 {%f159055,%f159056,%f159057,%f159058}, {%r1,%r2}, {%r3}, {%f159055,%f159056,%f159057,%f159058};

	// end inline asm
	// begin inline asm
	mma.sync.aligned.m16n8k8.row.col.f32.f16.f16.f32 {%f159055,%f159056,%f159057,%f159058}, {%r1,%r2}, {%r3}, {%f159055,%f159056,%f159057,%f159058};

	// end inline asm
	// begin inline asm
	mma.sync.aligned.m16n8k8.row.col.f32.f16.f16.f32 {%f159055,%f159056,%f159057,%f159058}, {%r1,%r2}, {%r3}, {%f159055,%f159056,%f159057,%f159058};

	// end inline asm
	// begin inline asm
	mma.sync.aligned.m16n8k8.row.col.f32.f16.f16.f32 {%f159055,%f159056,%f159057,%f159058}, {%r1,%r2}, {%r3}, {%f159055,%f159056,%f159057,%f159058};

	// end inline asm
	// begin inline asm
	mma.sync.aligned.m16n8k8.row.col.f32.f16.f16.f32 {%f159055,%f159056,%f159057,%f159058}, {%r1,%r2}, {%r3}, {%f159055,%f159056,%f159057,%f159058};

	// end inline asm
	// begin inline asm
	mma.sync.aligned.m16n8k8.row.col.f32.f16.f16.f32 {%f159055,%f159056,%f159057,%f159058}, {%r1,%r2}, {%r3}, {%f159055,%f159056,%f159057,%f159058};

	// end inline asm
	// begin inline asm
	mma.sync.aligned.m16n8k8.row.col.f32.f16.f16.f32 {%f159055,%f159056,%f159057,%f159058}, {%r1,%r2}, {%r3}, {%f159055,%f159056,%f159057,%f159058};

	// end inline asm
	// begin inline asm
	mma.sync.aligned.m16n8k8.row.col.f32.f16.f16.f32 {%f159055,%f159056,%f159057,%f159058}, {%r1,%r2}, {%r3}, {%f159055,%f159056,%f159057,%f159058};

	// end inline asm
	// begin inline asm
	mma.sync.aligned.m16n8k8.row.col.f32.f16.f16.f32 {%f159055,%f159056,%f159057,%f159058}, {%r1,%r2}, {%r3}, {%f159055,%f159056,%f159057,%f159058};

	// end inline asm
	// begin inline asm
	mma.sync.aligned.m16n8k8.row.col.f32.f16.f16.f32 {%f159055,%f159056,%f159057,%f159058}, {%r1,%r2}, {%r3}, {%f159055,%f159056,%f159057,%f159058};

	// end inline asm
	// begin inline asm
	mma.sync.aligned.m16n8k8.row.col.f32.f16.f16.f32 {%f159055,%f159056,%f159057,%f159058}, {%r1,%r2}, {%r3}, {%f159055,%f159056,%f159057,%f159058};

	// end inline asm
	// begin inline asm
	mma.sync.aligned.m16n8k8.row.col.f32.f16.f16.f32 {%f159055,%f159056,%f159057,%f159058}, {%r1,%r2}, {%r3}, {%f159055,%f159056,%f159057,%f159058};

	// end inline asm
	// begin inline asm
	mma.sync.aligned.m16n8k8.row.col.f32.f16.f16.f32 {%f159055,%f159056,%f159057,%f159058}, {%r1,%r2}, {%r3}, {%f159055,%f159056,%f159057,%f159058};

	// end inline asm
	// begin inline asm
	mma.sync.aligned.m16n8k8.row.col.f32.f16.f16.f32 {%f159055,%f159056,%f159057,%f159058}, {%r1,%r2}, {%r3}, {%f159055,%f159056,%f159057,%f159058};

	// end inline asm
	// begin inline asm
	mma.sync.aligned.m16n8k8.row.col.f32.f16.f16.f32 {%f159055,%f159056,%f159057,%f159058}, {%r1,%r2}, {%r3}, {%f159055,%f159056,%f159057,%f159058};

	// end inline asm
	// begin inline asm
	mma.sync.aligned.m16n8k8.row.col.f32.f16.f16.f32 {%f159055,%f159056,%f159057,%f159058}, {%r1,%r2}, {%r3}, {%f159055,%f159056,%f159057,%f159058};

	// end inline asm
	// begin inline asm
	mma.sync.aligned.m16n8k8.row.col.f32.f16.f16.f32 {%f159055,%f159056,%f159057,%f159058}, {%r1,%r2}, {%r3}, {%f159055,%f159056,%f159057,%f159058};

	// end inline asm
	// begin inline asm
	mma.sync.aligned.m16n8k8.row.col.f32.f16.f16.f32 {%f159055,%f159056,%f159057,%f159058}, {%r1,%r2}, {%r3}, {%f159055,%f159056,%f159057,%f159058};

	// end inline asm
	// begin inline asm
	mma.sync.aligned.m16n8k8.row.col.f32.f16.f16.f32 {%f159055,%f159056,%f159057,%f159058}, {%r1,%r2}, {%r3}, {%f159055,%f159056,%f159057,%f159058};

	// end inline asm
	// begin inline asm
	mma.sync.aligned.m16n8k8.row.col.f32.f16.f16.f32 {%f159055,%f159056,%f159057,%f159058}, {%r1,%r2}, {%r3}, {%f159055,%f159056,%f159057,%f159058};

	// end inline asm
	// begin inline asm
	mma.sync.aligned.m16n8k8.row.col.f32.f16.f16.f32 {%f159055,%f159056,%f159057,%f159058}, {%r1,%r2}, {%r3}, {%f159055,%f159056,%f159057,%f159058};

	// end inline asm
	// begin inline asm
	mma.sync.aligned.m16n8k8.row.col.f32.f16.f16.f32 {%f159055,%f159056,%f159057,%f159058}, {%r1,%r2}, {%r3}, {%f159055,%f159056,%f159057,%f159058};

	// end inline asm
	// begin inline asm
	mma.sync.aligned.m16n8k8.row.col.f32.f16.f16.f32 {%f159055,%f159056,%f159057,%f159058}, {%r1,%r2}, {%r3}, {%f159055,%f159056,%f159057,%f159058};

	// end inline asm
	// begin inline asm
	mma.sync.aligned.m16n8k8.row.col.f32.f16.f16.f32 {%f159055,%f159056,%f159057,%f159058}, {%r1,%r2}, {%r3}, {%f159055,%f159056,%f159057,%f159058};

	// end inline asm
	// begin inline asm
	mma.sync.aligned.m16n8k8.row.col.f32.f16.f16.f32 {%f159055,%f159056,%f159057,%f159058}, {%r1,%r2}, {%r3}, {%f159055,%f159056,%f159057,%f159058};

	// end inline asm
	// begin inline asm
	mma.sync.aligned.m16n8k8.row.col.f32.f16.f16.f32 {%f159055,%f159056,%f159057,%f159058}, {%r1,%r2}, {%r3}, {%f159055,%f159056,%f159057,%f159058};

	// end inline asm
	// begin inline asm
	mma.sync.aligned.m16n8k8.row.col.f32.f16.f16.f32 {%f159055,%f159056,%f159057,%f159058}, {%r1,%r2}, {%r3}, {%f159055,%f159056,%f159057,%f159058};

	// end inline asm
	// begin inline asm
	mma.sync.aligned.m16n8k8.row.col.f32.f16.f16.f32 {%f159055,%f159056,%f159057,%f159058}, {%r1,%r2}, {%r3}, {%f159055,%f159056,%f159057,%f159058};

	// end inline asm
	// begin inline asm
	mma.sync.aligned.m16n8k8.row.col.f32.f16.f16.f32 {%f159055,%f159056,%f159057,%f159058}, {%r1,%r2}, {%r3}, {%f159055,%f159056,%f159057,%f159058};

	// end inline asm
	// begin inline asm
	mma.sync.aligned.m16n8k8.row.col.f32.f16.f16.f32 {%f159055,%f159056,%f159057,%f159058}, {%r1,%r2}, {%r3}, {%f159055,%f159056,%f159057,%f159058};

	// end inline asm
	// begin inline asm
	mma.sync.aligned.m16n8k8.row.col.f32.f16.f16.f32 {%f159055,%f159056,%f159057,%f159058}, {%r1,%r2}, {%r3}, {%f159055,%f159056,%f159057,%f159058};

	// end inline asm
	// begin inline asm
	mma.sync.aligned.m16n8k8.row.col.f32.f16.f16.f32 {%f159055,%f159056,%f159057,%f159058}, {%r1,%r2}, {%r3}, {%f159055,%f159056,%f159057,%f159058};

	// end inline asm
	// begin inline asm
	mma.sync.aligned.m16n8k8.row.col.f32.f16.f16.f32 {%f159055,%f159056,%f159057,%f159058}, {%r1,%r2}, {%r3}, {%f159055,%f159056,%f159057,%f159058};

	// end inline asm
	// begin inline asm
	mma.sync.aligned.m16n8k8.row.col.f32.f16.f16.f32 {%f159055,%f159056,%f159057,%f159058}, {%r1,%r2}, {%r3}, {%f159055,%f159056,%f159057,%f159058};

	// end inline asm
	// begin inline asm
	mma.sync.aligned.m16n8k8.row.col.f32.f16.f16.f32 {%f159055,%f159056,%f159057,%f159058}, {%r1,%r2}, {%r3}, {%f159055,%f159056,%f159057,%f159058};

	// end inline asm
	// begin inline asm
	mma.sync.aligned.m16n8k8.row.col.f32.f16.f16.f32 {%f159055,%f159056,%f159057,%f159058}, {%r1,%r2}, {%r3}, {%f159055,%f159056,%f159057,%f159058};

	// end inline asm
	// begin inline asm
	mma.sync.aligned.m16n8k8.row.col.f32.f16.f16.f32 {%f159055,%f159056,%f159057,%f159058}, {%r1,%r2}, {%r3}, {%f159055,%f159056,%f159057,%f159058};

	// end inline asm
	// begin inline asm
	mma.sync.aligned.m16n8k8.row.col.f32.f16.f16.f32 {%f159055,%f159056,%f159057,%f159058}, {%r1,%r2}, {%r3}, {%f159055,%f159056,%f159057,%f159058};

	// end inline asm
	// begin inline asm
	mma.sync.aligned.m16n8k8.row.col.f32.f16.f16.f32 {%f159055,%f159056,%f159057,%f159058}, {%r1,%r2}, {%r3}, {%f159055,%f159056,%f159057,%f159058};

	// end inline asm
	// begin inline asm
	mma.sync.aligned.m16n8k8.row.col.f32.f16.f16.f32 {%f159055,%f159056,%f159057,%f159058}, {%r1,%r2}, {%r3}, {%f159055,%f159056,%f159057,%f159058};

	// end inline asm
	// begin inline asm
	mma.sync.aligned.m16n8k8.row.col.f32.f16.f16.f32 {%f159055,%f159056,%f159057,%f159058}, {%r1,%r2}, {%r3}, {%f159055,%f159056,%f159057,%f159058};

	// end inline asm
	// begin inline asm
	mma.sync.aligned.m16n8k8.row.col.f32.f16.f16.f32 {%f159055,%f159056,%f159057,%f159058}, {%r1,%r2}, {%r3}, {%f159055,%f159056,%f159057,%f159058};

	// end inline asm
	// begin inline asm
	mma.sync.aligned.m16n8k8.row.col.f32.f16.f16.f32 {%f159055,%f159056,%f159057,%f159058}, {%r1,%r2}, {%r3}, {%f159055,%f159056,%f159057,%f159058};

	// end inline asm
	// begin inline asm
	mma.sync.aligned.m16n8k8.row.col.f32.f16.f16.f32 {%f159055,%f159056,%f159057,%f159058}, {%r1,%r2}, {%r3}, {%f159055,%f159056,%f159057,%f159058};

	// end inline asm
	// begin inline asm
	mma.sync.aligned.m16n8k8.row.col.f32.f16.f16.f32 {%f159055,%f159056,%f159057,%f159058}, {%r1,%r2}, {%r3}, {%f159055,%f159056,%f159057,%f159058};

	// end inline asm
	// begin inline asm
	mma.sync.aligned.m16n8k8.row.col.f32.f16.f16.f32 {%f159055,%f159056,%f159057,%f159058}, {%r1,%r2}, {%r3}, {%f159055,%f159056,%f159057,%f159058};

	// end inline asm
	// begin inline asm
	mma.sync.aligned.m16n8k8.row.col.f32.f16.f16.f32 {%f159055,%f159056,%f159057,%f159058}, {%r1,%r2}, {%r3}, {%f159055,%f159056,%f159057,%f159058};

	// end inline asm
	// begin inline asm
	mma.sync.aligned.m16n8k8.row.col.f32.f16.f16.f32 {%f159055,%f159056,%f159057,%f159058}, {%r1,%r2}, {%r3}, {%f159055,%f159056,%f159057,%f159058};

	// end inline asm
	// begin inline asm
	mma.sync.aligned.m16n8k8.row.col.f32.f16.f16.f32 {%f159055,%f159056,%f159057,%f159058}, {%r1,%r2}, {%r3}, {%f159055,%f159056,%f159057,%f159058};

	// end inline asm
	// begin inline asm
	mma.sync.aligned.m16n8k8.row.col.f32.f16.f16.f32 {%f159055,%f159056,%f159057,%f159058}, {%r1,%r2}, {%r3}, {%f159055,%f159056,%f159057,%f159058};

	// end inline asm
	// begin inline asm
	mma.sync.aligned.m16n8k8.row.col.f32.f16.f16.f32 {%f159055,%f159056,%f159057,%f159058}, {%r1,%r2}, {%r3}, {%f159055,%f159056,%f159057,%f159058};

	// end inline asm
	// begin inline asm
	mma.sync.aligned.m16n8k8.row.col.f32.f16.f16.f32 {%f159055,%f159056,%f159057,%f159058}, {%r1,%r2}, {%r3}, {%f159055,%f159056,%f159057,%f159058};

	// end inline asm
	// begin inline asm
	mma.sync.aligned.m16n8k8.row.col.f32.f16.f16.f32 {%f159055,%f159056,%f159057,%f159058}, {%r1,%r2}, {%r3}, {%f159055,%f159056,%f159057,%f159058};

	// end inline asm
	// begin inline asm
	mma.sync.aligned.m16n8k8.row.col.f32.f16.f16.f32 {%f159055,%f159056,%f159057,%f159058}, {%r1,%r2}, {%r3}, {%f159055,%f159056,%f159057,%f159058};

	// end inline asm
	// begin inline asm
	mma.sync.aligned.m16n8k8.row.col.f32.f16.f16.f32 {%f159055,%f159056,%f159057,%f159058}, {%r1,%r2}, {%r3}, {%f159055,%f159056,%f159057,%f159058};

	// end inline asm
	// begin inline asm
	mma.sync.aligned.m16n8k8.row.col.f32.f16.f16.f32 {%f159055,%f159056,%f159057,%f159058}, {%r1,%r2}, {%r3}, {%f159055,%f159056,%f159057,%f159058};

	// end inline asm
	// begin inline asm
	mma.sync.aligned.m16n8k8.row.col.f32.f16.f16.f32 {%f159055,%f159056,%f159057,%f159058}, {%r1,%r2}, {%r3}, {%f159055,%f159056,%f159057,%f159058};

	// end inline asm
	// begin inline asm
	mma.sync.aligned.m16n8k8.row.col.f32.f16.f16.f32 {%f159055,%f159056,%f159057,%f159058}, {%r1,%r2}, {%r3}, {%f159055,%f159056,%f159057,%f159058};

	// end inline asm
	// begin inline asm
	mma.sync.aligned.m16n8k8.row.col.f32.f16.f16.f32 {%f159055,%f159056,%f159057,%f159058}, {%r1,%r2}, {%r3}, {%f159055,%f159056,%f159057,%f159058};

	// end inline asm
	// begin inline asm
	mma.sync.aligned.m16n8k8.row.col.f32.f16.f16.f32 {%f159055,%f159056,%f159057,%f159058}, {%r1,%r2}, {%r3}, {%f159055,%f159056,%f159057,%f159058};

	// end inline asm
	// begin inline asm
	mma.sync.aligned.m16n8k8.row.col.f32.f16.f16.f32 {%f159055,%f159056,%f159057,%f159058}, {%r1,%r2}, {%r3}, {%f159055,%f159056,%f159057,%f159058};

	// end inline asm
	// begin inline asm
	mma.sync.aligned.m16n8k8.row.col.f32.f16.f16.f32 {%f159055,%f159056,%f159057,%f159058}, {%r1,%r2}, {%r3}, {%f159055,%f159056,%f159057,%f159058};

	// end inline asm
	// begin inline asm
	mma.sync.aligned.m16n8k8.row.col.f32.f16.f16.f32 {%f159055,%f159056,%f159057,%f159058}, {%r1,%r2}, {%r3}, {%f159055,%f159056,%f159057,%f159058};

	// end inline asm
	// begin inline asm
	mma.sync.aligned.m16n8k8.row.col.f32.f16.f16.f32 {%f159055,%f159056,%f159057,%f159058}, {%r1,%r2}, {%r3}, {%f159055,%f159056,%f159057,%f159058};

	// end inline asm
	// begin inline asm
	mma.sync.aligned.m16n8k8.row.col.f32.f16.f16.f32 {%f159055,%f159056,%f159057,%f159058}, {%r1,%r2}, {%r3}, {%f159055,%f159056,%f159057,%f159058};

	// end inline asm
	// begin inline asm
	mma.sync.aligned.m16n8k8.row.col.f32.f16.f16.f32 {%f159055,%f159056,%f159057,%f159058}, {%r1,%r2}, {%r3}, {%f159055,%f159056,%f159057,%f159058};

	// end inline asm
	// begin inline asm
	mma.sync.aligned.m16n8k8.row.col.f32.f16.f16.f32 {%f159055,%f159056,%f159057,%f159058}, {%r1,%r2}, {%r3}, {%f159055,%f159056,%f159057,%f159058};

	// end inline asm
	// begin inline asm
	mma.sync.aligned.m16n8k8.row.col.f32.f16.f16.f32 {%f159055,%f159056,%f159057,%f159058}, {%r1,%r2}, {%r3}, {%f159055,%f159056,%f159057,%f159058};

	// end inline asm
	// begin inline asm
	mma.sync.aligned.m16n8k8.row.col.f32.f16.f16.f32 {%f159055,%f159056,%f159057,%f159058}, {%r1,%r2}, {%r3}, {%f159055,%f159056,%f159057,%f159058};

	// end inline asm
	// begin inline asm
	mma.sync.aligned.m16n8k8.row.col.f32.f16.f16.f32 {%f159055,%f159056,%f159057,%f159058}, {%r1,%r2}, {%r3}, {%f159055,%f159056,%f159057,%f159058};

	// end inline asm
	// begin inline asm
	mma.sync.aligned.m16n8k8.row.col.f32.f16.f16.f32 {%f159055,%f159056,%f159057,%f159058}, {%r1,%r2}, {%r3}, {%f159055,%f159056,%f159057,%f159058};

	// end inline asm
	// begin inline asm
	mma.sync.aligned.m16n8k8.row.col.f32.f16.f16.f32 {%f159055,%f159056,%f159057,%f159058}, {%r1,%r2}, {%r3}, {%f159055,%f159056,%f159057,%f159058};

	// end inline asm
	// begin inline asm
	mma.sync.aligned.m16n8k8.row.col.f32.f16.f16.f32 {%f159055,%f159056,%f159057,%f159058}, {%r1,%r2}, {%r3}, {%f159055,%f159056,%f159057,%f159058};

	// end inline asm
	// begin inline asm
	mma.sync.aligned.m16n8k8.row.col.f32.f16.f16.f32 {%f159055,%f159056,%f159057,%f159058}, {%r1,%r2}, {%r3}, {%f159055,%f159056,%f159057,%f159058};

	// end inline asm
	// begin inline asm
	mma.sync.aligned.m16n8k8.row.col.f32.f16.f16.f32 {%f159055,%f159056,%f159057,%f159058}, {%r1,%r2}, {%r3}, {%f159055,%f159056,%f159057,%f159058};

	// end inline asm
	// begin inline asm
	mma.sync.aligned.m16n8k8.row.col.f32.f16.f16.f32 {%f159055,%f159056,%f159057,%f159058}, {%r1,%r2}, {%r3}, {%f159055,%f159056,%f159057,%f159058};

	// end inline asm
	// begin inline asm
	mma.sync.aligned.m16n8k8.row.col.f32.f16.f16.f32 {%f159055,%f159056,%f159057,%f159058}, {%r1,%r2}, {%r3}, {%f159055,%f159056,%f159057,%f159058};

	// end inline asm
	// begin inline asm
	mma.sync.aligned.m16n8k8.row.col.f32.f16.f16.f32 {%f159055,%f159056,%f159057,%f159058}, {%r1,%r2}, {%r3}, {%f159055,%f159056,%f159057,%f159058};

	// end inline asm
	// begin inline asm
	mma.sync.aligned.m16n8k8.row.col.f32.f16.f16.f32 {%f159055,%f159056,%f159057,%f159058}, {%r1,%r2}, {%r3}, {%f159055,%f159056,%f159057,%f159058};

	// end inline asm
	// begin inline asm
	mma.sync.aligned.m16n8k8.row.col.f32.f16.f16.f32 {%f159055,%f159056,%f159057,%f159058}, {%r1,%r2}, {%r3}, {%f159055,%f159056,%f159057,%f159058};

	// end inline asm
	// begin inline asm
	mma.sync.aligned.m16n8k8.row.col.f32.f16.f16.f32 {%f159055,%f159056,%f159057,%f159058}, {%r1,%r2}, {%r3}, {%f159055,%f159056,%f159057,%f159058};

	// end inline asm
	// begin inline asm
	mma.sync.aligned.m16n8k8.row.col.f32.f16.f16.f32 {%f159055,%f159056,%f159057,%f159058}, {%r1,%r2}, {%r3}, {%f159055,%f159056,%f159057,%f159058};

	// end inline asm
	// begin inline asm
	mma.sync.aligned.m16n8k8.row.col.f32.f16.f16.f32 {%f159055,%f159056,%f159057,%f159058}, {%r1,%r2}, {%r3}, {%f159055,%f159056,%f159057,%f159058};

	// end inline asm
	// begin inline asm
	mma.sync.aligned.m16n8k8.row.col.f32.f16.f16.f32 {%f159055,%f159056,%f159057,%f159058}, {%r1,%r2}, {%r3}, {%f159055,%f159056,%f159057,%f159058};

	// end inline asm
	// begin inline asm
	mma.sync.aligned.m16n8k8.row.col.f32.f16.f16.f32 {%f159055,%f159056,%f159057,%f159058}, {%r1,%r2}, {%r3}, {%f159055,%f159056,%f159057,%f159058};

	// end inline asm
	// begin inline asm
	mma.sync.aligned.m16n8k8.row.col.f32.f16.f16.f32 {%f159055,%f159056,%f159057,%f159058}, {%r1,%r2}, {%r3}, {%f159055,%f159056,%f159057,%f159058};

	// end inline asm
	// begin inline asm
	mma.sync.aligned.m16n8k8.row.col.f32.f16.f16.f32 {%f159055,%f159056,%f159057,%f159058}, {%r1,%r2}, {%r3}, {%f159055,%f159056,%f159057,%f159058};

	// end inline asm
	// begin inline asm
	mma.sync.aligned.m16n8k8.row.col.f32.f16.f16.f32 {%f159055,%f159056,%f159057,%f159058}, {%r1,%r2}, {%r3}, {%f159055,%f159056,%f159057,%f159058};

	// end inline asm
	// begin inline asm
	mma.sync.aligned.m16n8k8.row.col.f32.f16.f16.f32 {%f159055,%f159056,%f159057,%f159058}, {%r1,%r2}, {%r3}, {%f159055,%f159056,%f159057,%f159058};

	// end inline asm
	// begin inline asm
	mma.sync.aligned.m16n8k8.row.col.f32.f16.f16.f32 {%f159055,%f159056,%f159057,%f159058}, {%r1,%r2}, {%r3}, {%f159055,%f159056,%f159057,%f159058};

	// end inline asm
	// begin inline asm
	mma.sync.aligned.m16n8k8.row.col.f32.f16.f16.f32 {%f159055,%f159056,%f159057,%f159058}, {%r1,%r2}, {%r3}, {%f159055,%f159056,%f159057,%f159058};

	// end inline asm
	// begin inline asm
	mma.sync.aligned.m16n8k8.row.col.f32.f16.f16.f32 {%f159055,%f159056,%f159057,%f159058}, {%r1,%r2}, {%r3}, {%f159055,%f159056,%f159057,%f159058};

	// end inline asm
	// begin inline asm
	mma.sync.aligned.m16n8k8.row.col.f32.f16.f16.f32 {%f159055,%f159056,%f159057,%f159058}, {%r1,%r2}, {%r3}, {%f159055,%f159056,%f159057,%f159058};

	// end inline asm
	// begin inline asm
	mma.sync.aligned.m16n8k8.row.col.f32.f16.f16.f32 {%f159055,%f159056,%f159057,%f159058}, {%r1,%r2}, {%r3}, {%f159055,%f159056,%f159057,%f159058};

	// end inline asm
	// begin inline asm
	mma.sync.aligned.m16n8k8.row.col.f32.f16.f16.f32 {%f159055,%f159056,%f159057,%f159058}, {%r1,%r2}, {%r3}, {%f159055,%f159056,%f159057,%f159058};

	// end inline asm
	// begin inline asm
	mma.sync.aligned.m16n8k8.row.col.f32.f16.f16.f32 {%f159055,%f159056,%f159057,%f159058}, {%r1,%r2}, {%r3}, {%f159055,%f159056,%f159057,%f159058};

	// end inline asm
	// begin inline asm
	mma.sync.aligned.m16n8k8.row.col.f32.f16.f16.f32 {%f159055,%f159056,%f159057,%f159058}, {%r1,%r2}, {%r3}, {%f159055,%f159056,%f159057,%f159058};

	// end inline asm
	// begin inline asm
	mma.sync.aligned.m16n8k8.row.col.f32.f16.f16.f32 {%f159055,%f159056,%f159057,%f159058}, {%r1,%r2}, {%r3}, {%f159055,%f159056,%f159057,%f159058};

	// end inline asm
	// begin inline asm
	mma.sync.aligned.m16n8k8.row.col.f32.f16.f16.f32 {%f159055,%f159056,%f159057,%f159058}, {%r1,%r2}, {%r3}, {%f159055,%f159056,%f159057,%f159058};

	// end inline asm
	// begin inline asm
	mma.sync.aligned.m16n8k8.row.col.f32.f16.f16.f32 {%f159055,%f159056,%f159057,%f159058}, {%r1,%r2}, {%r3}, {%f159055,%f159056,%f159057,%f159058};

	// end inline asm
	// begin inline asm
	mma.sync.aligned.m16n8k8.row.col.f32.f16.f16.f32 {%f159055,%f159056,%f159057,%f159058}, {%r1,%r2}, {%r3}, {%f159055,%f159056,%f159057,%f159058};

	// end inline asm
	// begin inline asm
	mma.sync.aligned.m16n8k8.row.col.f32.f16.f16.f32 {%f159055,%f159056,%f159057,%f159058}, {%r1,%r2}, {%r3}, {%f159055,%f159056,%f159057,%f159058};

	// end inline asm
	// begin inline asm
	mma.sync.aligned.m16n8k8.row.col.f32.f16.f16.f32 {%f159055,%f159056,%f159057,%f159058}, {%r1,%r2}, {%r3}, {%f159055,%f159056,%f159057,%f159058};

	// end inline asm
	// begin inline asm
	mma.sync.aligned.m16n8k8.row.col.f32.f16.f16.f32 {%f159055,%f159056,%f159057,%f159058}, {%r1,%r2}, {%r3}, {%f159055,%f159056,%f159057,%f159058};

	// end inline asm
	// begin inline asm
	mma.sync.aligned.m16n8k8.row.col.f32.f16.f16.f32 {%f159055,%f159056,%f159057,%f159058}, {%r1,%r2}, {%r3}, {%f159055,%f159056,%f159057,%f159058};

	// end inline asm
	// begin inline asm
	mma.sync.aligned.m16n8k8.row.col.f32.f16.f16.f32 {%f159055,%f159056,%f159057,%f159058}, {%r1,%r2}, {%r3}, {%f159055,%f159056,%f159057,%f159058};

	// end inline asm
	// begin inline asm
	mma.sync.aligned.m16n8k8.row.col.f32.f16.f16.f32 {%f159055,%f159056,%f159057,%f159058}, {%r1,%r2}, {%r3}, {%f159055,%f159056,%f159057,%f159058};

	// end inline asm
	// begin inline asm
	mma.sync.aligned.m16n8k8.row.col.f32.f16.f16.f32 {%f159055,%f159056,%f159057,%f159058}, {%r1,%r2}, {%r3}, {%f159055,%f159056,%f159057,%f159058};

	// end inline asm
	// begin inline asm
	mma.sync.aligned.m16n8k8.row.col.f32.f16.f16.f32 {%f159055,%f159056,%f159057,%f159058}, {%r1,%r2}, {%r3}, {%f159055,%f159056,%f159057,%f159058};

	// end inline asm
	// begin inline asm
	mma.sync.aligned.m16n8k8.row.col.f32.f16.f16.f32 {%f159055,%f159056,%f159057,%f159058}, {%r1,%r2}, {%r3}, {%f159055,%f159056,%f159057,%f159058};

	// end inline asm
	// begin inline asm
	mma.sync.aligned.m16n8k8.row.col.f32.f16.f16.f32 {%f159055,%f159056,%f159057,%f159058}, {%r1,%r2}, {%r3}, {%f159055,%f159056,%f159057,%f159058};

	// end inline asm
	// begin inline asm
	mma.sync.aligned.m16n8k8.row.col.f32.f16.f16.f32 {%f159055,%f159056,%f159057,%f159058}, {%r1,%r2}, {%r3}, {%f159055,%f159056,%f159057,%f159058};

	// end inline asm
	// begin inline asm
	mma.sync.aligned.m16n8k8.row.col.f32.f16.f16.f32 {%f159055,%f159056,%f159057,%f159058}, {%r1,%r2}, {%r3}, {%f159055,%f159056,%f159057,%f159058};

	// end inline asm
	// begin inline asm
	mma.sync.aligned.m16n8k8.row.col.f32.f16.f16.f32 {%f159055,%f159056,%f159057,%f159058}, {%r1,%r2}, {%r3}, {%f159055,%f159056,%f159057,%f159058};

	// end inline asm
	// begin inline asm
	mma.sync.aligned.m16n8k8.row.col.f32.f16.f16.f32 {%f159055,%f159056,%f159057,%f159058}, {%r1,%r2}, {%r3}, {%f159055,%f159056,%f159057,%f159058};

	// end inline asm
	// begin inline asm
	mma.sync.aligned.m16n8k8.row.col.f32.f16.f16.f32 {%f159055,%f159056,%f159057,%f159058}, {%r1,%r2}, {%r3}, {%f159055,%f159056,%f159057,%f159058};

	// end inline asm
	// begin inline asm
	mma.sync.aligned.m16n8k8.row.col.f32.f16.f16.f32 {%f159055,%f159056,%f159057,%f159058}, {%r1,%r2}, {%r3}, {%f159055,%f159056,%f159057,%f159058};

	// end inline asm
	// begin inline asm
	mma.sync.aligned.m16n8k8.row.col.f32.f16.f16.f32 {%f159055,%f159056,%f159057,%f159058}, {%r1,%r2}, {%r3}, {%f159055,%f159056,%f159057,%f159058};

	// end inline asm
	// begin inline asm
	mma.sync.aligned.m16n8k8.row.col.f32.f16.f16.f32 {%f159055,%f159056,%f159057,%f159058}, {%r1,%r2}, {%r3}, {%f159055,%f159056,%f159057,%f159058};

	// end inline asm
	// begin inline asm
	mma.sync.aligned.m16n8k8.row.col.f32.f16.f16.f32 {%f159055,%f159056,%f159057,%f159058}, {%r1,%r2}, {%r3}, {%f159055,%f159056,%f159057,%f159058};

	// end inline asm
	// begin inline asm
	mma.sync.aligned.m16n8k8.row.col.f32.f16.f16.f32 {%f159055,%f159056,%f159057,%f159058}, {%r1,%r2}, {%r3}, {%f159055,%f159056,%f159057,%f159058};

	// end inline asm
	// begin inline asm
	mma.sync.aligned.m16n8k8.row.col.f32.f16.f16.f32 {%f159055,%f159056,%f159057,%f159058}, {%r1,%r2}, {%r3}, {%f159055,%f159056,%f159057,%f159058};

	// end inline asm
	// begin inline asm
	mma.sync.aligned.m16n8k8.row.col.f32.f16.f16.f32 {%f159055,%f159056,%f159057,%f159058}, {%r1,%r2}, {%r3}, {%f159055,%f159056,%f159057,%f159058};

	// end inline asm
	// begin inline asm
	mma.sync.aligned.m16n8k8.row.col.f32.f16.f16.f32 {%f159055,%f159056,%f159057,%f159058}, {%r1,%r2}, {%r3}, {%f159055,%f159056,%f159057,%f159058};

	// end inline asm
	// begin inline asm
	mma.sync.aligned.m16n8k8.row.col.f32.f16.f16.f32 {%f159055,%f159056,%f159057,%f159058}, {%r1,%r2}, {%r3}, {%f159055,%f159056,%f159057,%f159058};

	// end inline asm
	// begin inline asm
	mma.sync.aligned.m16n8k8.row.col.f32.f16.f16.f32 {%f159055,%f159056,%f159057,%f159058}, {%r1,%r2}, {%r3}, {%f159055,%f159056,%f159057,%f159058};

	// end inline asm
	// begin inline asm
	mma.sync.aligned.m16n8k8.row.col.f32.f16.f16.f32 {%f159055,%f159056,%f159057,%f159058}, {%r1,%r2}, {%r3}, {%f159055,%f159056,%f159057,%f159058};

	// end inline asm
	// begin inline asm
	mma.sync.aligned.m16n8k8.row.col.f32.f16.f16.f32 {%f159055,%f159056,%f159057,%f159058}, {%r1,%r2}, {%r3}, {%f159055,%f159056,%f159057,%f159058};

	// end inline asm
	// begin inline asm
	mma.sync.aligned.m16n8k8.row.col.f32.f16.f16.f32 {%f159055,%f159056,%f159057,%f159058}, {%r1,%r2}, {%r3}, {%f159055,%f159056,%f159057,%f159058};

	// end inline asm
	// begin inline asm
	mma.sync.aligned.m16n8k8.row.col.f32.f16.f16.f32 {%f159055,%f159056,%f159057,%f159058}, {%r1,%r2}, {%r3}, {%f159055,%f159056,%f159057,%f159058};

	// end inline asm
	// begin inline asm
	mma.sync.aligned.m16n8k8.row.col.f32.f16.f16.f32 {%f159055,%f159056,%f159057,%f159058}, {%r1,%r2}, {%r3}, {%f159055,%f159056,%f159057,%f159058};

	// end inline asm
	// begin inline asm
	mma.sync.aligned.m16n8k8.row.col.f32.f16.f16.f32 {%f159055,%f159056,%f159057,%f159058}, {%r1,%r2}, {%r3}, {%f159055,%f159056,%f159057,%f159058};

	// end inline asm
	// begin inline asm
	mma.sync.aligned.m16n8k8.row.col.f32.f16.f16.f32 {%f159055,%f159056,%f159057,%f159058}, {%r1,%r2}, {%r3}, {%f159055,%f159056,%f159057,%f159058};

	// end inline asm
	// begin inline asm
	mma.sync.aligned.m16n8k8.row.col.f32.f16.f16.f32 {%f159055,%f159056,%f159057,%f159058}, {%r1,%r2}, {%r3}, {%f159055,%f159056,%f159057,%f159058};

	// end inline asm
	// begin inline asm
	mma.sync.aligned.m16n8k8.row.col.f32.f16.f16.f32 {%f159055,%f159056,%f159057,%f159058}, {%r1,%r2}, {%r3}, {%f159055,%f159056,%f159057,%f159058};

	// end inline asm
	// begin inline asm
	mma.sync.aligned.m16n8k8.row.col.f32.f16.f16.f32 {%f159055,%f159056,%f159057,%f159058}, {%r1,%r2}, {%r3}, {%f159055,%f159056,%f159057,%f159058};

	// end inline asm
	// begin inline asm
	mma.sync.aligned.m16n8k8.row.col.f32.f16.f16.f32 {%f159055,%f159056,%f159057,%f159058}, {%r1,%r2}, {%r3}, {%f159055,%f159056,%f159057,%f159058};

	// end inline asm
	// begin inline asm
	mma.sync.aligned.m16n8k8.row.col.f32.f16.f16.f32 {%f159055,%f159056,%f159057,%f159058}, {%r1,%r2}, {%r3}, {%f159055,%f159056,%f159057,%f159058};

	// end inline asm
	// begin inline asm
	mma.sync.aligned.m16n8k8.row.col.f32.f16.f16.f32 {%f159055,%f159056,%f159057,%f159058}, {%r1,%r2}, {%r3}, {%f159055,%f159056,%f159057,%f159058};

	// end inline asm
	// begin inline asm
	mma.sync.aligned.m16n8k8.row.col.f32.f16.f16.f32 {%f159055,%f159056,%f159057,%f159058}, {%r1,%r2}, {%r3}, {%f159055,%f159056,%f159057,%f159058};

	// end inline asm
	// begin inline asm
	mma.sync.aligned.m16n8k8.row.col.f32.f16.f16.f32 {%f159055,%f159056,%f159057,%f159058}, {%r1,%r2}, {%r3}, {%f159055,%f159056,%f159057,%f159058};

	// end inline asm
	// begin inline asm
	mma.sync.aligned.m16n8k8.row.col.f32.f16.f16.f32 {%f159055,%f159056,%f159057,%f159058}, {%r1,%r2}, {%r3}, {%f159055,%f159056,%f159057,%f159058};

	// end inline asm
	// begin inline asm
	mma.sync.aligned.m16n8k8.row.col.f32.f16.f16.f32 {%f159055,%f159056,%f159057,%f159058}, {%r1,%r2}, {%r3}, {%f159055,%f159056,%f159057,%f159058};

	// end inline asm
	// begin inline asm
	mma.sync.aligned.m16n8k8.row.col.f32.f16.f16.f32 {%f159055,%f159056,%f159057,%f159058}, {%r1,%r2}, {%r3}, {%f159055,%f159056,%f159057,%f159058};

	// end inline asm
	// begin inline asm
	mma.sync.aligned.m16n8k8.row.col.f32.f16.f16.f32 {%f159055,%f159056,%f159057,%f159058}, {%r1,%r2}, {%r3}, {%f159055,%f159056,%f159057,%f159058};

	// end inline asm
	// begin inline asm
	mma.sync.aligned.m16n8k8.row.col.f32.f16.f16.f32 {%f159055,%f159056,%f159057,%f159058}, {%r1,%r2}, {%r3}, {%f159055,%f159056,%f159057,%f159058};

	// end inline asm
	// begin inline asm
	mma.sync.aligned.m16n8k8.row.col.f32.f16.f16.f32 {%f159055,%f159056,%f159057,%f159058}, {%r1,%r2}, {%r3}, {%f159055,%f159056,%f159057,%f159058};

	// end inline asm
	// begin inline asm
	mma.sync.aligned.m16n8k8.row.col.f32.f16.f16.f32 {%f159055,%f159056,%f159057,%f159058}, {%r1,%r2}, {%r3}, {%f159055,%f159056,%f159057,%f159058};

	// end inline asm
	// begin inline asm
	mma.sync.aligned.m16n8k8.row.col.f32.f16.f16.f32 {%f159055,%f159056,%f159057,%f159058}, {%r1,%r2}, {%r3}, {%f159055,%f159056,%f159057,%f159058};

	// end inline asm
	// begin inline asm
	mma.sync.aligned.m16n8k8.row.col.f32.f16.f16.f32 {%f159055,%f159056,%f159057,%f159058}, {%r1,%r2}, {%r3}, {%f159055,%f159056,%f159057,%f159058};

	// end inline asm
	// begin inline asm
	mma.sync.aligned.m16n8k8.row.col.f32.f16.f16.f32 {%f159055,%f159056,%f159057,%f159058}, {%r1,%r2}, {%r3}, {%f159055,%f159056,%f159057,%f159058};

	// end inline asm
	// begin inline asm
	mma.sync.aligned.m16n8k8.row.col.f32.f16.f16.f32 {%f159055,%f159056,%f159057,%f159058}, {%r1,%r2}, {%r3}, {%f159055,%f159056,%f159057,%f159058};

	// end inline asm
	// begin inline asm
	mma.sync.aligned.m16n8k8.row.col.f32.f16.f16.f32 {%f159055,%f159056,%f159057,%f159058}, {%r1,%r2}, {%r3}, {%f159055,%f159056,%f159057,%f159058};

	// end inline asm
	// begin inline asm
	mma.sync.aligned.m16n8k8.row.col.f32.f16.f16.f32 {%f159055,%f159056,%f159057,%f159058}, {%r1,%r2}, {%r3}, {%f159055,%f159056,%f159057,%f159058};

	// end inline asm
	// begin inline asm
	mma.sync.aligned.m16n8k8.row.col.f32.f16.f16.f32 {%f159055,%f159056,%f159057,%f159058}, {%r1,%r2}, {%r3}, {%f159055,%f159056,%f159057,%f159058};

	// end inline asm
	// begin inline asm
	mma.sync.aligned.m16n8k8.row.col.f32.f16.f16.f32 {%f159055,%f159056,%f159057,%f159058}, {%r1,%r2}, {%r3}, {%f159055,%f159056,%f159057,%f159058};

	// end inline asm
	// begin inline asm
	mma.sync.aligned.m16n8k8.row.col.f32.f16.f16.f32 {%f159055,%f159056,%f159057,%f159058}, {%r1,%r2}, {%r3}, {%f159055,%f159056,%f159057,%f159058};

	// end inline asm
	// begin inline asm
	mma.sync.aligned.m16n8k8.row.col.f32.f16.f16.f32 {%f159055,%f159056,%f159057,%f159058}, {%r1,%r2}, {%r3}, {%f159055,%f159056,%f159057,%f159058};

	// end inline asm
	// begin inline asm
	mma.sync.aligned.m16n8k8.row.col.f32.f16.f16.f32 {%f159055,%f159056,%f159057,%f159058}, {%r1,%r2}, {%r3}, {%f159055,%f159056,%f159057,%f159058};

	// end inline asm
	// begin inline asm
	mma.sync.aligned.m16n8k8.row.col.f32.f16.f16.f32 {%f159055,%f159056,%f159057,%f159058}, {%r1,%r2}, {%r3}, {%f159055,%f159056,%f159057,%f159058};

	// end inline asm
	// begin inline asm
	mma.sync.aligned.m16n8k8.row.col.f32.f16.f16.f32 {%f159055,%f159056,%f159057,%f159058}, {%r1,%r2}, {%r3}, {%f159055,%f159056,%f159057,%f159058};

	// end inline asm
	// begin inline asm
	mma.sync.aligned.m16n8k8.row.col.f32.f16.f16.f32 {%f159055,%f159056,%f159057,%f159058}, {%r1,%r2}, {%r3}, {%f159055,%f159056,%f159057,%f159058};

	// end inline asm
	// begin inline asm
	mma.sync.aligned.m16n8k8.row.col.f32.f16.f16.f32 {%f159055,%f159056,%f159057,%f159058}, {%r1,%r2}, {%r3}, {%f159055,%f159056,%f159057,%f159058};

	// end inline asm
	// begin inline asm
	mma.sync.aligned.m16n8k8.row.col.f32.f16.f16.f32 {%f159055,%f159056,%f159057,%f159058}, {%r1,%r2}, {%r3}, {%f159055,%f159056,%f159057,%f159058};

	// end inline asm
	// begin inline asm
	mma.sync.aligned.m16n8k8.row.col.f32.f16.f16.f32 {%f159055,%f159056,%f159057,%f159058}, {%r1,%r2}, {%r3}, {%f159055,%f159056,%f159057,%f159058};

	// end inline asm
	mov.f32 	%f161895, %f159055;
	mov.f32 	%f161897, %f159057;
	mov.f32 	%f161896, %f159056;
	mov.f32 	%f161898, %f159058;
	// begin inline asm
	mma.sync.aligned.m16n8k8.row.col.f32.f16.f16.f32 {%f161895,%f161896,%f161897,%f161898}, {%r1,%r2}, {%r3}, {%f161895,%f161896,%f161897,%f161898};

	// end inline asm
	// begin inline asm
	mma.sync.aligned.m16n8k8.row.col.f32.f16.f16.f32 {%f161895,%f161896,%f161897,%f161898}, {%r1,%r2}, {%r3}, {%f161895,%f161896,%f161897,%f161898};

	// end inline asm
	// begin inline asm
	mma.sync.aligned.m16n8k8.row.col.f32.f16.f16.f32 {%f161895,%f161896,%f161897,%f161898}, {%r1,%r2}, {%r3}, {%f161895,%f161896,%f161897,%f161898};

	// end inline asm
	// begin inline asm
	mma.sync.aligned.m16n8k8.row.col.f32.f16.f16.f32 {%f161895,%f161896,%f161897,%f161898}, {%r1,%r2}, {%r3}, {%f161895,%f161896,%f161897,%f161898};

	// end inline asm
	// begin inline asm
	mma.sync.aligned.m16n8k8.row.col.f32.f16.f16.f32 {%f161895,%f161896,%f161897,%f161898}, {%r1,%r2}, {%r3}, {%f161895,%f161896,%f161897,%f161898};

	// end inline asm
	// begin inline asm
	mma.sync.aligned.m16n8k8.row.col.f32.f16.f16.f32 {%f161895,%f161896,%f161897,%f161898}, {%r1,%r2}, {%r3}, {%f161895,%f161896,%f161897,%f161898};

	// end inline asm
	// begin inline asm
	mma.sync.aligned.m16n8k8.row.col.f32.f16.f16.f32 {%f161895,%f161896,%f161897,%f161898}, {%r1,%r2}, {%r3}, {%f161895,%f161896,%f161897,%f161898};

	// end inline asm
	// begin inline asm
	mma.sync.aligned.m16n8k8.row.col.f32.f16.f16.f32 {%f161895,%f161896,%f161897,%f161898}, {%r1,%r2}, {%r3}, {%f161895,%f161896,%f161897,%f161898};

	// end inline asm
	// begin inline asm
	mma.sync.aligned.m16n8k8.row.col.f32.f16.f16.f32 {%f161895,%f161896,%f161897,%f161898}, {%r1,%r2}, {%r3}, {%f161895,%f161896,%f161897,%f161898};

	// end inline asm
	// begin inline asm
	mma.sync.aligned.m16n8k8.row.col.f32.f16.f16.f32 {%f161895,%f161896,%f161897,%f161898}, {%r1,%r2}, {%r3}, {%f161895,%f161896,%f161897,%f161898};

	// end inline asm
	// begin inline asm
	mma.sync.aligned.m16n8k8.row.col.f32.f16.f16.f32 {%f161895,%f161896,%f161897,%f161898}, {%r1,%r2}, {%r3}, {%f161895,%f161896,%f161897,%f161898};

	// end inline asm
	// begin inline asm
	mma.sync.aligned.m16n8k8.row.col.f32.f16.f16.f32 {%f161895,%f161896,%f161897,%f161898}, {%r1,%r2}, {%r3}, {%f161895,%f161896,%f161897,%f161898};

	// end inline asm
	// begin inline asm
	mma.sync.aligned.m16n8k8.row.col.f32.f16.f16.f32 {%f161895,%f161896,%f161897,%f161898}, {%r1,%r2}, {%r3}, {%f161895,%f161896,%f161897,%f161898};

	// end inline asm
	// begin inline asm
	mma.sync.aligned.m16n8k8.row.col.f32.f16.f16.f32 {%f161895,%f161896,%f161897,%f161898}, {%r1,%r2}, {%r3}, {%f161895,%f161896,%f161897,%f161898};

	// end inline asm
	// begin inline asm
	mma.sync.aligned.m16n8k8.row.col.f32.f16.f16.f32 {%f161895,%f161896,%f161897,%f161898}, {%r1,%r2}, {%r3}, {%f161895,%f161896,%f161897,%f161898};

	// end inline asm
	// begin inline asm
	mma.sync.aligned.m16n8k8.row.col.f32.f16.f16.f32 {%f161895,%f161896,%f161897,%f161898}, {%r1,%r2}, {%r3}, {%f161895,%f161896,%f161897,%f161898};

	// end inline asm
	// begin inline asm
	mma.sync.aligned.m16n8k8.row.col.f32.f16.f16.f32 {%f161895,%f161896,%f161897,%f161898}, {%r1,%r2}, {%r3}, {%f161895,%f161896,%f161897,%f161898};

	// end inline asm
	// begin inline asm
	mma.sync.aligned.m16n8k8.row.col.f32.f16.f16.f32 {%f161895,%f161896,%f161897,%f161898}, {%r1,%r2}, {%r3}, {%f161895,%f161896,%f161897,%f161898};

	// end inline asm
	// begin inline asm
	mma.sync.aligned.m16n8k8.row.col.f32.f16.f16.f32 {%f161895,%f161896,%f161897,%f161898}, {%r1,%r2}, {%r3}, {%f161895,%f161896,%f161897,%f161898};

	// end inline asm
	// begin inline asm
	mma.sync.aligned.m16n8k8.row.col.f32.f16.f16.f32 {%f161895,%f161896,%f161897,%f161898}, {%r1,%r2}, {%r3}, {%f161895,%f161896,%f161897,%f161898};

	// end inline asm
	// begin inline asm
	mma.sync.aligned.m16n8k8.row.col.f32.f16.f16.f32 {%f161895,%f161896,%f161897,%f161898}, {%r1,%r2}, {%r3}, {%f161895,%f161896,%f161897,%f161898};

	// end inline asm
	// begin inline asm
	mma.sync.aligned.m16n8k8.row.col.f32.f16.f16.f32 {%f161895,%f161896,%f161897,%f161898}, {%r1,%r2}, {%r3}, {%f161895,%f161896,%f161897,%f161898};

	// end inline asm
	// begin inline asm
	mma.sync.aligned.m16n8k8.row.col.f32.f16.f16.f32 {%f161895,%f161896,%f161897,%f161898}, {%r1,%r2}, {%r3}, {%f161895,%f161896,%f161897,%f161898};

	// end inline asm
	// begin inline asm
	mma.sync.aligned.m16n8k8.row.col.f32.f16.f16.f32 {%f161895,%f161896,%f161897,%f161898}, {%r1,%r2}, {%r3}, {%f161895,%f161896,%f161897,%f161898};

	// end inline asm
	// begin inline asm
	mma.sync.aligned.m16n8k8.row.col.f32.f16.f16.f32 {%f161895,%f161896,%f161897,%f161898}, {%r1,%r2}, {%r3}, {%f161895,%f161896,%f161897,%f161898};

	// end inline asm
	// begin inline asm
	mma.sync.aligned.m16n8k8.row.col.f32.f16.f16.f32 {%f161895,%f161896,%f161897,%f161898}, {%r1,%r2}, {%r3}, {%f161895,%f161896,%f161897,%f161898};

	// end inline asm
	// begin inline asm
	mma.sync.aligned.m16n8k8.row.col.f32.f16.f16.f32 {%f161895,%f161896,%f161897,%f161898}, {%r1,%r2}, {%r3}, {%f161895,%f161896,%f161897,%f161898};

	// end inline asm
	// begin inline asm
	mma.sync.aligned.m16n8k8.row.col.f32.f16.f16.f32 {%f161895,%f161896,%f161897,%f161898}, {%r1,%r2}, {%r3}, {%f161895,%f161896,%f161897,%f161898};

	// end inline asm
	// begin inline asm
	mma.sync.aligned.m16n8k8.row.col.f32.f16.f16.f32 {%f161895,%f161896,%f161897,%f161898}, {%r1,%r2}, {%r3}, {%f161895,%f161896,%f161897,%f161898};

	// end inline asm
	// begin inline asm
	mma.sync.aligned.m16n8k8.row.col.f32.f16.f16.f32 {%f161895,%f161896,%f161897,%f161898}, {%r1,%r2}, {%r3}, {%f161895,%f161896,%f161897,%f161898};

	// end inline asm
	// begin inline asm
	mma.sync.aligned.m16n8k8.row.col.f32.f16.f16.f32 {%f161895,%f161896,%f161897,%f161898}, {%r1,%r2}, {%r3}, {%f161895,%f161896,%f161897,%f161898};

	// end inline asm
	// begin inline asm
	mma.sync.aligned.m16n8k8.row.col.f32.f16.f16.f32 {%f161895,%f161896,%f161897,%f161898}, {%r1,%r2}, {%r3}, {%f161895,%f161896,%f161897,%f161898};

	// end inline asm
	// begin inline asm
	mma.sync.aligned.m16n8k8.row.col.f32.f16.f16.f32 {%f161895,%f161896,%f161897,%f161898}, {%r1,%r2}, {%r3}, {%f161895,%f161896,%f161897,%f161898};

	// end inline asm
	// begin inline asm
	mma.sync.aligned.m16n8k8.row.col.f32.f16.f16.f32 {%f161895,%f161896,%f161897,%f161898}, {%r1,%r2}, {%r3}, {%f161895,%f161896,%f161897,%f161898};

	// end inline asm
	// begin inline asm
	mma.sync.aligned.m16n8k8.row.col.f32.f16.f16.f32 {%f161895,%f161896,%f161897,%f161898}, {%r1,%r2}, {%r3}, {%f161895,%f161896,%f161897,%f161898};

	// end inline asm
	// begin inline asm
	mma.sync.aligned.m16n8k8.row.col.f32.f16.f16.f32 {%f161895,%f161896,%f161897,%f161898}, {%r1,%r2}, {%r3}, {%f161895,%f161896,%f161897,%f161898};

	// end inline asm
	// begin inline asm
	mma.sync.aligned.m16n8k8.row.col.f32.f16.f16.f32 {%f161895,%f161896,%f161897,%f161898}, {%r1,%r2}, {%r3}, {%f161895,%f161896,%f161897,%f161898};

	// end inline asm
	// begin inline asm
	mma.sync.aligned.m16n8k8.row.col.f32.f16.f16.f32 {%f161895,%f161896,%f161897,%f161898}, {%r1,%r2}, {%r3}, {%f161895,%f161896,%f161897,%f161898};

	// end inline asm
	// begin inline asm
	mma.sync.aligned.m16n8k8.row.col.f32.f16.f16.f32 {%f161895,%f161896,%f161897,%f161898}, {%r1,%r2}, {%r3}, {%f161895,%f161896,%f161897,%f161898};

	// end inline asm
	// begin inline asm
	mma.sync.aligned.m16n8k8.row.col.f32.f16.f16.f32 {%f161895,%f161896,%f161897,%f161898}, {%r1,%r2}, {%r3}, {%f161895,%f161896,%f161897,%f161898};

	// end inline asm
	// begin inline asm
	mma.sync.aligned.m16n8k8.row.col.f32.f16.f16.f32 {%f161895,%f161896,%f161897,%f161898}, {%r1,%r2}, {%r3}, {%f161895,%f161896,%f161897,%f161898};

	// end inline asm
	// begin inline asm
	mma.sync.aligned.m16n8k8.row.col.f32.f16.f16.f32 {%f161895,%f161896,%f161897,%f161898}, {%r1,%r2}, {%r3}, {%f161895,%f161896,%f161897,%f161898};

	// end inline asm
	// begin inline asm
	mma.sync.aligned.m16n8k8.row.col.f32.f16.f16.f32 {%f161895,%f161896,%f161897,%f161898}, {%r1,%r2}, {%r3}, {%f161895,%f161896,%f161897,%f161898};

	// end inline asm
	// begin inline asm
	mma.sync.aligned.m16n8k8.row.col.f32.f16.f16.f32 {%f161895,%f161896,%f161897,%f161898}, {%r1,%r2}, {%r3}, {%f161895,%f161896,%f161897,%f161898};

	// end inline asm
	// begin inline asm
	mma.sync.aligned.m16n8k8.row.col.f32.f16.f16.f32 {%f161895,%f161896,%f161897,%f161898}, {%r1,%r2}, {%r3}, {%f161895,%f161896,%f161897,%f161898};

	// end inline asm
	// begin inline asm
	mma.sync.aligned.m16n8k8.row.col.f32.f16.f16.f32 {%f161895,%f161896,%f161897,%f161898}, {%r1,%r2}, {%r3}, {%f161895,%f161896,%f161897,%f161898};

	// end inline asm
	// begin inline asm
	mma.sync.aligned.m16n8k8.row.col.f32.f16.f16.f32 {%f161895,%f161896,%f161897,%f161898}, {%r1,%r2}, {%r3}, {%f161895,%f161896,%f161897,%f161898};

	// end inline asm
	// begin inline asm
	mma.sync.aligned.m16n8k8.row.col.f32.f16.f16.f32 {%f161895,%f161896,%f161897,%f161898}, {%r1,%r2}, {%r3}, {%f161895,%f161896,%f161897,%f161898};

	// end inline asm
	// begin inline asm
	mma.sync.aligned.m16n8k8.row.col.f32.f16.f16.f32 {%f161895,%f161896,%f161897,%f161898}, {%r1,%r2}, {%r3}, {%f161895,%f161896,%f161897,%f161898};

	// end inline asm
	// begin inline asm
	mma.sync.aligned.m16n8k8.row.col.f32.f16.f16.f32 {%f161895,%f161896,%f161897,%f161898}, {%r1,%r2}, {%r3}, {%f161895,%f161896,%f161897,%f161898};

	// end inline asm
	// begin inline asm
	mma.sync.aligned.m16n8k8.row.col.f32.f16.f16.f32 {%f161895,%f161896,%f161897,%f161898}, {%r1,%r2}, {%r3}, {%f161895,%f161896,%f161897,%f161898};

	// end inline asm
	// begin inline asm
	mma.sync.aligned.m16n8k8.row.col.f32.f16.f16.f32 {%f161895,%f161896,%f161897,%f161898}, {%r1,%r2}, {%r3}, {%f161895,%f161896,%f161897,%f161898};

	// end inline asm
	// begin inline asm
	mma.sync.aligned.m16n8k8.row.col.f32.f16.f16.f32 {%f161895,%f161896,%f161897,%f161898}, {%r1,%r2}, {%r3}, {%f161895,%f161896,%f161897,%f161898};

	// end inline asm
	// begin inline asm
	mma.sync.aligned.m16n8k8.row.col.f32.f16.f16.f32 {%f161895,%f161896,%f161897,%f161898}, {%r1,%r2}, {%r3}, {%f161895,%f161896,%f161897,%f161898};

	// end inline asm
	// begin inline asm
	mma.sync.aligned.m16n8k8.row.col.f32.f16.f16.f32 {%f161895,%f161896,%f161897,%f161898}, {%r1,%r2}, {%r3}, {%f161895,%f161896,%f161897,%f161898};

	// end inline asm
	// begin inline asm
	mma.sync.aligned.m16n8k8.row.col.f32.f16.f16.f32 {%f161895,%f161896,%f161897,%f161898}, {%r1,%r2}, {%r3}, {%f161895,%f161896,%f161897,%f161898};

	// end inline asm
	// begin inline asm
	mma.sync.aligned.m16n8k8.row.col.f32.f16.f16.f32 {%f161895,%f161896,%f161897,%f161898}, {%r1,%r2}, {%r3}, {%f161895,%f161896,%f161897,%f161898};

	// end inline asm
	// begin inline asm
	mma.sync.aligned.m16n8k8.row.col.f32.f16.f16.f32 {%f161895,%f161896,%f161897,%f161898}, {%r1,%r2}, {%r3}, {%f161895,%f161896,%f161897,%f161898};

	// end inline asm
	// begin inline asm
	mma.sync.aligned.m16n8k8.row.col.f32.f16.f16.f32 {%f161895,%f161896,%f161897,%f161898}, {%r1,%r2}, {%r3}, {%f161895,%f161896,%f161897,%f161898};

	// end inline asm
	// begin inline asm
	mma.sync.aligned.m16n8k8.row.col.f32.f16.f16.f32 {%f161895,%f161896,%f161897,%f161898}, {%r1,%r2}, {%r3}, {%f161895,%f161896,%f161897,%f161898};

	// end inline asm
	// begin inline asm
	mma.sync.aligned.m16n8k8.row.col.f32.f16.f16.f32 {%f161895,%f161896,%f161897,%f161898}, {%r1,%r2}, {%r3}, {%f161895,%f161896,%f161897,%f161898};

	// end inline asm
	// begin inline asm
	mma.sync.aligned.m16n8k8.row.col.f32.f16.f16.f32 {%f161895,%f161896,%f161897,%f161898}, {%r1,%r2}, {%r3}, {%f161895,%f161896,%f161897,%f161898};

	// end inline asm
	// begin inline asm
	mma.sync.aligned.m16n8k8.row.col.f32.f16.f16.f32 {%f161895,%f161896,%f161897,%f161898}, {%r1,%r2}, {%r3}, {%f161895,%f161896,%f161897,%f161898};

	// end inline asm
	// begin inline asm
	mma.sync.aligned.m16n8k8.row.col.f32.f16.f16.f32 {%f161895,%f161896,%f161897,%f161898}, {%r1,%r2}, {%r3}, {%f161895,%f161896,%f161897,%f161898};

	// end inline asm
	// begin inline asm
	mma.sync.aligned.m16n8k8.row.col.f32.f16.f16.f32 {%f161895,%f161896,%f161897,%f161898}, {%r1,%r2}, {%r3}, {%f161895,%f161896,%f161897,%f161898};

	// end inline asm
	// begin inline asm
	mma.sync.aligned.m16n8k8.row.col.f32.f16.f16.f32 {%f161895,%f161896,%f161897,%f161898}, {%r1,%r2}, {%r3}, {%f161895,%f161896,%f161897,%f161898};

	// end inline asm
	// begin inline asm
	mma.sync.aligned.m16n8k8.row.col.f32.f16.f16.f32 {%f161895,%f161896,%f161897,%f161898}, {%r1,%r2}, {%r3}, {%f161895,%f161896,%f161897,%f161898};

	// end inline asm
	// begin inline asm
	mma.sync.aligned.m16n8k8.row.col.f32.f16.f16.f32 {%f161895,%f161896,%f161897,%f161898}, {%r1,%r2}, {%r3}, {%f161895,%f161896,%f161897,%f161898};

	// end inline asm
	// begin inline asm
	mma.sync.aligned.m16n8k8.row.col.f32.f16.f16.f32 {%f161895,%f161896,%f161897,%f161898}, {%r1,%r2}, {%r3}, {%f161895,%f161896,%f161897,%f161898};

	// end inline asm
	// begin inline asm
	mma.sync.aligned.m16n8k8.row.col.f32.f16.f16.f32 {%f161895,%f161896,%f161897,%f161898}, {%r1,%r2}, {%r3}, {%f161895,%f161896,%f161897,%f161898};

	// end inline asm
	// begin inline asm
	mma.sync.aligned.m16n8k8.row.col.f32.f16.f16.f32 {%f161895,%f161896,%f161897,%f161898}, {%r1,%r2}, {%r3}, {%f161895,%f161896,%f161897,%f161898};

	// end inline asm
	// begin inline asm
	mma.sync.aligned.m16n8k8.row.col.f32.f16.f16.f32 {%f161895,%f161896,%f161897,%f161898}, {%r1,%r2}, {%r3}, {%f161895,%f161896,%f161897,%f161898};

	// end inline asm
	// begin inline asm
	mma.sync.aligned.m16n8k8.row.col.f32.f16.f16.f32 {%f161895,%f161896,%f161897,%f161898}, {%r1,%r2}, {%r3}, {%f161895,%f161896,%f161897,%f161898};

	// end inline asm
	// begin inline asm
	mma.sync.aligned.m16n8k8.row.col.f32.f16.f16.f32 {%f161895,%f161896,%f161897,%f161898}, {%r1,%r2}, {%r3}, {%f161895,%f161896,%f161897,%f161898};

	// end inline asm
	// begin inline asm
	mma.sync.aligned.m16n8k8.row.col.f32.f16.f16.f32 {%f161895,%f161896,%f161897,%f161898}, {%r1,%r2}, {%r3}, {%f161895,%f161896,%f161897,%f161898};

	// end inline asm
	// begin inline asm
	mma.sync.aligned.m16n8k8.row.col.f32.f16.f16.f32 {%f161895,%f161896,%f161897,%f161898}, {%r1,%r2}, {%r3}, {%f161895,%f161896,%f161897,%f161898};

	// end inline asm
	// begin inline asm
	mma.sync.aligned.m16n8k8.row.col.f32.f16.f16.f32 {%f161895,%f161896,%f161897,%f161898}, {%r1,%r2}, {%r3}, {%f161895,%f161896,%f161897,%f161898};

	// end inline asm
	// begin inline asm
	mma.sync.aligned.m16n8k8.row.col.f32.f16.f16.f32 {%f161895,%f161896,%f161897,%f161898}, {%r1,%r2}, {%r3}, {%f161895,%f161896,%f161897,%f161898};

	// end inline asm
	// begin inline asm
	mma.sync.aligned.m16n8k8.row.col.f32.f16.f16.f32 {%f161895,%f161896,%f161897,%f161898}, {%r1,%r2}, {%r3}, {%f161895,%f161896,%f161897,%f161898};

	// end inline asm
	// begin inline asm
	mma.sync.aligned.m16n8k8.row.col.f32.f16.f16.f32 {%f161895,%f161896,%f161897,%f161898}, {%r1,%r2}, {%r3}, {%f161895,%f161896,%f161897,%f161898};

	// end inline asm
	// begin inline asm
	mma.sync.aligned.m16n8k8.row.col.f32.f16.f16.f32 {%f161895,%f161896,%f161897,%f161898}, {%r1,%r2}, {%r3}, {%f161895,%f161896,%f161897,%f161898};

	// end inline asm
	// begin inline asm
	mma.sync.aligned.m16n8k8.row.col.f32.f16.f16.f32 {%f161895,%f161896,%f161897,%f161898}, {%r1,%r2}, {%r3}, {%f161895,%f161896,%f161897,%f161898};

	// end inline asm
	// begin inline asm
	mma.sync.aligned.m16n8k8.row.col.f32.f16.f16.f32 {%f161895,%f161896,%f161897,%f161898}, {%r1,%r2}, {%r3}, {%f161895,%f161896,%f161897,%f161898};

	// end inline asm
	// begin inline asm
	mma.sync.aligned.m16n8k8.row.col.f32.f16.f16.f32 {%f161895,%f161896,%f161897,%f161898}, {%r1,%r2}, {%r3}, {%f161895,%f161896,%f161897,%f161898};

	// end inline asm
	// begin inline asm
	mma.sync.aligned.m16n8k8.row.col.f32.f16.f16.f32 {%f161895,%f161896,%f161897,%f161898}, {%r1,%r2}, {%r3}, {%f161895,%f161896,%f161897,%f161898};

	// end inline asm
	// begin inline asm
	mma.sync.aligned.m16n8k8.row.col.f32.f16.f16.f32 {%f161895,%f161896,%f161897,%f161898}, {%r1,%r2}, {%r3}, {%f161895,%f161896,%f161897,%f161898};

	// end inline asm
	// begin inline asm
	mma.sync.aligned.m16n8k8.row.col.f32.f16.f16.f32 {%f161895,%f161896,%f161897,%f161898}, {%r1,%r2}, {%r3}, {%f161895,%f161896,%f161897,%f161898};

	// end inline asm
	// begin inline asm
	mma.sync.aligned.m16n8k8.row.col.f32.f16.f16.f32 {%f161895,%f161896,%f161897,%f161898}, {%r1,%r2}, {%r3}, {%f161895,%f161896,%f161897,%f161898};

	// end inline asm
	// begin inline asm
	mma.sync.aligned.m16n8k8.row.col.f32.f16.f16.f32 {%f161895,%f161896,%f161897,%f161898}, {%r1,%r2}, {%r3}, {%f161895,%f161896,%f161897,%f161898};

	// end inline asm
	// begin inline asm
	mma.sync.aligned.m16n8k8.row.col.f32.f16.f16.f32 {%f161895,%f161896,%f161897,%f161898}, {%r1,%r2}, {%r3}, {%f161895,%f161896,%f161897,%f161898};

	// end inline asm
	// begin inline asm
	mma.sync.aligned.m16n8k8.row.col.f32.f16.f16.f32 {%f161895,%f161896,%f161897,%f161898}, {%r1,%r2}, {%r3}, {%f161895,%f161896,%f161897,%f161898};

	// end inline asm
	// begin inline asm
	mma.sync.aligned.m16n8k8.row.col.f32.f16.f16.f32 {%f161895,%f161896,%f161897,%f161898}, {%r1,%r2}, {%r3}, {%f161895,%f161896,%f161897,%f161898};

	// end inline asm
	// begin inline asm
	mma.sync.aligned.m16n8k8.row.col.f32.f16.f16.f32 {%f161895,%f161896,%f161897,%f161898}, {%r1,%r2}, {%r3}, {%f161895,%f161896,%f161897,%f161898};

	// end inline asm
	// begin inline asm
	mma.sync.aligned.m16n8k8.row.col.f32.f16.f16.f32 {%f161895,%f161896,%f161897,%f161898}, {%r1,%r2}, {%r3}, {%f161895,%f161896,%f161897,%f161898};

	// end inline asm
	// begin inline asm
	mma.sync.aligned.m16n8k8.row.col.f32.f16.f16.f32 {%f161895,%f161896,%f161897,%f161898}, {%r1,%r2}, {%r3}, {%f161895,%f161896,%f161897,%f161898};

	// end inline asm
	// begin inline asm
	mma.sync.aligned.m16n8k8.row.col.f32.f16.f16.f32 {%f161895,%f161896,%f161897,%f161898}, {%r1,%r2}, {%r3}, {%f161895,%f161896,%f161897,%f161898};

	// end inline asm
	// begin inline asm
	mma.sync.aligned.m16n8k8.row.col.f32.f16.f16.f32 {%f161895,%f161896,%f161897,%f161898}, {%r1,%r2}, {%r3}, {%f161895,%f161896,%f161897,%f161898};

	// end inline asm
	// begin inline asm
	mma.sync.aligned.m16n8k8.row.col.f32.f16.f16.f32 {%f161895,%f161896,%f161897,%f161898}, {%r1,%r2}, {%r3}, {%f161895,%f161896,%f161897,%f161898};

	// end inline asm
	// begin inline asm
	mma.sync.aligned.m16n8k8.row.col.f32.f16.f16.f32 {%f161895,%f161896,%f161897,%f161898}, {%r1,%r2}, {%r3}, {%f161895,%f161896,%f161897,%f161898};

	// end inline asm
	// begin inline asm
	mma.sync.aligned.m16n8k8.row.col.f32.f16.f16.f32 {%f161895,%f161896,%f161897,%f161898}, {%r1,%r2}, {%r3}, {%f161895,%f161896,%f161897,%f161898};

	// end inline asm
	// begin inline asm
	mma.sync.aligned.m16n8k8.row.col.f32.f16.f16.f32 {%f161895,%f161896,%f161897,%f161898}, {%r1,%r2}, {%r3}, {%f161895,%f161896,%f161897,%f161898};

	// end inline asm
	// begin inline asm
	mma.sync.aligned.m16n8k8.row.col.f32.f16.f16.f32 {%f161895,%f161896,%f161897,%f161898}, {%r1,%r2}, {%r3}, {%f161895,%f161896,%f161897,%f161898};

	// end inline asm
	// begin inline asm
	mma.sync.aligned.m16n8k8.row.col.f32.f16.f16.f32 {%f161895,%f161896,%f161897,%f161898}, {%r1,%r2}, {%r3}, {%f161895,%f161896,%f161897,%f161898};

	// end inline asm
	// begin inline asm
	mma.sync.aligned.m16n8k8.row.col.f32.f16.f16.f32 {%f161895,%f161896,%f161897,%f161898}, {%r1,%r2}, {%r3}, {%f161895,%f161896,%f161897,%f161898};

	// end inline asm
	// begin inline asm
	mma.sync.aligned.m16n8k8.row.col.f32.f16.f16.f32 {%f161895,%f161896,%f161897,%f161898}, {%r1,%r2}, {%r3}, {%f161895,%f161896,%f161897,%f161898};

	// end inline asm
	// begin inline asm
	mma.sync.aligned.m16n8k8.row.col.f32.f16.f16.f32 {%f161895,%f161896,%f161897,%f161898}, {%r1,%r2}, {%r3}, {%f161895,%f161896,%f161897,%f161898};

	// end inline asm
	// begin inline asm
	mma.sync.aligned.m16n8k8.row.col.f32.f16.f16.f32 {%f161895,%f161896,%f161897,%f161898}, {%r1,%r2}, {%r3}, {%f161895,%f161896,%f161897,%f161898};

	// end inline asm
	// begin inline asm
	mma.sync.aligned.m16n8k8.row.col.f32.f16.f16.f32 {%f161895,%f161896,%f161897,%f161898}, {%r1,%r2}, {%r3}, {%f161895,%f161896,%f161897,%f161898};

	// end inline asm
	// begin inline asm
	mma.sync.aligned.m16n8k8.row.col.f32.f16.f16.f32 {%f161895,%f161896,%f161897,%f161898}, {%r1,%r2}, {%r3}, {%f161895,%f161896,%f161897,%f161898};

	// end inline asm
	// begin inline asm
	mma.sync.aligned.m16n8k8.row.col.f32.f16.f16.f32 {%f161895,%f161896,%f161897,%f161898}, {%r1,%r2}, {%r3}, {%f161895,%f161896,%f161897,%f161898};

	// end inline asm
	// begin inline asm
	mma.sync.aligned.m16n8k8.row.col.f32.f16.f16.f32 {%f161895,%f161896,%f161897,%f161898}, {%r1,%r2}, {%r3}, {%f161895,%f161896,%f161897,%f161898};

	// end inline asm
	// begin inline asm
	mma.sync.aligned.m16n8k8.row.col.f32.f16.f16.f32 {%f161895,%f161896,%f161897,%f161898}, {%r1,%r2}, {%r3}, {%f161895,%f161896,%f161897,%f161898};

	// end inline asm
	// begin inline asm
	mma.sync.aligned.m16n8k8.row.col.f32.f16.f16.f32 {%f161895,%f161896,%f161897,%f161898}, {%r1,%r2}, {%r3}, {%f161895,%f161896,%f161897,%f161898};

	// end inline asm
	// begin inline asm
	mma.sync.aligned.m16n8k8.row.col.f32.f16.f16.f32 {%f161895,%f161896,%f161897,%f161898}, {%r1,%r2}, {%r3}, {%f161895,%f161896,%f161897,%f161898};

	// end inline asm
	// begin inline asm
	mma.sync.aligned.m16n8k8.row.col.f32.f16.f16.f32 {%f161895,%f161896,%f161897,%f161898}, {%r1,%r2}, {%r3}, {%f161895,%f161896,%f161897,%f161898};

	// end inline asm
	// begin inline asm
	mma.sync.aligned.m16n8k8.row.col.f32.f16.f16.f32 {%f161895,%f161896,%f161897,%f161898}, {%r1,%r2}, {%r3}, {%f161895,%f161896,%f161897,%f161898};

	// end inline asm
	// begin inline asm
	mma.sync.aligned.m16n8k8.row.col.f32.f16.f16.f32 {%f161895,%f161896,%f161897,%f161898}, {%r1,%r2}, {%r3}, {%f161895,%f161896,%f161897,%f161898};

	// end inline asm
	// begin inline asm
	mma.sync.aligned.m16n8k8.row.col.f32.f16.f16.f32 {%f161895,%f161896,%f161897,%f161898}, {%r1,%r2}, {%r3}, {%f161895,%f161896,%f161897,%f161898};

	// end inline asm
	// begin inline asm
	mma.sync.aligned.m16n8k8.row.col.f32.f16.f16.f32 {%f161895,%f161896,%f161897,%f161898}, {%r1,%r2}, {%r3}, {%f161895,%f161896,%f161897,%f161898};

	// end inline asm
	// begin inline asm
	mma.sync.aligned.m16n8k8.row.col.f32.f16.f16.f32 {%f161895,%f161896,%f161897,%f161898}, {%r1,%r2}, {%r3}, {%f161895,%f161896,%f161897,%f161898};

	// end inline asm
	// begin inline asm
	mma.sync.aligned.m16n8k8.row.col.f32.f16.f16.f32 {%f161895,%f161896,%f161897,%f161898}, {%r1,%r2}, {%r3}, {%f161895,%f161896,%f161897,%f161898};

	// end inline asm
	// begin inline asm
	mma.sync.aligned.m16n8k8.row.col.f32.f16.f16.f32 {%f161895,%f161896,%f161897,%f161898}, {%r1,%r2}, {%r3}, {%f161895,%f161896,%f161897,%f161898};

	// end inline asm
	// begin inline asm
	mma.sync.aligned.m16n8k8.row.col.f32.f16.f16.f32 {%f161895,%f161896,%f161897,%f161898}, {%r1,%r2}, {%r3}, {%f161895,%f161896,%f161897,%f161898};

	// end inline asm
	// begin inline asm
	mma.sync.aligned.m16n8k8.row.col.f32.f16.f16.f32 {%f161895,%f161896,%f161897,%f161898}, {%r1,%r2}, {%r3}, {%f161895,%f161896,%f161897,%f161898};

	// end inline asm
	// begin inline asm
	mma.sync.aligned.m16n8k8.row.col.f32.f16.f16.f32 {%f161895,%f161896,%f161897,%f161898}, {%r1,%r2}, {%r3}, {%f161895,%f161896,%f161897,%f161898};

	// end inline asm
	// begin inline asm
	mma.sync.aligned.m16n8k8.row.col.f32.f16.f16.f32 {%f161895,%f161896,%f161897,%f161898}, {%r1,%r2}, {%r3}, {%f161895,%f161896,%f161897,%f161898};

	// end inline asm
	// begin inline asm
	mma.sync.aligned.m16n8k8.row.col.f32.f16.f16.f32 {%f161895,%f161896,%f161897,%f161898}, {%r1,%r2}, {%r3}, {%f161895,%f161896,%f161897,%f161898};

	// end inline asm
	// begin inline asm
	mma.sync.aligned.m16n8k8.row.col.f32.f16.f16.f32 {%f161895,%f161896,%f161897,%f161898}, {%r1,%r2}, {%r3}, {%f161895,%f161896,%f161897,%f161898};

	// end inline asm
	// begin inline asm
	mma.sync.aligned.m16n8k8.row.col.f32.f16.f16.f32 {%f161895,%f161896,%f161897,%f161898}, {%r1,%r2}, {%r3}, {%f161895,%f161896,%f161897,%f161898};

	// end inline asm
	// begin inline asm
	mma.sync.aligned.m16n8k8.row.col.f32.f16.f16.f32 {%f161895,%f161896,%f161897,%f161898}, {%r1,%r2}, {%r3}, {%f161895,%f161896,%f161897,%f161898};

	// end inline asm
	// begin inline asm
	mma.sync.aligned.m16n8k8.row.col.f32.f16.f16.f32 {%f161895,%f161896,%f161897,%f161898}, {%r1,%r2}, {%r3}, {%f161895,%f161896,%f161897,%f161898};

	// end inline asm
	// begin inline asm
	mma.sync.aligned.m16n8k8.row.col.f32.f16.f16.f32 {%f161895,%f161896,%f161897,%f161898}, {%r1,%r2}, {%r3}, {%f161895,%f161896,%f161897,%f161898};

	// end inline asm
	// begin inline asm
	mma.sync.aligned.m16n8k8.row.col.f32.f16.f16.f32 {%f161895,%f161896,%f161897,%f161898}, {%r1,%r2}, {%r3}, {%f161895,%f161896,%f161897,%f161898};

	// end inline asm
	// begin inline asm
	mma.sync.aligned.m16n8k8.row.col.f32.f16.f16.f32 {%f161895,%f161896,%f161897,%f161898}, {%r1,%r2}, {%r3}, {%f161895,%f161896,%f161897,%f161898};

	// end inline asm
	// begin inline asm
	mma.sync.aligned.m16n8k8.row.col.f32.f16.f16.f32 {%f161895,%f161896,%f161897,%f161898}, {%r1,%r2}, {%r3}, {%f161895,%f161896,%f161897,%f161898};

	// end inline asm
	// begin inline asm
	mma.sync.aligned.m16n8k8.row.col.f32.f16.f16.f32 {%f161895,%f161896,%f161897,%f161898}, {%r1,%r2}, {%r3}, {%f161895,%f161896,%f161897,%f161898};

	// end inline asm
	// begin inline asm
	mma.sync.aligned.m16n8k8.row.col.f32.f16.f16.f32 {%f161895,%f161896,%f161897,%f161898}, {%r1,%r2}, {%r3}, {%f161895,%f161896,%f161897,%f161898};

	// end inline asm
	// begin inline asm
	mma.sync.aligned.m16n8k8.row.col.f32.f16.f16.f32 {%f161895,%f161896,%f161897,%f161898}, {%r1,%r2}, {%r3}, {%f161895,%f161896,%f161897,%f161898};

	// end inline asm
	// begin inline asm
	mma.sync.aligned.m16n8k8.row.col.f32.f16.f16.f32 {%f161895,%f161896,%f161897,%f161898}, {%r1,%r2}, {%r3}, {%f161895,%f161896,%f161897,%f161898};

	// end inline asm
	// begin inline asm
	mma.sync.aligned.m16n8k8.row.col.f32.f16.f16.f32 {%f161895,%f161896,%f161897,%f161898}, {%r1,%r2}, {%r3}, {%f161895,%f161896,%f161897,%f161898};

	// end inline asm
	// begin inline asm
	mma.sync.aligned.m16n8k8.row.col.f32.f16.f16.f32 {%f161895,%f161896,%f161897,%f161898}, {%r1,%r2}, {%r3}, {%f161895,%f161896,%f161897,%f161898};

	// end inline asm
	// begin inline asm
	mma.sync.aligned.m16n8k8.row.col.f32.f16.f16.f32 {%f161895,%f161896,%f161897,%f161898}, {%r1,%r2}, {%r3}, {%f161895,%f161896,%f161897,%f161898};

	// end inline asm
	// begin inline asm
	mma.sync.aligned.m16n8k8.row.col.f32.f16.f16.f32 {%f161895,%f161896,%f161897,%f161898}, {%r1,%r2}, {%r3}, {%f161895,%f161896,%f161897,%f161898};

	// end inline asm
	// begin inline asm
	mma.sync.aligned.m16n8k8.row.col.f32.f16.f16.f32 {%f161895,%f161896,%f161897,%f161898}, {%r1,%r2}, {%r3}, {%f161895,%f161896,%f161897,%f161898};

	// end inline asm
	// begin inline asm
	mma.sync.aligned.m16n8k8.row.col.f32.f16.f16.f32 {%f161895,%f161896,%f161897,%f161898}, {%r1,%r2}, {%r3}, {%f161895,%f161896,%f161897,%f161898};

	// end inline asm
	// begin inline asm
	mma.sync.aligned.m16n8k8.row.col.f32.f16.f16.f32 {%f161895,%f161896,%f161897,%f161898}, {%r1,%r2}, {%r3}, {%f161895,%f161896,%f161897,%f161898};

	// end inline asm
	// begin inline asm
	mma.sync.aligned.m16n8k8.row.col.f32.f16.f16.f32 {%f161895,%f161896,%f161897,%f161898}, {%r1,%r2}, {%r3}, {%f161895,%f161896,%f161897,%f161898};

	// end inline asm
	// begin inline asm
	mma.sync.aligned.m16n8k8.row.col.f32.f16.f16.f32 {%f161895,%f161896,%f161897,%f161898}, {%r1,%r2}, {%r3}, {%f161895,%f161896,%f161897,%f161898};

	// end inline asm
	// begin inline asm
	mma.sync.aligned.m16n8k8.row.col.f32.f16.f16.f32 {%f161895,%f161896,%f161897,%f161898}, {%r1,%r2}, {%r3}, {%f161895,%f161896,%f161897,%f161898};

	// end inline asm
	// begin inline asm
	mma.sync.aligned.m16n8k8.row.col.f32.f16.f16.f32 {%f161895,%f161896,%f161897,%f161898}, {%r1,%r2}, {%r3}, {%f161895,%f161896,%f161897,%f161898};

	// end inline asm
	// begin inline asm
	mma.sync.aligned.m16n8k8.row.col.f32.f16.f16.f32 {%f161895,%f161896,%f161897,%f161898}, {%r1,%r2}, {%r3}, {%f161895,%f161896,%f161897,%f161898};

	// end inline asm
	// begin inline asm
	mma.sync.aligned.m16n8k8.row.col.f32.f16.f16.f32 {%f161895,%f161896,%f161897,%f161898}, {%r1,%r2}, {%r3}, {%f161895,%f161896,%f161897,%f161898};

	// end inline asm
	// begin inline asm
	mma.sync.aligned.m16n8k8.row.col.f32.f16.f16.f32 {%f161895,%f161896,%f161897,%f161898}, {%r1,%r2}, {%r3}, {%f161895,%f161896,%f161897,%f161898};

	// end inline asm
	// begin inline asm
	mma.sync.aligned.m16n8k8.row.col.f32.f16.f16.f32 {%f161895,%f161896,%f161897,%f161898}, {%r1,%r2}, {%r3}, {%f161895,%f161896,%f161897,%f161898};

	// end inline asm
	// begin inline asm
	mma.sync.aligned.m16n8k8.row.col.f32.f16.f16.f32 {%f161895,%f161896,%f161897,%f161898}, {%r1,%r2}, {%r3}, {%f161895,%f161896,%f161897,%f161898};

	// end inline asm
	// begin inline asm
	mma.sync.aligned.m16n8k8.row.col.f32.f16.f16.f32 {%f161895,%f161896,%f161897,%f161898}, {%r1,%r2}, {%r3}, {%f161895,%f161896,%f161897,%f161898};

	// end inline asm
	// begin inline asm
	mma.sync.aligned.m16n8k8.row.col.f32.f16.f16.f32 {%f161895,%f161896,%f161897,%f161898}, {%r1,%r2}, {%r3}, {%f161895,%f161896,%f161897,%f161898};

	// end inline asm
	// begin inline asm
	mma.sync.aligned.m16n8k8.row.col.f32.f16.f16.f32 {%f161895,%f161896,%f161897,%f161898}, {%r1,%r2}, {%r3}, {%f161895,%f161896,%f161897,%f161898};

	// end inline asm
	// begin inline asm
	mma.sync.aligned.m16n8k8.row.col.f32.f16.f16.f32 {%f161895,%f161896,%f161897,%f161898}, {%r1,%r2}, {%r3}, {%f161895,%f161896,%f161897,%f161898};

	// end inline asm
	// begin inline asm
	mma.sync.aligned.m16n8k8.row.col.f32.f16.f16.f32 {%f161895,%f161896,%f161897,%f161898}, {%r1,%r2}, {%r3}, {%f161895,%f161896,%f161897,%f161898};

	// end inline asm
	// begin inline asm
	mma.sync.aligned.m16n8k8.row.col.f32.f16.f16.f32 {%f161895,%f161896,%f161897,%f161898}, {%r1,%r2}, {%r3}, {%f161895,%f161896,%f161897,%f161898};

	// end inline asm
	// begin inline asm
	mma.sync.aligned.m16n8k8.row.col.f32.f16.f16.f32 {%f161895,%f161896,%f161897,%f161898}, {%r1,%r2}, {%r3}, {%f161895,%f161896,%f161897,%f161898};

	// end inline asm
	// begin inline asm
	mma.sync.aligned.m16n8k8.row.col.f32.f16.f16.f32 {%f161895,%f161896,%f161897,%f161898}, {%r1,%r2}, {%r3}, {%f161895,%f161896,%f161897,%f161898};

	// end inline asm
	// begin inline asm
	mma.sync.aligned.m16n8k8.row.col.f32.f16.f16.f32 {%f161895,%f161896,%f161897,%f161898}, {%r1,%r2}, {%r3}, {%f161895,%f161896,%f161897,%f161898};

	// end inline asm
	// begin inline asm
	mma.sync.aligned.m16n8k8.row.col.f32.f16.f16.f32 {%f161895,%f161896,%f161897,%f161898}, {%r1,%r2}, {%r3}, {%f161895,%f161896,%f161897,%f161898};

	// end inline asm
	// begin inline asm
	mma.sync.aligned.m16n8k8.row.col.f32.f16.f16.f32 {%f161895,%f161896,%f161897,%f161898}, {%r1,%r2}, {%r3}, {%f161895,%f161896,%f161897,%f161898};

	// end inline asm
	// begin inline asm
	mma.sync.aligned.m16n8k8.row.col.f32.f16.f16.f32 {%f161895,%f161896,%f161897,%f161898}, {%r1,%r2}, {%r3}, {%f161895,%f161896,%f161897,%f161898};

	// end inline asm
	// begin inline asm
	mma.sync.aligned.m16n8k8.row.col.f32.f16.f16.f32 {%f161895,%f161896,%f161897,%f161898}, {%r1,%r2}, {%r3}, {%f161895,%f161896,%f161897,%f161898};

	// end inline asm
	// begin inline asm
	mma.sync.aligned.m16n8k8.row.col.f32.f16.f16.f32 {%f161895,%f161896,%f161897,%f161898}, {%r1,%r2}, {%r3}, {%f161895,%f161896,%f161897,%f161898};

	// end inline asm
	// begin inline asm
	mma.sync.aligned.m16n8k8.row.col.f32.f16.f16.f32 {%f161895,%f161896,%f161897,%f161898}, {%r1,%r2}, {%r3}, {%f161895,%f161896,%f161897,%f161898};

	// end inline asm
	// begin inline asm
	mma.sync.aligned.m16n8k8.row.col.f32.f16.f16.f32 {%f161895,%f161896,%f161897,%f161898}, {%r1,%r2}, {%r3}, {%f161895,%f161896,%f161897,%f161898};

	// end inline asm
	// begin inline asm
	mma.sync.aligned.m16n8k8.row.col.f32.f16.f16.f32 {%f161895,%f161896,%f161897,%f161898}, {%r1,%r2}, {%r3}, {%f161895,%f161896,%f161897,%f161898};

	// end inline asm
	// begin inline asm
	mma.sync.aligned.m16n8k8.row.col.f32.f16.f16.f32 {%f161895,%f161896,%f161897,%f161898}, {%r1,%r2}, {%r3}, {%f161895,%f161896,%f161897,%f161898};

	// end inline asm
	// begin inline asm
	mma.sync.aligned.m16n8k8.row.col.f32.f16.f16.f32 {%f161895,%f161896,%f161897,%f161898}, {%r1,%r2}, {%r3}, {%f161895,%f161896,%f161897,%f161898};

	// end inline asm
	// begin inline asm
	mma.sync.aligned.m16n8k8.row.col.f32.f16.f16.f32 {%f161895,%f161896,%f161897,%f161898}, {%r1,%r2}, {%r3}, {%f161895,%f161896,%f161897,%f161898};

	// end inline asm
	// begin inline asm
	mma.sync.aligned.m16n8k8.row.col.f32.f16.f16.f32 {%f161895,%f161896,%f161897,%f161898}, {%r1,%r2}, {%r3}, {%f161895,%f161896,%f161897,%f161898};

	// end inline asm
	// begin inline asm
	mma.sync.aligned.m16n8k8.row.col.f32.f16.f16.f32 {%f161895,%f161896,%f161897,%f161898}, {%r1,%r2}, {%r3}, {%f161895,%f161896,%f161897,%f161898};

	// end inline asm
	// begin inline asm
	mma.sync.aligned.m16n8k8.row.col.f32.f16.f16.f32 {%f161895,%f161896,%f161897,%f161898}, {%r1,%r2}, {%r3}, {%f161895,%f161896,%f161897,%f161898};

	// end inline asm
	// begin inline asm
	mma.sync.aligned.m16n8k8.row.col.f32.f16.f16.f32 {%f161895,%f161896,%f161897,%f161898}, {%r1,%r2}, {%r3}, {%f161895,%f161896,%f161897,%f161898};

	// end inline asm
	// begin inline asm
	mma.sync.aligned.m16n8k8.row.col.f32.f16.f16.f32 {%f161895,%f161896,%f161897,%f161898}, {%r1,%r2}, {%r3}, {%f161895,%f161896,%f161897,%f161898};

	// end inline asm
	// begin inline asm
	mma.sync.aligned.m16n8k8.row.col.f32.f16.f16.f32 {%f161895,%f161896,%f161897,%f161898}, {%r1,%r2}, {%r3}, {%f161895,%f161896,%f161897,%f161898};

	// end inline asm
	// begin inline asm
	mma.sync.aligned.m16n8k8.row.col.f32.f16.f16.f32 {%f161895,%f161896,%f161897,%f161898}, {%r1,%r2}, {%r3}, {%f161895,%f161896,%f161897,%f161898};

	// end inline asm
	// begin inline asm
	mma.sync.aligned.m16n8k8.row.col.f32.f16.f16.f32 {%f161895,%f161896,%f161897,%f161898}, {%r1,%r2}, {%r3}, {%f161895,%f161896,%f161897,%f161898};

	// end inline asm
	// begin inline asm
	mma.sync.aligned.m16n8k8.row.col.f32.f16.f16.f32 {%f161895,%f161896,%f161897,%f161898}, {%r1,%r2}, {%r3}, {%f161895,%f161896,%f161897,%f161898};

	// end inline asm
	// begin inline asm
	mma.sync.aligned.m16n8k8.row.col.f32.f16.f16.f32 {%f161895,%f161896,%f161897,%f161898}, {%r1,%r2}, {%r3}, {%f161895,%f161896,%f161897,%f161898};

	// end inline asm
	// begin inline asm
	mma.sync.aligned.m16n8k8.row.col.f32.f16.f16.f32 {%f161895,%f161896,%f161897,%f161898}, {%r1,%r2}, {%r3}, {%f161895,%f161896,%f161897,%f161898};

	// end inline asm
	// begin inline asm
	mma.sync.aligned.m16n8k8.row.col.f32.f16.f16.f32 {%f161895,%f161896,%f161897,%f161898}, {%r1,%r2}, {%r3}, {%f161895,%f161896,%f161897,%f161898};

	// end inline asm
	// begin inline asm
	mma.sync.aligned.m16n8k8.row.col.f32.f16.f16.f32 {%f161895,%f161896,%f161897,%f161898}, {%r1,%r2}, {%r3}, {%f161895,%f161896,%f161897,%f161898};

	// end inline asm
	// begin inline asm
	mma.sync.aligned.m16n8k8.row.col.f32.f16.f16.f32 {%f161895,%f161896,%f161897,%f161898}, {%r1,%r2}, {%r3}, {%f161895,%f161896,%f161897,%f161898};

	// end inline asm
	// begin inline asm
	mma.sync.aligned.m16n8k8.row.col.f32.f16.f16.f32 {%f161895,%f161896,%f161897,%f161898}, {%r1,%r2}, {%r3}, {%f161895,%f161896,%f161897,%f161898};

	// end inline asm
	// begin inline asm
	mma.sync.aligned.m16n8k8.row.col.f32.f16.f16.f32 {%f161895,%f161896,%f161897,%f161898}, {%r1,%r2}, {%r3}, {%f161895,%f161896,%f161897,%f161898};

	// end inline asm
	// begin inline asm
	mma.sync.aligned.m16n8k8.row.col.f32.f16.f16.f32 {%f161895,%f161896,%f161897,%f161898}, {%r1,%r2}, {%r3}, {%f161895,%f161896,%f161897,%f161898};

	// end inline asm
	// begin inline asm
	mma.sync.aligned.m16n8k8.row.col.f32.f16.f16.f32 {%f161895,%f161896,%f161897,%f161898}, {%r1,%r2}, {%r3}, {%f161895,%f161896,%f161897,%f161898};

	// end inline asm
	// begin inline asm
	mma.sync.aligned.m16n8k8.row.col.f32.f16.f16.f32 {%f161895,%f161896,%f161897,%f161898}, {%r1,%r2}, {%r3}, {%f161895,%f161896,%f161897,%f161898};

	// end inline asm
	// begin inline asm
	mma.sync.aligned.m16n8k8.row.col.f32.f16.f16.f32 {%f161895,%f161896,%f161897,%f161898}, {%r1,%r2}, {%r3}, {%f161895,%f161896,%f161897,%f161898};

	// end inline asm
	// begin inline asm
	mma.sync.aligned.m16n8k8.row.col.f32.f16.f16.f32 {%f161895,%f161896,%f161897,%f161898}, {%r1,%r2}, {%r3}, {%f161895,%f161896,%f161897,%f161898};

	// end inline asm
	// begin inline asm
	mma.sync.aligned.m16n8k8.row.col.f32.f16.f16.f32 {%f161895,%f161896,%f161897,%f161898}, {%r1,%r2}, {%r3}, {%f161895,%f161896,%f161897,%f161898};

	// end inline asm
	// begin inline asm
	mma.sync.aligned.m16n8k8.row.col.f32.f16.f16.f32 {%f161895,%f161896,%f161897,%f161898}, {%r1,%r2}, {%r3}, {%f161895,%f161896,%f161897,%f161898};

	// end inline asm
	// begin inline asm
	mma.sync.aligned.m16n8k8.row.col.f32.f16.f16.f32 {%f161895,%f161896,%f161897,%f161898}, {%r1,%r2}, {%r3}, {%f161895,%f161896,%f161897,%f161898};

	// end inline asm
	// begin inline asm
	mma.sync.aligned.m16n8k8.row.col.f32.f16.f16.f32 {%f161895,%f161896,%f161897,%f161898}, {%r1,%r2}, {%r3}, {%f161895,%f161896,%f161897,%f161898};

	// end inline asm
	// begin inline asm
	mma.sync.aligned.m16n8k8.row.col.f32.f16.f16.f32 {%f161895,%f161896,%f161897,%f161898}, {%r1,%r2}, {%r3}, {%f161895,%f161896,%f161897,%f161898};

	// end inline asm
	// begin inline asm
	mma.sync.aligned.m16n8k8.row.col.f32.f16.f16.f32 {%f161895,%f161896,%f161897,%f161898}, {%r1,%r2}, {%r3}, {%f161895,%f161896,%f161897,%f161898};

	// end inline asm
	// begin inline asm
	mma.sync.aligned.m16n8k8.row.col.f32.f16.f16.f32 {%f161895,%f161896,%f161897,%f161898}, {%r1,%r2}, {%r3}, {%f161895,%f161896,%f161897,%f161898};

	// end inline asm
	// begin inline asm
	mma.sync.aligned.m16n8k8.row.col.f32.f16.f16.f32 {%f161895,%f161896,%f161897,%f161898}, {%r1,%r2}, {%r3}, {%f161895,%f161896,%f161897,%f161898};

	// end inline asm
	// begin inline asm
	mma.sync.aligned.m16n8k8.row.col.f32.f16.f16.f32 {%f161895,%f161896,%f161897,%f161898}, {%r1,%r2}, {%r3}, {%f161895,%f161896,%f161897,%f161898};

	// end inline asm
	// begin inline asm
	mma.sync.aligned.m16n8k8.row.col.f32.f16.f16.f32 {%f161895,%f161896,%f161897,%f161898}, {%r1,%r2}, {%r3}, {%f161895,%f161896,%f161897,%f161898};

	// end inline asm
	// begin inline asm
	mma.sync.aligned.m16n8k8.row.col.f32.f16.f16.f32 {%f161895,%f161896,%f161897,%f161898}, {%r1,%r2}, {%r3}, {%f161895,%f161896,%f161897,%f161898};

	// end inline asm
	// begin inline asm
	mma.sync.aligned.m16n8k8.row.col.f32.f16.f16.f32 {%f161895,%f161896,%f161897,%f161898}, {%r1,%r2}, {%r3}, {%f161895,%f161896,%f161897,%f161898};

	// end inline asm
	// begin inline asm
	mma.sync.aligned.m16n8k8.row.col.f32.f16.f16.f32 {%f161895,%f161896,%f161897,%f161898}, {%r1,%r2}, {%r3}, {%f161895,%f161896,%f161897,%f161898};

	// end inline asm
	// begin inline asm
	mma.sync.aligned.m16n8k8.row.col.f32.f16.f16.f32 {%f161895,%f161896,%f161897,%f161898}, {%r1,%r2}, {%r3}, {%f161895,%f161896,%f161897,%f161898};

	// end inline asm
	// begin inline asm
	mma.sync.aligned.m16n8k8.row.col.f32.f16.f16.f32 {%f161895,%f161896,%f161897,%f161898}, {%r1,%r2}, {%r3}, {%f161895,%f161896,%f161897,%f161898};

	// end inline asm
	// begin inline asm
	mma.sync.aligned.m16n8k8.row.col.f32.f16.f16.f32 {%f161895,%f161896,%f161897,%f161898}, {%r1,%r2}, {%r3}, {%f161895,%f161896,%f161897,%f161898};

	// end inline asm
	// begin inline asm
	mma.sync.aligned.m16n8k8.row.col.f32.f16.f16.f32 {%f161895,%f161896,%f161897,%f161898}, {%r1,%r2}, {%r3}, {%f161895,%f161896,%f161897,%f161898};

	// end inline asm
	// begin inline asm
	mma.sync.aligned.m16n8k8.row.col.f32.f16.f16.f32 {%f161895,%f161896,%f161897,%f161898}, {%r1,%r2}, {%r3}, {%f161895,%f161896,%f161897,%f161898};

	// end inline asm
	// begin inline asm
	mma.sync.aligned.m16n8k8.row.col.f32.f16.f16.f32 {%f161895,%f161896,%f161897,%f161898}, {%r1,%r2}, {%r3}, {%f161895,%f161896,%f161897,%f161898};

	// end inline asm
	// begin inline asm
	mma.sync.aligned.m16n8k8.row.col.f32.f16.f16.f32 {%f161895,%f161896,%f161897,%f161898}, {%r1,%r2}, {%r3}, {%f161895,%f161896,%f161897,%f161898};

	// end inline asm
	// begin inline asm
	mma.sync.aligned.m16n8k8.row.col.f32.f16.f16.f32 {%f161895,%f161896,%f161897,%f161898}, {%r1,%r2}, {%r3}, {%f161895,%f161896,%f161897,%f161898};

	// end inline asm
	// begin inline asm
	mma.sync.aligned.m16n8k8.row.col.f32.f16.f16.f32 {%f161895,%f161896,%f161897,%f161898}, {%r1,%r2}, {%r3}, {%f161895,%f161896,%f161897,%f161898};

	// end inline asm
	// begin inline asm
	mma.sync.aligned.m16n8k8.row.col.f32.f16.f16.f32 {%f161895,%f161896,%f161897,%f161898}, {%r1,%r2}, {%r3}, {%f161895,%f161896,%f161897,%f161898};

	// end inline asm
	// begin inline asm
	mma.sync.aligned.m16n8k8.row.col.f32.f16.f16.f32 {%f161895,%f161896,%f161897,%f161898}, {%r1,%r2}, {%r3}, {%f161895,%f161896,%f161897,%f161898};

	// end inline asm
	// begin inline asm
	mma.sync.aligned.m16n8k8.row.col.f32.f16.f16.f32 {%f161895,%f161896,%f161897,%f161898}, {%r1,%r2}, {%r3}, {%f161895,%f161896,%f161897,%f161898};

	// end inline asm
	// begin inline asm
	mma.sync.aligned.m16n8k8.row.col.f32.f16.f16.f32 {%f161895,%f161896,%f161897,%f161898}, {%r1,%r2}, {%r3}, {%f161895,%f161896,%f161897,%f161898};

	// end inline asm
	// begin inline asm
	mma.sync.aligned.m16n8k8.row.col.f32.f16.f16.f32 {%f161895,%f161896,%f161897,%f161898}, {%r1,%r2}, {%r3}, {%f161895,%f161896,%f161897,%f161898};

	// end inline asm
	// begin inline asm
	mma.sync.aligned.m16n8k8.row.col.f32.f16.f16.f32 {%f161895,%f161896,%f161897,%f161898}, {%r1,%r2}, {%r3}, {%f161895,%f161896,%f161897,%f161898};

	// end inline asm
	// begin inline asm
	mma.sync.aligned.m16n8k8.row.col.f32.f16.f16.f32 {%f161895,%f161896,%f161897,%f161898}, {%r1,%r2}, {%r3}, {%f161895,%f161896,%f161897,%f161898};

	// end inline asm
	// begin inline asm
	mma.sync.aligned.m16n8k8.row.col.f32.f16.f16.f32 {%f161895,%f161896,%f161897,%f161898}, {%r1,%r2}, {%r3}, {%f161895,%f161896,%f161897,%f161898};

	// end inline asm
	// begin inline asm
	mma.sync.aligned.m16n8k8.row.col.f32.f16.f16.f32 {%f161895,%f161896,%f161897,%f161898}, {%r1,%r2}, {%r3}, {%f161895,%f161896,%f161897,%f161898};

	// end inline asm
	// begin inline asm
	mma.sync.aligned.m16n8k8.row.col.f32.f16.f16.f32 {%f161895,%f161896,%f161897,%f161898}, {%r1,%r2}, {%r3}, {%f161895,%f161896,%f161897,%f161898};

	// end inline asm
	// begin inline asm
	mma.sync.aligned.m16n8k8.row.col.f32.f16.f16.f32 {%f161895,%f161896,%f161897,%f161898}, {%r1,%r2}, {%r3}, {%f161895,%f161896,%f161897,%f161898};

	// end inline asm
	// begin inline asm
	mma.sync.aligned.m16n8k8.row.col.f32.f16.f16.f32 {%f161895,%f161896,%f161897,%f161898}, {%r1,%r2}, {%r3}, {%f161895,%f161896,%f161897,%f161898};

	// end inline asm
	// begin inline asm
	mma.sync.aligned.m16n8k8.row.col.f32.f16.f16.f32 {%f161895,%f161896,%f161897,%f161898}, {%r1,%r2}, {%r3}, {%f161895,%f161896,%f161897,%f161898};

	// end inline asm
	// begin inline asm
	mma.sync.aligned.m16n8k8.row.col.f32.f16.f16.f32 {%f161895,%f161896,%f161897,%f161898}, {%r1,%r2}, {%r3}, {%f161895,%f161896,%f161897,%f161898};

	// end inline asm
	// begin inline asm
	mma.sync.aligned.m16n8k8.row.col.f32.f16.f16.f32 {%f161895,%f161896,%f161897,%f161898}, {%r1,%r2}, {%r3}, {%f161895,%f161896,%f161897,%f161898};

	// end inline asm
	// begin inline asm
	mma.sync.aligned.m16n8k8.row.col.f32.f16.f16.f32 {%f161895,%f161896,%f161897,%f161898}, {%r1,%r2}, {%r3}, {%f161895,%f161896,%f161897,%f161898};

	// end inline asm
	// begin inline asm
	mma.sync.aligned.m16n8k8.row.col.f32.f16.f16.f32 {%f161895,%f161896,%f161897,%f161898}, {%r1,%r2}, {%r3}, {%f161895,%f161896,%f161897,%f161898};

	// end inline asm
	// begin inline asm
	mma.sync.aligned.m16n8k8.row.col.f32.f16.f16.f32 {%f161895,%f161896,%f161897,%f161898}, {%r1,%r2}, {%r3}, {%f161895,%f161896,%f161897,%f161898};

	// end inline asm
	// begin inline asm
	mma.sync.aligned.m16n8k8.row.col.f32.f16.f16.f32 {%f161895,%f161896,%f161897,%f161898}, {%r1,%r2}, {%r3}, {%f161895,%f161896,%f161897,%f161898};

	// end inline asm
	// begin inline asm
	mma.sync.aligned.m16n8k8.row.col.f32.f16.f16.f32 {%f161895,%f161896,%f161897,%f161898}, {%r1,%r2}, {%r3}, {%f161895,%f161896,%f161897,%f161898};

	// end inline asm
	// begin inline asm
	mma.sync.aligned.m16n8k8.row.col.f32.f16.f16.f32 {%f161895,%f161896,%f161897,%f161898}, {%r1,%r2}, {%r3}, {%f161895,%f161896,%f161897,%f161898};

	// end inline asm
	// begin inline asm
	mma.sync.aligned.m16n8k8.row.col.f32.f16.f16.f32 {%f161895,%f161896,%f161897,%f161898}, {%r1,%r2}, {%r3}, {%f161895,%f161896,%f161897,%f161898};

	// end inline asm
	// begin inline asm
	mma.sync.aligned.m16n8k8.row.col.f32.f16.f16.f32 {%f161895,%f161896,%f161897,%f161898}, {%r1,%r2}, {%r3}, {%f161895,%f161896,%f161897,%f161898};

	// end inline asm
	// begin inline asm
	mma.sync.aligned.m16n8k8.row.col.f32.f16.f16.f32 {%f161895,%f161896,%f161897,%f161898}, {%r1,%r2}, {%r3}, {%f161895,%f161896,%f161897,%f161898};

	// end inline asm
	// begin inline asm
	mma.sync.aligned.m16n8k8.row.col.f32.f16.f16.f32 {%f161895,%f161896,%f161897,%f161898}, {%r1,%r2}, {%r3}, {%f161895,%f161896,%f161897,%f161898};

	// end inline asm
	// begin inline asm
	mma.sync.aligned.m16n8k8.row.col.f32.f16.f16.f32 {%f161895,%f161896,%f161897,%f161898}, {%r1,%r2}, {%r3}, {%f161895,%f161896,%f161897,%f161898};

	// end inline asm
	// begin inline asm
	mma.sync.aligned.m16n8k8.row.col.f32.f16.f16.f32 {%f161895,%f161896,%f161897,%f161898}, {%r1,%r2}, {%r3}, {%f161895,%f161896,%f161897,%f161898};

	// end inline asm
	// begin inline asm
	mma.sync.aligned.m16n8k8.row.col.f32.f16.f16.f32 {%f161895,%f161896,%f161897,%f161898}, {%r1,%r2}, {%r3}, {%f161895,%f161896,%f161897,%f161898};

	// end inline asm
	// begin inline asm
	mma.sync.aligned.m16n8k8.row.col.f32.f16.f16.f32 {%f161895,%f161896,%f161897,%f161898}, {%r1,%r2}, {%r3}, {%f161895,%f161896,%f161897,%f161898};

	// end inline asm
	// begin inline asm
	mma.sync.aligned.m16n8k8.row.col.f32.f16.f16.f32 {%f161895,%f161896,%f161897,%f161898}, {%r1,%r2}, {%r3}, {%f161895,%f161896,%f161897,%f161898};

	// end inline asm
	// begin inline asm
	mma.sync.aligned.m16n8k8.row.col.f32.f16.f16.f32 {%f161895,%f161896,%f161897,%f161898}, {%r1,%r2}, {%r3}, {%f161895,%f161896,%f161897,%f161898};

	// end inline asm
	// begin inline asm
	mma.sync.aligned.m16n8k8.row.col.f32.f16.f16.f32 {%f161895,%f161896,%f161897,%f161898}, {%r1,%r2}, {%r3}, {%f161895,%f161896,%f161897,%f161898};

	// end inline asm
	// begin inline asm
	mma.sync.aligned.m16n8k8.row.col.f32.f16.f16.f32 {%f161895,%f161896,%f161897,%f161898}, {%r1,%r2}, {%r3}, {%f161895,%f161896,%f161897,%f161898};

	// end inline asm
	// begin inline asm
	mma.sync.aligned.m16n8k8.row.col.f32.f16.f16.f32 {%f161895,%f161896,%f161897,%f161898}, {%r1,%r2}, {%r3}, {%f161895,%f161896,%f161897,%f161898};

	// end inline asm
	// begin inline asm
	mma.sync.aligned.m16n8k8.row.col.f32.f16.f16.f32 {%f161895,%f161896,%f161897,%f161898}, {%r1,%r2}, {%r3}, {%f161895,%f161896,%f161897,%f161898};

	// end inline asm
	// begin inline asm
	mma.sync.aligned.m16n8k8.row.col.f32.f16.f16.f32 {%f161895,%f161896,%f161897,%f161898}, {%r1,%r2}, {%r3}, {%f161895,%f161896,%f161897,%f161898};

	// end inline asm
	// begin inline asm
	mma.sync.aligned.m16n8k8.row.col.f32.f16.f16.f32 {%f161895,%f161896,%f161897,%f161898}, {%r1,%r2}, {%r3}, {%f161895,%f161896,%f161897,%f161898};

	// end inline asm
	// begin inline asm
	mma.sync.aligned.m16n8k8.row.col.f32.f16.f16.f32 {%f161895,%f161896,%f161897,%f161898}, {%r1,%r2}, {%r3}, {%f161895,%f161896,%f161897,%f161898};

	// end inline asm
	// begin inline asm
	mma.sync.aligned.m16n8k8.row.col.f32.f16.f16.f32 {%f161895,%f161896,%f161897,%f161898}, {%r1,%r2}, {%r3}, {%f161895,%f161896,%f161897,%f161898};

	// end inline asm
	// begin inline asm
	mma.sync.aligned.m16n8k8.row.col.f32.f16.f16.f32 {%f161895,%f161896,%f161897,%f161898}, {%r1,%r2}, {%r3}, {%f161895,%f161896,%f161897,%f161898};

	// end inline asm
	// begin inline asm
	mma.sync.aligned.m16n8k8.row.col.f32.f16.f16.f32 {%f161895,%f161896,%f161897,%f161898}, {%r1,%r2}, {%r3}, {%f161895,%f161896,%f161897,%f161898};

	// end inline asm
	// begin inline asm
	mma.sync.aligned.m16n8k8.row.col.f32.f16.f16.f32 {%f161895,%f161896,%f161897,%f161898}, {%r1,%r2}, {%r3}, {%f161895,%f161896,%f161897,%f161898};

	// end inline asm
	// begin inline asm
	mma.sync.aligned.m16n8k8.row.col.f32.f16.f16.f32 {%f161895,%f161896,%f161897,%f161898}, {%r1,%r2}, {%r3}, {%f161895,%f161896,%f161897,%f161898};

	// end inline asm
	// begin inline asm
	mma.sync.aligned.m16n8k8.row.col.f32.f16.f16.f32 {%f161895,%f161896,%f161897,%f161898}, {%r1,%r2}, {%r3}, {%f161895,%f161896,%f161897,%f161898};

	// end inline asm
	// begin inline asm
	mma.sync.aligned.m16n8k8.row.col.f32.f16.f16.f32 {%f161895,%f161896,%f161897,%f161898}, {%r1,%r2}, {%r3}, {%f161895,%f161896,%f161897,%f161898};

	// end inline asm
	// begin inline asm
	mma.sync.aligned.m16n8k8.row.col.f32.f16.f16.f32 {%f161895,%f161896,%f161897,%f161898}, {%r1,%r2}, {%r3}, {%f161895,%f161896,%f161897,%f161898};

	// end inline asm
	// begin inline asm
	mma.sync.aligned.m16n8k8.row.col.f32.f16.f16.f32 {%f161895,%f161896,%f161897,%f161898}, {%r1,%r2}, {%r3}, {%f161895,%f161896,%f161897,%f161898};

	// end inline asm
	// begin inline asm
	mma.sync.aligned.m16n8k8.row.col.f32.f16.f16.f32 {%f161895,%f161896,%f161897,%f161898}, {%r1,%r2}, {%r3}, {%f161895,%f161896,%f161897,%f161898};

	// end inline asm
	// begin inline asm
	mma.sync.aligned.m16n8k8.row.col.f32.f16.f16.f32 {%f161895,%f161896,%f161897,%f161898}, {%r1,%r2}, {%r3}, {%f161895,%f161896,%f161897,%f161898};

	// end inline asm
	// begin inline asm
	mma.sync.aligned.m16n8k8.row.col.f32.f16.f16.f32 {%f161895,%f161896,%f161897,%f161898}, {%r1,%r2}, {%r3}, {%f161895,%f161896,%f161897,%f161898};

	// end inline asm
	// begin inline asm
	mma.sync.aligned.m16n8k8.row.col.f32.f16.f16.f32 {%f161895,%f161896,%f161897,%f161898}, {%r1,%r2}, {%r3}, {%f161895,%f161896,%f161897,%f161898};

	// end inline asm
	// begin inline asm
	mma.sync.aligned.m16n8k8.row.col.f32.f16.f16.f32 {%f161895,%f161896,%f161897,%f161898}, {%r1,%r2}, {%r3}, {%f161895,%f161896,%f161897,%f161898};

	// end inline asm
	// begin inline asm
	mma.sync.aligned.m16n8k8.row.col.f32.f16.f16.f32 {%f161895,%f161896,%f161897,%f161898}, {%r1,%r2}, {%r3}, {%f161895,%f161896,%f161897,%f161898};

	// end inline asm
	// begin inline asm
	mma.sync.aligned.m16n8k8.row.col.f32.f16.f16.f32 {%f161895,%f161896,%f161897,%f161898}, {%r1,%r2}, {%r3}, {%f161895,%f161896,%f161897,%f161898};

	// end inline asm
	// begin inline asm
	mma.sync.aligned.m16n8k8.row.col.f32.f16.f16.f32 {%f161895,%f161896,%f161897,%f161898}, {%r1,%r2}, {%r3}, {%f161895,%f161896,%f161897,%f161898};

	// end inline asm
	// begin inline asm
	mma.sync.aligned.m16n8k8.row.col.f32.f16.f16.f32 {%f161895,%f161896,%f161897,%f161898}, {%r1,%r2}, {%r3}, {%f161895,%f161896,%f161897,%f161898};

	// end inline asm
	// begin inline asm
	mma.sync.aligned.m16n8k8.row.col.f32.f16.f16.f32 {%f161895,%f161896,%f161897,%f161898}, {%r1,%r2}, {%r3}, {%f161895,%f161896,%f161897,%f161898};

	// end inline asm
	// begin inline asm
	mma.sync.aligned.m16n8k8.row.col.f32.f16.f16.f32 {%f161895,%f161896,%f161897,%f161898}, {%r1,%r2}, {%r3}, {%f161895,%f161896,%f161897,%f161898};

	// end inline asm
	// begin inline asm
	mma.sync.aligned.m16n8k8.row.col.f32.f16.f16.f32 {%f161895,%f161896,%f161897,%f161898}, {%r1,%r2}, {%r3}, {%f161895,%f161896,%f161897,%f161898};

	// end inline asm
	// begin inline asm
	mma.sync.aligned.m16n8k8.row.col.f32.f16.f16.f32 {%f161895,%f161896,%f161897,%f161898}, {%r1,%r2}, {%r3}, {%f161895,%f161896,%f161897,%f161898};

	// end inline asm
	// begin inline asm
	mma.sync.aligned.m16n8k8.row.col.f32.f16.f16.f32 {%f161895,%f161896,%f161897,%f161898}, {%r1,%r2}, {%r3}, {%f161895,%f161896,%f161897,%f161898};

	// end inline asm
	// begin inline asm
	mma.sync.aligned.m16n8k8.row.col.f32.f16.f16.f32 {%f161895,%f161896,%f161897,%f161898}, {%r1,%r2}, {%r3}, {%f161895,%f161896,%f161897,%f161898};

	// end inline asm
	// begin inline asm
	mma.sync.aligned.m16n8k8.row.col.f32.f16.f16.f32 {%f161895,%f161896,%f161897,%f161898}, {%r1,%r2}, {%r3}, {%f161895,%f161896,%f161897,%f161898};

	// end inline asm
	// begin inline asm
	mma.sync.aligned.m16n8k8.row.col.f32.f16.f16.f32 {%f161895,%f161896,%f161897,%f161898}, {%r1,%r2}, {%r3}, {%f161895,%f161896,%f161897,%f161898};

	// end inline asm
	// begin inline asm
	mma.sync.aligned.m16n8k8.row.col.f32.f16.f16.f32 {%f161895,%f161896,%f161897,%f161898}, {%r1,%r2}, {%r3}, {%f161895,%f161896,%f161897,%f161898};

	// end inline asm
	// begin inline asm
	mma.sync.aligned.m16n8k8.row.col.f32.f16.f16.f32 {%f161895,%f161896,%f161897,%f161898}, {%r1,%r2}, {%r3}, {%f161895,%f161896,%f161897,%f161898};

	// end inline asm
	// begin inline asm
	mma.sync.aligned.m16n8k8.row.col.f32.f16.f16.f32 {%f161895,%f161896,%f161897,%f161898}, {%r1,%r2}, {%r3}, {%f161895,%f161896,%f161897,%f161898};

	// end inline asm
	// begin inline asm
	mma.sync.aligned.m16n8k8.row.col.f32.f16.f16.f32 {%f161895,%f161896,%f161897,%f161898}, {%r1,%r2}, {%r3}, {%f161895,%f161896,%f161897,%f161898};

	// end inline asm
	// begin inline asm
	mma.sync.aligned.m16n8k8.row.col.f32.f16.f16.f32 {%f161895,%f161896,%f161897,%f161898}, {%r1,%r2}, {%r3}, {%f161895,%f161896,%f161897,%f161898};

	// end inline asm
	// begin inline asm
	mma.sync.aligned.m16n8k8.row.col.f32.f16.f16.f32 {%f161895,%f161896,%f161897,%f161898}, {%r1,%r2}, {%r3}, {%f161895,%f161896,%f161897,%f161898};

	// end inline asm
	// begin inline asm
	mma.sync.aligned.m16n8k8.row.col.f32.f16.f16.f32 {%f161895,%f161896,%f161897,%f161898}, {%r1,%r2}, {%r3}, {%f161895,%f161896,%f161897,%f161898};

	// end inline asm
	// begin inline asm
	mma.sync.aligned.m16n8k8.row.col.f32.f16.f16.f32 {%f161895,%f161896,%f161897,%f161898}, {%r1,%r2}, {%r3}, {%f161895,%f161896,%f161897,%f161898};

	// end inline asm
	// begin inline asm
	mma.sync.aligned.m16n8k8.row.col.f32.f16.f16.f32 {%f161895,%f161896,%f161897,%f161898}, {%r1,%r2}, {%r3}, {%f161895,%f161896,%f161897,%f161898};

	// end inline asm
	// begin inline asm
	mma.sync.aligned.m16n8k8.row.col.f32.f16.f16.f32 {%f161895,%f161896,%f161897,%f161898}, {%r1,%r2}, {%r3}, {%f161895,%f161896,%f161897,%f161898};

	// end inline asm
	// begin inline asm
	mma.sync.aligned.m16n8k8.row.col.f32.f16.f16.f32 {%f161895,%f161896,%f161897,%f161898}, {%r1,%r2}, {%r3}, {%f161895,%f161896,%f161897,%f161898};

	// end inline asm
	// begin inline asm
	mma.sync.aligned.m16n8k8.row.col.f32.f16.f16.f32 {%f161895,%f161896,%f161897,%f161898}, {%r1,%r2}, {%r3}, {%f161895,%f161896,%f161897,%f161898};

	// end inline asm
	// begin inline asm
	mma.sync.aligned.m16n8k8.row.col.f32.f16.f16.f32 {%f161895,%f161896,%f161897,%f161898}, {%r1,%r2}, {%r3}, {%f161895,%f161896,%f161897,%f161898};

	// end inline asm
	// begin inline asm
	mma.sync.aligned.m16n8k8.row.col.f32.f16.f16.f32 {%f161895,%f161896,%f161897,%f161898}, {%r1,%r2}, {%r3}, {%f161895,%f161896,%f161897,%f161898};

	// end inline asm
	// begin inline asm
	mma.sync.aligned.m16n8k8.row.col.f32.f16.f16.f32 {%f161895,%f161896,%f161897,%f161898}, {%r1,%r2}, {%r3}, {%f161895,%f161896,%f161897,%f161898};

	// end inline asm
	// begin inline asm
	mma.sync.aligned.m16n8k8.row.col.f32.f16.f16.f32 {%f161895,%f161896,%f161897,%f161898}, {%r1,%r2}, {%r3}, {%f161895,%f161896,%f161897,%f161898};

	// end inline asm
	// begin inline asm
	mma.sync.aligned.m16n8k8.row.col.f32.f16.f16.f32 {%f161895,%f161896,%f161897,%f161898}, {%r1,%r2}, {%r3}, {%f161895,%f161896,%f161897,%f161898};

	// end inline asm
	// begin inline asm
	mma.sync.aligned.m16n8k8.row.col.f32.f16.f16.f32 {%f161895,%f161896,%f161897,%f161898}, {%r1,%r2}, {%r3}, {%f161895,%f161896,%f161897,%f161898};

	// end inline asm
	// begin inline asm
	mma.sync.aligned.m16n8k8.row.col.f32.f16.f16.f32 {%f161895,%f161896,%f161897,%f161898}, {%r1,%r2}, {%r3}, {%f161895,%f161896,%f161897,%f161898};

	// end inline asm
	// begin inline asm
	mma.sync.aligned.m16n8k8.row.col.f32.f16.f16.f32 {%f161895,%f161896,%f161897,%f161898}, {%r1,%r2}, {%r3}, {%f161895,%f161896,%f161897,%f161898};

	// end inline asm
	// begin inline asm
	mma.sync.aligned.m16n8k8.row.col.f32.f16.f16.f32 {%f161895,%f161896,%f161897,%f161898}, {%r1,%r2}, {%r3}, {%f161895,%f161896,%f161897,%f161898};

	// end inline asm
	// begin inline asm
	mma.sync.aligned.m16n8k8.row.col.f32.f16.f16.f32 {%f161895,%f161896,%f161897,%f161898}, {%r1,%r2}, {%r3}, {%f161895,%f161896,%f161897,%f161898};

	// end inline asm
	// begin inline asm
	mma.sync.aligned.m16n8k8.row.col.f32.f16.f16.f32 {%f161895,%f161896,%f161897,%f161898}, {%r1,%r2}, {%r3}, {%f161895,%f161896,%f161897,%f161898};

	// end inline asm
	// begin inline asm
	mma.sync.aligned.m16n8k8.row.col.f32.f16.f16.f32 {%f161895,%f161896,%f161897,%f161898}, {%r1,%r2}, {%r3}, {%f161895,%f161896,%f161897,%f161898};

	// end inline asm
	// begin inline asm
	mma.sync.aligned.m16n8k8.row.col.f32.f16.f16.f32 {%f161895,%f161896,%f161897,%f161898}, {%r1,%r2}, {%r3}, {%f161895,%f161896,%f161897,%f161898};

	// end inline asm
	// begin inline asm
	mma.sync.aligned.m16n8k8.row.col.f32.f16.f16.f32 {%f161895,%f161896,%f161897,%f161898}, {%r1,%r2}, {%r3}, {%f161895,%f161896,%f161897,%f161898};

	// end inline asm
	// begin inline asm
	mma.sync.aligned.m16n8k8.row.col.f32.f16.f16.f32 {%f161895,%f161896,%f161897,%f161898}, {%r1,%r2}, {%r3}, {%f161895,%f161896,%f161897,%f161898};

	// end inline asm
	// begin inline asm
	mma.sync.aligned.m16n8k8.row.col.f32.f16.f16.f32 {%f161895,%f161896,%f161897,%f161898}, {%r1,%r2}, {%r3}, {%f161895,%f161896,%f161897,%f161898};

	// end inline asm
	// begin inline asm
	mma.sync.aligned.m16n8k8.row.col.f32.f16.f16.f32 {%f161895,%f161896,%f161897,%f161898}, {%r1,%r2}, {%r3}, {%f161895,%f161896,%f161897,%f161898};

	// end inline asm
	// begin inline asm
	mma.sync.aligned.m16n8k8.row.col.f32.f16.f16.f32 {%f161895,%f161896,%f161897,%f161898}, {%r1,%r2}, {%r3}, {%f161895,%f161896,%f161897,%f161898};

	// end inline asm
	// begin inline asm
	mma.sync.aligned.m16n8k8.row.col.f32.f16.f16.f32 {%f161895,%f161896,%f161897,%f161898}, {%r1,%r2}, {%r3}, {%f161895,%f161896,%f161897,%f161898};

	// end inline asm
	// begin inline asm
	mma.sync.aligned.m16n8k8.row.col.f32.f16.f16.f32 {%f161895,%f161896,%f161897,%f161898}, {%r1,%r2}, {%r3}, {%f161895,%f161896,%f161897,%f161898};

	// end inline asm
	// begin inline asm
	mma.sync.aligned.m16n8k8.row.col.f32.f16.f16.f32 {%f161895,%f161896,%f161897,%f161898}, {%r1,%r2}, {%r3}, {%f161895,%f161896,%f161897,%f161898};

	// end inline asm
	// begin inline asm
	mma.sync.aligned.m16n8k8.row.col.f32.f16.f16.f32 {%f161895,%f161896,%f161897,%f161898}, {%r1,%r2}, {%r3}, {%f161895,%f161896,%f161897,%f161898};

	// end inline asm
	// begin inline asm
	mma.sync.aligned.m16n8k8.row.col.f32.f16.f16.f32 {%f161895,%f161896,%f161897,%f161898}, {%r1,%r2}, {%r3}, {%f161895,%f161896,%f161897,%f161898};

	// end inline asm
	// begin inline asm
	mma.sync.aligned.m16n8k8.row.col.f32.f16.f16.f32 {%f161895,%f161896,%f161897,%f161898}, {%r1,%r2}, {%r3}, {%f161895,%f161896,%f161897,%f161898};

	// end inline asm
	// begin inline asm
	mma.sync.aligned.m16n8k8.row.col.f32.f16.f16.f32 {%f161895,%f161896,%f161897,%f161898}, {%r1,%r2}, {%r3}, {%f161895,%f161896,%f161897,%f161898};

	// end inline asm
	// begin inline asm
	mma.sync.aligned.m16n8k8.row.col.f32.f16.f16.f32 {%f161895,%f161896,%f161897,%f161898}, {%r1,%r2}, {%r3}, {%f161895,%f161896,%f161897,%f161898};

	// end inline asm
	// begin inline asm
	mma.sync.aligned.m16n8k8.row.col.f32.f16.f16.f32 {%f161895,%f161896,%f161897,%f161898}, {%r1,%r2}, {%r3}, {%f161895,%f161896,%f161897,%f161898};

	// end inline asm
	// begin inline asm
	mma.sync.aligned.m16n8k8.row.col.f32.f16.f16.f32 {%f161895,%f161896,%f161897,%f161898}, {%r1,%r2}, {%r3}, {%f161895,%f161896,%f161897,%f161898};

	// end inline asm
	// begin inline asm
	mma.sync.aligned.m16n8k8.row.col.f32.f16.f16.f32 {%f161895,%f161896,%f161897,%f161898}, {%r1,%r2}, {%r3}, {%f161895,%f161896,%f161897,%f161898};

	// end inline asm
	// begin inline asm
	mma.sync.aligned.m16n8k8.row.col.f32.f16.f16.f32 {%f161895,%f161896,%f161897,%f161898}, {%r1,%r2}, {%r3}, {%f161895,%f161896,%f161897,%f161898};

	// end inline asm
	// begin inline asm
	mma.sync.aligned.m16n8k8.row.col.f32.f16.f16.f32 {%f161895,%f161896,%f161897,%f161898}, {%r1,%r2}, {%r3}, {%f161895,%f161896,%f161897,%f161898};

	// end inline asm
	// begin inline asm
	mma.sync.aligned.m16n8k8.row.col.f32.f16.f16.f32 {%f161895,%f161896,%f161897,%f161898}, {%r1,%r2}, {%r3}, {%f161895,%f161896,%f161897,%f161898};

	// end inline asm
	// begin inline asm
	mma.sync.aligned.m16n8k8.row.col.f32.f16.f16.f32 {%f161895,%f161896,%f161897,%f161898}, {%r1,%r2}, {%r3}, {%f161895,%f161896,%f161897,%f161898};

	// end inline asm
	// begin inline asm
	mma.sync.aligned.m16n8k8.row.col.f32.f16.f16.f32 {%f161895,%f161896,%f161897,%f161898}, {%r1,%r2}, {%r3}, {%f161895,%f161896,%f161897,%f161898};

	// end inline asm
	// begin inline asm
	mma.sync.aligned.m16n8k8.row.col.f32.f16.f16.f32 {%f161895,%f161896,%f161897,%f161898}, {%r1,%r2}, {%r3}, {%f161895,%f161896,%f161897,%f161898};

	// end inline asm
	// begin inline asm
	mma.sync.aligned.m16n8k8.row.col.f32.f16.f16.f32 {%f161895,%f161896,%f161897,%f161898}, {%r1,%r2}, {%r3}, {%f161895,%f161896,%f161897,%f161898};

	// end inline asm
	// begin inline asm
	mma.sync.aligned.m16n8k8.row.col.f32.f16.f16.f32 {%f161895,%f161896,%f161897,%f161898}, {%r1,%r2}, {%r3}, {%f161895,%f161896,%f161897,%f161898};

	// end inline asm
	// begin inline asm
	mma.sync.aligned.m16n8k8.row.col.f32.f16.f16.f32 {%f161895,%f161896,%f161897,%f161898}, {%r1,%r2}, {%r3}, {%f161895,%f161896,%f161897,%f161898};

	// end inline asm
	// begin inline asm
	mma.sync.aligned.m16n8k8.row.col.f32.f16.f16.f32 {%f161895,%f161896,%f161897,%f161898}, {%r1,%r2}, {%r3}, {%f161895,%f161896,%f161897,%f161898};

	// end inline asm
	// begin inline asm
	mma.sync.aligned.m16n8k8.row.col.f32.f16.f16.f32 {%f161895,%f161896,%f161897,%f161898}, {%r1,%r2}, {%r3}, {%f161895,%f161896,%f161897,%f161898};

	// end inline asm
	// begin inline asm
	mma.sync.aligned.m16n8k8.row.col.f32.f16.f16.f32 {%f161895,%f161896,%f161897,%f161898}, {%r1,%r2}, {%r3}, {%f161895,%f161896,%f161897,%f161898};

	// end inline asm
	// begin inline asm
	mma.sync.aligned.m16n8k8.row.col.f32.f16.f16.f32 {%f161895,%f161896,%f161897,%f161898}, {%r1,%r2}, {%r3}, {%f161895,%f161896,%f161897,%f161898};

	// end inline asm
	// begin inline asm
	mma.sync.aligned.m16n8k8.row.col.f32.f16.f16.f32 {%f161895,%f161896,%f161897,%f161898}, {%r1,%r2}, {%r3}, {%f161895,%f161896,%f161897,%f161898};

	// end inline asm
	// begin inline asm
	mma.sync.aligned.m16n8k8.row.col.f32.f16.f16.f32 {%f161895,%f161896,%f161897,%f161898}, {%r1,%r2}, {%r3}, {%f161895,%f161896,%f161897,%f161898};

	// end inline asm
	// begin inline asm
	mma.sync.aligned.m16n8k8.row.col.f32.f16.f16.f32 {%f161895,%f161896,%f161897,%f161898}, {%r1,%r2}, {%r3}, {%f161895,%f161896,%f161897,%f161898};

	// end inline asm
	// begin inline asm
	mma.sync.aligned.m16n8k8.row.col.f32.f16.f16.f32 {%f161895,%f161896,%f161897,%f161898}, {%r1,%r2}, {%r3}, {%f161895,%f161896,%f161897,%f161898};

	// end inline asm
	// begin inline asm
	mma.sync.aligned.m16n8k8.row.col.f32.f16.f16.f32 {%f161895,%f161896,%f161897,%f161898}, {%r1,%r2}, {%r3}, {%f161895,%f161896,%f161897,%f161898};

	// end inline asm
	// begin inline asm
	mma.sync.aligned.m16n8k8.row.col.f32.f16.f16.f32 {%f161895,%f161896,%f161897,%f161898}, {%r1,%r2}, {%r3}, {%f161895,%f161896,%f161897,%f161898};

	// end inline asm
	// begin inline asm
	mma.sync.aligned.m16n8k8.row.col.f32.f16.f16.f32 {%f161895,%f161896,%f161897,%f161898}, {%r1,%r2}, {%r3}, {%f161895,%f161896,%f161897,%f161898};

	// end inline asm
	// begin inline asm
	mma.sync.aligned.m16n8k8.row.col.f32.f16.f16.f32 {%f161895,%f161896,%f161897,%f161898}, {%r1,%r2}, {%r3}, {%f161895,%f161896,%f161897,%f161898};

	// end inline asm
	// begin inline asm
	mma.sync.aligned.m16n8k8.row.col.f32.f16.f16.f32 {%f161895,%f161896,%f161897,%f161898}, {%r1,%r2}, {%r3}, {%f161895,%f161896,%f161897,%f161898};

	// end inline asm
	// begin inline asm
	mma.sync.aligned.m16n8k8.row.col.f32.f16.f16.f32 {%f161895,%f161896,%f161897,%f161898}, {%r1,%r2}, {%r3}, {%f161895,%f161896,%f161897,%f161898};

	// end inline asm
	// begin inline asm
	mma.sync.aligned.m16n8k8.row.col.f32.f16.f16.f32 {%f161895,%f161896,%f161897,%f161898}, {%r1,%r2}, {%r3}, {%f161895,%f161896,%f161897,%f161898};

	// end inline asm
	// begin inline asm
	mma.sync.aligned.m16n8k8.row.col.f32.f16.f16.f32 {%f161895,%f161896,%f161897,%f161898}, {%r1,%r2}, {%r3}, {%f161895,%f161896,%f161897,%f161898};

	// end inline asm
	// begin inline asm
	mma.sync.aligned.m16n8k8.row.col.f32.f16.f16.f32 {%f161895,%f161896,%f161897,%f161898}, {%r1,%r2}, {%r3}, {%f161895,%f161896,%f161897,%f161898};

	// end inline asm
	// begin inline asm
	mma.sync.aligned.m16n8k8.row.col.f32.f16.f16.f32 {%f161895,%f161896,%f161897,%f161898}, {%r1,%r2}, {%r3}, {%f161895,%f161896,%f161897,%f161898};

	// end inline asm
	// begin inline asm
	mma.sync.aligned.m16n8k8.row.col.f32.f16.f16.f32 {%f161895,%f161896,%f161897,%f161898}, {%r1,%r2}, {%r3}, {%f161895,%f161896,%f161897,%f161898};

	// end inline asm
	// begin inline asm
	mma.sync.aligned.m16n8k8.row.col.f32.f16.f16.f32 {%f161895,%f161896,%f161897,%f161898}, {%r1,%r2}, {%r3}, {%f161895,%f161896,%f161897,%f161898};

	// end inline asm
	// begin inline asm
	mma.sync.aligned.m16n8k8.row.col.f32.f16.f16.f32 {%f161895,%f161896,%f161897,%f161898}, {%r1,%r2}, {%r3}, {%f161895,%f161896,%f161897,%f161898};

	// end inline asm
	// begin inline asm
	mma.sync.aligned.m16n8k8.row.col.f32.f16.f16.f32 {%f161895,%f161896,%f161897,%f161898}, {%r1,%r2}, {%r3}, {%f161895,%f161896,%f161897,%f161898};

	// end inline asm
	// begin inline asm
	mma.sync.aligned.m16n8k8.row.col.f32.f16.f16.f32 {%f161895,%f161896,%f161897,%f161898}, {%r1,%r2}, {%r3}, {%f161895,%f161896,%f161897,%f161898};

	// end inline asm
	mov.f32 	%f164736, %f161896;
	mov.f32 	%f164738, %f161898;
	mov.f32 	%f164735, %f161895;
	mov.f32 	%f164737, %f161897;
	// begin inline asm
	mma.sync.aligned.m16n8k8.row.col.f32.f16.f16.f32 {%f164735,%f164736,%f164737,%f164738}, {%r1,%r2}, {%r3}, {%f164735,%f164736,%f164737,%f164738};

	// end inline asm
	// begin inline asm
	mma.sync.aligned.m16n8k8.row.col.f32.f16.f16.f32 {%f164735,%f164736,%f164737,%f164738}, {%r1,%r2}, {%r3}, {%f164735,%f164736,%f164737,%f164738};

	// end inline asm
	// begin inline asm
	mma.sync.aligned.m16n8k8.row.col.f32.f16.f16.f32 {%f164735,%f164736,%f164737,%f164738}, {%r1,%r2}, {%r3}, {%f164735,%f164736,%f164737,%f164738};

	// end inline asm
	// begin inline asm
	mma.sync.aligned.m16n8k8.row.col.f32.f16.f16.f32 {%f164735,%f164736,%f164737,%f164738}, {%r1,%r2}, {%r3}, {%f164735,%f164736,%f164737,%f164738};

	// end inline asm
	// begin inline asm
	mma.sync.aligned.m16n8k8.row.col.f32.f16.f16.f32 {%f164735,%f164736,%f164737,%f164738}, {%r1,%r2}, {%r3}, {%f164735,%f164736,%f164737,%f164738};

	// end inline asm
	// begin inline asm
	mma.sync.aligned.m16n8k8.row.col.f32.f16.f16.f32 {%f164735,%f164736,%f164737,%f164738}, {%r1,%r2}, {%r3}, {%f164735,%f164736,%f164737,%f164738};

	// end inline asm
	// begin inline asm
	mma.sync.aligned.m16n8k8.row.col.f32.f16.f16.f32 {%f164735,%f164736,%f164737,%f164738}, {%r1,%r2}, {%r3}, {%f164735,%f164736,%f164737,%f164738};

	// end inline asm
	// begin inline asm
	mma.sync.aligned.m16n8k8.row.col.f32.f16.f16.f32 {%f164735,%f164736,%f164737,%f164738}, {%r1,%r2}, {%r3}, {%f164735,%f164736,%f164737,%f164738};

	// end inline asm
	// begin inline asm
	mma.sync.aligned.m16n8k8.row.col.f32.f16.f16.f32 {%f164735,%f164736,%f164737,%f164738}, {%r1,%r2}, {%r3}, {%f164735,%f164736,%f164737,%f164738};

	// end inline asm
	// begin inline asm
	mma.sync.aligned.m16n8k8.row.col.f32.f16.f16.f32 {%f164735,%f164736,%f164737,%f164738}, {%r1,%r2}, {%r3}, {%f164735,%f164736,%f164737,%f164738};

	// end inline asm
	// begin inline asm
	mma.sync.aligned.m16n8k8.row.col.f32.f16.f16.f32 {%f164735,%f164736,%f164737,%f164738}, {%r1,%r2}, {%r3}, {%f164735,%f164736,%f164737,%f164738};

	// end inline asm
	// begin inline asm
	mma.sync.aligned.m16n8k8.row.col.f32.f16.f16.f32 {%f164735,%f164736,%f164737,%f164738}, {%r1,%r2}, {%r3}, {%f164735,%f164736,%f164737,%f164738};

	// end inline asm
	// begin inline asm
	mma.sync.aligned.m16n8k8.row.col.f32.f16.f16.f32 {%f164735,%f164736,%f164737,%f164738}, {%r1,%r2}, {%r3}, {%f164735,%f164736,%f164737,%f164738};

	// end inline asm
	// begin inline asm
	mma.sync.aligned.m16n8k8.row.col.f32.f16.f16.f32 {%f164735,%f164736,%f164737,%f164738}, {%r1,%r2}, {%r3}, {%f164735,%f164736,%f164737,%f164738};

	// end inline asm
	// begin inline asm
	mma.sync.aligned.m16n8k8.row.col.f32.f16.f16.f32 {%f164735,%f164736,%f164737,%f164738}, {%r1,%r2}, {%r3}, {%f164735,%f164736,%f164737,%f164738};

	// end inline asm
	// begin inline asm
	mma.sync.aligned.m16n8k8.row.col.f32.f16.f16.f32 {%f164735,%f164736,%f164737,%f164738}, {%r1,%r2}, {%r3}, {%f164735,%f164736,%f164737,%f164738};

	// end inline asm
	// begin inline asm
	mma.sync.aligned.m16n8k8.row.col.f32.f16.f16.f32 {%f164735,%f164736,%f164737,%f164738}, {%r1,%r2}, {%r3}, {%f164735,%f164736,%f164737,%f164738};

	// end inline asm
	// begin inline asm
	mma.sync.aligned.m16n8k8.row.col.f32.f16.f16.f32 {%f164735,%f164736,%f164737,%f164738}, {%r1,%r2}, {%r3}, {%f164735,%f164736,%f164737,%f164738};

	// end inline asm
	// begin inline asm
	mma.sync.aligned.m16n8k8.row.col.f32.f16.f16.f32 {%f164735,%f164736,%f164737,%f164738}, {%r1,%r2}, {%r3}, {%f164735,%f164736,%f164737,%f164738};

	// end inline asm
	// begin inline asm
	mma.sync.aligned.m16n8k8.row.col.f32.f16.f16.f32 {%f164735,%f164736,%f164737,%f164738}, {%r1,%r2}, {%r3}, {%f164735,%f164736,%f164737,%f164738};

	// end inline asm
	// begin inline asm
	mma.sync.aligned.m16n8k8.row.col.f32.f16.f16.f32 {%f164735,%f164736,%f164737,%f164738}, {%r1,%r2}, {%r3}, {%f164735,%f164736,%f164737,%f164738};

	// end inline asm
	// begin inline asm
	mma.sync.aligned.m16n8k8.row.col.f32.f16.f16.f32 {%f164735,%f164736,%f164737,%f164738}, {%r1,%r2}, {%r3}, {%f164735,%f164736,%f164737,%f164738};

	// end inline asm
	// begin inline asm
	mma.sync.aligned.m16n8k8.row.col.f32.f16.f16.f32 {%f164735,%f164736,%f164737,%f164738}, {%r1,%r2}, {%r3}, {%f164735,%f164736,%f164737,%f164738};

	// end inline asm
	// begin inline asm
	mma.sync.aligned.m16n8k8.row.col.f32.f16.f16.f32 {%f164735,%f164736,%f164737,%f164738}, {%r1,%r2}, {%r3}, {%f164735,%f164736,%f164737,%f164738};

	// end inline asm
	// begin inline asm
	mma.sync.aligned.m16n8k8.row.col.f32.f16.f16.f32 {%f164735,%f164736,%f164737,%f164738}, {%r1,%r2}, {%r3}, {%f164735,%f164736,%f164737,%f164738};

	// end inline asm
	// begin inline asm
	mma.sync.aligned.m16n8k8.row.col.f32.f16.f16.f32 {%f164735,%f164736,%f164737,%f164738}, {%r1,%r2}, {%r3}, {%f164735,%f164736,%f164737,%f164738};

	// end inline asm
	// begin inline asm
	mma.sync.aligned.m16n8k8.row.col.f32.f16.f16.f32 {%f164735,%f164736,%f164737,%f164738}, {%r1,%r2}, {%r3}, {%f164735,%f164736,%f164737,%f164738};

	// end inline asm
	// begin inline asm
	mma.sync.aligned.m16n8k8.row.col.f32.f16.f16.f32 {%f164735,%f164736,%f164737,%f164738}, {%r1,%r2}, {%r3}, {%f164735,%f164736,%f164737,%f164738};

	// end inline asm
	// begin inline asm
	mma.sync.aligned.m16n8k8.row.col.f32.f16.f16.f32 {%f164735,%f164736,%f164737,%f164738}, {%r1,%r2}, {%r3}, {%f164735,%f164736,%f164737,%f164738};

	// end inline asm
	// begin inline asm
	mma.sync.aligned.m16n8k8.row.col.f32.f16.f16.f32 {%f164735,%f164736,%f164737,%f164738}, {%r1,%r2}, {%r3}, {%f164735,%f164736,%f164737,%f164738};

	// end inline asm
	// begin inline asm
	mma.sync.aligned.m16n8k8.row.col.f32.f16.f16.f32 {%f164735,%f164736,%f164737,%f164738}, {%r1,%r2}, {%r3}, {%f164735,%f164736,%f164737,%f164738};

	// end inline asm
	// begin inline asm
	mma.sync.aligned.m16n8k8.row.col.f32.f16.f16.f32 {%f164735,%f164736,%f164737,%f164738}, {%r1,%r2}, {%r3}, {%f164735,%f164736,%f164737,%f164738};

	// end inline asm
	// begin inline asm
	mma.sync.aligned.m16n8k8.row.col.f32.f16.f16.f32 {%f164735,%f164736,%f164737,%f164738}, {%r1,%r2}, {%r3}, {%f164735,%f164736,%f164737,%f164738};

	// end inline asm
	// begin inline asm
	mma.sync.aligned.m16n8k8.row.col.f32.f16.f16.f32 {%f164735,%f164736,%f164737,%f164738}, {%r1,%r2}, {%r3}, {%f164735,%f164736,%f164737,%f164738};

	// end inline asm
	// begin inline asm
	mma.sync.aligned.m16n8k8.row.col.f32.f16.f16.f32 {%f164735,%f164736,%f164737,%f164738}, {%r1,%r2}, {%r3}, {%f164735,%f164736,%f164737,%f164738};

	// end inline asm
	// begin inline asm
	mma.sync.aligned.m16n8k8.row.col.f32.f16.f16.f32 {%f164735,%f164736,%f164737,%f164738}, {%r1,%r2}, {%r3}, {%f164735,%f164736,%f164737,%f164738};

	// end inline asm
	// begin inline asm
	mma.sync.aligned.m16n8k8.row.col.f32.f16.f16.f32 {%f164735,%f164736,%f164737,%f164738}, {%r1,%r2}, {%r3}, {%f164735,%f164736,%f164737,%f164738};

	// end inline asm
	// begin inline asm
	mma.sync.aligned.m16n8k8.row.col.f32.f16.f16.f32 {%f164735,%f164736,%f164737,%f164738}, {%r1,%r2}, {%r3}, {%f164735,%f164736,%f164737,%f164738};

	// end inline asm
	// begin inline asm
	mma.sync.aligned.m16n8k8.row.col.f32.f16.f16.f32 {%f164735,%f164736,%f164737,%f164738}, {%r1,%r2}, {%r3}, {%f164735,%f164736,%f164737,%f164738};

	// end inline asm
	// begin inline asm
	mma.sync.aligned.m16n8k8.row.col.f32.f16.f16.f32 {%f164735,%f164736,%f164737,%f164738}, {%r1,%r2}, {%r3}, {%f164735,%f164736,%f164737,%f164738};

	// end inline asm
	// begin inline asm
	mma.sync.aligned.m16n8k8.row.col.f32.f16.f16.f32 {%f164735,%f164736,%f164737,%f164738}, {%r1,%r2}, {%r3}, {%f164735,%f164736,%f164737,%f164738};

	// end inline asm
	// begin inline asm
	mma.sync.aligned.m16n8k8.row.col.f32.f16.f16.f32 {%f164735,%f164736,%f164737,%f164738}, {%r1,%r2}, {%r3}, {%f164735,%f164736,%f164737,%f164738};

	// end inline asm
	// begin inline asm
	mma.sync.aligned.m16n8k8.row.col.f32.f16.f16.f32 {%f164735,%f164736,%f164737,%f164738}, {%r1,%r2}, {%r3}, {%f164735,%f164736,%f164737,%f164738};

	// end inline asm
	// begin inline asm
	mma.sync.aligned.m16n8k8.row.col.f32.f16.f16.f32 {%f164735,%f164736,%f164737,%f164738}, {%r1,%r2}, {%r3}, {%f164735,%f164736,%f164737,%f164738};

	// end inline asm
	// begin inline asm
	mma.sync.aligned.m16n8k8.row.col.f32.f16.f16.f32 {%f164735,%f164736,%f164737,%f164738}, {%r1,%r2}, {%r3}, {%f164735,%f164736,%f164737,%f164738};

	// end inline asm
	// begin inline asm
	mma.sync.aligned.m16n8k8.row.col.f32.f16.f16.f32 {%f164735,%f164736,%f164737,%f164738}, {%r1,%r2}, {%r3}, {%f164735,%f164736,%f164737,%f164738};

	// end inline asm
	// begin inline asm
	mma.sync.aligned.m16n8k8.row.col.f32.f16.f16.f32 {%f164735,%f164736,%f164737,%f164738}, {%r1,%r2}, {%r3}, {%f164735,%f164736,%f164737,%f164738};

	// end inline asm
	// begin inline asm
	mma.sync.aligned.m16n8k8.row.col.f32.f16.f16.f32 {%f164735,%f164736,%f164737,%f164738}, {%r1,%r2}, {%r3}, {%f164735,%f164736,%f164737,%f164738};

	// end inline asm
	// begin inline asm
	mma.sync.aligned.m16n8k8.row.col.f32.f16.f16.f32 {%f164735,%f164736,%f164737,%f164738}, {%r1,%r2}, {%r3}, {%f164735,%f164736,%f164737,%f164738};

	// end inline asm
	// begin inline asm
	mma.sync.aligned.m16n8k8.row.col.f32.f16.f16.f32 {%f164735,%f164736,%f164737,%f164738}, {%r1,%r2}, {%r3}, {%f164735,%f164736,%f164737,%f164738};

	// end inline asm
	// begin inline asm
	mma.sync.aligned.m16n8k8.row.col.f32.f16.f16.f32 {%f164735,%f164736,%f164737,%f164738}, {%r1,%r2}, {%r3}, {%f164735,%f164736,%f164737,%f164738};

	// end inline asm
	// begin inline asm
	mma.sync.aligned.m16n8k8.row.col.f32.f16.f16.f32 {%f164735,%f164736,%f164737,%f164738}, {%r1,%r2}, {%r3}, {%f164735,%f164736,%f164737,%f164738};

	// end inline asm
	// begin inline asm
	mma.sync.aligned.m16n8k8.row.col.f32.f16.f16.f32 {%f164735,%f164736,%f164737,%f164738}, {%r1,%r2}, {%r3}, {%f164735,%f164736,%f164737,%f164738};

	// end inline asm
	// begin inline asm
	mma.sync.aligned.m16n8k8.row.col.f32.f16.f16.f32 {%f164735,%f164736,%f164737,%f164738}, {%r1,%r2}, {%r3}, {%f164735,%f164736,%f164737,%f164738};

	// end inline asm
	// begin inline asm
	mma.sync.aligned.m16n8k8.row.col.f32.f16.f16.f32 {%f164735,%f164736,%f164737,%f164738}, {%r1,%r2}, {%r3}, {%f164735,%f164736,%f164737,%f164738};

	// end inline asm
	// begin inline asm
	mma.sync.aligned.m16n8k8.row.col.f32.f16.f16.f32 {%f164735,%f164736,%f164737,%f164738}, {%r1,%r2}, {%r3}, {%f164735,%f164736,%f164737,%f164738};

	// end inline asm
	// begin inline asm
	mma.sync.aligned.m16n8k8.row.col.f32.f16.f16.f32 {%f164735,%f164736,%f164737,%f164738}, {%r1,%r2}, {%r3}, {%f164735,%f164736,%f164737,%f164738};

	// end inline asm
	// begin inline asm
	mma.sync.aligned.m16n8k8.row.col.f32.f16.f16.f32 {%f164735,%f164736,%f164737,%f164738}, {%r1,%r2}, {%r3}, {%f164735,%f164736,%f164737,%f164738};

	// end inline asm
	// begin inline asm
	mma.sync.aligned.m16n8k8.row.col.f32.f16.f16.f32 {%f164735,%f164736,%f164737,%f164738}, {%r1,%r2}, {%r3}, {%f164735,%f164736,%f164737,%f164738};

	// end inline asm
	// begin inline asm
	mma.sync.aligned.m16n8k8.row.col.f32.f16.f16.f32 {%f164735,%f164736,%f164737,%f164738}, {%r1,%r2}, {%r3}, {%f164735,%f164736,%f164737,%f164738};

	// end inline asm
	// begin inline asm
	mma.sync.aligned.m16n8k8.row.col.f32.f16.f16.f32 {%f164735,%f164736,%f164737,%f164738}, {%r1,%r2}, {%r3}, {%f164735,%f164736,%f164737,%f164738};

	// end inline asm
	// begin inline asm
	mma.sync.aligned.m16n8k8.row.col.f32.f16.f16.f32 {%f164735,%f164736,%f164737,%f164738}, {%r1,%r2}, {%r3}, {%f164735,%f164736,%f164737,%f164738};

	// end inline asm
	// begin inline asm
	mma.sync.aligned.m16n8k8.row.col.f32.f16.f16.f32 {%f164735,%f164736,%f164737,%f164738}, {%r1,%r2}, {%r3}, {%f164735,%f164736,%f164737,%f164738};

	// end inline asm
	// begin inline asm
	mma.sync.aligned.m16n8k8.row.col.f32.f16.f16.f32 {%f164735,%f164736,%f164737,%f164738}, {%r1,%r2}, {%r3}, {%f164735,%f164736,%f164737,%f164738};

	// end inline asm
	// begin inline asm
	mma.sync.aligned.m16n8k8.row.col.f32.f16.f16.f32 {%f164735,%f164736,%f164737,%f164738}, {%r1,%r2}, {%r3}, {%f164735,%f164736,%f164737,%f164738};

	// end inline asm
	// begin inline asm
	mma.sync.aligned.m16n8k8.row.col.f32.f16.f16.f32 {%f164735,%f164736,%f164737,%f164738}, {%r1,%r2}, {%r3}, {%f164735,%f164736,%f164737,%f164738};

	// end inline asm
	// begin inline asm
	mma.sync.aligned.m16n8k8.row.col.f32.f16.f16.f32 {%f164735,%f164736,%f164737,%f164738}, {%r1,%r2}, {%r3}, {%f164735,%f164736,%f164737,%f164738};

	// end inline asm
	// begin inline asm
	mma.sync.aligned.m16n8k8.row.col.f32.f16.f16.f32 {%f164735,%f164736,%f164737,%f164738}, {%r1,%r2}, {%r3}, {%f164735,%f164736,%f164737,%f164738};

	// end inline asm
	// begin inline asm
	mma.sync.aligned.m16n8k8.row.col.f32.f16.f16.f32 {%f164735,%f164736,%f164737,%f164738}, {%r1,%r2}, {%r3}, {%f164735,%f164736,%f164737,%f164738};

	// end inline asm
	// begin inline asm
	mma.sync.aligned.m16n8k8.row.col.f32.f16.f16.f32 {%f164735,%f164736,%f164737,%f164738}, {%r1,%r2}, {%r3}, {%f164735,%f164736,%f164737,%f164738};

	// end inline asm
	// begin inline asm
	mma.sync.aligned.m16n8k8.row.col.f32.f16.f16.f32 {%f164735,%f164736,%f164737,%f164738}, {%r1,%r2}, {%r3}, {%f164735,%f164736,%f164737,%f164738};

	// end inline asm
	// begin inline asm
	mma.sync.aligned.m16n8k8.row.col.f32.f16.f16.f32 {%f164735,%f164736,%f164737,%f164738}, {%r1,%r2}, {%r3}, {%f164735,%f164736,%f164737,%f164738};

	// end inline asm
	// begin inline asm
	mma.sync.aligned.m16n8k8.row.col.f32.f16.f16.f32 {%f164735,%f164736,%f164737,%f164738}, {%r1,%r2}, {%r3}, {%f164735,%f164736,%f164737,%f164738};

	// end inline asm
	// begin inline asm
	mma.sync.aligned.m16n8k8.row.col.f32.f16.f16.f32 {%f164735,%f164736,%f164737,%f164738}, {%r1,%r2}, {%r3}, {%f164735,%f164736,%f164737,%f164738};

	// end inline asm
	// begin inline asm
	mma.sync.aligned.m16n8k8.row.col.f32.f16.f16.f32 {%f164735,%f164736,%f164737,%f164738}, {%r1,%r2}, {%r3}, {%f164735,%f164736,%f164737,%f164738};

	// end inline asm
	// begin inline asm
	mma.sync.aligned.m16n8k8.row.col.f32.f16.f16.f32 {%f164735,%f164736,%f164737,%f164738}, {%r1,%r2}, {%r3}, {%f164735,%f164736,%f164737,%f164738};

	// end inline asm
	// begin inline asm
	mma.sync.aligned.m16n8k8.row.col.f32.f16.f16.f32 {%f164735,%f164736,%f164737,%f164738}, {%r1,%r2}, {%r3}, {%f164735,%f164736,%f164737,%f164738};

	// end inline asm
	// begin inline asm
	mma.sync.aligned.m16n8k8.row.col.f32.f16.f16.f32 {%f164735,%f164736,%f164737,%f164738}, {%r1,%r2}, {%r3}, {%f164735,%f164736,%f164737,%f164738};

	// end inline asm
	// begin inline asm
	mma.sync.aligned.m16n8k8.row.col.f32.f16.f16.f32 {%f164735,%f164736,%f164737,%f164738}, {%r1,%r2}, {%r3}, {%f164735,%f164736,%f164737,%f164738};

	// end inline asm
	// begin inline asm
	mma.sync.aligned.m16n8k8.row.col.f32.f16.f16.f32 {%f164735,%f164736,%f164737,%f164738}, {%r1,%r2}, {%r3}, {%f164735,%f164736,%f164737,%f164738};

	// end inline asm
	// begin inline asm
	mma.sync.aligned.m16n8k8.row.col.f32.f16.f16.f32 {%f164735,%f164736,%f164737,%f164738}, {%r1,%r2}, {%r3}, {%f164735,%f164736,%f164737,%f164738};

	// end inline asm
	// begin inline asm
	mma.sync.aligned.m16n8k8.row.col.f32.f16.f16.f32 {%f164735,%f164736,%f164737,%f164738}, {%r1,%r2}, {%r3}, {%f164735,%f164736,%f164737,%f164738};

	// end inline asm
	// begin inline asm
	mma.sync.aligned.m16n8k8.row.col.f32.f16.f16.f32 {%f164735,%f164736,%f164737,%f164738}, {%r1,%r2}, {%r3}, {%f164735,%f164736,%f164737,%f164738};

	// end inline asm
	// begin inline asm
	mma.sync.aligned.m16n8k8.row.col.f32.f16.f16.f32 {%f164735,%f164736,%f164737,%f164738}, {%r1,%r2}, {%r3}, {%f164735,%f164736,%f164737,%f164738};

	// end inline asm
	// begin inline asm
	mma.sync.aligned.m16n8k8.row.col.f32.f16.f16.f32 {%f164735,%f164736,%f164737,%f164738}, {%r1,%r2}, {%r3}, {%f164735,%f164736,%f164737,%f164738};

	// end inline asm
	// begin inline asm
	mma.sync.aligned.m16n8k8.row.col.f32.f16.f16.f32 {%f164735,%f164736,%f164737,%f164738}, {%r1,%r2}, {%r3}, {%f164735,%f164736,%f164737,%f164738};

	// end inline asm
	// begin inline asm
	mma.sync.aligned.m16n8k8.row.col.f32.f16.f16.f32 {%f164735,%f164736,%f164737,%f164738}, {%r1,%r2}, {%r3}, {%f164735,%f164736,%f164737,%f164738};

	// end inline asm
	// begin inline asm
	mma.sync.aligned.m16n8k8.row.col.f32.f16.f16.f32 {%f164735,%f164736,%f164737,%f164738}, {%r1,%r2}, {%r3}, {%f164735,%f164736,%f164737,%f164738};

	// end inline asm
	// begin inline asm
	mma.sync.aligned.m16n8k8.row.col.f32.f16.f16.f32 {%f164735,%f164736,%f164737,%f164738}, {%r1,%r2}, {%r3}, {%f164735,%f164736,%f164737,%f164738};

	// end inline asm
	// begin inline asm
	mma.sync.aligned.m16n8k8.row.col.f32.f16.f16.f32 {%f164735,%f164736,%f164737,%f164738}, {%r1,%r2}, {%r3}, {%f164735,%f164736,%f164737,%f164738};

	// end inline asm
	// begin inline asm
	mma.sync.aligned.m16n8k8.row.col.f32.f16.f16.f32 {%f164735,%f164736,%f164737,%f164738}, {%r1,%r2}, {%r3}, {%f164735,%f164736,%f164737,%f164738};

	// end inline asm
	// begin inline asm
	mma.sync.aligned.m16n8k8.row.col.f32.f16.f16.f32 {%f164735,%f164736,%f164737,%f164738}, {%r1,%r2}, {%r3}, {%f164735,%f164736,%f164737,%f164738};

	// end inline asm
	// begin inline asm
	mma.sync.aligned.m16n8k8.row.col.f32.f16.f16.f32 {%f164735,%f164736,%f164737,%f164738}, {%r1,%r2}, {%r3}, {%f164735,%f164736,%f164737,%f164738};

	// end inline asm
	// begin inline asm
	mma.sync.aligned.m16n8k8.row.col.f32.f16.f16.f32 {%f164735,%f164736,%f164737,%f164738}, {%r1,%r2}, {%r3}, {%f164735,%f164736,%f164737,%f164738};

	// end inline asm
	// begin inline asm
	mma.sync.aligned.m16n8k8.row.col.f32.f16.f16.f32 {%f164735,%f164736,%f164737,%f164738}, {%r1,%r2}, {%r3}, {%f164735,%f164736,%f164737,%f164738};

	// end inline asm
	// begin inline asm
	mma.sync.aligned.m16n8k8.row.col.f32.f16.f16.f32 {%f164735,%f164736,%f164737,%f164738}, {%r1,%r2}, {%r3}, {%f164735,%f164736,%f164737,%f164738};

	// end inline asm
	// begin inline asm
	mma.sync.aligned.m16n8k8.row.col.f32.f16.f16.f32 {%f164735,%f164736,%f164737,%f164738}, {%r1,%r2}, {%r3}, {%f164735,%f164736,%f164737,%f164738};

	// end inline asm
	// begin inline asm
	mma.sync.aligned.m16n8k8.row.col.f32.f16.f16.f32 {%f164735,%f164736,%f164737,%f164738}, {%r1,%r2}, {%r3}, {%f164735,%f164736,%f164737,%f164738};

	// end inline asm
	// begin inline asm
	mma.sync.aligned.m16n8k8.row.col.f32.f16.f16.f32 {%f164735,%f164736,%f164737,%f164738}, {%r1,%r2}, {%r3}, {%f164735,%f164736,%f164737,%f164738};

	// end inline asm
	// begin inline asm
	mma.sync.aligned.m16n8k8.row.col.f32.f16.f16.f32 {%f164735,%f164736,%f164737,%f164738}, {%r1,%r2}, {%r3}, {%f164735,%f164736,%f164737,%f164738};

	// end inline asm
	// begin inline asm
	mma.sync.aligned.m16n8k8.row.col.f32.f16.f16.f32 {%f164735,%f164736,%f164737,%f164738}, {%r1,%r2}, {%r3}, {%f164735,%f164736,%f164737,%f164738};

	// end inline asm
	// begin inline asm
	mma.sync.aligned.m16n8k8.row.col.f32.f16.f16.f32 {%f164735,%f164736,%f164737,%f164738}, {%r1,%r2}, {%r3}, {%f164735,%f164736,%f164737,%f164738};

	// end inline asm
	// begin inline asm
	mma.sync.aligned.m16n8k8.row.col.f32.f16.f16.f32 {%f164735,%f164736,%f164737,%f164738}, {%r1,%r2}, {%r3}, {%f164735,%f164736,%f164737,%f164738};

	// end inline asm
	// begin inline asm
	mma.sync.aligned.m16n8k8.row.col.f32.f16.f16.f32 {%f164735,%f164736,%f164737,%f164738}, {%r1,%r2}, {%r3}, {%f164735,%f164736,%f164737,%f164738};

	// end inline asm
	// begin inline asm
	mma.sync.aligned.m16n8k8.row.col.f32.f16.f16.f32 {%f164735,%f164736,%f164737,%f164738}, {%r1,%r2}, {%r3}, {%f164735,%f164736,%f164737,%f164738};

	// end inline asm
	// begin inline asm
	mma.sync.aligned.m16n8k8.row.col.f32.f16.f16.f32 {%f164735,%f164736,%f164737,%f164738}, {%r1,%r2}, {%r3}, {%f164735,%f164736,%f164737,%f164738};

	// end inline asm
	// begin inline asm
	mma.sync.aligned.m16n8k8.row.col.f32.f16.f16.f32 {%f164735,%f164736,%f164737,%f164738}, {%r1,%r2}, {%r3}, {%f164735,%f164736,%f164737,%f164738};

	// end inline asm
	// begin inline asm
	mma.sync.aligned.m16n8k8.row.col.f32.f16.f16.f32 {%f164735,%f164736,%f164737,%f164738}, {%r1,%r2}, {%r3}, {%f164735,%f164736,%f164737,%f164738};

	// end inline asm
	// begin inline asm
	mma.sync.aligned.m16n8k8.row.col.f32.f16.f16.f32 {%f164735,%f164736,%f164737,%f164738}, {%r1,%r2}, {%r3}, {%f164735,%f164736,%f164737,%f164738};

	// end inline asm
	// begin inline asm
	mma.sync.aligned.m16n8k8.row.col.f32.f16.f16.f32 {%f164735,%f164736,%f164737,%f164738}, {%r1,%r2}, {%r3}, {%f164735,%f164736,%f164737,%f164738};

	// end inline asm
	// begin inline asm
	mma.sync.aligned.m16n8k8.row.col.f32.f16.f16.f32 {%f164735,%f164736,%f164737,%f164738}, {%r1,%r2}, {%r3}, {%f164735,%f164736,%f164737,%f164738};

	// end inline asm
	// begin inline asm
	mma.sync.aligned.m16n8k8.row.col.f32.f16.f16.f32 {%f164735,%f164736,%f164737,%f164738}, {%r1,%r2}, {%r3}, {%f164735,%f164736,%f164737,%f164738};

	// end inline asm
	// begin inline asm
	mma.sync.aligned.m16n8k8.row.col.f32.f16.f16.f32 {%f164735,%f164736,%f164737,%f164738}, {%r1,%r2}, {%r3}, {%f164735,%f164736,%f164737,%f164738};

	// end inline asm
	// begin inline asm
	mma.sync.aligned.m16n8k8.row.col.f32.f16.f16.f32 {%f164735,%f164736,%f164737,%f164738}, {%r1,%r2}, {%r3}, {%f164735,%f164736,%f164737,%f164738};

	// end inline asm
	// begin inline asm
	mma.sync.aligned.m16n8k8.row.col.f32.f16.f16.f32 {%f164735,%f164736,%f164737,%f164738}, {%r1,%r2}, {%r3}, {%f164735,%f164736,%f164737,%f164738};

	// end inline asm
	// begin inline asm
	mma.sync.aligned.m16n8k8.row.col.f32.f16.f16.f32 {%f164735,%f164736,%f164737,%f164738}, {%r1,%r2}, {%r3}, {%f164735,%f164736,%f164737,%f164738};

	// end inline asm
	// begin inline asm
	mma.sync.aligned.m16n8k8.row.col.f32.f16.f16.f32 {%f164735,%f164736,%f164737,%f164738}, {%r1,%r2}, {%r3}, {%f164735,%f164736,%f164737,%f164738};

	// end inline asm
	// begin inline asm
	mma.sync.aligned.m16n8k8.row.col.f32.f16.f16.f32 {%f164735,%f164736,%f164737,%f164738}, {%r1,%r2}, {%r3}, {%f164735,%f164736,%f164737,%f164738};

	// end inline asm
	// begin inline asm
	mma.sync.aligned.m16n8k8.row.col.f32.f16.f16.f32 {%f164735,%f164736,%f164737,%f164738}, {%r1,%r2}, {%r3}, {%f164735,%f164736,%f164737,%f164738};

	// end inline asm
	// begin inline asm
	mma.sync.aligned.m16n8k8.row.col.f32.f16.f16.f32 {%f164735,%f164736,%f164737,%f164738}, {%r1,%r2}, {%r3}, {%f164735,%f164736,%f164737,%f164738};

	// end inline asm
	// begin inline asm
	mma.sync.aligned.m16n8k8.row.col.f32.f16.f16.f32 {%f164735,%f164736,%f164737,%f164738}, {%r1,%r2}, {%r3}, {%f164735,%f164736,%f164737,%f164738};

	// end inline asm
	// begin inline asm
	mma.sync.aligned.m16n8k8.row.col.f32.f16.f16.f32 {%f164735,%f164736,%f164737,%f164738}, {%r1,%r2}, {%r3}, {%f164735,%f164736,%f164737,%f164738};

	// end inline asm
	// begin inline asm
	mma.sync.aligned.m16n8k8.row.col.f32.f16.f16.f32 {%f164735,%f164736,%f164737,%f164738}, {%r1,%r2}, {%r3}, {%f164735,%f164736,%f164737,%f164738};

	// end inline asm
	// begin inline asm
	mma.sync.aligned.m16n8k8.row.col.f32.f16.f16.f32 {%f164735,%f164736,%f164737,%f164738}, {%r1,%r2}, {%r3}, {%f164735,%f164736,%f164737,%f164738};

	// end inline asm
	// begin inline asm
	mma.sync.aligned.m16n8k8.row.col.f32.f16.f16.f32 {%f164735,%f164736,%f164737,%f164738}, {%r1,%r2}, {%r3}, {%f164735,%f164736,%f164737,%f164738};

	// end inline asm
	// begin inline asm
	mma.sync.aligned.m16n8k8.row.col.f32.f16.f16.f32 {%f164735,%f164736,%f164737,%f164738}, {%r1,%r2}, {%r3}, {%f164735,%f164736,%f164737,%f164738};

	// end inline asm
	// begin inline asm
	mma.sync.aligned.m16n8k8.row.col.f32.f16.f16.f32 {%f164735,%f164736,%f164737,%f164738}, {%r1,%r2}, {%r3}, {%f164735,%f164736,%f164737,%f164738};

	// end inline asm
	// begin inline asm
	mma.sync.aligned.m16n8k8.row.col.f32.f16.f16.f32 {%f164735,%f164736,%f164737,%f164738}, {%r1,%r2}, {%r3}, {%f164735,%f164736,%f164737,%f164738};

	// end inline asm
	// begin inline asm
	mma.sync.aligned.m16n8k8.row.col.f32.f16.f16.f32 {%f164735,%f164736,%f164737,%f164738}, {%r1,%r2}, {%r3}, {%f164735,%f164736,%f164737,%f164738};

	// end inline asm
	// begin inline asm
	mma.sync.aligned.m16n8k8.row.col.f32.f16.f16.f32 {%f164735,%f164736,%f164737,%f164738}, {%r1,%r2}, {%r3}, {%f164735,%f164736,%f164737,%f164738};

	// end inline asm
	// begin inline asm
	mma.sync.aligned.m16n8k8.row.col.f32.f16.f16.f32 {%f164735,%f164736,%f164737,%f164738}, {%r1,%r2}, {%r3}, {%f164735,%f164736,%f164737,%f164738};

	// end inline asm
	// begin inline asm
	mma.sync.aligned.m16n8k8.row.col.f32.f16.f16.f32 {%f164735,%f164736,%f164737,%f164738}, {%r1,%r2}, {%r3}, {%f164735,%f164736,%f164737,%f164738};

	// end inline asm
	// begin inline asm
	mma.sync.aligned.m16n8k8.row.col.f32.f16.f16.f32 {%f164735,%f164736,%f164737,%f164738}, {%r1,%r2}, {%r3}, {%f164735,%f164736,%f164737,%f164738};

	// end inline asm
	// begin inline asm
	mma.sync.aligned.m16n8k8.row.col.f32.f16.f16.f32 {%f164735,%f164736,%f164737,%f164738}, {%r1,%r2}, {%r3}, {%f164735,%f164736,%f164737,%f164738};

	// end inline asm
	// begin inline asm
	mma.sync.aligned.m16n8k8.row.col.f32.f16.f16.f32 {%f164735,%f164736,%f164737,%f164738}, {%r1,%r2}, {%r3}, {%f164735,%f164736,%f164737,%f164738};

	// end inline asm
	// begin inline asm
	mma.sync.aligned.m16n8k8.row.col.f32.f16.f16.f32 {%f164735,%f164736,%f164737,%f164738}, {%r1,%r2}, {%r3}, {%f164735,%f164736,%f164737,%f164738};

	// end inline asm
	// begin inline asm
	mma.sync.aligned.m16n8k8.row.col.f32.f16.f16.f32 {%f164735,%f164736,%f164737,%f164738}, {%r1,%r2}, {%r3}, {%f164735,%f164736,%f164737,%f164738};

	// end inline asm
	// begin inline asm
	mma.sync.aligned.m16n8k8.row.col.f32.f16.f16.f32 {%f164735,%f164736,%f164737,%f164738}, {%r1,%r2}, {%r3}, {%f164735,%f164736,%f164737,%f164738};

	// end inline asm
	// begin inline asm
	mma.sync.aligned.m16n8k8.row.col.f32.f16.f16.f32 {%f164735,%f164736,%f164737,%f164738}, {%r1,%r2}, {%r3}, {%f164735,%f164736,%f164737,%f164738};

	// end inline asm
	// begin inline asm
	mma.sync.aligned.m16n8k8.row.col.f32.f16.f16.f32 {%f164735,%f164736,%f164737,%f164738}, {%r1,%r2}, {%r3}, {%f164735,%f164736,%f164737,%f164738};

	// end inline asm
	// begin inline asm
	mma.sync.aligned.m16n8k8.row.col.f32.f16.f16.f32 {%f164735,%f164736,%f164737,%f164738}, {%r1,%r2}, {%r3}, {%f164735,%f164736,%f164737,%f164738};

	// end inline asm
	// begin inline asm
	mma.sync.aligned.m16n8k8.row.col.f32.f16.f16.f32 {%f164735,%f164736,%f164737,%f164738}, {%r1,%r2}, {%r3}, {%f164735,%f164736,%f164737,%f164738};

	// end inline asm
	// begin inline asm
	mma.sync.aligned.m16n8k8.row.col.f32.f16.f16.f32 {%f164735,%f164736,%f164737,%f164738}, {%r1,%r2}, {%r3}, {%f164735,%f164736,%f164737,%f164738};

	// end inline asm
	// begin inline asm
	mma.sync.aligned.m16n8k8.row.col.f32.f16.f16.f32 {%f164735,%f164736,%f164737,%f164738}, {%r1,%r2}, {%r3}, {%f164735,%f164736,%f164737,%f164738};

	// end inline asm
	// begin inline asm
	mma.sync.aligned.m16n8k8.row.col.f32.f16.f16.f32 {%f164735,%f164736,%f164737,%f164738}, {%r1,%r2}, {%r3}, {%f164735,%f164736,%f164737,%f164738};

	// end inline asm
	// begin inline asm
	mma.sync.aligned.m16n8k8.row.col.f32.f16.f16.f32 {%f164735,%f164736,%f164737,%f164738}, {%r1,%r2}, {%r3}, {%f164735,%f164736,%f164737,%f164738};

	// end inline asm
	// begin inline asm
	mma.sync.aligned.m16n8k8.row.col.f32.f16.f16.f32 {%f164735,%f164736,%f164737,%f164738}, {%r1,%r2}, {%r3}, {%f164735,%f164736,%f164737,%f164738};

	// end inline asm
	// begin inline asm
	mma.sync.aligned.m16n8k8.row.col.f32.f16.f16.f32 {%f164735,%f164736,%f164737,%f164738}, {%r1,%r2}, {%r3}, {%f164735,%f164736,%f164737,%f164738};

	// end inline asm
	// begin inline asm
	mma.sync.aligned.m16n8k8.row.col.f32.f16.f16.f32 {%f164735,%f164736,%f164737,%f164738}, {%r1,%r2}, {%r3}, {%f164735,%f164736,%f164737,%f164738};

	// end inline asm
	// begin inline asm
	mma.sync.aligned.m16n8k8.row.col.f32.f16.f16.f32 {%f164735,%f164736,%f164737,%f164738}, {%r1,%r2}, {%r3}, {%f164735,%f164736,%f164737,%f164738};

	// end inline asm
	// begin inline asm
	mma.sync.aligned.m16n8k8.row.col.f32.f16.f16.f32 {%f164735,%f164736,%f164737,%f164738}, {%r1,%r2}, {%r3}, {%f164735,%f164736,%f164737,%f164738};

	// end inline asm
	// begin inline asm
	mma.sync.aligned.m16n8k8.row.col.f32.f16.f16.f32 {%f164735,%f164736,%f164737,%f164738}, {%r1,%r2}, {%r3}, {%f164735,%f164736,%f164737,%f164738};

	// end inline asm
	// begin inline asm
	mma.sync.aligned.m16n8k8.row.col.f32.f16.f16.f32 {%f164735,%f164736,%f164737,%f164738}, {%r1,%r2}, {%r3}, {%f164735,%f164736,%f164737,%f164738};

	// end inline asm
	// begin inline asm
	mma.sync.aligned.m16n8k8.row.col.f32.f16.f16.f32 {%f164735,%f164736,%f164737,%f164738}, {%r1,%r2}, {%r3}, {%f164735,%f164736,%f164737,%f164738};

	// end inline asm
	// begin inline asm
	mma.sync.aligned.m16n8k8.row.col.f32.f16.f16.f32 {%f164735,%f164736,%f164737,%f164738}, {%r1,%r2}, {%r3}, {%f164735,%f164736,%f164737,%f164738};

	// end inline asm
	// begin inline asm
	mma.sync.aligned.m16n8k8.row.col.f32.f16.f16.f32 {%f164735,%f164736,%f164737,%f164738}, {%r1,%r2}, {%r3}, {%f164735,%f164736,%f164737,%f164738};

	// end inline asm
	// begin inline asm
	mma.sync.aligned.m16n8k8.row.col.f32.f16.f16.f32 {%f164735,%f164736,%f164737,%f164738}, {%r1,%r2}, {%r3}, {%f164735,%f164736,%f164737,%f164738};

	// end inline asm
	// begin inline asm
	mma.sync.aligned.m16n8k8.row.col.f32.f16.f16.f32 {%f164735,%f164736,%f164737,%f164738}, {%r1,%r2}, {%r3}, {%f164735,%f164736,%f164737,%f164738};

	// end inline asm
	// begin inline asm
	mma.sync.aligned.m16n8k8.row.col.f32.f16.f16.f32 {%f164735,%f164736,%f164737,%f164738}, {%r1,%r2}, {%r3}, {%f164735,%f164736,%f164737,%f164738};

	// end inline asm
	// begin inline asm
	mma.sync.aligned.m16n8k8.row.col.f32.f16.f16.f32 {%f164735,%f164736,%f164737,%f164738}, {%r1,%r2}, {%r3}, {%f164735,%f164736,%f164737,%f164738};

	// end inline asm
	// begin inline asm
	mma.sync.aligned.m16n8k8.row.col.f32.f16.f16.f32 {%f164735,%f164736,%f164737,%f164738}, {%r1,%r2}, {%r3}, {%f164735,%f164736,%f164737,%f164738};

	// end inline asm
	// begin inline asm
	mma.sync.aligned.m16n8k8.row.col.f32.f16.f16.f32 {%f164735,%f164736,%f164737,%f164738}, {%r1,%r2}, {%r3}, {%f164735,%f164736,%f164737,%f164738};

	// end inline asm
	// begin inline asm
	mma.sync.aligned.m16n8k8.row.col.f32.f16.f16.f32 {%f164735,%f164736,%f164737,%f164738}, {%r1,%r2}, {%r3}, {%f164735,%f164736,%f164737,%f164738};

	// end inline asm
	// begin inline asm
	mma.sync.aligned.m16n8k8.row.col.f32.f16.f16.f32 {%f164735,%f164736,%f164737,%f164738}, {%r1,%r2}, {%r3}, {%f164735,%f164736,%f164737,%f164738};

	// end inline asm
	// begin inline asm
	mma.sync.aligned.m16n8k8.row.col.f32.f16.f16.f32 {%f164735,%f164736,%f164737,%f164738}, {%r1,%r2}, {%r3}, {%f164735,%f164736,%f164737,%f164738};

	// end inline asm
	// begin inline asm
	mma.sync.aligned.m16n8k8.row.col.f32.f16.f16.f32 {%f164735,%f164736,%f164737,%f164738}, {%r1,%r2}, {%r3}, {%f164735,%f164736,%f164737,%f164738};

	// end inline asm
	// begin inline asm
	mma.sync.aligned.m16n8k8.row.col.f32.f16.f16.f32 {%f164735,%f164736,%f164737,%f164738}, {%r1,%r2}, {%r3}, {%f164735,%f164736,%f164737,%f164738};

	// end inline asm
	// begin inline asm
	mma.sync.aligned.m16n8k8.row.col.f32.f16.f16.f32 {%f164735,%f164736,%f164737,%f164738}, {%r1,%r2}, {%r3}, {%f164735,%f164736,%f164737,%f164738};

	// end inline asm
	// begin inline asm
	mma.sync.aligned.m16n8k8.row.col.f32.f16.f16.f32 {%f164735,%f164736,%f164737,%f164738}, {%r1,%r2}, {%r3}, {%f164735,%f164736,%f164737,%f164738};

	// end inline asm
	// begin inline asm
	mma.sync.aligned.m16n8k8.row.col.f32.f16.f16.f32 {%f164735,%f164736,%f164737,%f164738}, {%r1,%r2}, {%r3}, {%f164735,%f164736,%f164737,%f164738};

	// end inline asm
	// begin inline asm
	mma.sync.aligned.m16n8k8.row.col.f32.f16.f16.f32 {%f164735,%f164736,%f164737,%f164738}, {%r1,%r2}, {%r3}, {%f164735,%f164736,%f164737,%f164738};

	// end inline asm
	// begin inline asm
	mma.sync.aligned.m16n8k8.row.col.f32.f16.f16.f32 {%f164735,%f164736,%f164737,%f164738}, {%r1,%r2}, {%r3}, {%f164735,%f164736,%f164737,%f164738};

	// end inline asm
	// begin inline asm
	mma.sync.aligned.m16n8k8.row.col.f32.f16.f16.f32 {%f164735,%f164736,%f164737,%f164738}, {%r1,%r2}, {%r3}, {%f164735,%f164736,%f164737,%f164738};

	// end inline asm
	// begin inline asm
	mma.sync.aligned.m16n8k8.row.col.f32.f16.f16.f32 {%f164735,%f164736,%f164737,%f164738}, {%r1,%r2}, {%r3}, {%f164735,%f164736,%f164737,%f164738};

	// end inline asm
	// begin inline asm
	mma.sync.aligned.m16n8k8.row.col.f32.f16.f16.f32 {%f164735,%f164736,%f164737,%f164738}, {%r1,%r2}, {%r3}, {%f164735,%f164736,%f164737,%f164738};

	// end inline asm
	// begin inline asm
	mma.sync.aligned.m16n8k8.row.col.f32.f16.f16.f32 {%f164735,%f164736,%f164737,%f164738}, {%r1,%r2}, {%r3}, {%f164735,%f164736,%f164737,%f164738};

	// end inline asm
	// begin inline asm
	mma.sync.aligned.m16n8k8.row.col.f32.f16.f16.f32 {%f164735,%f164736,%f164737,%f164738}, {%r1,%r2}, {%r3}, {%f164735,%f164736,%f164737,%f164738};

	// end inline asm
	// begin inline asm
	mma.sync.aligned.m16n8k8.row.col.f32.f16.f16.f32 {%f164735,%f164736,%f164737,%f164738}, {%r1,%r2}, {%r3}, {%f164735,%f164736,%f164737,%f164738};

	// end inline asm
	// begin inline asm
	mma.sync.aligned.m16n8k8.row.col.f32.f16.f16.f32 {%f164735,%f164736,%f164737,%f164738}, {%r1,%r2}, {%r3}, {%f164735,%f164736,%f164737,%f164738};

	// end inline asm
	// begin inline asm
	mma.sync.aligned.m16n8k8.row.col.f32.f16.f16.f32 {%f164735,%f164736,%f164737,%f164738}, {%r1,%r2}, {%r3}, {%f164735,%f164736,%f164737,%f164738};

	// end inline asm
	// begin inline asm
	mma.sync.aligned.m16n8k8.row.col.f32.f16.f16.f32 {%f164735,%f164736,%f164737,%f164738}, {%r1,%r2}, {%r3}, {%f164735,%f164736,%f164737,%f164738};

	// end inline asm
	// begin inline asm
	mma.sync.aligned.m16n8k8.row.col.f32.f16.f16.f32 {%f164735,%f164736,%f164737,%f164738}, {%r1,%r2}, {%r3}, {%f164735,%f164736,%f164737,%f164738};

	// end inline asm
	// begin inline asm
	mma.sync.aligned.m16n8k8.row.col.f32.f16.f16.f32 {%f164735,%f164736,%f164737,%f164738}, {%r1,%r2}, {%r3}, {%f164735,%f164736,%f164737,%f164738};

	// end inline asm
	// begin inline asm
	mma.sync.aligned.m16n8k8.row.col.f32.f16.f16.f32 {%f164735,%f164736,%f164737,%f164738}, {%r1,%r2}, {%r3}, {%f164735,%f164736,%f164737,%f164738};

	// end inline asm
	// begin inline asm
	mma.sync.aligned.m16n8k8.row.col.f32.f16.f16.f32 {%f164735,%f164736,%f164737,%f164738}, {%r1,%r2}, {%r3}, {%f164735,%f164736,%f164737,%f164738};

	// end inline asm
	// begin inline asm
	mma.sync.aligned.m16n8k8.row.col.f32.f16.f16.f32 {%f164735,%f164736,%f164737,%f164738}, {%r1,%r2}, {%r3}, {%f164735,%f164736,%f164737,%f164738};

	// end inline asm
	// begin inline asm
	mma.sync.aligned.m16n8k8.row.col.f32.f16.f16.f32 {%f164735,%f164736,%f164737,%f164738}, {%r1,%r2}, {%r3}, {%f164735,%f164736,%f164737,%f164738};

	// end inline asm
	// begin inline asm
	mma.sync.aligned.m16n8k8.row.col.f32.f16.f16.f32 {%f164735,%f164736,%f164737,%f164738}, {%r1,%r2}, {%r3}, {%f164735,%f164736,%f164737,%f164738};

	// end inline asm
	// begin inline asm
	mma.sync.aligned.m16n8k8.row.col.f32.f16.f16.f32 {%f164735,%f164736,%f164737,%f164738}, {%r1,%r2}, {%r3}, {%f164735,%f164736,%f164737,%f164738};

	// end inline asm
	// begin inline asm
	mma.sync.aligned.m16n8k8.row.col.f32.f16.f16.f32 {%f164735,%f164736,%f164737,%f164738}, {%r1,%r2}, {%r3}, {%f164735,%f164736,%f164737,%f164738};

	// end inline asm
	// begin inline asm
	mma.sync.aligned.m16n8k8.row.col.f32.f16.f16.f32 {%f164735,%f164736,%f164737,%f164738}, {%r1,%r2}, {%r3}, {%f164735,%f164736,%f164737,%f164738};

	// end inline asm
	// begin inline asm
	mma.sync.aligned.m16n8k8.row.col.f32.f16.f16.f32 {%f164735,%f164736,%f164737,%f164738}, {%r1,%r2}, {%r3}, {%f164735,%f164736,%f164737,%f164738};

	// end inline asm
	// begin inline asm
	mma.sync.aligned.m16n8k8.row.col.f32.f16.f16.f32 {%f164735,%f164736,%f164737,%f164738}, {%r1,%r2}, {%r3}, {%f164735,%f164736,%f164737,%f164738};

	// end inline asm
	// begin inline asm
	mma.sync.aligned.m16n8k8.row.col.f32.f16.f16.f32 {%f164735,%f164736,%f164737,%f164738}, {%r1,%r2}, {%r3}, {%f164735,%f164736,%f164737,%f164738};

	// end inline asm
	// begin inline asm
	mma.sync.aligned.m16n8k8.row.col.f32.f16.f16.f32 {%f164735,%f164736,%f164737,%f164738}, {%r1,%r2}, {%r3}, {%f164735,%f164736,%f164737,%f164738};

	// end inline asm
	// begin inline asm
	mma.sync.aligned.m16n8k8.row.col.f32.f16.f16.f32 {%f164735,%f164736,%f164737,%f164738}, {%r1,%r2}, {%r3}, {%f164735,%f164736,%f164737,%f164738};

	// end inline asm
	// begin inline asm
	mma.sync.aligned.m16n8k8.row.col.f32.f16.f16.f32 {%f164735,%f164736,%f164737,%f164738}, {%r1,%r2}, {%r3}, {%f164735,%f164736,%f164737,%f164738};

	// end inline asm
	// begin inline asm
	mma.sync.aligned.m16n8k8.row.col.f32.f16.f16.f32 {%f164735,%f164736,%f164737,%f164738}, {%r1,%r2}, {%r3}, {%f164735,%f164736,%f164737,%f164738};

	// end inline asm
	// begin inline asm
	mma.sync.aligned.m16n8k8.row.col.f32.f16.f16.f32 {%f164735,%f164736,%f164737,%f164738}, {%r1,%r2}, {%r3}, {%f164735,%f164736,%f164737,%f164738};

	// end inline asm
	// begin inline asm
	mma.sync.aligned.m16n8k8.row.col.f32.f16.f16.f32 {%f164735,%f164736,%f164737,%f164738}, {%r1,%r2}, {%r3}, {%f164735,%f164736,%f164737,%f164738};

	// end inline asm
	// begin inline asm
	mma.sync.aligned.m16n8k8.row.col.f32.f16.f16.f32 {%f164735,%f164736,%f164737,%f164738}, {%r1,%r2}, {%r3}, {%f164735,%f164736,%f164737,%f164738};

	// end inline asm
	// begin inline asm
	mma.sync.aligned.m16n8k8.row.col.f32.f16.f16.f32 {%f164735,%f164736,%f164737,%f164738}, {%r1,%r2}, {%r3}, {%f164735,%f164736,%f164737,%f164738};

	// end inline asm
	// begin inline asm
	mma.sync.aligned.m16n8k8.row.col.f32.f16.f16.f32 {%f164735,%f164736,%f164737,%f164738}, {%r1,%r2}, {%r3}, {%f164735,%f164736,%f164737,%f164738};

	// end inline asm
	// begin inline asm
	mma.sync.aligned.m16n8k8.row.col.f32.f16.f16.f32 {%f164735,%f164736,%f164737,%f164738}, {%r1,%r2}, {%r3}, {%f164735,%f164736,%f164737,%f164738};

	// end inline asm
	// begin inline asm
	mma.sync.aligned.m16n8k8.row.col.f32.f16.f16.f32 {%f164735,%f164736,%f164737,%f164738}, {%r1,%r2}, {%r3}, {%f164735,%f164736,%f164737,%f164738};

	// end inline asm
	// begin inline asm
	mma.sync.aligned.m16n8k8.row.col.f32.f16.f16.f32 {%f164735,%f164736,%f164737,%f164738}, {%r1,%r2}, {%r3}, {%f164735,%f164736,%f164737,%f164738};

	// end inline asm
	// begin inline asm
	mma.sync.aligned.m16n8k8.row.col.f32.f16.f16.f32 {%f164735,%f164736,%f164737,%f164738}, {%r1,%r2}, {%r3}, {%f164735,%f164736,%f164737,%f164738};

	// end inline asm
	// begin inline asm
	mma.sync.aligned.m16n8k8.row.col.f32.f16.f16.f32 {%f164735,%f164736,%f164737,%f164738}, {%r1,%r2}, {%r3}, {%f164735,%f164736,%f164737,%f164738};

	// end inline asm
	// begin inline asm
	mma.sync.aligned.m16n8k8.row.col.f32.f16.f16.f32 {%f164735,%f164736,%f164737,%f164738}, {%r1,%r2}, {%r3}, {%f164735,%f164736,%f164737,%f164738};

	// end inline asm
	// begin inline asm
	mma.sync.aligned.m16n8k8.row.col.f32.f16.f16.f32 {%f164735,%f164736,%f164737,%f164738}, {%r1,%r2}, {%r3}, {%f164735,%f164736,%f164737,%f164738};

	// end inline asm
	// begin inline asm
	mma.sync.aligned.m16n8k8.row.col.f32.f16.f16.f32 {%f164735,%f164736,%f164737,%f164738}, {%r1,%r2}, {%r3}, {%f164735,%f164736,%f164737,%f164738};

	// end inline asm
	// begin inline asm
	mma.sync.aligned.m16n8k8.row.col.f32.f16.f16.f32 {%f164735,%f164736,%f164737,%f164738}, {%r1,%r2}, {%r3}, {%f164735,%f164736,%f164737,%f164738};

	// end inline asm
	// begin inline asm
	mma.sync.aligned.m16n8k8.row.col.f32.f16.f16.f32 {%f164735,%f164736,%f164737,%f164738}, {%r1,%r2}, {%r3}, {%f164735,%f164736,%f164737,%f164738};

	// end inline asm
	// begin inline asm
	mma.sync.aligned.m16n8k8.row.col.f32.f16.f16.f32 {%f164735,%f164736,%f164737,%f164738}, {%r1,%r2}, {%r3}, {%f164735,%f164736,%f164737,%f164738};

	// end inline asm
	// begin inline asm
	mma.sync.aligned.m16n8k8.row.col.f32.f16.f16.f32 {%f164735,%f164736,%f164737,%f164738}, {%r1,%r2}, {%r3}, {%f164735,%f164736,%f164737,%f164738};

	// end inline asm
	// begin inline asm
	mma.sync.aligned.m16n8k8.row.col.f32.f16.f16.f32 {%f164735,%f164736,%f164737,%f164738}, {%r1,%r2}, {%r3}, {%f164735,%f164736,%f164737,%f164738};

	// end inline asm
	// begin inline asm
	mma.sync.aligned.m16n8k8.row.col.f32.f16.f16.f32 {%f164735,%f164736,%f164737,%f164738}, {%r1,%r2}, {%r3}, {%f164735,%f164736,%f164737,%f164738};

	// end inline asm
	// begin inline asm
	mma.sync.aligned.m16n8k8.row.col.f32.f16.f16.f32 {%f164735,%f164736,%f164737,%f164738}, {%r1,%r2}, {%r3}, {%f164735,%f164736,%f164737,%f164738};

	// end inline asm
	// begin inline asm
	mma.sync.aligned.m16n8k8.row.col.f32.f16.f16.f32 {%f164735,%f164736,%f164737,%f164738}, {%r1,%r2}, {%r3}, {%f164735,%f164736,%f164737,%f164738};

	// end inline asm
	// begin inline asm
	mma.sync.aligned.m16n8k8.row.col.f32.f16.f16.f32 {%f164735,%f164736,%f164737,%f164738}, {%r1,%r2}, {%r3}, {%f164735,%f164736,%f164737,%f164738};

	// end inline asm
	// begin inline asm
	mma.sync.aligned.m16n8k8.row.col.f32.f16.f16.f32 {%f164735,%f164736,%f164737,%f164738}, {%r1,%r2}, {%r3}, {%f164735,%f164736,%f164737,%f164738};

	// end inline asm
	// begin inline asm
	mma.sync.aligned.m16n8k8.row.col.f32.f16.f16.f32 {%f164735,%f164736,%f164737,%f164738}, {%r1,%r2}, {%r3}, {%f164735,%f164736,%f164737,%f164738};

	// end inline asm
	// begin inline asm
	mma.sync.aligned.m16n8k8.row.col.f32.f16.f16.f32 {%f164735,%f164736,%f164737,%f164738}, {%r1,%r2}, {%r3}, {%f164735,%f164736,%f164737,%f164738};

	// end inline asm
	// begin inline asm
	mma.sync.aligned.m16n8k8.row.col.f32.f16.f16.f32 {%f164735,%f164736,%f164737,%f164738}, {%r1,%r2}, {%r3}, {%f164735,%f164736,%f164737,%f164738};

	// end inline asm
	// begin inline asm
	mma.sync.aligned.m16n8k8.row.col.f32.f16.f16.f32 {%f164735,%f164736,%f164737,%f164738}, {%r1,%r2}, {%r3}, {%f164735,%f164736,%f164737,%f164738};

	// end inline asm
	// begin inline asm
	mma.sync.aligned.m16n8k8.row.col.f32.f16.f16.f32 {%f164735,%f164736,%f164737,%f164738}, {%r1,%r2}, {%r3}, {%f164735,%f164736,%f164737,%f164738};

	// end inline asm
	// begin inline asm
	mma.sync.aligned.m16n8k8.row.col.f32.f16.f16.f32 {%f164735,%f164736,%f164737,%f164738}, {%r1,%r2}, {%r3}, {%f164735,%f164736,%f164737,%f164738};

	// end inline asm
	// begin inline asm
	mma.sync.aligned.m16n8k8.row.col.f32.f16.f16.f32 {%f164735,%f164736,%f164737,%f164738}, {%r1,%r2}, {%r3}, {%f164735,%f164736,%f164737,%f164738};

	// end inline asm
	// begin inline asm
	mma.sync.aligned.m16n8k8.row.col.f32.f16.f16.f32 {%f164735,%f164736,%f164737,%f164738}, {%r1,%r2}, {%r3}, {%f164735,%f164736,%f164737,%f164738};

	// end inline asm
	// begin inline asm
	mma.sync.aligned.m16n8k8.row.col.f32.f16.f16.f32 {%f164735,%f164736,%f164737,%f164738}, {%r1,%r2}, {%r3}, {%f164735,%f164736,%f164737,%f164738};

	// end inline asm
	// begin inline asm
	mma.sync.aligned.m16n8k8.row.col.f32.f16.f16.f32 {%f164735,%f164736,%f164737,%f164738}, {%r1,%r2}, {%r3}, {%f164735,%f164736,%f164737,%f164738};

	// end inline asm
	// begin inline asm
	mma.sync.aligned.m16n8k8.row.col.f32.f16.f16.f32 {%f164735,%f164736,%f164737,%f164738}, {%r1,%r2}, {%r3}, {%f164735,%f164736,%f164737,%f164738};

	// end inline asm
	// begin inline asm
	mma.sync.aligned.m16n8k8.row.col.f32.f16.f16.f32 {%f164735,%f164736,%f164737,%f164738}, {%r1,%r2}, {%r3}, {%f164735,%f164736,%f164737,%f164738};

	// end inline asm
	// begin inline asm
	mma.sync.aligned.m16n8k8.row.col.f32.f16.f16.f32 {%f164735,%f164736,%f164737,%f164738}, {%r1,%r2}, {%r3}, {%f164735,%f164736,%f164737,%f164738};

	// end inline asm
	// begin inline asm
	mma.sync.aligned.m16n8k8.row.col.f32.f16.f16.f32 {%f164735,%f164736,%f164737,%f164738}, {%r1,%r2}, {%r3}, {%f164735,%f164736,%f164737,%f164738};

	// end inline asm
	// begin inline asm
	mma.sync.aligned.m16n8k8.row.col.f32.f16.f16.f32 {%f164735,%f164736,%f164737,%f164738}, {%r1,%r2}, {%r3}, {%f164735,%f164736,%f164737,%f164738};

	// end inline asm
	// begin inline asm
	mma.sync.aligned.m16n8k8.row.col.f32.f16.f16.f32 {%f164735,%f164736,%f164737,%f164738}, {%r1,%r2}, {%r3}, {%f164735,%f164736,%f164737,%f164738};

	// end inline asm
	// begin inline asm
	mma.sync.aligned.m16n8k8.row.col.f32.f16.f16.f32 {%f164735,%f164736,%f164737,%f164738}, {%r1,%r2}, {%r3}, {%f164735,%f164736,%f164737,%f164738};

	// end inline asm
	// begin inline asm
	mma.sync.aligned.m16n8k8.row.col.f32.f16.f16.f32 {%f164735,%f164736,%f164737,%f164738}, {%r1,%r2}, {%r3}, {%f164735,%f164736,%f164737,%f164738};

	// end inline asm
	// begin inline asm
	mma.sync.aligned.m16n8k8.row.col.f32.f16.f16.f32 {%f164735,%f164736,%f164737,%f164738}, {%r1,%r2}, {%r3}, {%f164735,%f164736,%f164737,%f164738};

	// end inline asm
	// begin inline asm
	mma.sync.aligned.m16n8k8.row.col.f32.f16.f16.f32 {%f164735,%f164736,%f164737,%f164738}, {%r1,%r2}, {%r3}, {%f164735,%f164736,%f164737,%f164738};

	// end inline asm
	// begin inline asm
	mma.sync.aligned.m16n8k8.row.col.f32.f16.f16.f32 {%f164735,%f164736,%f164737,%f164738}, {%r1,%r2}, {%r3}, {%f164735,%f164736,%f164737,%f164738};

	// end inline asm
	// begin inline asm
	mma.sync.aligned.m16n8k8.row.col.f32.f16.f16.f32 {%f164735,%f164736,%f164737,%f164738}, {%r1,%r2}, {%r3}, {%f164735,%f164736,%f164737,%f164738};

	// end inline asm
	// begin inline asm
	mma.sync.aligned.m16n8k8.row.col.f32.f16.f16.f32 {%f164735,%f164736,%f164737,%f164738}, {%r1,%r2}, {%r3}, {%f164735,%f164736,%f164737,%f164738};

	// end inline asm
	// begin inline asm
	mma.sync.aligned.m16n8k8.row.col.f32.f16.f16.f32 {%f164735,%f164736,%f164737,%f164738}, {%r1,%r2}, {%r3}, {%f164735,%f164736,%f164737,%f164738};

	// end inline asm
	// begin inline asm
	mma.sync.aligned.m16n8k8.row.col.f32.f16.f16.f32 {%f164735,%f164736,%f164737,%f164738}, {%r1,%r2}, {%r3}, {%f164735,%f164736,%f164737,%f164738};

	// end inline asm
	// begin inline asm
	mma.sync.aligned.m16n8k8.row.col.f32.f16.f16.f32 {%f164735,%f164736,%f164737,%f164738}, {%r1,%r2}, {%r3}, {%f164735,%f164736,%f164737,%f164738};

	// end inline asm
	// begin inline asm
	mma.sync.aligned.m16n8k8.row.col.f32.f16.f16.f32 {%f164735,%f164736,%f164737,%f164738}, {%r1,%r2}, {%r3}, {%f164735,%f164736,%f164737,%f164738};

	// end inline asm
	// begin inline asm
	mma.sync.aligned.m16n8k8.row.col.f32.f16.f16.f32 {%f164735,%f164736,%f164737,%f164738}, {%r1,%r2}, {%r3}, {%f164735,%f164736,%f164737,%f164738};

	// end inline asm
	// begin inline asm
	mma.sync.aligned.m16n8k8.row.col.f32.f16.f16.f32 {%f164735,%f164736,%f164737,%f164738}, {%r1,%r2}, {%r3}, {%f164735,%f164736,%f164737,%f164738};

	// end inline asm
	// begin inline asm
	mma.sync.aligned.m16n8k8.row.col.f32.f16.f16.f32 {%f164735,%f164736,%f164737,%f164738}, {%r1,%r2}, {%r3}, {%f164735,%f164736,%f164737,%f164738};

	// end inline asm
	// begin inline asm
	mma.sync.aligned.m16n8k8.row.col.f32.f16.f16.f32 {%f164735,%f164736,%f164737,%f164738}, {%r1,%r2}, {%r3}, {%f164735,%f164736,%f164737,%f164738};

	// end inline asm
	// begin inline asm
	mma.sync.aligned.m16n8k8.row.col.f32.f16.f16.f32 {%f164735,%f164736,%f164737,%f164738}, {%r1,%r2}, {%r3}, {%f164735,%f164736,%f164737,%f164738};

	// end inline asm
	// begin inline asm
	mma.sync.aligned.m16n8k8.row.col.f32.f16.f16.f32 {%f164735,%f164736,%f164737,%f164738}, {%r1,%r2}, {%r3}, {%f164735,%f164736,%f164737,%f164738};

	// end inline asm
	// begin inline asm
	mma.sync.aligned.m16n8k8.row.col.f32.f16.f16.f32 {%f164735,%f164736,%f164737,%f164738}, {%r1,%r2}, {%r3}, {%f164735,%f164736,%f164737,%f164738};

	// end inline asm
	// begin inline asm
	mma.sync.aligned.m16n8k8.row.col.f32.f16.f16.f32 {%f164735,%f164736,%f164737,%f164738}, {%r1,%r2}, {%r3}, {%f164735,%f164736,%f164737,%f164738};

	// end inline asm
	// begin inline asm
	mma.sync.aligned.m16n8k8.row.col.f32.f16.f16.f32 {%f164735,%f164736,%f164737,%f164738}, {%r1,%r2}, {%r3}, {%f164735,%f164736,%f164737,%f164738};

	// end inline asm
	// begin inline asm
	mma.sync.aligned.m16n8k8.row.col.f32.f16.f16.f32 {%f164735,%f164736,%f164737,%f164738}, {%r1,%r2}, {%r3}, {%f164735,%f164736,%f164737,%f164738};

	// end inline asm
	// begin inline asm
	mma.sync.aligned.m16n8k8.row.col.f32.f16.f16.f32 {%f164735,%f164736,%f164737,%f164738}, {%r1,%r2}, {%r3}, {%f164735,%f164736,%f164737,%f164738};

	// end inline asm
	// begin inline asm
	mma.sync.aligned.m16n8k8.row.col.f32.f16.f16.f32 {%f164735,%f164736,%f164737,%f164738}, {%r1,%r2}, {%r3}, {%f164735,%f164736,%f164737,%f164738};

	// end inline asm
	// begin inline asm
	mma.sync.aligned.m16n8k8.row.col.f32.f16.f16.f32 {%f164735,%f164736,%f164737,%f164738}, {%r1,%r2}, {%r3}, {%f164735,%f164736,%f164737,%f164738};

	// end inline asm
	// begin inline asm
	mma.sync.aligned.m16n8k8.row.col.f32.f16.f16.f32 {%f164735,%f164736,%f164737,%f164738}, {%r1,%r2}, {%r3}, {%f164735,%f164736,%f164737,%f164738};

	// end inline asm
	// begin inline asm
	mma.sync.aligned.m16n8k8.row.col.f32.f16.f16.f32 {%f164735,%f164736,%f164737,%f164738}, {%r1,%r2}, {%r3}, {%f164735,%f164736,%f164737,%f164738};

	// end inline asm
	// begin inline asm
	mma.sync.aligned.m16n8k8.row.col.f32.f16.f16.f32 {%f164735,%f164736,%f164737,%f164738}, {%r1,%r2}, {%r3}, {%f164735,%f164736,%f164737,%f164738};

	// end inline asm
	// begin inline asm
	mma.sync.aligned.m16n8k8.row.col.f32.f16.f16.f32 {%f164735,%f164736,%f164737,%f164738}, {%r1,%r2}, {%r3}, {%f164735,%f164736,%f164737,%f164738};

	// end inline asm
	// begin inline asm
	mma.sync.aligned.m16n8k8.row.col.f32.f16.f16.f32 {%f164735,%f164736,%f164737,%f164738}, {%r1,%r2}, {%r3}, {%f164735,%f164736,%f164737,%f164738};

	// end inline asm
	// begin inline asm
	mma.sync.aligned.m16n8k8.row.col.f32.f16.f16.f32 {%f164735,%f164736,%f164737,%f164738}, {%r1,%r2}, {%r3}, {%f164735,%f164736,%f164737,%f164738};

	// end inline asm
	// begin inline asm
	mma.sync.aligned.m16n8k8.row.col.f32.f16.f16.f32 {%f164735,%f164736,%f164737,%f164738}, {%r1,%r2}, {%r3}, {%f164735,%f164736,%f164737,%f164738};

	// end inline asm
	// begin inline asm
	mma.sync.aligned.m16n8k8.row.col.f32.f16.f16.f32 {%f164735,%f164736,%f164737,%f164738}, {%r1,%r2}, {%r3}, {%f164735,%f164736,%f164737,%f164738};

	// end inline asm
	// begin inline asm
	mma.sync.aligned.m16n8k8.row.col.f32.f16.f16.f32 {%f164735,%f164736,%f164737,%f164738}, {%r1,%r2}, {%r3}, {%f164735,%f164736,%f164737,%f164738};

	// end inline asm
	// begin inline asm
	mma.sync.aligned.m16n8k8.row.col.f32.f16.f16.f32 {%f164735,%f164736,%f164737,%f164738}, {%r1,%r2}, {%r3}, {%f164735,%f164736,%f164737,%f164738};

	// end inline asm
	// begin inline asm
	mma.sync.aligned.m16n8k8.row.col.f32.f16.f16.f32 {%f164735,%f164736,%f164737,%f164738}, {%r1,%r2}, {%r3}, {%f164735,%f164736,%f164737,%f164738};

	// end inline asm
	// begin inline asm
	mma.sync.aligned.m16n8k8.row.col.f32.f16.f16.f32 {%f164735,%f164736,%f164737,%f164738}, {%r1,%r2}, {%r3}, {%f164735,%f164736,%f164737,%f164738};

	// end inline asm
	// begin inline asm
	mma.sync.aligned.m16n8k8.row.col.f32.f16.f16.f32 {%f164735,%f164736,%f164737,%f164738}, {%r1,%r2}, {%r3}, {%f164735,%f164736,%f164737,%f164738};

	// end inline asm
	// begin inline asm
	mma.sync.aligned.m16n8k8.row.col.f32.f16.f16.f32 {%f164735,%f164736,%f164737,%f164738}, {%r1,%r2}, {%r3}, {%f164735,%f164736,%f164737,%f164738};

	// end inline asm
	// begin inline asm
	mma.sync.aligned.m16n8k8.row.col.f32.f16.f16.f32 {%f164735,%f164736,%f164737,%f164738}, {%r1,%r2}, {%r3}, {%f164735,%f164736,%f164737,%f164738};

	// end inline asm
	// begin inline asm
	mma.sync.aligned.m16n8k8.row.col.f32.f16.f16.f32 {%f164735,%f164736,%f164737,%f164738}, {%r1,%r2}, {%r3}, {%f164735,%f164736,%f164737,%f164738};

	// end inline asm
	// begin inline asm
	mma.sync.aligned.m16n8k8.row.col.f32.f16.f16.f32 {%f164735,%f164736,%f164737,%f164738}, {%r1,%r2}, {%r3}, {%f164735,%f164736,%f164737,%f164738};

	// end inline asm
	// begin inline asm
	mma.sync.aligned.m16n8k8.row.col.f32.f16.f16.f32 {%f164735,%f164736,%f164737,%f164738}, {%r1,%r2}, {%r3}, {%f164735,%f164736,%f164737,%f164738};

	// end inline asm
	// begin inline asm
	mma.sync.aligned.m16n8k8.row.col.f32.f16.f16.f32 {%f164735,%f164736,%f164737,%f164738}, {%r1,%r2}, {%r3}, {%f164735,%f164736,%f164737,%f164738};

	// end inline asm
	// begin inline asm
	mma.sync.aligned.m16n8k8.row.col.f32.f16.f16.f32 {%f164735,%f164736,%f164737,%f164738}, {%r1,%r2}, {%r3}, {%f164735,%f164736,%f164737,%f164738};

	// end inline asm
	// begin inline asm
	mma.sync.aligned.m16n8k8.row.col.f32.f16.f16.f32 {%f164735,%f164736,%f164737,%f164738}, {%r1,%r2}, {%r3}, {%f164735,%f164736,%f164737,%f164738};

	// end inline asm
	// begin inline asm
	mma.sync.aligned.m16n8k8.row.col.f32.f16.f16.f32 {%f164735,%f164736,%f164737,%f164738}, {%r1,%r2}, {%r3}, {%f164735,%f164736,%f164737,%f164738};

	// end inline asm
	// begin inline asm
	mma.sync.aligned.m16n8k8.row.col.f32.f16.f16.f32 {%f164735,%f164736,%f164737,%f164738}, {%r1,%r2}, {%r3}, {%f164735,%f164736,%f164737,%f164738};

	// end inline asm
	// begin inline asm
	mma.sync.aligned.m16n8k8.row.col.f32.f16.f16.f32 {%f164735,%f164736,%f164737,%f164738}, {%r1,%r2}, {%r3}, {%f164735,%f164736,%f164737,%f164738};

	// end inline asm
	// begin inline asm
	mma.sync.aligned.m16n8k8.row.col.f32.f16.f16.f32 {%f164735,%f164736,%f164737,%f164738}, {%r1,%r2}, {%r3}, {%f164735,%f164736,%f164737,%f164738};

	// end inline asm
	// begin inline asm
	mma.sync.aligned.m16n8k8.row.col.f32.f16.f16.f32 {%f164735,%f164736,%f164737,%f164738}, {%r1,%r2}, {%r3}, {%f164735,%f164736,%f164737,%f164738};

	// end inline asm
	// begin inline asm
	mma.sync.aligned.m16n8k8.row.col.f32.f16.f16.f32 {%f164735,%f164736,%f164737,%f164738}, {%r1,%r2}, {%r3}, {%f164735,%f164736,%f164737,%f164738};

	// end inline asm
	// begin inline asm
	mma.sync.aligned.m16n8k8.row.col.f32.f16.f16.f32 {%f164735,%f164736,%f164737,%f164738}, {%r1,%r2}, {%r3}, {%f164735,%f164736,%f164737,%f164738};

	// end inline asm
	// begin inline asm
	mma.sync.aligned.m16n8k8.row.col.f32.f16.f16.f32 {%f164735,%f164736,%f164737,%f164738}, {%r1,%r2}, {%r3}, {%f164735,%f164736,%f164737,%f164738};

	// end inline asm
	// begin inline asm
	mma.sync.aligned.m16n8k8.row.col.f32.f16.f16.f32 {%f164735,%f164736,%f164737,%f164738}, {%r1,%r2}, {%r3}, {%f164735,%f164736,%f164737,%f164738};

	// end inline asm
	// begin inline asm
	mma.sync.aligned.m16n8k8.row.col.f32.f16.f16.f32 {%f164735,%f164736,%f164737,%f164738}, {%r1,%r2}, {%r3}, {%f164735,%f164736,%f164737,%f164738};

	// end inline asm
	// begin inline asm
	mma.sync.aligned.m16n8k8.row.col.f32.f16.f16.f32 {%f164735,%f164736,%f164737,%f164738}, {%r1,%r2}, {%r3}, {%f164735,%f164736,%f164737,%f164738};

	// end inline asm
	// begin inline asm
	mma.sync.aligned.m16n8k8.row.col.f32.f16.f16.f32 {%f164735,%f164736,%f164737,%f164738}, {%r1,%r2}, {%r3}, {%f164735,%f164736,%f164737,%f164738};

	// end inline asm
	// begin inline asm
	mma.sync.aligned.m16n8k8.row.col.f32.f16.f16.f32 {%f164735,%f164736,%f164737,%f164738}, {%r1,%r2}, {%r3}, {%f164735,%f164736,%f164737,%f164738};

	// end inline asm
	// begin inline asm
	mma.sync.aligned.m16n8k8.row.col.f32.f16.f16.f32 {%f164735,%f164736,%f164737,%f164738}, {%r1,%r2}, {%r3}, {%f164735,%f164736,%f164737,%f164738};

	// end inline asm
	// begin inline asm
	mma.sync.aligned.m16n8k8.row.col.f32.f16.f16.f32 {%f164735,%f164736,%f164737,%f164738}, {%r1,%r2}, {%r3}, {%f164735,%f164736,%f164737,%f164738};

	// end inline asm
	// begin inline asm
	mma.sync.aligned.m16n8k8.row.col.f32.f16.f16.f32 {%f164735,%f164736,%f164737,%f164738}, {%r1,%r2}, {%r3}, {%f164735,%f164736,%f164737,%f164738};

	// end inline asm
	// begin inline asm
	mma.sync.aligned.m16n8k8.row.col.f32.f16.f16.f32 {%f164735,%f164736,%f164737,%f164738}, {%r1,%r2}, {%r3}, {%f164735,%f164736,%f164737,%f164738};

	// end inline asm
	// begin inline asm
	mma.sync.aligned.m16n8k8.row.col.f32.f16.f16.f32 {%f164735,%f164736,%f164737,%f164738}, {%r1,%r2}, {%r3}, {%f164735,%f164736,%f164737,%f164738};

	// end inline asm
	// begin inline asm
	mma.sync.aligned.m16n8k8.row.col.f32.f16.f16.f32 {%f164735,%f164736,%f164737,%f164738}, {%r1,%r2}, {%r3}, {%f164735,%f164736,%f164737,%f164738};

	// end inline asm
	// begin inline asm
	mma.sync.aligned.m16n8k8.row.col.f32.f16.f16.f32 {%f164735,%f164736,%f164737,%f164738}, {%r1,%r2}, {%r3}, {%f164735,%f164736,%f164737,%f164738};

	// end inline asm
	// begin inline asm
	mma.sync.aligned.m16n8k8.row.col.f32.f16.f16.f32 {%f164735,%f164736,%f164737,%f164738}, {%r1,%r2}, {%r3}, {%f164735,%f164736,%f164737,%f164738};

	// end inline asm
	// begin inline asm
	mma.sync.aligned.m16n8k8.row.col.f32.f16.f16.f32 {%f164735,%f164736,%f164737,%f164738}, {%r1,%r2}, {%r3}, {%f164735,%f164736,%f164737,%f164738};

	// end inline asm
	// begin inline asm
	mma.sync.aligned.m16n8k8.row.col.f32.f16.f16.f32 {%f164735,%f164736,%f164737,%f164738}, {%r1,%r2}, {%r3}, {%f164735,%f164736,%f164737,%f164738};

	// end inline asm
	// begin inline asm
	mma.sync.aligned.m16n8k8.row.col.f32.f16.f16.f32 {%f164735,%f164736,%f164737,%f164738}, {%r1,%r2}, {%r3}, {%f164735,%f164736,%f164737,%f164738};

	// end inline asm
	// begin inline asm
	mma.sync.aligned.m16n8k8.row.col.f32.f16.f16.f32 {%f164735,%f164736,%f164737,%f164738}, {%r1,%r2}, {%r3}, {%f164735,%f164736,%f164737,%f164738};

	// end inline asm
	// begin inline asm
	mma.sync.aligned.m16n8k8.row.col.f32.f16.f16.f32 {%f164735,%f164736,%f164737,%f164738}, {%r1,%r2}, {%r3}, {%f164735,%f164736,%f164737,%f164738};

	// end inline asm
	// begin inline asm
	mma.sync.aligned.m16n8k8.row.col.f32.f16.f16.f32 {%f164735,%f164736,%f164737,%f164738}, {%r1,%r2}, {%r3}, {%f164735,%f164736,%f164737,%f164738};

	// end inline asm
	// begin inline asm
	mma.sync.aligned.m16n8k8.row.col.f32.f16.f16.f32 {%f164735,%f164736,%f164737,%f164738}, {%r1,%r2}, {%r3}, {%f164735,%f164736,%f164737,%f164738};

	// end inline asm
	// begin inline asm
	mma.sync.aligned.m16n8k8.row.col.f32.f16.f16.f32 {%f164735,%f164736,%f164737,%f164738}, {%r1,%r2}, {%r3}, {%f164735,%f164736,%f164737,%f164738};

	// end inline asm
	// begin inline asm
	mma.sync.aligned.m16n8k8.row.col.f32.f16.f16.f32 {%f164735,%f164736,%f164737,%f164738}, {%r1,%r2}, {%r3}, {%f164735,%f164736,%f164737,%f164738};

	// end inline asm
	// begin inline asm
	mma.sync.aligned.m16n8k8.row.col.f32.f16.f16.f32 {%f164735,%f164736,%f164737,%f164738}, {%r1,%r2}, {%r3}, {%f164735,%f164736,%f164737,%f164738};

	// end inline asm
	// begin inline asm
	mma.sync.aligned.m16n8k8.row.col.f32.f16.f16.f32 {%f164735,%f164736,%f164737,%f164738}, {%r1,%r2}, {%r3}, {%f164735,%f164736,%f164737,%f164738};

	// end inline asm
	// begin inline asm
	mma.sync.aligned.m16n8k8.row.col.f32.f16.f16.f32 {%f164735,%f164736,%f164737,%f164738}, {%r1,%r2}, {%r3}, {%f164735,%f164736,%f164737,%f164738};

	// end inline asm
	// begin inline asm
	mma.sync.aligned.m16n8k8.row.col.f32.f16.f16.f32 {%f164735,%f164736,%f164737,%f164738}, {%r1,%r2}, {%r3}, {%f164735,%f164736,%f164737,%f164738};

	// end inline asm
	// begin inline asm
	mma.sync.aligned.m16n8k8.row.col.f32.f16.f16.f32 {%f164735,%f164736,%f164737,%f164738}, {%r1,%r2}, {%r3}, {%f164735,%f164736,%f164737,%f164738};

	// end inline asm
	// begin inline asm
	mma.sync.aligned.m16n8k8.row.col.f32.f16.f16.f32 {%f164735,%f164736,%f164737,%f164738}, {%r1,%r2}, {%r3}, {%f164735,%f164736,%f164737,%f164738};

	// end inline asm
	// begin inline asm
	mma.sync.aligned.m16n8k8.row.col.f32.f16.f16.f32 {%f164735,%f164736,%f164737,%f164738}, {%r1,%r2}, {%r3}, {%f164735,%f164736,%f164737,%f164738};

	// end inline asm
	// begin inline asm
	mma.sync.aligned.m16n8k8.row.col.f32.f16.f16.f32 {%f164735,%f164736,%f164737,%f164738}, {%r1,%r2}, {%r3}, {%f164735,%f164736,%f164737,%f164738};

	// end inline asm
	// begin inline asm
	mma.sync.aligned.m16n8k8.row.col.f32.f16.f16.f32 {%f164735,%f164736,%f164737,%f164738}, {%r1,%r2}, {%r3}, {%f164735,%f164736,%f164737,%f164738};

	// end inline asm
	// begin inline asm
	mma.sync.aligned.m16n8k8.row.col.f32.f16.f16.f32 {%f164735,%f164736,%f164737,%f164738}, {%r1,%r2}, {%r3}, {%f164735,%f164736,%f164737,%f164738};

	// end inline asm
	// begin inline asm
	mma.sync.aligned.m16n8k8.row.col.f32.f16.f16.f32 {%f164735,%f164736,%f164737,%f164738}, {%r1,%r2}, {%r3}, {%f164735,%f164736,%f164737,%f164738};

	// end inline asm
	// begin inline asm
	mma.sync.aligned.m16n8k8.row.col.f32.f16.f16.f32 {%f164735,%f164736,%f164737,%f164738}, {%r1,%r2}, {%r3}, {%f164735,%f164736,%f164737,%f164738};

	// end inline asm
	// begin inline asm
	mma.sync.aligned.m16n8k8.row.col.f32.f16.f16.f32 {%f164735,%f164736,%f164737,%f164738}, {%r1,%r2}, {%r3}, {%f164735,%f164736,%f164737,%f164738};

	// end inline asm
	// begin inline asm
	mma.sync.aligned.m16n8k8.row.col.f32.f16.f16.f32 {%f164735,%f164736,%f164737,%f164738}, {%r1,%r2}, {%r3}, {%f164735,%f164736,%f164737,%f164738};

	// end inline asm
	// begin inline asm
	mma.sync.aligned.m16n8k8.row.col.f32.f16.f16.f32 {%f164735,%f164736,%f164737,%f164738}, {%r1,%r2}, {%r3}, {%f164735,%f164736,%f164737,%f164738};

	// end inline asm
	// begin inline asm
	mma.sync.aligned.m16n8k8.row.col.f32.f16.f16.f32 {%f164735,%f164736,%f164737,%f164738}, {%r1,%r2}, {%r3}, {%f164735,%f164736,%f164737,%f164738};

	// end inline asm
	// begin inline asm
	mma.sync.aligned.m16n8k8.row.col.f32.f16.f16.f32 {%f164735,%f164736,%f164737,%f164738}, {%r1,%r2}, {%r3}, {%f164735,%f164736,%f164737,%f164738};

	// end inline asm
	// begin inline asm
	mma.sync.aligned.m16n8k8.row.col.f32.f16.f16.f32 {%f164735,%f164736,%f164737,%f164738}, {%r1,%r2}, {%r3}, {%f164735,%f164736,%f164737,%f164738};

	// end inline asm
	// begin inline asm
	mma.sync.aligned.m16n8k8.row.col.f32.f16.f16.f32 {%f164735,%f164736,%f164737,%f164738}, {%r1,%r2}, {%r3}, {%f164735,%f164736,%f164737,%f164738};

	// end inline asm
	// begin inline asm
	mma.sync.aligned.m16n8k8.row.col.f32.f16.f16.f32 {%f164735,%f164736,%f164737,%f164738}, {%r1,%r2}, {%r3}, {%f164735,%f164736,%f164737,%f164738};

	// end inline asm
	// begin inline asm
	mma.sync.aligned.m16n8k8.row.col.f32.f16.f16.f32 {%f164735,%f164736,%f164737,%f164738}, {%r1,%r2}, {%r3}, {%f164735,%f164736,%f164737,%f164738};

	// end inline asm
	// begin inline asm
	mma.sync.aligned.m16n8k8.row.col.f32.f16.f16.f32 {%f164735,%f164736,%f164737,%f164738}, {%r1,%r2}, {%r3}, {%f164735,%f164736,%f164737,%f164738};

	// end inline asm
	// begin inline asm
	mma.sync.aligned.m16n8k8.row.col.f32.f16.f16.f32 {%f164735,%f164736,%f164737,%f164738}, {%r1,%r2}, {%r3}, {%f164735,%f164736,%f164737,%f164738};

	// end inline asm
	// begin inline asm
	mma.sync.aligned.m16n8k8.row.col.f32.f16.f16.f32 {%f164735,%f164736,%f164737,%f164738}, {%r1,%r2}, {%r3}, {%f164735,%f164736,%f164737,%f164738};

	// end inline asm
	// begin inline asm
	mma.sync.aligned.m16n8k8.row.col.f32.f16.f16.f32 {%f164735,%f164736,%f164737,%f164738}, {%r1,%r2}, {%r3}, {%f164735,%f164736,%f164737,%f164738};

	// end inline asm
	// begin inline asm
	mma.sync.aligned.m16n8k8.row.col.f32.f16.f16.f32 {%f164735,%f164736,%f164737,%f164738}, {%r1,%r2}, {%r3}, {%f164735,%f164736,%f164737,%f164738};

	// end inline asm
	// begin inline asm
	mma.sync.aligned.m16n8k8.row.col.f32.f16.f16.f32 {%f164735,%f164736,%f164737,%f164738}, {%r1,%r2}, {%r3}, {%f164735,%f164736,%f164737,%f164738};

	// end inline asm
	// begin inline asm
	mma.sync.aligned.m16n8k8.row.col.f32.f16.f16.f32 {%f164735,%f164736,%f164737,%f164738}, {%r1,%r2}, {%r3}, {%f164735,%f164736,%f164737,%f164738};

	// end inline asm
	// begin inline asm
	mma.sync.aligned.m16n8k8.row.col.f32.f16.f16.f32 {%f164735,%f164736,%f164737,%f164738}, {%r1,%r2}, {%r3}, {%f164735,%f164736,%f164737,%f164738};

	// end inline asm
	// begin inline asm
	mma.sync.aligned.m16n8k8.row.col.f32.f16.f16.f32 {%f164735,%f164736,%f164737,%f164738}, {%r1,%r2}, {%r3}, {%f164735,%f164736,%f164737,%f164738};

	// end inline asm
	// begin inline asm
	mma.sync.aligned.m16n8k8.row.col.f32.f16.f16.f32 {%f164735,%f164736,%f164737,%f164738}, {%r1,%r2}, {%r3}, {%f164735,%f164736,%f164737,%f164738};

	// end inline asm
	// begin inline asm
	mma.sync.aligned.m16n8k8.row.col.f32.f16.f16.f32 {%f164735,%f164736,%f164737,%f164738}, {%r1,%r2}, {%r3}, {%f164735,%f164736,%f164737,%f164738};

	// end inline asm
	// begin inline asm
	mma.sync.aligned.m16n8k8.row.col.f32.f16.f16.f32 {%f164735,%f164736,%f164737,%f164738}, {%r1,%r2}, {%r3}, {%f164735,%f164736,%f164737,%f164738};

	// end inline asm
	// begin inline asm
	mma.sync.aligned.m16n8k8.row.col.f32.f16.f16.f32 {%f164735,%f164736,%f164737,%f164738}, {%r1,%r2}, {%r3}, {%f164735,%f164736,%f164737,%f164738};

	// end inline asm
	// begin inline asm
	mma.sync.aligned.m16n8k8.row.col.f32.f16.f16.f32 {%f164735,%f164736,%f164737,%f164738}, {%r1,%r2}, {%r3}, {%f164735,%f164736,%f164737,%f164738};

	// end inline asm
	// begin inline asm
	mma.sync.aligned.m16n8k8.row.col.f32.f16.f16.f32 {%f164735,%f164736,%f164737,%f164738}, {%r1,%r2}, {%r3}, {%f164735,%f164736,%f164737,%f164738};

	// end inline asm
	// begin inline asm
	mma.sync.aligned.m16n8k8.row.col.f32.f16.f16.f32 {%f164735,%f164736,%f164737,%f164738}, {%r1,%r2}, {%r3}, {%f164735,%f164736,%f164737,%f164738};

	// end inline asm
	// begin inline asm
	mma.sync.aligned.m16n8k8.row.col.f32.f16.f16.f32 {%f164735,%f164736,%f164737,%f164738}, {%r1,%r2}, {%r3}, {%f164735,%f164736,%f164737,%f164738};

	// end inline asm
	// begin inline asm
	mma.sync.aligned.m16n8k8.row.col.f32.f16.f16.f32 {%f164735,%f164736,%f164737,%f164738}, {%r1,%r2}, {%r3}, {%f164735,%f164736,%f164737,%f164738};

	// end inline asm
	// begin inline asm
	mma.sync.aligned.m16n8k8.row.col.f32.f16.f16.f32 {%f164735,%f164736,%f164737,%f164738}, {%r1,%r2}, {%r3}, {%f164735,%f164736,%f164737,%f164738};

	// end inline asm
	// begin inline asm
	mma.sync.aligned.m16n8k8.row.col.f32.f16.f16.f32 {%f164735,%f164736,%f164737,%f164738}, {%r1,%r2}, {%r3}, {%f164735,%f164736,%f164737,%f164738};

	// end inline asm
	// begin inline asm
	mma.sync.aligned.m16n8k8.row.col.f32.f16.f16.f32 {%f164735,%f164736,%f164737,%f164738}, {%r1,%r2}, {%r3}, {%f164735,%f164736,%f164737,%f164738};

	// end inline asm
	// begin inline asm
	mma.sync.aligned.m16n8k8.row.col.f32.f16.f16.f32 {%f164735,%f164736,%f164737,%f164738}, {%r1,%r2}, {%r3}, {%f164735,%f164736,%f164737,%f164738};

	// end inline asm
	mov.f32 	%f167578, %f164738;
	mov.f32 	%f167575, %f164735;
	mov.f32 	%f167577, %f164737;
	mov.f32 	%f167576, %f164736;
	// begin inline asm
	mma.sync.aligned.m16n8k8.row.col.f32.f16.f16.f32 {%f167575,%f167576,%f167577,%f167578}, {%r1,%r2}, {%r3}, {%f167575,%f167576,%f167577,%f167578};

	// end inline asm
	// begin inline asm
	mma.sync.aligned.m16n8k8.row.col.f32.f16.f16.f32 {%f167575,%f167576,%f167577,%f167578}, {%r1,%r2}, {%r3}, {%f167575,%f167576,%f167577,%f167578};

	// end inline asm
	// begin inline asm
	mma.sync.aligned.m16n8k8.row.col.f32.f16.f16.f32 {%f167575,%f167576,%f167577,%f167578}, {%r1,%r2}, {%r3}, {%f167575,%f167576,%f167577,%f167578};

	// end inline asm
	// begin inline asm
	mma.sync.aligned.m16n8k8.row.col.f32.f16.f16.f32 {%f167575,%f167576,%f167577,%f167578}, {%r1,%r2}, {%r3}, {%f167575,%f167576,%f167577,%f167578};

	// end inline asm
	// begin inline asm
	mma.sync.aligned.m16n8k8.row.col.f32.f16.f16.f32 {%f167575,%f167576,%f167577,%f167578}, {%r1,%r2}, {%r3}, {%f167575,%f167576,%f167577,%f167578};

	// end inline asm
	// begin inline asm
	mma.sync.aligned.m16n8k8.row.col.f32.f16.f16.f32 {%f167575,%f167576,%f167577,%f167578}, {%r1,%r2}, {%r3}, {%f167575,%f167576,%f167577,%f167578};

	// end inline asm
	// begin inline asm
	mma.sync.aligned.m16n8k8.row.col.f32.f16.f16.f32 {%f167575,%f167576,%f167577,%f167578}, {%r1,%r2}, {%r3}, {%f167575,%f167576,%f167577,%f167578};

	// end inline asm
	// begin inline asm
	mma.sync.aligned.m16n8k8.row.col.f32.f16.f16.f32 {%f167575,%f167576,%f167577,%f167578}, {%r1,%r2}, {%r3}, {%f167575,%f167576,%f167577,%f167578};

	// end inline asm
	// begin inline asm
	mma.sync.aligned.m16n8k8.row.col.f32.f16.f16.f32 {%f167575,%f167576,%f167577,%f167578}, {%r1,%r2}, {%r3}, {%f167575,%f167576,%f167577,%f167578};

	// end inline asm
	// begin inline asm
	mma.sync.aligned.m16n8k8.row.col.f32.f16.f16.f32 {%f167575,%f167576,%f167577,%f167578}, {%r1,%r2}, {%r3}, {%f167575,%f167576,%f167577,%f167578};

	// end inline asm
	// begin inline asm
	mma.sync.aligned.m16n8k8.row.col.f32.f16.f16.f32 {%f167575,%f167576,%f167577,%f167578}, {%r1,%r2}, {%r3}, {%f167575,%f167576,%f167577,%f167578};

	// end inline asm
	// begin inline asm
	mma.sync.aligned.m16n8k8.row.col.f32.f16.f16.f32 {%f167575,%f167576,%f167577,%f167578}, {%r1,%r2}, {%r3}, {%f167575,%f167576,%f167577,%f167578};

	// end inline asm
	// begin inline asm
	mma.sync.aligned.m16n8k8.row.col.f32.f16.f16.f32 {%f167575,%f167576,%f167577,%f167578}, {%r1,%r2}, {%r3}, {%f167575,%f167576,%f167577,%f167578};

	// end inline asm
	// begin inline asm
	mma.sync.aligned.m16n8k8.row.col.f32.f16.f16.f32 {%f167575,%f167576,%f167577,%f167578}, {%r1,%r2}, {%r3}, {%f167575,%f167576,%f167577,%f167578};

	// end inline asm
	// begin inline asm
	mma.sync.aligned.m16n8k8.row.col.f32.f16.f16.f32 {%f167575,%f167576,%f167577,%f167578}, {%r1,%r2}, {%r3}, {%f167575,%f167576,%f167577,%f167578};

	// end inline asm
	// begin inline asm
	mma.sync.aligned.m16n8k8.row.col.f32.f16.f16.f32 {%f167575,%f167576,%f167577,%f167578}, {%r1,%r2}, {%r3}, {%f167575,%f167576,%f167577,%f167578};

	// end inline asm
	// begin inline asm
	mma.sync.aligned.m16n8k8.row.col.f32.f16.f16.f32 {%f167575,%f167576,%f167577,%f167578}, {%r1,%r2}, {%r3}, {%f167575,%f167576,%f167577,%f167578};

	// end inline asm
	// begin inline asm
	mma.sync.aligned.m16n8k8.row.col.f32.f16.f16.f32 {%f167575,%f167576,%f167577,%f167578}, {%r1,%r2}, {%r3}, {%f167575,%f167576,%f167577,%f167578};

	// end inline asm
	// begin inline asm
	mma.sync.aligned.m16n8k8.row.col.f32.f16.f16.f32 {%f167575,%f167576,%f167577,%f167578}, {%r1,%r2}, {%r3}, {%f167575,%f167576,%f167577,%f167578};

	// end inline asm
	// begin inline asm
	mma.sync.aligned.m16n8k8.row.col.f32.f16.f16.f32 {%f167575,%f167576,%f167577,%f167578}, {%r1,%r2}, {%r3}, {%f167575,%f167576,%f167577,%f167578};

	// end inline asm
	// begin inline asm
	mma.sync.aligned.m16n8k8.row.col.f32.f16.f16.f32 {%f167575,%f167576,%f167577,%f167578}, {%r1,%r2}, {%r3}, {%f167575,%f167576,%f167577,%f167578};

	// end inline asm
	// begin inline asm
	mma.sync.aligned.m16n8k8.row.col.f32.f16.f16.f32 {%f167575,%f167576,%f167577,%f167578}, {%r1,%r2}, {%r3}, {%f167575,%f167576,%f167577,%f167578};

	// end inline asm
	// begin inline asm
	mma.sync.aligned.m16n8k8.row.col.f32.f16.f16.f32 {%f167575,%f167576,%f167577,%f167578}, {%r1,%r2}, {%r3}, {%f167575,%f167576,%f167577,%f167578};

	// end inline asm
	// begin inline asm
	mma.sync.aligned.m16n8k8.row.col.f32.f16.f16.f32 {%f167575,%f167576,%f167577,%f167578}, {%r1,%r2}, {%r3}, {%f167575,%f167576,%f167577,%f167578};

	// end inline asm
	// begin inline asm
	mma.sync.aligned.m16n8k8.row.col.f32.f16.f16.f32 {%f167575,%f167576,%f167577,%f167578}, {%r1,%r2}, {%r3}, {%f167575,%f167576,%f167577,%f167578};

	// end inline asm
	// begin inline asm
	mma.sync.aligned.m16n8k8.row.col.f32.f16.f16.f32 {%f167575,%f167576,%f167577,%f167578}, {%r1,%r2}, {%r3}, {%f167575,%f167576,%f167577,%f167578};

	// end inline asm
	// begin inline asm
	mma.sync.aligned.m16n8k8.row.col.f32.f16.f16.f32 {%f167575,%f167576,%f167577,%f167578}, {%r1,%r2}, {%r3}, {%f167575,%f167576,%f167577,%f167578};

	// end inline asm
	// begin inline asm
	mma.sync.aligned.m16n8k8.row.col.f32.f16.f16.f32 {%f167575,%f167576,%f167577,%f167578}, {%r1,%r2}, {%r3}, {%f167575,%f167576,%f167577,%f167578};

	// end inline asm
	// begin inline asm
	mma.sync.aligned.m16n8k8.row.col.f32.f16.f16.f32 {%f167575,%f167576,%f167577,%f167578}, {%r1,%r2}, {%r3}, {%f167575,%f167576,%f167577,%f167578};

	// end inline asm
	// begin inline asm
	mma.sync.aligned.m16n8k8.row.col.f32.f16.f16.f32 {%f167575,%f167576,%f167577,%f167578}, {%r1,%r2}, {%r3}, {%f167575,%f167576,%f167577,%f167578};

	// end inline asm
	// begin inline asm
	mma.sync.aligned.m16n8k8.row.col.f32.f16.f16.f32 {%f167575,%f167576,%f167577,%f167578}, {%r1,%r2}, {%r3}, {%f167575,%f167576,%f167577,%f167578};

	// end inline asm
	// begin inline asm
	mma.sync.aligned.m16n8k8.row.col.f32.f16.f16.f32 {%f167575,%f167576,%f167577,%f167578}, {%r1,%r2}, {%r3}, {%f167575,%f167576,%f167577,%f167578};

	// end inline asm
	// begin inline asm
	mma.sync.aligned.m16n8k8.row.col.f32.f16.f16.f32 {%f167575,%f167576,%f167577,%f167578}, {%r1,%r2}, {%r3}, {%f167575,%f167576,%f167577,%f167578};

	// end inline asm
	// begin inline asm
	mma.sync.aligned.m16n8k8.row.col.f32.f16.f16.f32 {%f167575,%f167576,%f167577,%f167578}, {%r1,%r2}, {%r3}, {%f167575,%f167576,%f167577,%f167578};

	// end inline asm
	// begin inline asm
	mma.sync.aligned.m16n8k8.row.col.f32.f16.f16.f32 {%f167575,%f167576,%f167577,%f167578}, {%r1,%r2}, {%r3}, {%f167575,%f167576,%f167577,%f167578};

	// end inline asm
	// begin inline asm
	mma.sync.aligned.m16n8k8.row.col.f32.f16.f16.f32 {%f167575,%f167576,%f167577,%f167578}, {%r1,%r2}, {%r3}, {%f167575,%f167576,%f167577,%f167578};

	// end inline asm
	// begin inline asm
	mma.sync.aligned.m16n8k8.row.col.f32.f16.f16.f32 {%f167575,%f167576,%f167577,%f167578}, {%r1,%r2}, {%r3}, {%f167575,%f167576,%f167577,%f167578};

	// end inline asm
	// begin inline asm
	mma.sync.aligned.m16n8k8.row.col.f32.f16.f16.f32 {%f167575,%f167576,%f167577,%f167578}, {%r1,%r2}, {%r3}, {%f167575,%f167576,%f167577,%f167578};

	// end inline asm
	// begin inline asm
	mma.sync.aligned.m16n8k8.row.col.f32.f16.f16.f32 {%f167575,%f167576,%f167577,%f167578}, {%r1,%r2}, {%r3}, {%f167575,%f167576,%f167577,%f167578};

	// end inline asm
	// begin inline asm
	mma.sync.aligned.m16n8k8.row.col.f32.f16.f16.f32 {%f167575,%f167576,%f167577,%f167578}, {%r1,%r2}, {%r3}, {%f167575,%f167576,%f167577,%f167578};

	// end inline asm
	// begin inline asm
	mma.sync.aligned.m16n8k8.row.col.f32.f16.f16.f32 {%f167575,%f167576,%f167577,%f167578}, {%r1,%r2}, {%r3}, {%f167575,%f167576,%f167577,%f167578};

	// end inline asm
	// begin inline asm
	mma.sync.aligned.m16n8k8.row.col.f32.f16.f16.f32 {%f167575,%f167576,%f167577,%f167578}, {%r1,%r2}, {%r3}, {%f167575,%f167576,%f167577,%f167578};

	// end inline asm
	// begin inline asm
	mma.sync.aligned.m16n8k8.row.col.f32.f16.f16.f32 {%f167575,%f167576,%f167577,%f167578}, {%r1,%r2}, {%r3}, {%f167575,%f167576,%f167577,%f167578};

	// end inline asm
	// begin inline asm
	mma.sync.aligned.m16n8k8.row.col.f32.f16.f16.f32 {%f167575,%f167576,%f167577,%f167578}, {%r1,%r2}, {%r3}, {%f167575,%f167576,%f167577,%f167578};

	// end inline asm
	// begin inline asm
	mma.sync.aligned.m16n8k8.row.col.f32.f16.f16.f32 {%f167575,%f167576,%f167577,%f167578}, {%r1,%r2}, {%r3}, {%f167575,%f167576,%f167577,%f167578};

	// end inline asm
	// begin inline asm
	mma.sync.aligned.m16n8k8.row.col.f32.f16.f16.f32 {%f167575,%f167576,%f167577,%f167578}, {%r1,%r2}, {%r3}, {%f167575,%f167576,%f167577,%f167578};

	// end inline asm
	// begin inline asm
	mma.sync.aligned.m16n8k8.row.col.f32.f16.f16.f32 {%f167575,%f167576,%f167577,%f167578}, {%r1,%r2}, {%r3}, {%f167575,%f167576,%f167577,%f167578};

	// end inline asm
	// begin inline asm
	mma.sync.aligned.m16n8k8.row.col.f32.f16.f16.f32 {%f167575,%f167576,%f167577,%f167578}, {%r1,%r2}, {%r3}, {%f167575,%f167576,%f167577,%f167578};

	// end inline asm
	// begin inline asm
	mma.sync.aligned.m16n8k8.row.col.f32.f16.f16.f32 {%f167575,%f167576,%f167577,%f167578}, {%r1,%r2}, {%r3}, {%f167575,%f167576,%f167577,%f167578};

	// end inline asm
	// begin inline asm
	mma.sync.aligned.m16n8k8.row.col.f32.f16.f16.f32 {%f167575,%f167576,%f167577,%f167578}, {%r1,%r2}, {%r3}, {%f167575,%f167576,%f167577,%f167578};

	// end inline asm
	// begin inline asm
	mma.sync.aligned.m16n8k8.row.col.f32.f16.f16.f32 {%f167575,%f167576,%f167577,%f167578}, {%r1,%r2}, {%r3}, {%f167575,%f167576,%f167577,%f167578};

	// end inline asm
	// begin inline asm
	mma.sync.aligned.m16n8k8.row.col.f32.f16.f16.f32 {%f167575,%f167576,%f167577,%f167578}, {%r1,%r2}, {%r3}, {%f167575,%f167576,%f167577,%f167578};

	// end inline asm
	// begin inline asm
	mma.sync.aligned.m16n8k8.row.col.f32.f16.f16.f32 {%f167575,%f167576,%f167577,%f167578}, {%r1,%r2}, {%r3}, {%f167575,%f167576,%f167577,%f167578};

	// end inline asm
	// begin inline asm
	mma.sync.aligned.m16n8k8.row.col.f32.f16.f16.f32 {%f167575,%f167576,%f167577,%f167578}, {%r1,%r2}, {%r3}, {%f167575,%f167576,%f167577,%f167578};

	// end inline asm
	// begin inline asm
	mma.sync.aligned.m16n8k8.row.col.f32.f16.f16.f32 {%f167575,%f167576,%f167577,%f167578}, {%r1,%r2}, {%r3}, {%f167575,%f167576,%f167577,%f167578};

	// end inline asm
	// begin inline asm
	mma.sync.aligned.m16n8k8.row.col.f32.f16.f16.f32 {%f167575,%f167576,%f167577,%f167578}, {%r1,%r2}, {%r3}, {%f167575,%f167576,%f167577,%f167578};

	// end inline asm
	// begin inline asm
	mma.sync.aligned.m16n8k8.row.col.f32.f16.f16.f32 {%f167575,%f167576,%f167577,%f167578}, {%r1,%r2}, {%r3}, {%f167575,%f167576,%f167577,%f167578};

	// end inline asm
	// begin inline asm
	mma.sync.aligned.m16n8k8.row.col.f32.f16.f16.f32 {%f167575,%f167576,%f167577,%f167578}, {%r1,%r2}, {%r3}, {%f167575,%f167576,%f167577,%f167578};

	// end inline asm
	// begin inline asm
	mma.sync.aligned.m16n8k8.row.col.f32.f16.f16.f32 {%f167575,%f167576,%f167577,%f167578}, {%r1,%r2}, {%r3}, {%f167575,%f167576,%f167577,%f167578};

	// end inline asm
	// begin inline asm
	mma.sync.aligned.m16n8k8.row.col.f32.f16.f16.f32 {%f167575,%f167576,%f167577,%f167578}, {%r1,%r2}, {%r3}, {%f167575,%f167576,%f167577,%f167578};

	// end inline asm
	// begin inline asm
	mma.sync.aligned.m16n8k8.row.col.f32.f16.f16.f32 {%f167575,%f167576,%f167577,%f167578}, {%r1,%r2}, {%r3}, {%f167575,%f167576,%f167577,%f167578};

	// end inline asm
	// begin inline asm
	mma.sync.aligned.m16n8k8.row.col.f32.f16.f16.f32 {%f167575,%f167576,%f167577,%f167578}, {%r1,%r2}, {%r3}, {%f167575,%f167576,%f167577,%f167578};

	// end inline asm
	// begin inline asm
	mma.sync.aligned.m16n8k8.row.col.f32.f16.f16.f32 {%f167575,%f167576,%f167577,%f167578}, {%r1,%r2}, {%r3}, {%f167575,%f167576,%f167577,%f167578};

	// end inline asm
	// begin inline asm
	mma.sync.aligned.m16n8k8.row.col.f32.f16.f16.f32 {%f167575,%f167576,%f167577,%f167578}, {%r1,%r2}, {%r3}, {%f167575,%f167576,%f167577,%f167578};

	// end inline asm
	// begin inline asm
	mma.sync.aligned.m16n8k8.row.col.f32.f16.f16.f32 {%f167575,%f167576,%f167577,%f167578}, {%r1,%r2}, {%r3}, {%f167575,%f167576,%f167577,%f167578};

	// end inline asm
	// begin inline asm
	mma.sync.aligned.m16n8k8.row.col.f32.f16.f16.f32 {%f167575,%f167576,%f167577,%f167578}, {%r1,%r2}, {%r3}, {%f167575,%f167576,%f167577,%f167578};

	// end inline asm
	// begin inline asm
	mma.sync.aligned.m16n8k8.row.col.f32.f16.f16.f32 {%f167575,%f167576,%f167577,%f167578}, {%r1,%r2}, {%r3}, {%f167575,%f167576,%f167577,%f167578};

	// end inline asm
	// begin inline asm
	mma.sync.aligned.m16n8k8.row.col.f32.f16.f16.f32 {%f167575,%f167576,%f167577,%f167578}, {%r1,%r2}, {%r3}, {%f167575,%f167576,%f167577,%f167578};

	// end inline asm
	// begin inline asm
	mma.sync.aligned.m16n8k8.row.col.f32.f16.f16.f32 {%f167575,%f167576,%f167577,%f167578}, {%r1,%r2}, {%r3}, {%f167575,%f167576,%f167577,%f167578};

	// end inline asm
	// begin inline asm
	mma.sync.aligned.m16n8k8.row.col.f32.f16.f16.f32 {%f167575,%f167576,%f167577,%f167578}, {%r1,%r2}, {%r3}, {%f167575,%f167576,%f167577,%f167578};

	// end inline asm
	// begin inline asm
	mma.sync.aligned.m16n8k8.row.col.f32.f16.f16.f32 {%f167575,%f167576,%f167577,%f167578}, {%r1,%r2}, {%r3}, {%f167575,%f167576,%f167577,%f167578};

	// end inline asm
	// begin inline asm
	mma.sync.aligned.m16n8k8.row.col.f32.f16.f16.f32 {%f167575,%f167576,%f167577,%f167578}, {%r1,%r2}, {%r3}, {%f167575,%f167576,%f167577,%f167578};

	// end inline asm
	// begin inline asm
	mma.sync.aligned.m16n8k8.row.col.f32.f16.f16.f32 {%f167575,%f167576,%f167577,%f167578}, {%r1,%r2}, {%r3}, {%f167575,%f167576,%f167577,%f167578};

	// end inline asm
	// begin inline asm
	mma.sync.aligned.m16n8k8.row.col.f32.f16.f16.f32 {%f167575,%f167576,%f167577,%f167578}, {%r1,%r2}, {%r3}, {%f167575,%f167576,%f167577,%f167578};

	// end inline asm
	// begin inline asm
	mma.sync.aligned.m16n8k8.row.col.f32.f16.f16.f32 {%f167575,%f167576,%f167577,%f167578}, {%r1,%r2}, {%r3}, {%f167575,%f167576,%f167577,%f167578};

	// end inline asm
	// begin inline asm
	mma.sync.aligned.m16n8k8.row.col.f32.f16.f16.f32 {%f167575,%f167576,%f167577,%f167578}, {%r1,%r2}, {%r3}, {%f167575,%f167576,%f167577,%f167578};

	// end inline asm
	// begin inline asm
	mma.sync.aligned.m16n8k8.row.col.f32.f16.f16.f32 {%f167575,%f167576,%f167577,%f167578}, {%r1,%r2}, {%r3}, {%f167575,%f167576,%f167577,%f167578};

	// end inline asm
	// begin inline asm
	mma.sync.aligned.m16n8k8.row.col.f32.f16.f16.f32 {%f167575,%f167576,%f167577,%f167578}, {%r1,%r2}, {%r3}, {%f167575,%f167576,%f167577,%f167578};

	// end inline asm
	// begin inline asm
	mma.sync.aligned.m16n8k8.row.col.f32.f16.f16.f32 {%f167575,%f167576,%f167577,%f167578}, {%r1,%r2}, {%r3}, {%f167575,%f167576,%f167577,%f167578};

	// end inline asm
	// begin inline asm
	mma.sync.aligned.m16n8k8.row.col.f32.f16.f16.f32 {%f167575,%f167576,%f167577,%f167578}, {%r1,%r2}, {%r3}, {%f167575,%f167576,%f167577,%f167578};

	// end inline asm
	// begin inline asm
	mma.sync.aligned.m16n8k8.row.col.f32.f16.f16.f32 {%f167575,%f167576,%f167577,%f167578}, {%r1,%r2}, {%r3}, {%f167575,%f167576,%f167577,%f167578};

	// end inline asm
	// begin inline asm
	mma.sync.aligned.m16n8k8.row.col.f32.f16.f16.f32 {%f167575,%f167576,%f167577,%f167578}, {%r1,%r2}, {%r3}, {%f167575,%f167576,%f167577,%f167578};

	// end inline asm
	// begin inline asm
	mma.sync.aligned.m16n8k8.row.col.f32.f16.f16.f32 {%f167575,%f167576,%f167577,%f167578}, {%r1,%r2}, {%r3}, {%f167575,%f167576,%f167577,%f167578};

	// end inline asm
	// begin inline asm
	mma.sync.aligned.m16n8k8.row.col.f32.f16.f16.f32 {%f167575,%f167576,%f167577,%f167578}, {%r1,%r2}, {%r3}, {%f167575,%f167576,%f167577,%f167578};

	// end inline asm
	// begin inline asm
	mma.sync.aligned.m16n8k8.row.col.f32.f16.f16.f32 {%f167575,%f167576,%f167577,%f167578}, {%r1,%r2}, {%r3}, {%f167575,%f167576,%f167577,%f167578};

	// end inline asm
	// begin inline asm
	mma.sync.aligned.m16n8k8.row.col.f32.f16.f16.f32 {%f167575,%f167576,%f167577,%f167578}, {%r1,%r2}, {%r3}, {%f167575,%f167576,%f167577,%f167578};

	// end inline asm
	// begin inline asm
	mma.sync.aligned.m16n8k8.row.col.f32.f16.f16.f32 {%f167575,%f167576,%f167577,%f167578}, {%r1,%r2}, {%r3}, {%f167575,%f167576,%f167577,%f167578};

	// end inline asm
	// begin inline asm
	mma.sync.aligned.m16n8k8.row.col.f32.f16.f16.f32 {%f167575,%f167576,%f167577,%f167578}, {%r1,%r2}, {%r3}, {%f167575,%f167576,%f167577,%f167578};

	// end inline asm
	// begin inline asm
	mma.sync.aligned.m16n8k8.row.col.f32.f16.f16.f32 {%f167575,%f167576,%f167577,%f167578}, {%r1,%r2}, {%r3}, {%f167575,%f167576,%f167577,%f167578};

	// end inline asm
	// begin inline asm
	mma.sync.aligned.m16n8k8.row.col.f32.f16.f16.f32 {%f167575,%f167576,%f167577,%f167578}, {%r1,%r2}, {%r3}, {%f167575,%f167576,%f167577,%f167578};

	// end inline asm
	// begin inline asm
	mma.sync.aligned.m16n8k8.row.col.f32.f16.f16.f32 {%f167575,%f167576,%f167577,%f167578}, {%r1,%r2}, {%r3}, {%f167575,%f167576,%f167577,%f167578};

	// end inline asm
	// begin inline asm
	mma.sync.aligned.m16n8k8.row.col.f32.f16.f16.f32 {%f167575,%f167576,%f167577,%f167578}, {%r1,%r2}, {%r3}, {%f167575,%f167576,%f167577,%f167578};

	// end inline asm
	// begin inline asm
	mma.sync.aligned.m16n8k8.row.col.f32.f16.f16.f32 {%f167575,%f167576,%f167577,%f167578}, {%r1,%r2}, {%r3}, {%f167575,%f167576,%f167577,%f167578};

	// end inline asm
	// begin inline asm
	mma.sync.aligned.m16n8k8.row.col.f32.f16.f16.f32 {%f167575,%f167576,%f167577,%f167578}, {%r1,%r2}, {%r3}, {%f167575,%f167576,%f167577,%f167578};

	// end inline asm
	// begin inline asm
	mma.sync.aligned.m16n8k8.row.col.f32.f16.f16.f32 {%f167575,%f167576,%f167577,%f167578}, {%r1,%r2}, {%r3}, {%f167575,%f167576,%f167577,%f167578};

	// end inline asm
	// begin inline asm
	mma.sync.aligned.m16n8k8.row.col.f32.f16.f16.f32 {%f167575,%f167576,%f167577,%f167578}, {%r1,%r2}, {%r3}, {%f167575,%f167576,%f167577,%f167578};

	// end inline asm
	// begin inline asm
	mma.sync.aligned.m16n8k8.row.col.f32.f16.f16.f32 {%f167575,%f167576,%f167577,%f167578}, {%r1,%r2}, {%r3}, {%f167575,%f167576,%f167577,%f167578};

	// end inline asm
	// begin inline asm
	mma.sync.aligned.m16n8k8.row.col.f32.f16.f16.f32 {%f167575,%f167576,%f167577,%f167578}, {%r1,%r2}, {%r3}, {%f167575,%f167576,%f167577,%f167578};

	// end inline asm
	// begin inline asm
	mma.sync.aligned.m16n8k8.row.col.f32.f16.f16.f32 {%f167575,%f167576,%f167577,%f167578}, {%r1,%r2}, {%r3}, {%f167575,%f167576,%f167577,%f167578};

	// end inline asm
	// begin inline asm
	mma.sync.aligned.m16n8k8.row.col.f32.f16.f16.f32 {%f167575,%f167576,%f167577,%f167578}, {%r1,%r2}, {%r3}, {%f167575,%f167576,%f167577,%f167578};

	// end inline asm
	// begin inline asm
	mma.sync.aligned.m16n8k8.row.col.f32.f16.f16.f32 {%f167575,%f167576,%f167577,%f167578}, {%r1,%r2}, {%r3}, {%f167575,%f167576,%f167577,%f167578};

	// end inline asm
	// begin inline asm
	mma.sync.aligned.m16n8k8.row.col.f32.f16.f16.f32 {%f167575,%f167576,%f167577,%f167578}, {%r1,%r2}, {%r3}, {%f167575,%f167576,%f167577,%f167578};

	// end inline asm
	// begin inline asm
	mma.sync.aligned.m16n8k8.row.col.f32.f16.f16.f32 {%f167575,%f167576,%f167577,%f167578}, {%r1,%r2}, {%r3}, {%f167575,%f167576,%f167577,%f167578};

	// end inline asm
	// begin inline asm
	mma.sync.aligned.m16n8k8.row.col.f32.f16.f16.f32 {%f167575,%f167576,%f167577,%f167578}, {%r1,%r2}, {%r3}, {%f167575,%f167576,%f167577,%f167578};

	// end inline asm
	// begin inline asm
	mma.sync.aligned.m16n8k8.row.col.f32.f16.f16.f32 {%f167575,%f167576,%f167577,%f167578}, {%r1,%r2}, {%r3}, {%f167575,%f167576,%f167577,%f167578};

	// end inline asm
	// begin inline asm
	mma.sync.aligned.m16n8k8.row.col.f32.f16.f16.f32 {%f167575,%f167576,%f167577,%f167578}, {%r1,%r2}, {%r3}, {%f167575,%f167576,%f167577,%f167578};

	// end inline asm
	// begin inline asm
	mma.sync.aligned.m16n8k8.row.col.f32.f16.f16.f32 {%f167575,%f167576,%f167577,%f167578}, {%r1,%r2}, {%r3}, {%f167575,%f167576,%f167577,%f167578};

	// end inline asm
	// begin inline asm
	mma.sync.aligned.m16n8k8.row.col.f32.f16.f16.f32 {%f167575,%f167576,%f167577,%f167578}, {%r1,%r2}, {%r3}, {%f167575,%f167576,%f167577,%f167578};

	// end inline asm
	// begin inline asm
	mma.sync.aligned.m16n8k8.row.col.f32.f16.f16.f32 {%f167575,%f167576,%f167577,%f167578}, {%r1,%r2}, {%r3}, {%f167575,%f167576,%f167577,%f167578};

	// end inline asm
	// begin inline asm
	mma.sync.aligned.m16n8k8.row.col.f32.f16.f16.f32 {%f167575,%f167576,%f167577,%f167578}, {%r1,%r2}, {%r3}, {%f167575,%f167576,%f167577,%f167578};

	// end inline asm
	// begin inline asm
	mma.sync.aligned.m16n8k8.row.col.f32.f16.f16.f32 {%f167575,%f167576,%f167577,%f167578}, {%r1,%r2}, {%r3}, {%f167575,%f167576,%f167577,%f167578};

	// end inline asm
	// begin inline asm
	mma.sync.aligned.m16n8k8.row.col.f32.f16.f16.f32 {%f167575,%f167576,%f167577,%f167578}, {%r1,%r2}, {%r3}, {%f167575,%f167576,%f167577,%f167578};

	// end inline asm
	// begin inline asm
	mma.sync.aligned.m16n8k8.row.col.f32.f16.f16.f32 {%f167575,%f167576,%f167577,%f167578}, {%r1,%r2}, {%r3}, {%f167575,%f167576,%f167577,%f167578};

	// end inline asm
	// begin inline asm
	mma.sync.aligned.m16n8k8.row.col.f32.f16.f16.f32 {%f167575,%f167576,%f167577,%f167578}, {%r1,%r2}, {%r3}, {%f167575,%f167576,%f167577,%f167578};

	// end inline asm
	// begin inline asm
	mma.sync.aligned.m16n8k8.row.col.f32.f16.f16.f32 {%f167575,%f167576,%f167577,%f167578}, {%r1,%r2}, {%r3}, {%f167575,%f167576,%f167577,%f167578};

	// end inline asm
	// begin inline asm
	mma.sync.aligned.m16n8k8.row.col.f32.f16.f16.f32 {%f167575,%f167576,%f167577,%f167578}, {%r1,%r2}, {%r3}, {%f167575,%f167576,%f167577,%f167578};

	// end inline asm
	// begin inline asm
	mma.sync.aligned.m16n8k8.row.col.f32.f16.f16.f32 {%f167575,%f167576,%f167577,%f167578}, {%r1,%r2}, {%r3}, {%f167575,%f167576,%f167577,%f167578};

	// end inline asm
	// begin inline asm
	mma.sync.aligned.m16n8k8.row.col.f32.f16.f16.f32 {%f167575,%f167576,%f167577,%f167578}, {%r1,%r2}, {%r3}, {%f167575,%f167576,%f167577,%f167578};

	// end inline asm
	// begin inline asm
	mma.sync.aligned.m16n8k8.row.col.f32.f16.f16.f32 {%f167575,%f167576,%f167577,%f167578}, {%r1,%r2}, {%r3}, {%f167575,%f167576,%f167577,%f167578};

	// end inline asm
	// begin inline asm
	mma.sync.aligned.m16n8k8.row.col.f32.f16.f16.f32 {%f167575,%f167576,%f167577,%f167578}, {%r1,%r2}, {%r3}, {%f167575,%f167576,%f167577,%f167578};

	// end inline asm
	// begin inline asm
	mma.sync.aligned.m16n8k8.row.col.f32.f16.f16.f32 {%f167575,%f167576,%f167577,%f167578}, {%r1,%r2}, {%r3}, {%f167575,%f167576,%f167577,%f167578};

	// end inline asm
	// begin inline asm
	mma.sync.aligned.m16n8k8.row.col.f32.f16.f16.f32 {%f167575,%f167576,%f167577,%f167578}, {%r1,%r2}, {%r3}, {%f167575,%f167576,%f167577,%f167578};

	// end inline asm
	// begin inline asm
	mma.sync.aligned.m16n8k8.row.col.f32.f16.f16.f32 {%f167575,%f167576,%f167577,%f167578}, {%r1,%r2}, {%r3}, {%f167575,%f167576,%f167577,%f167578};

	// end inline asm
	// begin inline asm
	mma.sync.aligned.m16n8k8.row.col.f32.f16.f16.f32 {%f167575,%f167576,%f167577,%f167578}, {%r1,%r2}, {%r3}, {%f167575,%f167576,%f167577,%f167578};

	// end inline asm
	// begin inline asm
	mma.sync.aligned.m16n8k8.row.col.f32.f16.f16.f32 {%f167575,%f167576,%f167577,%f167578}, {%r1,%r2}, {%r3}, {%f167575,%f167576,%f167577,%f167578};

	// end inline asm
	// begin inline asm
	mma.sync.aligned.m16n8k8.row.col.f32.f16.f16.f32 {%f167575,%f167576,%f167577,%f167578}, {%r1,%r2}, {%r3}, {%f167575,%f167576,%f167577,%f167578};

	// end inline asm
	// begin inline asm
	mma.sync.aligned.m16n8k8.row.col.f32.f16.f16.f32 {%f167575,%f167576,%f167577,%f167578}, {%r1,%r2}, {%r3}, {%f167575,%f167576,%f167577,%f167578};

	// end inline asm
	// begin inline asm
	mma.sync.aligned.m16n8k8.row.col.f32.f16.f16.f32 {%f167575,%f167576,%f167577,%f167578}, {%r1,%r2}, {%r3}, {%f167575,%f167576,%f167577,%f167578};

	// end inline asm
	// begin inline asm
	mma.sync.aligned.m16n8k8.row.col.f32.f16.f16.f32 {%f167575,%f167576,%f167577,%f167578}, {%r1,%r2}, {%r3}, {%f167575,%f167576,%f167577,%f167578};

	// end inline asm
	// begin inline asm
	mma.sync.aligned.m16n8k8.row.col.f32.f16.f16.f32 {%f167575,%f167576,%f167577,%f167578}, {%r1,%r2}, {%r3}, {%f167575,%f167576,%f167577,%f167578};

	// end inline asm
	// begin inline asm
	mma.sync.aligned.m16n8k8.row.col.f32.f16.f16.f32 {%f167575,%f167576,%f167577,%f167578}, {%r1,%r2}, {%r3}, {%f167575,%f167576,%f167577,%f167578};

	// end inline asm
	// begin inline asm
	mma.sync.aligned.m16n8k8.row.col.f32.f16.f16.f32 {%f167575,%f167576,%f167577,%f167578}, {%r1,%r2}, {%r3}, {%f167575,%f167576,%f167577,%f167578};

	// end inline asm
	// begin inline asm
	mma.sync.aligned.m16n8k8.row.col.f32.f16.f16.f32 {%f167575,%f167576,%f167577,%f167578}, {%r1,%r2}, {%r3}, {%f167575,%f167576,%f167577,%f167578};

	// end inline asm
	// begin inline asm
	mma.sync.aligned.m16n8k8.row.col.f32.f16.f16.f32 {%f167575,%f167576,%f167577,%f167578}, {%r1,%r2}, {%r3}, {%f167575,%f167576,%f167577,%f167578};

	// end inline asm
	// begin inline asm
	mma.sync.aligned.m16n8k8.row.col.f32.f16.f16.f32 {%f167575,%f167576,%f167577,%f167578}, {%r1,%r2}, {%r3}, {%f167575,%f167576,%f167577,%f167578};

	// end inline asm
	// begin inline asm
	mma.sync.aligned.m16n8k8.row.col.f32.f16.f16.f32 {%f167575,%f167576,%f167577,%f167578}, {%r1,%r2}, {%r3}, {%f167575,%f167576,%f167577,%f167578};

	// end inline asm
	// begin inline asm
	mma.sync.aligned.m16n8k8.row.col.f32.f16.f16.f32 {%f167575,%f167576,%f167577,%f167578}, {%r1,%r2}, {%r3}, {%f167575,%f167576,%f167577,%f167578};

	// end inline asm
	// begin inline asm
	mma.sync.aligned.m16n8k8.row.col.f32.f16.f16.f32 {%f167575,%f167576,%f167577,%f167578}, {%r1,%r2}, {%r3}, {%f167575,%f167576,%f167577,%f167578};

	// end inline asm
	// begin inline asm
	mma.sync.aligned.m16n8k8.row.col.f32.f16.f16.f32 {%f167575,%f167576,%f167577,%f167578}, {%r1,%r2}, {%r3}, {%f167575,%f167576,%f167577,%f167578};

	// end inline asm
	// begin inline asm
	mma.sync.aligned.m16n8k8.row.col.f32.f16.f16.f32 {%f167575,%f167576,%f167577,%f167578}, {%r1,%r2}, {%r3}, {%f167575,%f167576,%f167577,%f167578};

	// end inline asm
	// begin inline asm
	mma.sync.aligned.m16n8k8.row.col.f32.f16.f16.f32 {%f167575,%f167576,%f167577,%f167578}, {%r1,%r2}, {%r3}, {%f167575,%f167576,%f167577,%f167578};

	// end inline asm
	// begin inline asm
	mma.sync.aligned.m16n8k8.row.col.f32.f16.f16.f32 {%f167575,%f167576,%f167577,%f167578}, {%r1,%r2}, {%r3}, {%f167575,%f167576,%f167577,%f167578};

	// end inline asm
	// begin inline asm
	mma.sync.aligned.m16n8k8.row.col.f32.f16.f16.f32 {%f167575,%f167576,%f167577,%f167578}, {%r1,%r2}, {%r3}, {%f167575,%f167576,%f167577,%f167578};

	// end inline asm
	// begin inline asm
	mma.sync.aligned.m16n8k8.row.col.f32.f16.f16.f32 {%f167575,%f167576,%f167577,%f167578}, {%r1,%r2}, {%r3}, {%f167575,%f167576,%f167577,%f167578};

	// end inline asm
	// begin inline asm
	mma.sync.aligned.m16n8k8.row.col.f32.f16.f16.f32 {%f167575,%f167576,%f167577,%f167578}, {%r1,%r2}, {%r3}, {%f167575,%f167576,%f167577,%f167578};

	// end inline asm
	// begin inline asm
	mma.sync.aligned.m16n8k8.row.col.f32.f16.f16.f32 {%f167575,%f167576,%f167577,%f167578}, {%r1,%r2}, {%r3}, {%f167575,%f167576,%f167577,%f167578};

	// end inline asm
	// begin inline asm
	mma.sync.aligned.m16n8k8.row.col.f32.f16.f16.f32 {%f167575,%f167576,%f167577,%f167578}, {%r1,%r2}, {%r3}, {%f167575,%f167576,%f167577,%f167578};

	// end inline asm
	// begin inline asm
	mma.sync.aligned.m16n8k8.row.col.f32.f16.f16.f32 {%f167575,%f167576,%f167577,%f167578}, {%r1,%r2}, {%r3}, {%f167575,%f167576,%f167577,%f167578};

	// end inline asm
	// begin inline asm
	mma.sync.aligned.m16n8k8.row.col.f32.f16.f16.f32 {%f167575,%f167576,%f167577,%f167578}, {%r1,%r2}, {%r3}, {%f167575,%f167576,%f167577,%f167578};

	// end inline asm
	// begin inline asm
	mma.sync.aligned.m16n8k8.row.col.f32.f16.f16.f32 {%f167575,%f167576,%f167577,%f167578}, {%r1,%r2}, {%r3}, {%f167575,%f167576,%f167577,%f167578};

	// end inline asm
	// begin inline asm
	mma.sync.aligned.m16n8k8.row.col.f32.f16.f16.f32 {%f167575,%f167576,%f167577,%f167578}, {%r1,%r2}, {%r3}, {%f167575,%f167576,%f167577,%f167578};

	// end inline asm
	// begin inline asm
	mma.sync.aligned.m16n8k8.row.col.f32.f16.f16.f32 {%f167575,%f167576,%f167577,%f167578}, {%r1,%r2}, {%r3}, {%f167575,%f167576,%f167577,%f167578};

	// end inline asm
	// begin inline asm
	mma.sync.aligned.m16n8k8.row.col.f32.f16.f16.f32 {%f167575,%f167576,%f167577,%f167578}, {%r1,%r2}, {%r3}, {%f167575,%f167576,%f167577,%f167578};

	// end inline asm
	// begin inline asm
	mma.sync.aligned.m16n8k8.row.col.f32.f16.f16.f32 {%f167575,%f167576,%f167577,%f167578}, {%r1,%r2}, {%r3}, {%f167575,%f167576,%f167577,%f167578};

	// end inline asm
	// begin inline asm
	mma.sync.aligned.m16n8k8.row.col.f32.f16.f16.f32 {%f167575,%f167576,%f167577,%f167578}, {%r1,%r2}, {%r3}, {%f167575,%f167576,%f167577,%f167578};

	// end inline asm
	// begin inline asm
	mma.sync.aligned.m16n8k8.row.col.f32.f16.f16.f32 {%f167575,%f167576,%f167577,%f167578}, {%r1,%r2}, {%r3}, {%f167575,%f167576,%f167577,%f167578};

	// end inline asm
	// begin inline asm
	mma.sync.aligned.m16n8k8.row.col.f32.f16.f16.f32 {%f167575,%f167576,%f167577,%f167578}, {%r1,%r2}, {%r3}, {%f167575,%f167576,%f167577,%f167578};

	// end inline asm
	// begin inline asm
	mma.sync.aligned.m16n8k8.row.col.f32.f16.f16.f32 {%f167575,%f167576,%f167577,%f167578}, {%r1,%r2}, {%r3}, {%f167575,%f167576,%f167577,%f167578};

	// end inline asm
	// begin inline asm
	mma.sync.aligned.m16n8k8.row.col.f32.f16.f16.f32 {%f167575,%f167576,%f167577,%f167578}, {%r1,%r2}, {%r3}, {%f167575,%f167576,%f167577,%f167578};

	// end inline asm
	// begin inline asm
	mma.sync.aligned.m16n8k8.row.col.f32.f16.f16.f32 {%f167575,%f167576,%f167577,%f167578}, {%r1,%r2}, {%r3}, {%f167575,%f167576,%f167577,%f167578};

	// end inline asm
	// begin inline asm
	mma.sync.aligned.m16n8k8.row.col.f32.f16.f16.f32 {%f167575,%f167576,%f167577,%f167578}, {%r1,%r2}, {%r3}, {%f167575,%f167576,%f167577,%f167578};

	// end inline asm
	// begin inline asm
	mma.sync.aligned.m16n8k8.row.col.f32.f16.f16.f32 {%f167575,%f167576,%f167577,%f167578}, {%r1,%r2}, {%r3}, {%f167575,%f167576,%f167577,%f167578};

	// end inline asm
	// begin inline asm
	mma.sync.aligned.m16n8k8.row.col.f32.f16.f16.f32 {%f167575,%f167576,%f167577,%f167578}, {%r1,%r2}, {%r3}, {%f167575,%f167576,%f167577,%f167578};

	// end inline asm
	// begin inline asm
	mma.sync.aligned.m16n8k8.row.col.f32.f16.f16.f32 {%f167575,%f167576,%f167577,%f167578}, {%r1,%r2}, {%r3}, {%f167575,%f167576,%f167577,%f167578};

	// end inline asm
	// begin inline asm
	mma.sync.aligned.m16n8k8.row.col.f32.f16.f16.f32 {%f167575,%f167576,%f167577,%f167578}, {%r1,%r2}, {%r3}, {%f167575,%f167576,%f167577,%f167578};

	// end inline asm
	// begin inline asm
	mma.sync.aligned.m16n8k8.row.col.f32.f16.f16.f32 {%f167575,%f167576,%f167577,%f167578}, {%r1,%r2}, {%r3}, {%f167575,%f167576,%f167577,%f167578};

	// end inline asm
	// begin inline asm
	mma.sync.aligned.m16n8k8.row.col.f32.f16.f16.f32 {%f167575,%f167576,%f167577,%f167578}, {%r1,%r2}, {%r3}, {%f167575,%f167576,%f167577,%f167578};

	// end inline asm
	// begin inline asm
	mma.sync.aligned.m16n8k8.row.col.f32.f16.f16.f32 {%f167575,%f167576,%f167577,%f167578}, {%r1,%r2}, {%r3}, {%f167575,%f167576,%f167577,%f167578};

	// end inline asm
	// begin inline asm
	mma.sync.aligned.m16n8k8.row.col.f32.f16.f16.f32 {%f167575,%f167576,%f167577,%f167578}, {%r1,%r2}, {%r3}, {%f167575,%f167576,%f167577,%f167578};

	// end inline asm
	// begin inline asm
	mma.sync.aligned.m16n8k8.row.col.f32.f16.f16.f32 {%f167575,%f167576,%f167577,%f167578}, {%r1,%r2}, {%r3}, {%f167575,%f167576,%f167577,%f167578};

	// end inline asm
	// begin inline asm
	mma.sync.aligned.m16n8k8.row.col.f32.f16.f16.f32 {%f167575,%f167576,%f167577,%f167578}, {%r1,%r2}, {%r3}, {%f167575,%f167576,%f167577,%f167578};

	// end inline asm
	// begin inline asm
	mma.sync.aligned.m16n8k8.row.col.f32.f16.f16.f32 {%f167575,%f167576,%f167577,%f167578}, {%r1,%r2}, {%r3}, {%f167575,%f167576,%f167577,%f167578};

	// end inline asm
	// begin inline asm
	mma.sync.aligned.m16n8k8.row.col.f32.f16.f16.f32 {%f167575,%f167576,%f167577,%f167578}, {%r1,%r2}, {%r3}, {%f167575,%f167576,%f167577,%f167578};

	// end inline asm
	// begin inline asm
	mma.sync.aligned.m16n8k8.row.col.f32.f16.f16.f32 {%f167575,%f167576,%f167577,%f167578}, {%r1,%r2}, {%r3}, {%f167575,%f167576,%f167577,%f167578};

	// end inline asm
	// begin inline asm
	mma.sync.aligned.m16n8k8.row.col.f32.f16.f16.f32 {%f167575,%f167576,%f167577,%f167578}, {%r1,%r2}, {%r3}, {%f167575,%f167576,%f167577,%f167578};

	// end inline asm
	// begin inline asm
	mma.sync.aligned.m16n8k8.row.col.f32.f16.f16.f32 {%f167575,%f167576,%f167577,%f167578}, {%r1,%r2}, {%r3}, {%f167575,%f167576,%f167577,%f167578};

	// end inline asm
	// begin inline asm
	mma.sync.aligned.m16n8k8.row.col.f32.f16.f16.f32 {%f167575,%f167576,%f167577,%f167578}, {%r1,%r2}, {%r3}, {%f167575,%f167576,%f167577,%f167578};

	// end inline asm
	// begin inline asm
	mma.sync.aligned.m16n8k8.row.col.f32.f16.f16.f32 {%f167575,%f167576,%f167577,%f167578}, {%r1,%r2}, {%r3}, {%f167575,%f167576,%f167577,%f167578};

	// end inline asm
	// begin inline asm
	mma.sync.aligned.m16n8k8.row.col.f32.f16.f16.f32 {%f167575,%f167576,%f167577,%f167578}, {%r1,%r2}, {%r3}, {%f167575,%f167576,%f167577,%f167578};

	// end inline asm
	// begin inline asm
	mma.sync.aligned.m16n8k8.row.col.f32.f16.f16.f32 {%f167575,%f167576,%f167577,%f167578}, {%r1,%r2}, {%r3}, {%f167575,%f167576,%f167577,%f167578};

	// end inline asm
	// begin inline asm
	mma.sync.aligned.m16n8k8.row.col.f32.f16.f16.f32 {%f167575,%f167576,%f167577,%f167578}, {%r1,%r2}, {%r3}, {%f167575,%f167576,%f167577,%f167578};

	// end inline asm
	// begin inline asm
	mma.sync.aligned.m16n8k8.row.col.f32.f16.f16.f32 {%f167575,%f167576,%f167577,%f167578}, {%r1,%r2}, {%r3}, {%f167575,%f167576,%f167577,%f167578};

	// end inline asm
	// begin inline asm
	mma.sync.aligned.m16n8k8.row.col.f32.f16.f16.f32 {%f167575,%f167576,%f167577,%f167578}, {%r1,%r2}, {%r3}, {%f167575,%f167576,%f167577,%f167578};

	// end inline asm
	// begin inline asm
	mma.sync.aligned.m16n8k8.row.col.f32.f16.f16.f32 {%f167575,%f167576,%f167577,%f167578}, {%r1,%r2}, {%r3}, {%f167575,%f167576,%f167577,%f167578};

	// end inline asm
	// begin inline asm
	mma.sync.aligned.m16n8k8.row.col.f32.f16.f16.f32 {%f167575,%f167576,%f167577,%f167578}, {%r1,%r2}, {%r3}, {%f167575,%f167576,%f167577,%f167578};

	// end inline asm
	// begin inline asm
	mma.sync.aligned.m16n8k8.row.col.f32.f16.f16.f32 {%f167575,%f167576,%f167577,%f167578}, {%r1,%r2}, {%r3}, {%f167575,%f167576,%f167577,%f167578};

	// end inline asm
	// begin inline asm
	mma.sync.aligned.m16n8k8.row.col.f32.f16.f16.f32 {%f167575,%f167576,%f167577,%f167578}, {%r1,%r2}, {%r3}, {%f167575,%f167576,%f167577,%f167578};

	// end inline asm
	// begin inline asm
	mma.sync.aligned.m16n8k8.row.col.f32.f16.f16.f32 {%f167575,%f167576,%f167577,%f167578}, {%r1,%r2}, {%r3}, {%f167575,%f167576,%f167577,%f167578};

	// end inline asm
	// begin inline asm
	mma.sync.aligned.m16n8k8.row.col.f32.f16.f16.f32 {%f167575,%f167576,%f167577,%f167578}, {%r1,%r2}, {%r3}, {%f167575,%f167576,%f167577,%f167578};

	// end inline asm
	// begin inline asm
	mma.sync.aligned.m16n8k8.row.col.f32.f16.f16.f32 {%f167575,%f167576,%f167577,%f167578}, {%r1,%r2}, {%r3}, {%f167575,%f167576,%f167577,%f167578};

	// end inline asm
	// begin inline asm
	mma.sync.aligned.m16n8k8.row.col.f32.f16.f16.f32 {%f167575,%f167576,%f167577,%f167578}, {%r1,%r2}, {%r3}, {%f167575,%f167576,%f167577,%f167578};

	// end inline asm
	// begin inline asm
	mma.sync.aligned.m16n8k8.row.col.f32.f16.f16.f32 {%f167575,%f167576,%f167577,%f167578}, {%r1,%r2}, {%r3}, {%f167575,%f167576,%f167577,%f167578};

	// end inline asm
	// begin inline asm
	mma.sync.aligned.m16n8k8.row.col.f32.f16.f16.f32 {%f167575,%f167576,%f167577,%f167578}, {%r1,%r2}, {%r3}, {%f167575,%f167576,%f167577,%f167578};

	// end inline asm
	// begin inline asm
	mma.sync.aligned.m16n8k8.row.col.f32.f16.f16.f32 {%f167575,%f167576,%f167577,%f167578}, {%r1,%r2}, {%r3}, {%f167575,%f167576,%f167577,%f167578};

	// end inline asm
	// begin inline asm
	mma.sync.aligned.m16n8k8.row.col.f32.f16.f16.f32 {%f167575,%f167576,%f167577,%f167578}, {%r1,%r2}, {%r3}, {%f167575,%f167576,%f167577,%f167578};

	// end inline asm
	// begin inline asm
	mma.sync.aligned.m16n8k8.row.col.f32.f16.f16.f32 {%f167575,%f167576,%f167577,%f167578}, {%r1,%r2}, {%r3}, {%f167575,%f167576,%f167577,%f167578};

	// end inline asm
	// begin inline asm
	mma.sync.aligned.m16n8k8.row.col.f32.f16.f16.f32 {%f167575,%f167576,%f167577,%f167578}, {%r1,%r2}, {%r3}, {%f167575,%f167576,%f167577,%f167578};

	// end inline asm
	// begin inline asm
	mma.sync.aligned.m16n8k8.row.col.f32.f16.f16.f32 {%f167575,%f167576,%f167577,%f167578}, {%r1,%r2}, {%r3}, {%f167575,%f167576,%f167577,%f167578};

	// end inline asm
	// begin inline asm
	mma.sync.aligned.m16n8k8.row.col.f32.f16.f16.f32 {%f167575,%f167576,%f167577,%f167578}, {%r1,%r2}, {%r3}, {%f167575,%f167576,%f167577,%f167578};

	// end inline asm
	// begin inline asm
	mma.sync.aligned.m16n8k8.row.col.f32.f16.f16.f32 {%f167575,%f167576,%f167577,%f167578}, {%r1,%r2}, {%r3}, {%f167575,%f167576,%f167577,%f167578};

	// end inline asm
	// begin inline asm
	mma.sync.aligned.m16n8k8.row.col.f32.f16.f16.f32 {%f167575,%f167576,%f167577,%f167578}, {%r1,%r2}, {%r3}, {%f167575,%f167576,%f167577,%f167578};

	// end inline asm
	// begin inline asm
	mma.sync.aligned.m16n8k8.row.col.f32.f16.f16.f32 {%f167575,%f167576,%f167577,%f167578}, {%r1,%r2}, {%r3}, {%f167575,%f167576,%f167577,%f167578};

	// end inline asm
	// begin inline asm
	mma.sync.aligned.m16n8k8.row.col.f32.f16.f16.f32 {%f167575,%f167576,%f167577,%f167578}, {%r1,%r2}, {%r3}, {%f167575,%f167576,%f167577,%f167578};

	// end inline asm
	// begin inline asm
	mma.sync.aligned.m16n8k8.row.col.f32.f16.f16.f32 {%f167575,%f167576,%f167577,%f167578}, {%r1,%r2}, {%r3}, {%f167575,%f167576,%f167577,%f167578};

	// end inline asm
	// begin inline asm
	mma.sync.aligned.m16n8k8.row.col.f32.f16.f16.f32 {%f167575,%f167576,%f167577,%f167578}, {%r1,%r2}, {%r3}, {%f167575,%f167576,%f167577,%f167578};

	// end inline asm
	// begin inline asm
	mma.sync.aligned.m16n8k8.row.col.f32.f16.f16.f32 {%f167575,%f167576,%f167577,%f167578}, {%r1,%r2}, {%r3}, {%f167575,%f167576,%f167577,%f167578};

	// end inline asm
	// begin inline asm
	mma.sync.aligned.m16n8k8.row.col.f32.f16.f16.f32 {%f167575,%f167576,%f167577,%f167578}, {%r1,%r2}, {%r3}, {%f167575,%f167576,%f167577,%f167578};

	// end inline asm
	// begin inline asm
	mma.sync.aligned.m16n8k8.row.col.f32.f16.f16.f32 {%f167575,%f167576,%f167577,%f167578}, {%r1,%r2}, {%r3}, {%f167575,%f167576,%f167577,%f167578};

	// end inline asm
	// begin inline asm
	mma.sync.aligned.m16n8k8.row.col.f32.f16.f16.f32 {%f167575,%f167576,%f167577,%f167578}, {%r1,%r2}, {%r3}, {%f167575,%f167576,%f167577,%f167578};

	// end inline asm
	// begin inline asm
	mma.sync.aligned.m16n8k8.row.col.f32.f16.f16.f32 {%f167575,%f167576,%f167577,%f167578}, {%r1,%r2}, {%r3}, {%f167575,%f167576,%f167577,%f167578};

	// end inline asm
	// begin inline asm
	mma.sync.aligned.m16n8k8.row.col.f32.f16.f16.f32 {%f167575,%f167576,%f167577,%f167578}, {%r1,%r2}, {%r3}, {%f167575,%f167576,%f167577,%f167578};

	// end inline asm
	// begin inline asm
	mma.sync.aligned.m16n8k8.row.col.f32.f16.f16.f32 {%f167575,%f167576,%f167577,%f167578}, {%r1,%r2}, {%r3}, {%f167575,%f167576,%f167577,%f167578};

	// end inline asm
	// begin inline asm
	mma.sync.aligned.m16n8k8.row.col.f32.f16.f16.f32 {%f167575,%f167576,%f167577,%f167578}, {%r1,%r2}, {%r3}, {%f167575,%f167576,%f167577,%f167578};

	// end inline asm
	// begin inline asm
	mma.sync.aligned.m16n8k8.row.col.f32.f16.f16.f32 {%f167575,%f167576,%f167577,%f167578}, {%r1,%r2}, {%r3}, {%f167575,%f167576,%f167577,%f167578};

	// end inline asm
	// begin inline asm
	mma.sync.aligned.m16n8k8.row.col.f32.f16.f16.f32 {%f167575,%f167576,%f167577,%f167578}, {%r1,%r2}, {%r3}, {%f167575,%f167576,%f167577,%f167578};

	// end inline asm
	// begin inline asm
	mma.sync.aligned.m16n8k8.row.col.f32.f16.f16.f32 {%f167575,%f167576,%f167577,%f167578}, {%r1,%r2}, {%r3}, {%f167575,%f167576,%f167577,%f167578};

	// end inline asm
	// begin inline asm
	mma.sync.aligned.m16n8k8.row.col.f32.f16.f16.f32 {%f167575,%f167576,%f167577,%f167578}, {%r1,%r2}, {%r3}, {%f167575,%f167576,%f167577,%f167578};

	// end inline asm
	// begin inline asm
	mma.sync.aligned.m16n8k8.row.col.f32.f16.f16.f32 {%f167575,%f167576,%f167577,%f167578}, {%r1,%r2}, {%r3}, {%f167575,%f167576,%f167577,%f167578};

	// end inline asm
	// begin inline asm
	mma.sync.aligned.m16n8k8.row.col.f32.f16.f16.f32 {%f167575,%f167576,%f167577,%f167578}, {%r1,%r2}, {%r3}, {%f167575,%f167576,%f167577,%f167578};

	// end inline asm
	// begin inline asm
	mma.sync.aligned.m16n8k8.row.col.f32.f16.f16.f32 {%f167575,%f167576,%f167577,%f167578}, {%r1,%r2}, {%r3}, {%f167575,%f167576,%f167577,%f167578};

	// end inline asm
	// begin inline asm
	mma.sync.aligned.m16n8k8.row.col.f32.f16.f16.f32 {%f167575,%f167576,%f167577,%f167578}, {%r1,%r2}, {%r3}, {%f167575,%f167576,%f167577,%f167578};

	// end inline asm
	// begin inline asm
	mma.sync.aligned.m16n8k8.row.col.f32.f16.f16.f32 {%f167575,%f167576,%f167577,%f167578}, {%r1,%r2}, {%r3}, {%f167575,%f167576,%f167577,%f167578};

	// end inline asm
	// begin inline asm
	mma.sync.aligned.m16n8k8.row.col.f32.f16.f16.f32 {%f167575,%f167576,%f167577,%f167578}, {%r1,%r2}, {%r3}, {%f167575,%f167576,%f167577,%f167578};

	// end inline asm
	// begin inline asm
	mma.sync.aligned.m16n8k8.row.col.f32.f16.f16.f32 {%f167575,%f167576,%f167577,%f167578}, {%r1,%r2}, {%r3}, {%f167575,%f167576,%f167577,%f167578};

	// end inline asm
	// begin inline asm
	mma.sync.aligned.m16n8k8.row.col.f32.f16.f16.f32 {%f167575,%f167576,%f167577,%f167578}, {%r1,%r2}, {%r3}, {%f167575,%f167576,%f167577,%f167578};

	// end inline asm
	// begin inline asm
	mma.sync.aligned.m16n8k8.row.col.f32.f16.f16.f32 {%f167575,%f167576,%f167577,%f167578}, {%r1,%r2}, {%r3}, {%f167575,%f167576,%f167577,%f167578};

	// end inline asm
	// begin inline asm
	mma.sync.aligned.m16n8k8.row.col.f32.f16.f16.f32 {%f167575,%f167576,%f167577,%f167578}, {%r1,%r2}, {%r3}, {%f167575,%f167576,%f167577,%f167578};

	// end inline asm
	// begin inline asm
	mma.sync.aligned.m16n8k8.row.col.f32.f16.f16.f32 {%f167575,%f167576,%f167577,%f167578}, {%r1,%r2}, {%r3}, {%f167575,%f167576,%f167577,%f167578};

	// end inline asm
	// begin inline asm
	mma.sync.aligned.m16n8k8.row.col.f32.f16.f16.f32 {%f167575,%f167576,%f167577,%f167578}, {%r1,%r2}, {%r3}, {%f167575,%f167576,%f167577,%f167578};

	// end inline asm
	// begin inline asm
	mma.sync.aligned.m16n8k8.row.col.f32.f16.f16.f32 {%f167575,%f167576,%f167577,%f167578}, {%r1,%r2}, {%r3}, {%f167575,%f167576,%f167577,%f167578};

	// end inline asm
	// begin inline asm
	mma.sync.aligned.m16n8k8.row.col.f32.f16.f16.f32 {%f167575,%f167576,%f167577,%f167578}, {%r1,%r2}, {%r3}, {%f167575,%f167576,%f167577,%f167578};

	// end inline asm
	// begin inline asm
	mma.sync.aligned.m16n8k8.row.col.f32.f16.f16.f32 {%f167575,%f167576,%f167577,%f167578}, {%r1,%r2}, {%r3}, {%f167575,%f167576,%f167577,%f167578};

	// end inline asm
	// begin inline asm
	mma.sync.aligned.m16n8k8.row.col.f32.f16.f16.f32 {%f167575,%f167576,%f167577,%f167578}, {%r1,%r2}, {%r3}, {%f167575,%f167576,%f167577,%f167578};

	// end inline asm
	// begin inline asm
	mma.sync.aligned.m16n8k8.row.col.f32.f16.f16.f32 {%f167575,%f167576,%f167577,%f167578}, {%r1,%r2}, {%r3}, {%f167575,%f167576,%f167577,%f167578};

	// end inline asm
	// begin inline asm
	mma.sync.aligned.m16n8k8.row.col.f32.f16.f16.f32 {%f167575,%f167576,%f167577,%f167578}, {%r1,%r2}, {%r3}, {%f167575,%f167576,%f167577,%f167578};

	// end inline asm
	// begin inline asm
	mma.sync.aligned.m16n8k8.row.col.f32.f16.f16.f32 {%f167575,%f167576,%f167577,%f167578}, {%r1,%r2}, {%r3}, {%f167575,%f167576,%f167577,%f167578};

	// end inline asm
	// begin inline asm
	mma.sync.aligned.m16n8k8.row.col.f32.f16.f16.f32 {%f167575,%f167576,%f167577,%f167578}, {%r1,%r2}, {%r3}, {%f167575,%f167576,%f167577,%f167578};

	// end inline asm
	// begin inline asm
	mma.sync.aligned.m16n8k8.row.col.f32.f16.f16.f32 {%f167575,%f167576,%f167577,%f167578}, {%r1,%r2}, {%r3}, {%f167575,%f167576,%f167577,%f167578};

	// end inline asm
	// begin inline asm
	mma.sync.aligned.m16n8k8.row.col.f32.f16.f16.f32 {%f167575,%f167576,%f167577,%f167578}, {%r1,%r2}, {%r3}, {%f167575,%f167576,%f167577,%f167578};

	// end inline asm
	// begin inline asm
	mma.sync.aligned.m16n8k8.row.col.f32.f16.f16.f32 {%f167575,%f167576,%f167577,%f167578}, {%r1,%r2}, {%r3}, {%f167575,%f167576,%f167577,%f167578};

	// end inline asm
	// begin inline asm
	mma.sync.aligned.m16n8k8.row.col.f32.f16.f16.f32 {%f167575,%f167576,%f167577,%f167578}, {%r1,%r2}, {%r3}, {%f167575,%f167576,%f167577,%f167578};

	// end inline asm
	// begin inline asm
	mma.sync.aligned.m16n8k8.row.col.f32.f16.f16.f32 {%f167575,%f167576,%f167577,%f167578}, {%r1,%r2}, {%r3}, {%f167575,%f167576,%f167577,%f167578};

	// end inline asm
	// begin inline asm
	mma.sync.aligned.m16n8k8.row.col.f32.f16.f16.f32 {%f167575,%f167576,%f167577,%f167578}, {%r1,%r2}, {%r3}, {%f167575,%f167576,%f167577,%f167578};

	// end inline asm
	// begin inline asm
	mma.sync.aligned.m16n8k8.row.col.f32.f16.f16.f32 {%f167575,%f167576,%f167577,%f167578}, {%r1,%r2}, {%r3}, {%f167575,%f167576,%f167577,%f167578};

	// end inline asm
	// begin inline asm
	mma.sync.aligned.m16n8k8.row.col.f32.f16.f16.f32 {%f167575,%f167576,%f167577,%f167578}, {%r1,%r2}, {%r3}, {%f167575,%f167576,%f167577,%f167578};

	// end inline asm
	// begin inline asm
	mma.sync.aligned.m16n8k8.row.col.f32.f16.f16.f32 {%f167575,%f167576,%f167577,%f167578}, {%r1,%r2}, {%r3}, {%f167575,%f167576,%f167577,%f167578};

	// end inline asm
	// begin inline asm
	mma.sync.aligned.m16n8k8.row.col.f32.f16.f16.f32 {%f167575,%f167576,%f167577,%f167578}, {%r1,%r2}, {%r3}, {%f167575,%f167576,%f167577,%f167578};

	// end inline asm
	// begin inline asm
	mma.sync.aligned.m16n8k8.row.col.f32.f16.f16.f32 {%f167575,%f167576,%f167577,%f167578}, {%r1,%r2}, {%r3}, {%f167575,%f167576,%f167577,%f167578};

	// end inline asm
	// begin inline asm
	mma.sync.aligned.m16n8k8.row.col.f32.f16.f16.f32 {%f167575,%f167576,%f167577,%f167578}, {%r1,%r2}, {%r3}, {%f167575,%f167576,%f167577,%f167578};

	// end inline asm
	// begin inline asm
	mma.sync.aligned.m16n8k8.row.col.f32.f16.f16.f32 {%f167575,%f167576,%f167577,%f167578}, {%r1,%r2}, {%r3}, {%f167575,%f167576,%f167577,%f167578};

	// end inline asm
	// begin inline asm
	mma.sync.aligned.m16n8k8.row.col.f32.f16.f16.f32 {%f167575,%f167576,%f167577,%f167578}, {%r1,%r2}, {%r3}, {%f167575,%f167576,%f167577,%f167578};

	// end inline asm
	// begin inline asm
	mma.sync.aligned.m16n8k8.row.col.f32.f16.f16.f32 {%f167575,%f167576,%f167577,%f167578}, {%r1,%r2}, {%r3}, {%f167575,%f167576,%f167577,%f167578};

	// end inline asm
	// begin inline asm
	mma.sync.aligned.m16n8k8.row.col.f32.f16.f16.f32 {%f167575,%f167576,%f167577,%f167578}, {%r1,%r2}, {%r3}, {%f167575,%f167576,%f167577,%f167578};

	// end inline asm
	// begin inline asm
	mma.sync.aligned.m16n8k8.row.col.f32.f16.f16.f32 {%f167575,%f167576,%f167577,%f167578}, {%r1,%r2}, {%r3}, {%f167575,%f167576,%f167577,%f167578};

	// end inline asm
	// begin inline asm
	mma.sync.aligned.m16n8k8.row.col.f32.f16.f16.f32 {%f167575,%f167576,%f167577,%f167578}, {%r1,%r2}, {%r3}, {%f167575,%f167576,%f167577,%f167578};

	// end inline asm
	// begin inline asm
	mma.sync.aligned.m16n8k8.row.col.f32.f16.f16.f32 {%f167575,%f167576,%f167577,%f167578}, {%r1,%r2}, {%r3}, {%f167575,%f167576,%f167577,%f167578};

	// end inline asm
	// begin inline asm
	mma.sync.aligned.m16n8k8.row.col.f32.f16.f16.f32 {%f167575,%f167576,%f167577,%f167578}, {%r1,%r2}, {%r3}, {%f167575,%f167576,%f167577,%f167578};

	// end inline asm
	// begin inline asm
	mma.sync.aligned.m16n8k8.row.col.f32.f16.f16.f32 {%f167575,%f167576,%f167577,%f167578}, {%r1,%r2}, {%r3}, {%f167575,%f167576,%f167577,%f167578};

	// end inline asm
	// begin inline asm
	mma.sync.aligned.m16n8k8.row.col.f32.f16.f16.f32 {%f167575,%f167576,%f167577,%f167578}, {%r1,%r2}, {%r3}, {%f167575,%f167576,%f167577,%f167578};

	// end inline asm
	// begin inline asm
	mma.sync.aligned.m16n8k8.row.col.f32.f16.f16.f32 {%f167575,%f167576,%f167577,%f167578}, {%r1,%r2}, {%r3}, {%f167575,%f167576,%f167577,%f167578};

	// end inline asm
	// begin inline asm
	mma.sync.aligned.m16n8k8.row.col.f32.f16.f16.f32 {%f167575,%f167576,%f167577,%f167578}, {%r1,%r2}, {%r3}, {%f167575,%f167576,%f167577,%f167578};

	// end inline asm
	// begin inline asm
	mma.sync.aligned.m16n8k8.row.col.f32.f16.f16.f32 {%f167575,%f167576,%f167577,%f167578}, {%r1,%r2}, {%r3}, {%f167575,%f167576,%f167577,%f167578};

	// end inline asm
	// begin inline asm
	mma.sync.aligned.m16n8k8.row.col.f32.f16.f16.f32 {%f167575,%f167576,%f167577,%f167578}, {%r1,%r2}, {%r3}, {%f167575,%f167576,%f167577,%f167578};

	// end inline asm
	// begin inline asm
	mma.sync.aligned.m16n8k8.row.col.f32.f16.f16.f32 {%f167575,%f167576,%f167577,%f167578}, {%r1,%r2}, {%r3}, {%f167575,%f167576,%f167577,%f167578};

	// end inline asm
	// begin inline asm
	mma.sync.aligned.m16n8k8.row.col.f32.f16.f16.f32 {%f167575,%f167576,%f167577,%f167578}, {%r1,%r2}, {%r3}, {%f167575,%f167576,%f167577,%f167578};

	// end inline asm
	// begin inline asm
	mma.sync.aligned.m16n8k8.row.col.f32.f16.f16.f32 {%f167575,%f167576,%f167577,%f167578}, {%r1,%r2}, {%r3}, {%f167575,%f167576,%f167577,%f167578};

	// end inline asm
	// begin inline asm
	mma.sync.aligned.m16n8k8.row.col.f32.f16.f16.f32 {%f167575,%f167576,%f167577,%f167578}, {%r1,%r2}, {%r3}, {%f167575,%f167576,%f167577,%f167578};

	// end inline asm
	// begin inline asm
	mma.sync.aligned.m16n8k8.row.col.f32.f16.f16.f32 {%f167575,%f167576,%f167577,%f167578}, {%r1,%r2}, {%r3}, {%f167575,%f167576,%f167577,%f167578};

	// end inline asm
	// begin inline asm
	mma.sync.aligned.m16n8k8.row.col.f32.f16.f16.f32 {%f167575,%f167576,%f167577,%f167578}, {%r1,%r2}, {%r3}, {%f167575,%f167576,%f167577,%f167578};

	// end inline asm
	// begin inline asm
	mma.sync.aligned.m16n8k8.row.col.f32.f16.f16.f32 {%f167575,%f167576,%f167577,%f167578}, {%r1,%r2}, {%r3}, {%f167575,%f167576,%f167577,%f167578};

	// end inline asm
	// begin inline asm
	mma.sync.aligned.m16n8k8.row.col.f32.f16.f16.f32 {%f167575,%f167576,%f167577,%f167578}, {%r1,%r2}, {%r3}, {%f167575,%f167576,%f167577,%f167578};

	// end inline asm
	// begin inline asm
	mma.sync.aligned.m16n8k8.row.col.f32.f16.f16.f32 {%f167575,%f167576,%f167577,%f167578}, {%r1,%r2}, {%r3}, {%f167575,%f167576,%f167577,%f167578};

	// end inline asm
	// begin inline asm
	mma.sync.aligned.m16n8k8.row.col.f32.f16.f16.f32 {%f167575,%f167576,%f167577,%f167578}, {%r1,%r2}, {%r3}, {%f167575,%f167576,%f167577,%f167578};

	// end inline asm
	// begin inline asm
	mma.sync.aligned.m16n8k8.row.col.f32.f16.f16.f32 {%f167575,%f167576,%f167577,%f167578}, {%r1,%r2}, {%r3}, {%f167575,%f167576,%f167577,%f167578};

	// end inline asm
	// begin inline asm
	mma.sync.aligned.m16n8k8.row.col.f32.f16.f16.f32 {%f167575,%f167576,%f167577,%f167578}, {%r1,%r2}, {%r3}, {%f167575,%f167576,%f167577,%f167578};

	// end inline asm
	// begin inline asm
	mma.sync.aligned.m16n8k8.row.col.f32.f16.f16.f32 {%f167575,%f167576,%f167577,%f167578}, {%r1,%r2}, {%r3}, {%f167575,%f167576,%f167577,%f167578};

	// end inline asm
	// begin inline asm
	mma.sync.aligned.m16n8k8.row.col.f32.f16.f16.f32 {%f167575,%f167576,%f167577,%f167578}, {%r1,%r2}, {%r3}, {%f167575,%f167576,%f167577,%f167578};

	// end inline asm
	// begin inline asm
	mma.sync.aligned.m16n8k8.row.col.f32.f16.f16.f32 {%f167575,%f167576,%f167577,%f167578}, {%r1,%r2}, {%r3}, {%f167575,%f167576,%f167577,%f167578};

	// end inline asm
	// begin inline asm
	mma.sync.aligned.m16n8k8.row.col.f32.f16.f16.f32 {%f167575,%f167576,%f167577,%f167578}, {%r1,%r2}, {%r3}, {%f167575,%f167576,%f167577,%f167578};

	// end inline asm
	// begin inline asm
	mma.sync.aligned.m16n8k8.row.col.f32.f16.f16.f32 {%f167575,%f167576,%f167577,%f167578}, {%r1,%r2}, {%r3}, {%f167575,%f167576,%f167577,%f167578};

	// end inline asm
	// begin inline asm
	mma.sync.aligned.m16n8k8.row.col.f32.f16.f16.f32 {%f167575,%f167576,%f167577,%f167578}, {%r1,%r2}, {%r3}, {%f167575,%f167576,%f167577,%f167578};

	// end inline asm
	// begin inline asm
	mma.sync.aligned.m16n8k8.row.col.f32.f16.f16.f32 {%f167575,%f167576,%f167577,%f167578}, {%r1,%r2}, {%r3}, {%f167575,%f167576,%f167577,%f167578};

	// end inline asm
	// begin inline asm
	mma.sync.aligned.m16n8k8.row.col.f32.f16.f16.f32 {%f167575,%f167576,%f167577,%f167578}, {%r1,%r2}, {%r3}, {%f167575,%f167576,%f167577,%f167578};

	// end inline asm
	// begin inline asm
	mma.sync.aligned.m16n8k8.row.col.f32.f16.f16.f32 {%f167575,%f167576,%f167577,%f167578}, {%r1,%r2}, {%r3}, {%f167575,%f167576,%f167577,%f167578};

	// end inline asm
	// begin inline asm
	mma.sync.aligned.m16n8k8.row.col.f32.f16.f16.f32 {%f167575,%f167576,%f167577,%f167578}, {%r1,%r2}, {%r3}, {%f167575,%f167576,%f167577,%f167578};

	// end inline asm
	// begin inline asm
	mma.sync.aligned.m16n8k8.row.col.f32.f16.f16.f32 {%f167575,%f167576,%f167577,%f167578}, {%r1,%r2}, {%r3}, {%f167575,%f167576,%f167577,%f167578};

	// end inline asm
	// begin inline asm
	mma.sync.aligned.m16n8k8.row.col.f32.f16.f16.f32 {%f167575,%f167576,%f167577,%f167578}, {%r1,%r2}, {%r3}, {%f167575,%f167576,%f167577,%f167578};

	// end inline asm
	// begin inline asm
	mma.sync.aligned.m16n8k8.row.col.f32.f16.f16.f32 {%f167575,%f167576,%f167577,%f167578}, {%r1,%r2}, {%r3}, {%f167575,%f167576,%f167577,%f167578};

	// end inline asm
	// begin inline asm
	mma.sync.aligned.m16n8k8.row.col.f32.f16.f16.f32 {%f167575,%f167576,%f167577,%f167578}, {%r1,%r2}, {%r3}, {%f167575,%f167576,%f167577,%f167578};

	// end inline asm
	// begin inline asm
	mma.sync.aligned.m16n8k8.row.col.f32.f16.f16.f32 {%f167575,%f167576,%f167577,%f167578}, {%r1,%r2}, {%r3}, {%f167575,%f167576,%f167577,%f167578};

	// end inline asm
	// begin inline asm
	mma.sync.aligned.m16n8k8.row.col.f32.f16.f16.f32 {%f167575,%f167576,%f167577,%f167578}, {%r1,%r2}, {%r3}, {%f167575,%f167576,%f167577,%f167578};

	// end inline asm
	// begin inline asm
	mma.sync.aligned.m16n8k8.row.col.f32.f16.f16.f32 {%f167575,%f167576,%f167577,%f167578}, {%r1,%r2}, {%r3}, {%f167575,%f167576,%f167577,%f167578};

	// end inline asm
	// begin inline asm
	mma.sync.aligned.m16n8k8.row.col.f32.f16.f16.f32 {%f167575,%f167576,%f167577,%f167578}, {%r1,%r2}, {%r3}, {%f167575,%f167576,%f167577,%f167578};

	// end inline asm
	// begin inline asm
	mma.sync.aligned.m16n8k8.row.col.f32.f16.f16.f32 {%f167575,%f167576,%f167577,%f167578}, {%r1,%r2}, {%r3}, {%f167575,%f167576,%f167577,%f167578};

	// end inline asm
	// begin inline asm
	mma.sync.aligned.m16n8k8.row.col.f32.f16.f16.f32 {%f167575,%f167576,%f167577,%f167578}, {%r1,%r2}, {%r3}, {%f167575,%f167576,%f167577,%f167578};

	// end inline asm
	// begin inline asm
	mma.sync.aligned.m16n8k8.row.col.f32.f16.f16.f32 {%f167575,%f167576,%f167577,%f167578}, {%r1,%r2}, {%r3}, {%f167575,%f167576,%f167577,%f167578};

	// end inline asm
	// begin inline asm
	mma.sync.aligned.m16n8k8.row.col.f32.f16.f16.f32 {%f167575,%f167576,%f167577,%f167578}, {%r1,%r2}, {%r3}, {%f167575,%f167576,%f167577,%f167578};

	// end inline asm
	// begin inline asm
	mma.sync.aligned.m16n8k8.row.col.f32.f16.f16.f32 {%f167575,%f167576,%f167577,%f167578}, {%r1,%r2}, {%r3}, {%f167575,%f167576,%f167577,%f167578};

	// end inline asm
	// begin inline asm
	mma.sync.aligned.m16n8k8.row.col.f32.f16.f16.f32 {%f167575,%f167576,%f167577,%f167578}, {%r1,%r2}, {%r3}, {%f167575,%f167576,%f167577,%f167578};

	// end inline asm
	// begin inline asm
	mma.sync.aligned.m16n8k8.row.col.f32.f16.f16.f32 {%f167575,%f167576,%f167577,%f167578}, {%r1,%r2}, {%r3}, {%f167575,%f167576,%f167577,%f167578};

	// end inline asm
	// begin inline asm
	mma.sync.aligned.m16n8k8.row.col.f32.f16.f16.f32 {%f167575,%f167576,%f167577,%f167578}, {%r1,%r2}, {%r3}, {%f167575,%f167576,%f167577,%f167578};

	// end inline asm
	// begin inline asm
	mma.sync.aligned.m16n8k8.row.col.f32.f16.f16.f32 {%f167575,%f167576,%f167577,%f167578}, {%r1,%r2}, {%r3}, {%f167575,%f167576,%f167577,%f167578};

	// end inline asm
	// begin inline asm
	mma.sync.aligned.m16n8k8.row.col.f32.f16.f16.f32 {%f167575,%f167576,%f167577,%f167578}, {%r1,%r2}, {%r3}, {%f167575,%f167576,%f167577,%f167578};

	// end inline asm
	// begin inline asm
	mma.sync.aligned.m16n8k8.row.col.f32.f16.f16.f32 {%f167575,%f167576,%f167577,%f167578}, {%r1,%r2}, {%r3}, {%f167575,%f167576,%f167577,%f167578};

	// end inline asm
	// begin inline asm
	mma.sync.aligned.m16n8k8.row.col.f32.f16.f16.f32 {%f167575,%f167576,%f167577,%f167578}, {%r1,%r2}, {%r3}, {%f167575,%f167576,%f167577,%f167578};

	// end inline asm
	// begin inline asm
	mma.sync.aligned.m16n8k8.row.col.f32.f16.f16.f32 {%f167575,%f167576,%f167577,%f167578}, {%r1,%r2}, {%r3}, {%f167575,%f167576,%f167577,%f167578};

	// end inline asm
	// begin inline asm
	mma.sync.aligned.m16n8k8.row.col.f32.f16.f16.f32 {%f167575,%f167576,%f167577,%f167578}, {%r1,%r2}, {%r3}, {%f167575,%f167576,%f167577,%f167578};

	// end inline asm
	// begin inline asm
	mma.sync.aligned.m16n8k8.row.col.f32.f16.f16.f32 {%f167575,%f167576,%f167577,%f167578}, {%r1,%r2}, {%r3}, {%f167575,%f167576,%f167577,%f167578};

	// end inline asm
	// begin inline asm
	mma.sync.aligned.m16n8k8.row.col.f32.f16.f16.f32 {%f167575,%f167576,%f167577,%f167578}, {%r1,%r2}, {%r3}, {%f167575,%f167576,%f167577,%f167578};

	// end inline asm
	// begin inline asm
	mma.sync.aligned.m16n8k8.row.col.f32.f16.f16.f32 {%f167575,%f167576,%f167577,%f167578}, {%r1,%r2}, {%r3}, {%f167575,%f167576,%f167577,%f167578};

	// end inline asm
	// begin inline asm
	mma.sync.aligned.m16n8k8.row.col.f32.f16.f16.f32 {%f167575,%f167576,%f167577,%f167578}, {%r1,%r2}, {%r3}, {%f167575,%f167576,%f167577,%f167578};

	// end inline asm
	// begin inline asm
	mma.sync.aligned.m16n8k8.row.col.f32.f16.f16.f32 {%f167575,%f167576,%f167577,%f167578}, {%r1,%r2}, {%r3}, {%f167575,%f167576,%f167577,%f167578};

	// end inline asm
	// begin inline asm
	mma.sync.aligned.m16n8k8.row.col.f32.f16.f16.f32 {%f167575,%f167576,%f167577,%f167578}, {%r1,%r2}, {%r3}, {%f167575,%f167576,%f167577,%f167578};

	// end inline asm
	// begin inline asm
	mma.sync.aligned.m16n8k8.row.col.f32.f16.f16.f32 {%f167575,%f167576,%f167577,%f167578}, {%r1,%r2}, {%r3}, {%f167575,%f167576,%f167577,%f167578};

	// end inline asm
	// begin inline asm
	mma.sync.aligned.m16n8k8.row.col.f32.f16.f16.f32 {%f167575,%f167576,%f167577,%f167578}, {%r1,%r2}, {%r3}, {%f167575,%f167576,%f167577,%f167578};

	// end inline asm
	// begin inline asm
	mma.sync.aligned.m16n8k8.row.col.f32.f16.f16.f32 {%f167575,%f167576,%f167577,%f167578}, {%r1,%r2}, {%r3}, {%f167575,%f167576,%f167577,%f167578};

	// end inline asm
	// begin inline asm
	mma.sync.aligned.m16n8k8.row.col.f32.f16.f16.f32 {%f167575,%f167576,%f167577,%f167578}, {%r1,%r2}, {%r3}, {%f167575,%f167576,%f167577,%f167578};

	// end inline asm
	// begin inline asm
	mma.sync.aligned.m16n8k8.row.col.f32.f16.f16.f32 {%f167575,%f167576,%f167577,%f167578}, {%r1,%r2}, {%r3}, {%f167575,%f167576,%f167577,%f167578};

	// end inline asm
	// begin inline asm
	mma.sync.aligned.m16n8k8.row.col.f32.f16.f16.f32 {%f167575,%f167576,%f167577,%f167578}, {%r1,%r2}, {%r3}, {%f167575,%f167576,%f167577,%f167578};

	// end inline asm
	// begin inline asm
	mma.sync.aligned.m16n8k8.row.col.f32.f16.f16.f32 {%f167575,%f167576,%f167577,%f167578}, {%r1,%r2}, {%r3}, {%f167575,%f167576,%f167577,%f167578};

	// end inline asm
	// begin inline asm
	mma.sync.aligned.m16n8k8.row.col.f32.f16.f16.f32 {%f167575,%f167576,%f167577,%f167578}, {%r1,%r2}, {%r3}, {%f167575,%f167576,%f167577,%f167578};

	// end inline asm
	// begin inline asm
	mma.sync.aligned.m16n8k8.row.col.f32.f16.f16.f32 {%f167575,%f167576,%f167577,%f167578}, {%r1,%r2}, {%r3}, {%f167575,%f167576,%f167577,%f167578};

	// end inline asm
	// begin inline asm
	mma.sync.aligned.m16n8k8.row.col.f32.f16.f16.f32 {%f167575,%f167576,%f167577,%f167578}, {%r1,%r2}, {%r3}, {%f167575,%f167576,%f167577,%f167578};

	// end inline asm
	// begin inline asm
	mma.sync.aligned.m16n8k8.row.col.f32.f16.f16.f32 {%f167575,%f167576,%f167577,%f167578}, {%r1,%r2}, {%r3}, {%f167575,%f167576,%f167577,%f167578};

	// end inline asm
	// begin inline asm
	mma.sync.aligned.m16n8k8.row.col.f32.f16.f16.f32 {%f167575,%f167576,%f167577,%f167578}, {%r1,%r2}, {%r3}, {%f167575,%f167576,%f167577,%f167578};

	// end inline asm
	// begin inline asm
	mma.sync.aligned.m16n8k8.row.col.f32.f16.f16.f32 {%f167575,%f167576,%f167577,%f167578}, {%r1,%r2}, {%r3}, {%f167575,%f167576,%f167577,%f167578};

	// end inline asm
	// begin inline asm
	mma.sync.aligned.m16n8k8.row.col.f32.f16.f16.f32 {%f167575,%f167576,%f167577,%f167578}, {%r1,%r2}, {%r3}, {%f167575,%f167576,%f167577,%f167578};

	// end inline asm
	// begin inline asm
	mma.sync.aligned.m16n8k8.row.col.f32.f16.f16.f32 {%f167575,%f167576,%f167577,%f167578}, {%r1,%r2}, {%r3}, {%f167575,%f167576,%f167577,%f167578};

	// end inline asm
	// begin inline asm
	mma.sync.aligned.m16n8k8.row.col.f32.f16.f16.f32 {%f167575,%f167576,%f167577,%f167578}, {%r1,%r2}, {%r3}, {%f167575,%f167576,%f167577,%f167578};

	// end inline asm
	// begin inline asm
	mma.sync.aligned.m16n8k8.row.col.f32.f16.f16.f32 {%f167575,%f167576,%f167577,%f167578}, {%r1,%r2}, {%r3}, {%f167575,%f167576,%f167577,%f167578};

	// end inline asm
	// begin inline asm
	mma.sync.aligned.m16n8k8.row.col.f32.f16.f16.f32 {%f167575,%f167576,%f167577,%f167578}, {%r1,%r2}, {%r3}, {%f167575,%f167576,%f167577,%f167578};

	// end inline asm
	// begin inline asm
	mma.sync.aligned.m16n8k8.row.col.f32.f16.f16.f32 {%f167575,%f167576,%f167577,%f167578}, {%r1,%r2}, {%r3}, {%f167575,%f167576,%f167577,%f167578};

	// end inline asm
	// begin inline asm
	mma.sync.aligned.m16n8k8.row.col.f32.f16.f16.f32 {%f167575,%f167576,%f167577,%f167578}, {%r1,%r2}, {%r3}, {%f167575,%f167576,%f167577,%f167578};

	// end inline asm
	// begin inline asm
	mma.sync.aligned.m16n8k8.row.col.f32.f16.f16.f32 {%f167575,%f167576,%f167577,%f167578}, {%r1,%r2}, {%r3}, {%f167575,%f167576,%f167577,%f167578};

	// end inline asm
	// begin inline asm
	mma.sync.aligned.m16n8k8.row.col.f32.f16.f16.f32 {%f167575,%f167576,%f167577,%f167578}, {%r1,%r2}, {%r3}, {%f167575,%f167576,%f167577,%f167578};

	// end inline asm
	// begin inline asm
	mma.sync.aligned.m16n8k8.row.col.f32.f16.f16.f32 {%f167575,%f167576,%f167577,%f167578}, {%r1,%r2}, {%r3}, {%f167575,%f167576,%f167577,%f167578};

	// end inline asm
	// begin inline asm
	mma.sync.aligned.m16n8k8.row.col.f32.f16.f16.f32 {%f167575,%f167576,%f167577,%f167578}, {%r1,%r2}, {%r3}, {%f167575,%f167576,%f167577,%f167578};

	// end inline asm
	// begin inline asm
	mma.sync.aligned.m16n8k8.row.col.f32.f16.f16.f32 {%f167575,%f167576,%f167577,%f167578}, {%r1,%r2}, {%r3}, {%f167575,%f167576,%f167577,%f167578};

	// end inline asm
	// begin inline asm
	mma.sync.aligned.m16n8k8.row.col.f32.f16.f16.f32 {%f167575,%f167576,%f167577,%f167578}, {%r1,%r2}, {%r3}, {%f167575,%f167576,%f167577,%f167578};

	// end inline asm
	// begin inline asm
	mma.sync.aligned.m16n8k8.row.col.f32.f16.f16.f32 {%f167575,%f167576,%f167577,%f167578}, {%r1,%r2}, {%r3}, {%f167575,%f167576,%f167577,%f167578};

	// end inline asm
	// begin inline asm
	mma.sync.aligned.m16n8k8.row.col.f32.f16.f16.f32 {%f167575,%f167576,%f167577,%f167578}, {%r1,%r2}, {%r3}, {%f167575,%f167576,%f167577,%f167578};

	// end inline asm
	// begin inline asm
	mma.sync.aligned.m16n8k8.row.col.f32.f16.f16.f32 {%f167575,%f167576,%f167577,%f167578}, {%r1,%r2}, {%r3}, {%f167575,%f167576,%f167577,%f167578};

	// end inline asm
	// begin inline asm
	mma.sync.aligned.m16n8k8.row.col.f32.f16.f16.f32 {%f167575,%f167576,%f167577,%f167578}, {%r1,%r2}, {%r3}, {%f167575,%f167576,%f167577,%f167578};

	// end inline asm
	// begin inline asm
	mma.sync.aligned.m16n8k8.row.col.f32.f16.f16.f32 {%f167575,%f167576,%f167577,%f167578}, {%r1,%r2}, {%r3}, {%f167575,%f167576,%f167577,%f167578};

	// end inline asm
	// begin inline asm
	mma.sync.aligned.m16n8k8.row.col.f32.f16.f16.f32 {%f167575,%f167576,%f167577,%f167578}, {%r1,%r2}, {%r3}, {%f167575,%f167576,%f167577,%f167578};

	// end inline asm
	// begin inline asm
	mma.sync.aligned.m16n8k8.row.col.f32.f16.f16.f32 {%f167575,%f167576,%f167577,%f167578}, {%r1,%r2}, {%r3}, {%f167575,%f167576,%f167577,%f167578};

	// end inline asm
	// begin inline asm
	mma.sync.aligned.m16n8k8.row.col.f32.f16.f16.f32 {%f167575,%f167576,%f167577,%f167578}, {%r1,%r2}, {%r3}, {%f167575,%f167576,%f167577,%f167578};

	// end inline asm
	// begin inline asm
	mma.sync.aligned.m16n8k8.row.col.f32.f16.f16.f32 {%f167575,%f167576,%f167577,%f167578}, {%r1,%r2}, {%r3}, {%f167575,%f167576,%f167577,%f167578};

	// end inline asm
	// begin inline asm
	mma.sync.aligned.m16n8k8.row.col.f32.f16.f16.f32 {%f167575,%f167576,%f167577,%f167578}, {%r1,%r2}, {%r3}, {%f167575,%f167576,%f167577,%f167578};

	// end inline asm
	// begin inline asm
	mma.sync.aligned.m16n8k8.row.col.f32.f16.f16.f32 {%f167575,%f167576,%f167577,%f167578}, {%r1,%r2}, {%r3}, {%f167575,%f167576,%f167577,%f167578};

	// end inline asm
	// begin inline asm
	mma.sync.aligned.m16n8k8.row.col.f32.f16.f16.f32 {%f167575,%f167576,%f167577,%f167578}, {%r1,%r2}, {%r3}, {%f167575,%f167576,%f167577,%f167578};

	// end inline asm
	// begin inline asm
	mma.sync.aligned.m16n8k8.row.col.f32.f16.f16.f32 {%f167575,%f167576,%f167577,%f167578}, {%r1,%r2}, {%r3}, {%f167575,%f167576,%f167577,%f167578};

	// end inline asm
	// begin inline asm
	mma.sync.aligned.m16n8k8.row.col.f32.f16.f16.f32 {%f167575,%f167576,%f167577,%f167578}, {%r1,%r2}, {%r3}, {%f167575,%f167576,%f167577,%f167578};

	// end inline asm
	// begin inline asm
	mma.sync.aligned.m16n8k8.row.col.f32.f16.f16.f32 {%f167575,%f167576,%f167577,%f167578}, {%r1,%r2}, {%r3}, {%f167575,%f167576,%f167577,%f167578};

	// end inline asm
	// begin inline asm
	mma.sync.aligned.m16n8k8.row.col.f32.f16.f16.f32 {%f167575,%f167576,%f167577,%f167578}, {%r1,%r2}, {%r3}, {%f167575,%f167576,%f167577,%f167578};

	// end inline asm
	mov.f32 	%f170417, %f167577;
	mov.f32 	%f170416, %f167576;
	mov.f32 	%f170418, %f167578;
	mov.f32 	%f170415, %f167575;
	// begin inline asm
	mma.sync.aligned.m16n8k8.row.col.f32.f16.f16.f32 {%f170415,%f170416,%f170417,%f170418}, {%r1,%r2}, {%r3}, {%f170415,%f170416,%f170417,%f170418};

	// end inline asm
	// begin inline asm
	mma.sync.aligned.m16n8k8.row.col.f32.f16.f16.f32 {%f170415,%f170416,%f170417,%f170418}, {%r1,%r2}, {%r3}, {%f170415,%f170416,%f170417,%f170418};

	// end inline asm
	// begin inline asm
	mma.sync.aligned.m16n8k8.row.col.f32.f16.f16.f32 {%f170415,%f170416,%f170417,%f170418}, {%r1,%r2}, {%r3}, {%f170415,%f170416,%f170417,%f170418};

	// end inline asm
	// begin inline asm
	mma.sync.aligned.m16n8k8.row.col.f32.f16.f16.f32 {%f170415,%f170416,%f170417,%f170418}, {%r1,%r2}, {%r3}, {%f170415,%f170416,%f170417,%f170418};

	// end inline asm
	// begin inline asm
	mma.sync.aligned.m16n8k8.row.col.f32.f16.f16.f32 {%f170415,%f170416,%f170417,%f170418}, {%r1,%r2}, {%r3}, {%f170415,%f170416,%f170417,%f170418};

	// end inline asm
	// begin inline asm
	mma.sync.aligned.m16n8k8.row.col.f32.f16.f16.f32 {%f170415,%f170416,%f170417,%f170418}, {%r1,%r2}, {%r3}, {%f170415,%f170416,%f170417,%f170418};

	// end inline asm
	// begin inline asm
	mma.sync.aligned.m16n8k8.row.col.f32.f16.f16.f32 {%f170415,%f170416,%f170417,%f170418}, {%r1,%r2}, {%r3}, {%f170415,%f170416,%f170417,%f170418};

	// end inline asm
	// begin inline asm
	mma.sync.aligned.m16n8k8.row.col.f32.f16.f16.f32 {%f170415,%f170416,%f170417,%f170418}, {%r1,%r2}, {%r3}, {%f170415,%f170416,%f170417,%f170418};

	// end inline asm
	// begin inline asm
	mma.sync.aligned.m16n8k8.row.col.f32.f16.f16.f32 {%f170415,%f170416,%f170417,%f170418}, {%r1,%r2}, {%r3}, {%f170415,%f170416,%f170417,%f170418};

	// end inline asm
	// begin inline asm
	mma.sync.aligned.m16n8k8.row.col.f32.f16.f16.f32 {%f170415,%f170416,%f170417,%f170418}, {%r1,%r2}, {%r3}, {%f170415,%f170416,%f170417,%f170418};

	// end inline asm
	// begin inline asm
	mma.sync.aligned.m16n8k8.row.col.f32.f16.f16.f32 {%f170415,%f170416,%f170417,%f170418}, {%r1,%r2}, {%r3}, {%f170415,%f170416,%f170417,%f170418};

	// end inline asm
	// begin inline asm
	mma.sync.aligned.m16n8k8.row.col.f32.f16.f16.f32 {%f170415,%f170416,%f170417,%f170418}, {%r1,%r2}, {%r3}, {%f170415,%f170416,%f170417,%f170418};

	// end inline asm
	// begin inline asm
	mma.sync.aligned.m16n8k8.row.col.f32.f16.f16.f32 {%f170415,%f170416,%f170417,%f170418}, {%r1,%r2}, {%r3}, {%f170415,%f170416,%f170417,%f170418};

	// end inline asm
	// begin inline asm
	mma.sync.aligned.m16n8k8.row.col.f32.f16.f16.f32 {%f170415,%f170416,%f170417,%f170418}, {%r1,%r2}, {%r3}, {%f170415,%f170416,%f170417,%f170418};

	// end inline asm
	// begin inline asm
	mma.sync.aligned.m16n8k8.row.col.f32.f16.f16.f32 {%f170415,%f170416,%f170417,%f170418}, {%r1,%r2}, {%r3}, {%f170415,%f170416,%f170417,%f170418};

	// end inline asm
	// begin inline asm
	mma.sync.aligned.m16n8k8.row.col.f32.f16.f16.f32 {%f170415,%f170416,%f170417,%f170418}, {%r1,%r2}, {%r3}, {%f170415,%f170416,%f170417,%f170418};

	// end inline asm
	// begin inline asm
	mma.sync.aligned.m16n8k8.row.col.f32.f16.f16.f32 {%f170415,%f170416,%f170417,%f170418}, {%r1,%r2}, {%r3}, {%f170415,%f170416,%f170417,%f170418};

	// end inline asm
	// begin inline asm
	mma.sync.aligned.m16n8k8.row.col.f32.f16.f16.f32 {%f170415,%f170416,%f170417,%f170418}, {%r1,%r2}, {%r3}, {%f170415,%f170416,%f170417,%f170418};

	// end inline asm
	// begin inline asm
	mma.sync.aligned.m16n8k8.row.col.f32.f16.f16.f32 {%f170415,%f170416,%f170417,%f170418}, {%r1,%r2}, {%r3}, {%f170415,%f170416,%f170417,%f170418};

	// end inline asm
	// begin inline asm
	mma.sync.aligned.m16n8k8.row.col.f32.f16.f16.f32 {%f170415,%f170416,%f170417,%f170418}, {%r1,%r2}, {%r3}, {%f170415,%f170416,%f170417,%f170418};

	// end inline asm
	// begin inline asm
	mma.sync.aligned.m16n8k8.row.col.f32.f16.f16.f32 {%f170415,%f170416,%f170417,%f170418}, {%r1,%r2}, {%r3}, {%f170415,%f170416,%f170417,%f170418};

	// end inline asm
	// begin inline asm
	mma.sync.aligned.m16n8k8.row.col.f32.f16.f16.f32 {%f170415,%f170416,%f170417,%f170418}, {%r1,%r2}, {%r3}, {%f170415,%f170416,%f170417,%f170418};

	// end inline asm
	// begin inline asm
	mma.sync.aligned.m16n8k8.row.col.f32.f16.f16.f32 {%f170415,%f170416,%f170417,%f170418}, {%r1,%r2}, {%r3}, {%f170415,%f170416,%f170417,%f170418};

	// end inline asm
	// begin inline asm
	mma.sync.aligned.m16n8k8.row.col.f32.f16.f16.f32 {%f170415,%f170416,%f170417,%f170418}, {%r1,%r2}, {%r3}, {%f170415,%f170416,%f170417,%f170418};

	// end inline asm
	// begin inline asm
	mma.sync.aligned.m16n8k8.row.col.f32.f16.f16.f32 {%f170415,%f170416,%f170417,%f170418}, {%r1,%r2}, {%r3}, {%f170415,%f170416,%f170417,%f170418};

	// end inline asm
	// begin inline asm
	mma.sync.aligned.m16n8k8.row.col.f32.f16.f16.f32 {%f170415,%f170416,%f170417,%f170418}, {%r1,%r2}, {%r3}, {%f170415,%f170416,%f170417,%f170418};

	// end inline asm
	// begin inline asm
	mma.sync.aligned.m16n8k8.row.col.f32.f16.f16.f32 {%f170415,%f170416,%f170417,%f170418}, {%r1,%r2}, {%r3}, {%f170415,%f170416,%f170417,%f170418};

	// end inline asm
	// begin inline asm
	mma.sync.aligned.m16n8k8.row.col.f32.f16.f16.f32 {%f170415,%f170416,%f170417,%f170418}, {%r1,%r2}, {%r3}, {%f170415,%f170416,%f170417,%f170418};

	// end inline asm
	// begin inline asm
	mma.sync.aligned.m16n8k8.row.col.f32.f16.f16.f32 {%f170415,%f170416,%f170417,%f170418}, {%r1,%r2}, {%r3}, {%f170415,%f170416,%f170417,%f170418};

	// end inline asm
	// begin inline asm
	mma.sync.aligned.m16n8k8.row.col.f32.f16.f16.f32 {%f170415,%f170416,%f170417,%f170418}, {%r1,%r2}, {%r3}, {%f170415,%f170416,%f170417,%f170418};

	// end inline asm
	// begin inline asm
	mma.sync.aligned.m16n8k8.row.col.f32.f16.f16.f32 {%f170415,%f170416,%f170417,%f170418}, {%r1,%r2}, {%r3}, {%f170415,%f170416,%f170417,%f170418};

	// end inline asm
	// begin inline asm
	mma.sync.aligned.m16n8k8.row.col.f32.f16.f16.f32 {%f170415,%f170416,%f170417,%f170418}, {%r1,%r2}, {%r3}, {%f170415,%f170416,%f170417,%f170418};

	// end inline asm
	// begin inline asm
	mma.sync.aligned.m16n8k8.row.col.f32.f16.f16.f32 {%f170415,%f170416,%f170417,%f170418}, {%r1,%r2}, {%r3}, {%f170415,%f170416,%f170417,%f170418};

	// end inline asm
	// begin inline asm
	mma.sync.aligned.m16n8k8.row.col.f32.f16.f16.f32 {%f170415,%f170416,%f170417,%f170418}, {%r1,%r2}, {%r3}, {%f170415,%f170416,%f170417,%f170418};

	// end inline asm
	// begin inline asm
	mma.sync.aligned.m16n8k8.row.col.f32.f16.f16.f32 {%f170415,%f170416,%f170417,%f170418}, {%r1,%r2}, {%r3}, {%f170415,%f170416,%f170417,%f170418};

	// end inline asm
	// begin inline asm
	mma.sync.aligned.m16n8k8.row.col.f32.f16.f16.f32 {%f170415,%f170416,%f170417,%f170418}, {%r1,%r2}, {%r3}, {%f170415,%f170416,%f170417,%f170418};

	// end inline asm
	// begin inline asm
	mma.sync.aligned.m16n8k8.row.col.f32.f16.f16.f32 {%f170415,%f170416,%f170417,%f170418}, {%r1,%r2}, {%r3}, {%f170415,%f170416,%f170417,%f170418};

	// end inline asm
	// begin inline asm
	mma.sync.aligned.m16n8k8.row.col.f32.f16.f16.f32 {%f170415,%f170416,%f170417,%f170418}, {%r1,%r2}, {%r3}, {%f170415,%f170416,%f170417,%f170418};

	// end inline asm
	// begin inline asm
	mma.sync.aligned.m16n8k8.row.col.f32.f16.f16.f32 {%f170415,%f170416,%f170417,%f170418}, {%r1,%r2}, {%r3}, {%f170415,%f170416,%f170417,%f170418};

	// end inline asm
	// begin inline asm
	mma.sync.aligned.m16n8k8.row.col.f32.f16.f16.f32 {%f170415,%f170416,%f170417,%f170418}, {%r1,%r2}, {%r3}, {%f170415,%f170416,%f170417,%f170418};

	// end inline asm
	// begin inline asm
	mma.sync.aligned.m16n8k8.row.col.f32.f16.f16.f32 {%f170415,%f170416,%f170417,%f170418}, {%r1,%r2}, {%r3}, {%f170415,%f170416,%f170417,%f170418};

	// end inline asm
	// begin inline asm
	mma.sync.aligned.m16n8k8.row.col.f32.f16.f16.f32 {%f170415,%f170416,%f170417,%f170418}, {%r1,%r2}, {%r3}, {%f170415,%f170416,%f170417,%f170418};

	// end inline asm
	// begin inline asm
	mma.sync.aligned.m16n8k8.row.col.f32.f16.f16.f32 {%f170415,%f170416,%f170417,%f170418}, {%r1,%r2}, {%r3}, {%f170415,%f170416,%f170417,%f170418};

	// end inline asm
	// begin inline asm
	mma.sync.aligned.m16n8k8.row.col.f32.f16.f16.f32 {%f170415,%f170416,%f170417,%f170418}, {%r1,%r2}, {%r3}, {%f170415,%f170416,%f170417,%f170418};

	// end inline asm
	// begin inline asm
	mma.sync.aligned.m16n8k8.row.col.f32.f16.f16.f32 {%f170415,%f170416,%f170417,%f170418}, {%r1,%r2}, {%r3}, {%f170415,%f170416,%f170417,%f170418};

	// end inline asm
	// begin inline asm
	mma.sync.aligned.m16n8k8.row.col.f32.f16.f16.f32 {%f170415,%f170416,%f170417,%f170418}, {%r1,%r2}, {%r3}, {%f170415,%f170416,%f170417,%f170418};

	// end inline asm
	// begin inline asm
	mma.sync.aligned.m16n8k8.row.col.f32.f16.f16.f32 {%f170415,%f170416,%f170417,%f170418}, {%r1,%r2}, {%r3}, {%f170415,%f170416,%f170417,%f170418};

	// end inline asm
	// begin inline asm
	mma.sync.aligned.m16n8k8.row.col.f32.f16.f16.f32 {%f170415,%f170416,%f170417,%f170418}, {%r1,%r2}, {%r3}, {%f170415,%f170416,%f170417,%f170418};

	// end inline asm
	// begin inline asm
	mma.sync.aligned.m16n8k8.row.col.f32.f16.f16.f32 {%f170415,%f170416,%f170417,%f170418}, {%r1,%r2}, {%r3}, {%f170415,%f170416,%f170417,%f170418};

	// end inline asm
	// begin inline asm
	mma.sync.aligned.m16n8k8.row.col.f32.f16.f16.f32 {%f170415,%f170416,%f170417,%f170418}, {%r1,%r2}, {%r3}, {%f170415,%f170416,%f170417,%f170418};

	// end inline asm
	// begin inline asm
	mma.sync.aligned.m16n8k8.row.col.f32.f16.f16.f32 {%f170415,%f170416,%f170417,%f170418}, {%r1,%r2}, {%r3}, {%f170415,%f170416,%f170417,%f170418};

	// end inline asm
	// begin inline asm
	mma.sync.aligned.m16n8k8.row.col.f32.f16.f16.f32 {%f170415,%f170416,%f170417,%f170418}, {%r1,%r2}, {%r3}, {%f170415,%f170416,%f170417,%f170418};

	// end inline asm
	// begin inline asm
	mma.sync.aligned.m16n8k8.row.col.f32.f16.f16.f32 {%f170415,%f170416,%f170417,%f170418}, {%r1,%r2}, {%r3}, {%f170415,%f170416,%f170417,%f170418};

	// end inline asm
	// begin inline asm
	mma.sync.aligned.m16n8k8.row.col.f32.f16.f16.f32 {%f170415,%f170416,%f170417,%f170418}, {%r1,%r2}, {%r3}, {%f170415,%f170416,%f170417,%f170418};

	// end inline asm
	// begin inline asm
	mma.sync.aligned.m16n8k8.row.col.f32.f16.f16.f32 {%f170415,%f170416,%f170417,%f170418}, {%r1,%r2}, {%r3}, {%f170415,%f170416,%f170417,%f170418};

	// end inline asm
	// begin inline asm
	mma.sync.aligned.m16n8k8.row.col.f32.f16.f16.f32 {%f170415,%f170416,%f170417,%f170418}, {%r1,%r2}, {%r3}, {%f170415,%f170416,%f170417,%f170418};

	// end inline asm
	// begin inline asm
	mma.sync.aligned.m16n8k8.row.col.f32.f16.f16.f32 {%f170415,%f170416,%f170417,%f170418}, {%r1,%r2}, {%r3}, {%f170415,%f170416,%f170417,%f170418};

	// end inline asm
	// begin inline asm
	mma.sync.aligned.m16n8k8.row.col.f32.f16.f16.f32 {%f170415,%f170416,%f170417,%f170418}, {%r1,%r2}, {%r3}, {%f170415,%f170416,%f170417,%f170418};

	// end inline asm
	// begin inline asm
	mma.sync.aligned.m16n8k8.row.col.f32.f16.f16.f32 {%f170415,%f170416,%f170417,%f170418}, {%r1,%r2}, {%r3}, {%f170415,%f170416,%f170417,%f170418};

	// end inline asm
	// begin inline asm
	mma.sync.aligned.m16n8k8.row.col.f32.f16.f16.f32 {%f170415,%f170416,%f170417,%f170418}, {%r1,%r2}, {%r3}, {%f170415,%f170416,%f170417,%f170418};

	// end inline asm
	// begin inline asm
	mma.sync.aligned.m16n8k8.row.col.f32.f16.f16.f32 {%f170415,%f170416,%f170417,%f170418}, {%r1,%r2}, {%r3}, {%f170415,%f170416,%f170417,%f170418};

	// end inline asm
	// begin inline asm
	mma.sync.aligned.m16n8k8.row.col.f32.f16.f16.f32 {%f170415,%f170416,%f170417,%f170418}, {%r1,%r2}, {%r3}, {%f170415,%f170416,%f170417,%f170418};

	// end inline asm
	// begin inline asm
	mma.sync.aligned.m16n8k8.row.col.f32.f16.f16.f32 {%f170415,%f170416,%f170417,%f170418}, {%r1,%r2}, {%r3}, {%f170415,%f170416,%f170417,%f170418};

	// end inline asm
	// begin inline asm
	mma.sync.aligned.m16n8k8.row.col.f32.f16.f16.f32 {%f170415,%f170416,%f170417,%f170418}, {%r1,%r2}, {%r3}, {%f170415,%f170416,%f170417,%f170418};

	// end inline asm
	// begin inline asm
	mma.sync.aligned.m16n8k8.row.col.f32.f16.f16.f32 {%f170415,%f170416,%f170417,%f170418}, {%r1,%r2}, {%r3}, {%f170415,%f170416,%f170417,%f170418};

	// end inline asm
	// begin inline asm
	mma.sync.aligned.m16n8k8.row.col.f32.f16.f16.f32 {%f170415,%f170416,%f170417,%f170418}, {%r1,%r2}, {%r3}, {%f170415,%f170416,%f170417,%f170418};

	// end inline asm
	// begin inline asm
	mma.sync.aligned.m16n8k8.row.col.f32.f16.f16.f32 {%f170415,%f170416,%f170417,%f170418}, {%r1,%r2}, {%r3}, {%f170415,%f170416,%f170417,%f170418};

	// end inline asm
	// begin inline asm
	mma.sync.aligned.m16n8k8.row.col.f32.f16.f16.f32 {%f170415,%f170416,%f170417,%f170418}, {%r1,%r2}, {%r3}, {%f170415,%f170416,%f170417,%f170418};

	// end inline asm
	// begin inline asm
	mma.sync.aligned.m16n8k8.row.col.f32.f16.f16.f32 {%f170415,%f170416,%f170417,%f170418}, {%r1,%r2}, {%r3}, {%f170415,%f170416,%f170417,%f170418};

	// end inline asm
	// begin inline asm
	mma.sync.aligned.m16n8k8.row.col.f32.f16.f16.f32 {%f170415,%f170416,%f170417,%f170418}, {%r1,%r2}, {%r3}, {%f170415,%f170416,%f170417,%f170418};

	// end inline asm
	// begin inline asm
	mma.sync.aligned.m16n8k8.row.col.f32.f16.f16.f32 {%f170415,%f170416,%f170417,%f170418}, {%r1,%r2}, {%r3}, {%f170415,%f170416,%f170417,%f170418};

	// end inline asm
	// begin inline asm
	mma.sync.aligned.m16n8k8.row.col.f32.f16.f16.f32 {%f170415,%f170416,%f170417,%f170418}, {%r1,%r2}, {%r3}, {%f170415,%f170416,%f170417,%f170418};

	// end inline asm
	// begin inline asm
	mma.sync.aligned.m16n8k8.row.col.f32.f16.f16.f32 {%f170415,%f170416,%f170417,%f170418}, {%r1,%r2}, {%r3}, {%f170415,%f170416,%f170417,%f170418};

	// end inline asm
	// begin inline asm
	mma.sync.aligned.m16n8k8.row.col.f32.f16.f16.f32 {%f170415,%f170416,%f170417,%f170418}, {%r1,%r2}, {%r3}, {%f170415,%f170416,%f170417,%f170418};

	// end inline asm
	// begin inline asm
	mma.sync.aligned.m16n8k8.row.col.f32.f16.f16.f32 {%f170415,%f170416,%f170417,%f170418}, {%r1,%r2}, {%r3}, {%f170415,%f170416,%f170417,%f170418};

	// end inline asm
	// begin inline asm
	mma.sync.aligned.m16n8k8.row.col.f32.f16.f16.f32 {%f170415,%f170416,%f170417,%f170418}, {%r1,%r2}, {%r3}, {%f170415,%f170416,%f170417,%f170418};

	// end inline asm
	// begin inline asm
	mma.sync.aligned.m16n8k8.row.col.f32.f16.f16.f32 {%f170415,%f170416,%f170417,%f170418}, {%r1,%r2}, {%r3}, {%f170415,%f170416,%f170417,%f170418};

	// end inline asm
	// begin inline asm
	mma.sync.aligned.m16n8k8.row.col.f32.f16.f16.f32 {%f170415,%f170416,%f170417,%f170418}, {%r1,%r2}, {%r3}, {%f170415,%f170416,%f170417,%f170418};

	// end inline asm
	// begin inline asm
	mma.sync.aligned.m16n8k8.row.col.f32.f16.f16.f32 {%f170415,%f170416,%f170417,%f170418}, {%r1,%r2}, {%r3}, {%f170415,%f170416,%f170417,%f170418};

	// end inline asm
	// begin inline asm
	mma.sync.aligned.m16n8k8.row.col.f32.f16.f16.f32 {%f170415,%f170416,%f170417,%f170418}, {%r1,%r2}, {%r3}, {%f170415,%f170416,%f170417,%f170418};

	// end inline asm
	// begin inline asm
	mma.sync.aligned.m16n8k8.row.col.f32.f16.f16.f32 {%f170415,%f170416,%f170417,%f170418}, {%r1,%r2}, {%r3}, {%f170415,%f170416,%f170417,%f170418};

	// end inline asm
	// begin inline asm
	mma.sync.aligned.m16n8k8.row.col.f32.f16.f16.f32 {%f170415,%f170416,%f170417,%f170418}, {%r1,%r2}, {%r3}, {%f170415,%f170416,%f170417,%f170418};

	// end inline asm
	// begin inline asm
	mma.sync.aligned.m16n8k8.row.col.f32.f16.f16.f32 {%f170415,%f170416,%f170417,%f170418}, {%r1,%r2}, {%r3}, {%f170415,%f170416,%f170417,%f170418};

	// end inline asm
	// begin inline asm
	mma.sync.aligned.m16n8k8.row.col.f32.f16.f16.f32 {%f170415,%f170416,%f170417,%f170418}, {%r1,%r2}, {%r3}, {%f170415,%f170416,%f170417,%f170418};

	// end inline asm
	// begin inline asm
	mma.sync.aligned.m16n8k8.row.col.f32.f16.f16.f32 {%f170415,%f170416,%f170417,%f170418}, {%r1,%r2}, {%r3}, {%f170415,%f170416,%f170417,%f170418};

	// end inline asm
	// begin inline asm
	mma.sync.aligned.m16n8k8.row.col.f32.f16.f16.f32 {%f170415,%f170416,%f170417,%f170418}, {%r1,%r2}, {%r3}, {%f170415,%f170416,%f170417,%f170418};

	// end inline asm
	// begin inline asm
	mma.sync.aligned.m16n8k8.row.col.f32.f16.f16.f32 {%f170415,%f170416,%f170417,%f170418}, {%r1,%r2}, {%r3}, {%f170415,%f170416,%f170417,%f170418};

	// end inline asm
	// begin inline asm
	mma.sync.aligned.m16n8k8.row.col.f32.f16.f16.f32 {%f170415,%f170416,%f170417,%f170418}, {%r1,%r2}, {%r3}, {%f170415,%f170416,%f170417,%f170418};

	// end inline asm
	// begin inline asm
	mma.sync.aligned.m16n8k8.row.col.f32.f16.f16.f32 {%f170415,%f170416,%f170417,%f170418}, {%r1,%r2}, {%r3}, {%f170415,%f170416,%f170417,%f170418};

	// end inline asm
	// begin inline asm
	mma.sync.aligned.m16n8k8.row.col.f32.f16.f16.f32 {%f170415,%f170416,%f170417,%f170418}, {%r1,%r2}, {%r3}, {%f170415,%f170416,%f170417,%f170418};

	// end inline asm
	// begin inline asm
	mma.sync.aligned.m16n8k8.row.col.f32.f16.f16.f32 {%f170415,%f170416,%f170417,%f170418}, {%r1,%r2}, {%r3}, {%f170415,%f170416,%f170417,%f170418};

	// end inline asm
	// begin inline asm
	mma.sync.aligned.m16n8k8.row.col.f32.f16.f16.f32 {%f170415,%f170416,%f170417,%f170418}, {%r1,%r2}, {%r3}, {%f170415,%f170416,%f170417,%f170418};

	// end inline asm
	// begin inline asm
	mma.sync.aligned.m16n8k8.row.col.f32.f16.f16.f32 {%f170415,%f170416,%f170417,%f170418}, {%r1,%r2}, {%r3}, {%f170415,%f170416,%f170417,%f170418};

	// end inline asm
	// begin inline asm
	mma.sync.aligned.m16n8k8.row.col.f32.f16.f16.f32 {%f170415,%f170416,%f170417,%f170418}, {%r1,%r2}, {%r3}, {%f170415,%f170416,%f170417,%f170418};

	// end inline asm
	// begin inline asm
	mma.sync.aligned.m16n8k8.row.col.f32.f16.f16.f32 {%f170415,%f170416,%f170417,%f170418}, {%r1,%r2}, {%r3}, {%f170415,%f170416,%f170417,%f170418};

	// end inline asm
	// begin inline asm
	mma.sync.aligned.m16n8k8.row.col.f32.f16.f16.f32 {%f170415,%f170416,%f170417,%f170418}, {%r1,%r2}, {%r3}, {%f170415,%f170416,%f170417,%f170418};

	// end inline asm
	// begin inline asm
	mma.sync.aligned.m16n8k8.row.col.f32.f16.f16.f32 {%f170415,%f170416,%f170417,%f170418}, {%r1,%r2}, {%r3}, {%f170415,%f170416,%f170417,%f170418};

	// end inline asm
	// begin inline asm
	mma.sync.aligned.m16n8k8.row.col.f32.f16.f16.f32 {%f170415,%f170416,%f170417,%f170418}, {%r1,%r2}, {%r3}, {%f170415,%f170416,%f170417,%f170418};

	// end inline asm
	// begin inline asm
	mma.sync.aligned.m16n8k8.row.col.f32.f16.f16.f32 {%f170415,%f170416,%f170417,%f170418}, {%r1,%r2}, {%r3}, {%f170415,%f170416,%f170417,%f170418};

	// end inline asm
	// begin inline asm
	mma.sync.aligned.m16n8k8.row.col.f32.f16.f16.f32 {%f170415,%f170416,%f170417,%f170418}, {%r1,%r2}, {%r3}, {%f170415,%f170416,%f170417,%f170418};

	// end inline asm
	// begin inline asm
	mma.sync.aligned.m16n8k8.row.col.f32.f16.f16.f32 {%f170415,%f170416,%f170417,%f170418}, {%r1,%r2}, {%r3}, {%f170415,%f170416,%f170417,%f170418};

	// end inline asm
	// begin inline asm
	mma.sync.aligned.m16n8k8.row.col.f32.f16.f16.f32 {%f170415,%f170416,%f170417,%f170418}, {%r1,%r2}, {%r3}, {%f170415,%f170416,%f170417,%f170418};

	// end inline asm
	// begin inline asm
	mma.sync.aligned.m16n8k8.row.col.f32.f16.f16.f32 {%f170415,%f170416,%f170417,%f170418}, {%r1,%r2}, {%r3}, {%f170415,%f170416,%f170417,%f170418};

	// end inline asm
	// begin inline asm
	mma.sync.aligned.m16n8k8.row.col.f32.f16.f16.f32 {%f170415,%f170416,%f170417,%f170418}, {%r1,%r2}, {%r3}, {%f170415,%f170416,%f170417,%f170418};

	// end inline asm
	// begin inline asm
	mma.sync.aligned.m16n8k8.row.col.f32.f16.f16.f32 {%f170415,%f170416,%f170417,%f170418}, {%r1,%r2}, {%r3}, {%f170415,%f170416,%f170417,%f170418};

	// end inline asm
	// begin inline asm
	mma.sync.aligned.m16n8k8.row.col.f32.f16.f16.f32 {%f170415,%f170416,%f170417,%f170418}, {%r1,%r2}, {%r3}, {%f170415,%f170416,%f170417,%f170418};

	// end inline asm
	// begin inline asm
	mma.sync.aligned.m16n8k8.row.col.f32.f16.f16.f32 {%f170415,%f170416,%f170417,%f170418}, {%r1,%r2}, {%r3}, {%f170415,%f170416,%f170417,%f170418};

	// end inline asm
	// begin inline asm
	mma.sync.aligned.m16n8k8.row.col.f32.f16.f16.f32 {%f170415,%f170416,%f170417,%f170418}, {%r1,%r2}, {%r3}, {%f170415,%f170416,%f170417,%f170418};

	// end inline asm
	// begin inline asm
	mma.sync.aligned.m16n8k8.row.col.f32.f16.f16.f32 {%f170415,%f170416,%f170417,%f170418}, {%r1,%r2}, {%r3}, {%f170415,%f170416,%f170417,%f170418};

	// end inline asm
	// begin inline asm
	mma.sync.aligned.m16n8k8.row.col.f32.f16.f16.f32 {%f170415,%f170416,%f170417,%f170418}, {%r1,%r2}, {%r3}, {%f170415,%f170416,%f170417,%f170418};

	// end inline asm
	// begin inline asm
	mma.sync.aligned.m16n8k8.row.col.f32.f16.f16.f32 {%f170415,%f170416,%f170417,%f170418}, {%r1,%r2}, {%r3}, {%f170415,%f170416,%f170417,%f170418};

	// end inline asm
	// begin inline asm
	mma.sync.aligned.m16n8k8.row.col.f32.f16.f16.f32 {%f170415,%f170416,%f170417,%f170418}, {%r1,%r2}, {%r3}, {%f170415,%f170416,%f170417,%f170418};

	// end inline asm
	// begin inline asm
	mma.sync.aligned.m16n8k8.row.col.f32.f16.f16.f32 {%f170415,%f170416,%f170417,%f170418}, {%r1,%r2}, {%r3}, {%f170415,%f170416,%f170417,%f170418};

	// end inline asm
	// begin inline asm
	mma.sync.aligned.m16n8k8.row.col.f32.f16.f16.f32 {%f170415,%f170416,%f170417,%f170418}, {%r1,%r2}, {%r3}, {%f170415,%f170416,%f170417,%f170418};

	// end inline asm
	// begin inline asm
	mma.sync.aligned.m16n8k8.row.col.f32.f16.f16.f32 {%f170415,%f170416,%f170417,%f170418}, {%r1,%r2}, {%r3}, {%f170415,%f170416,%f170417,%f170418};

	// end inline asm
	// begin inline asm
	mma.sync.aligned.m16n8k8.row.col.f32.f16.f16.f32 {%f170415,%f170416,%f170417,%f170418}, {%r1,%r2}, {%r3}, {%f170415,%f170416,%f170417,%f170418};

	// end inline asm
	// begin inline asm
	mma.sync.aligned.m16n8k8.row.col.f32.f16.f16.f32 {%f170415,%f170416,%f170417,%f170418}, {%r1,%r2}, {%r3}, {%f170415,%f170416,%f170417,%f170418};

	// end inline asm
	// begin inline asm
	mma.sync.aligned.m16n8k8.row.col.f32.f16.f16.f32 {%f170415,%f170416,%f170417,%f170418}, {%r1,%r2}, {%r3}, {%f170415,%f170416,%f170417,%f170418};

	// end inline asm
	// begin inline asm
	mma.sync.aligned.m16n8k8.row.col.f32.f16.f16.f32 {%f170415,%f170416,%f170417,%f170418}, {%r1,%r2}, {%r3}, {%f170415,%f170416,%f170417,%f170418};

	// end inline asm
	// begin inline asm
	mma.sync.aligned.m16n8k8.row.col.f32.f16.f16.f32 {%f170415,%f170416,%f170417,%f170418}, {%r1,%r2}, {%r3}, {%f170415,%f170416,%f170417,%f170418};

	// end inline asm
	// begin inline asm
	mma.sync.aligned.m16n8k8.row.col.f32.f16.f16.f32 {%f170415,%f170416,%f170417,%f170418}, {%r1,%r2}, {%r3}, {%f170415,%f170416,%f170417,%f170418};

	// end inline asm
	// begin inline asm
	mma.sync.aligned.m16n8k8.row.col.f32.f16.f16.f32 {%f170415,%f170416,%f170417,%f170418}, {%r1,%r2}, {%r3}, {%f170415,%f170416,%f170417,%f170418};

	// end inline asm
	// begin inline asm
	mma.sync.aligned.m16n8k8.row.col.f32.f16.f16.f32 {%f170415,%f170416,%f170417,%f170418}, {%r1,%r2}, {%r3}, {%f170415,%f170416,%f170417,%f170418};

	// end inline asm
	// begin inline asm
	mma.sync.aligned.m16n8k8.row.col.f32.f16.f16.f32 {%f170415,%f170416,%f170417,%f170418}, {%r1,%r2}, {%r3}, {%f170415,%f170416,%f170417,%f170418};

	// end inline asm
	// begin inline asm
	mma.sync.aligned.m16n8k8.row.col.f32.f16.f16.f32 {%f170415,%f170416,%f170417,%f170418}, {%r1,%r2}, {%r3}, {%f170415,%f170416,%f170417,%f170418};

	// end inline asm
	// begin inline asm
	mma.sync.aligned.m16n8k8.row.col.f32.f16.f16.f32 {%f170415,%f170416,%f170417,%f170418}, {%r1,%r2}, {%r3}, {%f170415,%f170416,%f170417,%f170418};

	// end inline asm
	// begin inline asm
	mma.sync.aligned.m16n8k8.row.col.f32.f16.f16.f32 {%f170415,%f170416,%f170417,%f170418}, {%r1,%r2}, {%r3}, {%f170415,%f170416,%f170417,%f170418};

	// end inline asm
	// begin inline asm
	mma.sync.aligned.m16n8k8.row.col.f32.f16.f16.f32 {%f170415,%f170416,%f170417,%f170418}, {%r1,%r2}, {%r3}, {%f170415,%f170416,%f170417,%f170418};

	// end inline asm
	// begin inline asm
	mma.sync.aligned.m16n8k8.row.col.f32.f16.f16.f32 {%f170415,%f170416,%f170417,%f170418}, {%r1,%r2}, {%r3}, {%f170415,%f170416,%f170417,%f170418};

	// end inline asm
	// begin inline asm
	mma.sync.aligned.m16n8k8.row.col.f32.f16.f16.f32 {%f170415,%f170416,%f170417,%f170418}, {%r1,%r2}, {%r3}, {%f170415,%f170416,%f170417,%f170418};

	// end inline asm
	// begin inline asm
	mma.sync.aligned.m16n8k8.row.col.f32.f16.f16.f32 {%f170415,%f170416,%f170417,%f170418}, {%r1,%r2}, {%r3}, {%f170415,%f170416,%f170417,%f170418};

	// end inline asm
	// begin inline asm
	mma.sync.aligned.m16n8k8.row.col.f32.f16.f16.f32 {%f170415,%f170416,%f170417,%f170418}, {%r1,%r2}, {%r3}, {%f170415,%f170416,%f170417,%f170418};

	// end inline asm
	// begin inline asm
	mma.sync.aligned.m16n8k8.row.col.f32.f16.f16.f32 {%f170415,%f170416,%f170417,%f170418}, {%r1,%r2}, {%r3}, {%f170415,%f170416,%f170417,%f170418};

	// end inline asm
	// begin inline asm
	mma.sync.aligned.m16n8k8.row.col.f32.f16.f16.f32 {%f170415,%f170416,%f170417,%f170418}, {%r1,%r2}, {%r3}, {%f170415,%f170416,%f170417,%f170418};

	// end inline asm
	// begin inline asm
	mma.sync.aligned.m16n8k8.row.col.f32.f16.f16.f32 {%f170415,%f170416,%f170417,%f170418}, {%r1,%r2}, {%r3}, {%f170415,%f170416,%f170417,%f170418};

	// end inline asm
	// begin inline asm
	mma.sync.aligned.m16n8k8.row.col.f32.f16.f16.f32 {%f170415,%f170416,%f170417,%f170418}, {%r1,%r2}, {%r3}, {%f170415,%f170416,%f170417,%f170418};

	// end inline asm
	// begin inline asm
	mma.sync.aligned.m16n8k8.row.col.f32.f16.f16.f32 {%f170415,%f170416,%f170417,%f170418}, {%r1,%r2}, {%r3}, {%f170415,%f170416,%f170417,%f170418};

	// end inline asm
	// begin inline asm
	mma.sync.aligned.m16n8k8.row.col.f32.f16.f16.f32 {%f170415,%f170416,%f170417,%f170418}, {%r1,%r2}, {%r3}, {%f170415,%f170416,%f170417,%f170418};

	// end inline asm
	// begin inline asm
	mma.sync.aligned.m16n8k8.row.col.f32.f16.f16.f32 {%f170415,%f170416,%f170417,%f170418}, {%r1,%r2}, {%r3}, {%f170415,%f170416,%f170417,%f170418};

	// end inline asm
	// begin inline asm
	mma.sync.aligned.m16n8k8.row.col.f32.f16.f16.f32 {%f170415,%f170416,%f170417,%f170418}, {%r1,%r2}, {%r3}, {%f170415,%f170416,%f170417,%f170418};

	// end inline asm
	// begin inline asm
	mma.sync.aligned.m16n8k8.row.col.f32.f16.f16.f32 {%f170415,%f170416,%f170417,%f170418}, {%r1,%r2}, {%r3}, {%f170415,%f170416,%f170417,%f170418};

	// end inline asm
	// begin inline asm
	mma.sync.aligned.m16n8k8.row.col.f32.f16.f16.f32 {%f170415,%f170416,%f170417,%f170418}, {%r1,%r2}, {%r3}, {%f170415,%f170416,%f170417,%f170418};

	// end inline asm
	// begin inline asm
	mma.sync.aligned.m16n8k8.row.col.f32.f16.f16.f32 {%f170415,%f170416,%f170417,%f170418}, {%r1,%r2}, {%r3}, {%f170415,%f170416,%f170417,%f170418};

	// end inline asm
	// begin inline asm
	mma.sync.aligned.m16n8k8.row.col.f32.f16.f16.f32 {%f170415,%f170416,%f170417,%f170418}, {%r1,%r2}, {%r3}, {%f170415,%f170416,%f170417,%f170418};

	// end inline asm
	// begin inline asm
	mma.sync.aligned.m16n8k8.row.col.f32.f16.f16.f32 {%f170415,%f170416,%f170417,%f170418}, {%r1,%r2}, {%r3}, {%f170415,%f170416,%f170417,%f170418};

	// end inline asm
	// begin inline asm
	mma.sync.aligned.m16n8k8.row.col.f32.f16.f16.f32 {%f170415,%f170416,%f170417,%f170418}, {%r1,%r2}, {%r3}, {%f170415,%f170416,%f170417,%f170418};

	// end inline asm
	// begin inline asm
	mma.sync.aligned.m16n8k8.row.col.f32.f16.f16.f32 {%f170415,%f170416,%f170417,%f170418}, {%r1,%r2}, {%r3}, {%f170415,%f170416,%f170417,%f170418};

	// end inline asm
	// begin inline asm
	mma.sync.aligned.m16n8k8.row.col.f32.f16.f16.f32 {%f170415,%f170416,%f170417,%f170418}, {%r1,%r2}, {%r3}, {%f170415,%f170416,%f170417,%f170418};

	// end inline asm
	// begin inline asm
	mma.sync.aligned.m16n8k8.row.col.f32.f16.f16.f32 {%f170415,%f170416,%f170417,%f170418}, {%r1,%r2}, {%r3}, {%f170415,%f170416,%f170417,%f170418};

	// end inline asm
	// begin inline asm
	mma.sync.aligned.m16n8k8.row.col.f32.f16.f16.f32 {%f170415,%f170416,%f170417,%f170418}, {%r1,%r2}, {%r3}, {%f170415,%f170416,%f170417,%f170418};

	// end inline asm
	// begin inline asm
	mma.sync.aligned.m16n8k8.row.col.f32.f16.f16.f32 {%f170415,%f170416,%f170417,%f170418}, {%r1,%r2}, {%r3}, {%f170415,%f170416,%f170417,%f170418};

	// end inline asm
	// begin inline asm
	mma.sync.aligned.m16n8k8.row.col.f32.f16.f16.f32 {%f170415,%f170416,%f170417,%f170418}, {%r1,%r2}, {%r3}, {%f170415,%f170416,%f170417,%f170418};

	// end inline asm
	// begin inline asm
	mma.sync.aligned.m16n8k8.row.col.f32.f16.f16.f32 {%f170415,%f170416,%f170417,%f170418}, {%r1,%r2}, {%r3}, {%f170415,%f170416,%f170417,%f170418};

	// end inline asm
	// begin inline asm
	mma.sync.aligned.m16n8k8.row.col.f32.f16.f16.f32 {%f170415,%f170416,%f170417,%f170418}, {%r1,%r2}, {%r3}, {%f170415,%f170416,%f170417,%f170418};

	// end inline asm
	// begin inline asm
	mma.sync.aligned.m16n8k8.row.col.f32.f16.f16.f32 {%f170415,%f170416,%f170417,%f170418}, {%r1,%r2}, {%r3}, {%f170415,%f170416,%f170417,%f170418};

	// end inline asm
	// begin inline asm
	mma.sync.aligned.m16n8k8.row.col.f32.f16.f16.f32 {%f170415,%f170416,%f170417,%f170418}, {%r1,%r2}, {%r3}, {%f170415,%f170416,%f170417,%f170418};

	// end inline asm
	// begin inline asm
	mma.sync.aligned.m16n8k8.row.col.f32.f16.f16.f32 {%f170415,%f170416,%f170417,%f170418}, {%r1,%r2}, {%r3}, {%f170415,%f170416,%f170417,%f170418};

	// end inline asm
	// begin inline asm
	mma.sync.aligned.m16n8k8.row.col.f32.f16.f16.f32 {%f170415,%f170416,%f170417,%f170418}, {%r1,%r2}, {%r3}, {%f170415,%f170416,%f170417,%f170418};

	// end inline asm
	// begin inline asm
	mma.sync.aligned.m16n8k8.row.col.f32.f16.f16.f32 {%f170415,%f170416,%f170417,%f170418}, {%r1,%r2}, {%r3}, {%f170415,%f170416,%f170417,%f170418};

	// end inline asm
	// begin inline asm
	mma.sync.aligned.m16n8k8.row.col.f32.f16.f16.f32 {%f170415,%f170416,%f170417,%f170418}, {%r1,%r2}, {%r3}, {%f170415,%f170416,%f170417,%f170418};

	// end inline asm
	// begin inline asm
	mma.sync.aligned.m16n8k8.row.col.f32.f16.f16.f32 {%f170415,%f170416,%f170417,%f170418}, {%r1,%r2}, {%r3}, {%f170415,%f170416,%f170417,%f170418};

	// end inline asm
	// begin inline asm
	mma.sync.aligned.m16n8k8.row.col.f32.f16.f16.f32 {%f170415,%f170416,%f170417,%f170418}, {%r1,%r2}, {%r3}, {%f170415,%f170416,%f170417,%f170418};

	// end inline asm
	// begin inline asm
	mma.sync.aligned.m16n8k8.row.col.f32.f16.f16.f32 {%f170415,%f170416,%f170417,%f170418}, {%r1,%r2}, {%r3}, {%f170415,%f170416,%f170417,%f170418};

	// end inline asm
	// begin inline asm
	mma.sync.aligned.m16n8k8.row.col.f32.f16.f16.f32 {%f170415,%f170416,%f170417,%f170418}, {%r1,%r2}, {%r3}, {%f170415,%f170416,%f170417,%f170418};

	// end inline asm
	// begin inline asm
	mma.sync.aligned.m16n8k8.row.col.f32.f16.f16.f32 {%f170415,%f170416,%f170417,%f170418}, {%r1,%r2}, {%r3}, {%f170415,%f170416,%f170417,%f170418};

	// end inline asm
	// begin inline asm
	mma.sync.aligned.m16n8k8.row.col.f32.f16.f16.f32 {%f170415,%f170416,%f170417,%f170418}, {%r1,%r2}, {%r3}, {%f170415,%f170416,%f170417,%f170418};

	// end inline asm
	// begin inline asm
	mma.sync.aligned.m16n8k8.row.col.f32.f16.f16.f32 {%f170415,%f170416,%f170417,%f170418}, {%r1,%r2}, {%r3}, {%f170415,%f170416,%f170417,%f170418};

	// end inline asm
	// begin inline asm
	mma.sync.aligned.m16n8k8.row.col.f32.f16.f16.f32 {%f170415,%f170416,%f170417,%f170418}, {%r1,%r2}, {%r3}, {%f170415,%f170416,%f170417,%f170418};

	// end inline asm
	// begin inline asm
	mma.sync.aligned.m16n8k8.row.col.f32.f16.f16.f32 {%f170415,%f170416,%f170417,%f170418}, {%r1,%r2}, {%r3}, {%f170415,%f170416,%f170417,%f170418};

	// end inline asm
	// begin inline asm
	mma.sync.aligned.m16n8k8.row.col.f32.f16.f16.f32 {%f170415,%f170416,%f170417,%f170418}, {%r1,%r2}, {%r3}, {%f170415,%f170416,%f170417,%f170418};

	// end inline asm
	// begin inline asm
	mma.sync.aligned.m16n8k8.row.col.f32.f16.f16.f32 {%f170415,%f170416,%f170417,%f170418}, {%r1,%r2}, {%r3}, {%f170415,%f170416,%f170417,%f170418};

	// end inline asm
	// begin inline asm
	mma.sync.aligned.m16n8k8.row.col.f32.f16.f16.f32 {%f170415,%f170416,%f170417,%f170418}, {%r1,%r2}, {%r3}, {%f170415,%f170416,%f170417,%f170418};

	// end inline asm
	// begin inline asm
	mma.sync.aligned.m16n8k8.row.col.f32.f16.f16.f32 {%f170415,%f170416,%f170417,%f170418}, {%r1,%r2}, {%r3}, {%f170415,%f170416,%f170417,%f170418};

	// end inline asm
	// begin inline asm
	mma.sync.aligned.m16n8k8.row.col.f32.f16.f16.f32 {%f170415,%f170416,%f170417,%f170418}, {%r1,%r2}, {%r3}, {%f170415,%f170416,%f170417,%f170418};

	// end inline asm
	// begin inline asm
	mma.sync.aligned.m16n8k8.row.col.f32.f16.f16.f32 {%f170415,%f170416,%f170417,%f170418}, {%r1,%r2}, {%r3}, {%f170415,%f170416,%f170417,%f170418};

	// end inline asm
	// begin inline asm
	mma.sync.aligned.m16n8k8.row.col.f32.f16.f16.f32 {%f170415,%f170416,%f170417,%f170418}, {%r1,%r2}, {%r3}, {%f170415,%f170416,%f170417,%f170418};

	// end inline asm
	// begin inline asm
	mma.sync.aligned.m16n8k8.row.col.f32.f16.f16.f32 {%f170415,%f170416,%f170417,%f170418}, {%r1,%r2}, {%r3}, {%f170415,%f170416,%f170417,%f170418};

	// end inline asm
	// begin inline asm
	mma.sync.aligned.m16n8k8.row.col.f32.f16.f16.f32 {%f170415,%f170416,%f170417,%f170418}, {%r1,%r2}, {%r3}, {%f170415,%f170416,%f170417,%f170418};

	// end inline asm
	// begin inline asm
	mma.sync.aligned.m16n8k8.row.col.f32.f16.f16.f32 {%f170415,%f170416,%f170417,%f170418}, {%r1,%r2}, {%r3}, {%f170415,%f170416,%f170417,%f170418};

	// end inline asm
	// begin inline asm
	mma.sync.aligned.m16n8k8.row.col.f32.f16.f16.f32 {%f170415,%f170416,%f170417,%f170418}, {%r1,%r2}, {%r3}, {%f170415,%f170416,%f170417,%f170418};

	// end inline asm
	// begin inline asm
	mma.sync.aligned.m16n8k8.row.col.f32.f16.f16.f32 {%f170415,%f170416,%f170417,%f170418}, {%r1,%r2}, {%r3}, {%f170415,%f170416,%f170417,%f170418};

	// end inline asm
	// begin inline asm
	mma.sync.aligned.m16n8k8.row.col.f32.f16.f16.f32 {%f170415,%f170416,%f170417,%f170418}, {%r1,%r2}, {%r3}, {%f170415,%f170416,%f170417,%f170418};

	// end inline asm
	// begin inline asm
	mma.sync.aligned.m16n8k8.row.col.f32.f16.f16.f32 {%f170415,%f170416,%f170417,%f170418}, {%r1,%r2}, {%r3}, {%f170415,%f170416,%f170417,%f170418};

	// end inline asm
	// begin inline asm
	mma.sync.aligned.m16n8k8.row.col.f32.f16.f16.f32 {%f170415,%f170416,%f170417,%f170418}, {%r1,%r2}, {%r3}, {%f170415,%f170416,%f170417,%f170418};

	// end inline asm
	// begin inline asm
	mma.sync.aligned.m16n8k8.row.col.f32.f16.f16.f32 {%f170415,%f170416,%f170417,%f170418}, {%r1,%r2}, {%r3}, {%f170415,%f170416,%f170417,%f170418};

	// end inline asm
	// begin inline asm
	mma.sync.aligned.m16n8k8.row.col.f32.f16.f16.f32 {%f170415,%f170416,%f170417,%f170418}, {%r1,%r2}, {%r3}, {%f170415,%f170416,%f170417,%f170418};

	// end inline asm
	// begin inline asm
	mma.sync.aligned.m16n8k8.row.col.f32.f16.f16.f32 {%f170415,%f170416,%f170417,%f170418}, {%r1,%r2}, {%r3}, {%f170415,%f170416,%f170417,%f170418};

	// end inline asm
	// begin inline asm
	mma.sync.aligned.m16n8k8.row.col.f32.f16.f16.f32 {%f170415,%f170416,%f170417,%f170418}, {%r1,%r2}, {%r3}, {%f170415,%f170416,%f170417,%f170418};

	// end inline asm
	// begin inline asm
	mma.sync.aligned.m16n8k8.row.col.f32.f16.f16.f32 {%f170415,%f170416,%f170417,%f170418}, {%r1,%r2}, {%r3}, {%f170415,%f170416,%f170417,%f170418};

	// end inline asm
	// begin inline asm
	mma.sync.aligned.m16n8k8.row.col.f32.f16.f16.f32 {%f170415,%f170416,%f170417,%f170418}, {%r1,%r2}, {%r3}, {%f170415,%f170416,%f170417,%f170418};

	// end inline asm
	// begin inline asm
	mma.sync.aligned.m16n8k8.row.col.f32.f16.f16.f32 {%f170415,%f170416,%f170417,%f170418}, {%r1,%r2}, {%r3}, {%f170415,%f170416,%f170417,%f170418};

	// end inline asm
	// begin inline asm
	mma.sync.aligned.m16n8k8.row.col.f32.f16.f16.f32 {%f170415,%f170416,%f170417,%f170418}, {%r1,%r2}, {%r3}, {%f170415,%f170416,%f170417,%f170418};

	// end inline asm
	// begin inline asm
	mma.sync.aligned.m16n8k8.row.col.f32.f16.f16.f32 {%f170415,%f170416,%f170417,%f170418}, {%r1,%r2}, {%r3}, {%f170415,%f170416,%f170417,%f170418};

	// end inline asm
	// begin inline asm
	mma.sync.aligned.m16n8k8.row.col.f32.f16.f16.f32 {%f170415,%f170416,%f170417,%f170418}, {%r1,%r2}, {%r3}, {%f170415,%f170416,%f170417,%f170418};

	// end inline asm
	// begin inline asm
	mma.sync.aligned.m16n8k8.row.col.f32.f16.f16.f32 {%f170415,%f170416,%f170417,%f170418}, {%r1,%r2}, {%r3}, {%f170415,%f170416,%f170417,%f170418};

	// end inline asm
	// begin inline asm
	mma.sync.aligned.m16n8k8.row.col.f32.f16.f16.f32 {%f170415,%f170416,%f170417,%f170418}, {%r1,%r2}, {%r3}, {%f170415,%f170416,%f170417,%f170418};

	// end inline asm
	// begin inline asm
	mma.sync.aligned.m16n8k8.row.col.f32.f16.f16.f32 {%f170415,%f170416,%f170417,%f170418}, {%r1,%r2}, {%r3}, {%f170415,%f170416,%f170417,%f170418};

	// end inline asm
	// begin inline asm
	mma.sync.aligned.m16n8k8.row.col.f32.f16.f16.f32 {%f170415,%f170416,%f170417,%f170418}, {%r1,%r2}, {%r3}, {%f170415,%f170416,%f170417,%f170418};

	// end inline asm
	// begin inline asm
	mma.sync.aligned.m16n8k8.row.col.f32.f16.f16.f32 {%f170415,%f170416,%f170417,%f170418}, {%r1,%r2}, {%r3}, {%f170415,%f170416,%f170417,%f170418};

	// end inline asm
	// begin inline asm
	mma.sync.aligned.m16n8k8.row.col.f32.f16.f16.f32 {%f170415,%f170416,%f170417,%f170418}, {%r1,%r2}, {%r3}, {%f170415,%f170416,%f170417,%f170418};

	// end inline asm
	// begin inline asm
	mma.sync.aligned.m16n8k8.row.col.f32.f16.f16.f32 {%f170415,%f170416,%f170417,%f170418}, {%r1,%r2}, {%r3}, {%f170415,%f170416,%f170417,%f170418};

	// end inline asm
	// begin inline asm
	mma.sync.aligned.m16n8k8.row.col.f32.f16.f16.f32 {%f170415,%f170416,%f170417,%f170418}, {%r1,%r2}, {%r3}, {%f170415,%f170416,%f170417,%f170418};

	// end inline asm
	// begin inline asm
	mma.sync.aligned.m16n8k8.row.col.f32.f16.f16.f32 {%f170415,%f170416,%f170417,%f170418}, {%r1,%r2}, {%r3}, {%f170415,%f170416,%f170417,%f170418};

	// end inline asm
	// begin inline asm
	mma.sync.aligned.m16n8k8.row.col.f32.f16.f16.f32 {%f170415,%f170416,%f170417,%f170418}, {%r1,%r2}, {%r3}, {%f170415,%f170416,%f170417,%f170418};

	// end inline asm
	// begin inline asm
	mma.sync.aligned.m16n8k8.row.col.f32.f16.f16.f32 {%f170415,%f170416,%f170417,%f170418}, {%r1,%r2}, {%r3}, {%f170415,%f170416,%f170417,%f170418};

	// end inline asm
	// begin inline asm
	mma.sync.aligned.m16n8k8.row.col.f32.f16.f16.f32 {%f170415,%f170416,%f170417,%f170418}, {%r1,%r2}, {%r3}, {%f170415,%f170416,%f170417,%f170418};

	// end inline asm
	// begin inline asm
	mma.sync.aligned.m16n8k8.row.col.f32.f16.f16.f32 {%f170415,%f170416,%f170417,%f170418}, {%r1,%r2}, {%r3}, {%f170415,%f170416,%f170417,%f170418};

	// end inline asm
	// begin inline asm
	mma.sync.aligned.m16n8k8.row.col.f32.f16.f16.f32 {%f170415,%f170416,%f170417,%f170418}, {%r1,%r2}, {%r3}, {%f170415,%f170416,%f170417,%f170418};

	// end inline asm
	// begin inline asm
	mma.sync.aligned.m16n8k8.row.col.f32.f16.f16.f32 {%f170415,%f170416,%f170417,%f170418}, {%r1,%r2}, {%r3}, {%f170415,%f170416,%f170417,%f170418};

	// end inline asm
	// begin inline asm
	mma.sync.aligned.m16n8k8.row.col.f32.f16.f16.f32 {%f170415,%f170416,%f170417,%f170418}, {%r1,%r2}, {%r3}, {%f170415,%f170416,%f170417,%f170418};

	// end inline asm
	// begin inline asm
	mma.sync.aligned.m16n8k8.row.col.f32.f16.f16.f32 {%f170415,%f170416,%f170417,%f170418}, {%r1,%r2}, {%r3}, {%f170415,%f170416,%f170417,%f170418};

	// end inline asm
	// begin inline asm
	mma.sync.aligned.m16n8k8.row.col.f32.f16.f16.f32 {%f170415,%f170416,%f170417,%f170418}, {%r1,%r2}, {%r3}, {%f170415,%f170416,%f170417,%f170418};

	// end inline asm
	// begin inline asm
	mma.sync.aligned.m16n8k8.row.col.f32.f16.f16.f32 {%f170415,%f170416,%f170417,%f170418}, {%r1,%r2}, {%r3}, {%f170415,%f170416,%f170417,%f170418};

	// end inline asm
	// begin inline asm
	mma.sync.aligned.m16n8k8.row.col.f32.f16.f16.f32 {%f170415,%f170416,%f170417,%f170418}, {%r1,%r2}, {%r3}, {%f170415,%f170416,%f170417,%f170418};

	// end inline asm
	// begin inline asm
	mma.sync.aligned.m16n8k8.row.col.f32.f16.f16.f32 {%f170415,%f170416,%f170417,%f170418}, {%r1,%r2}, {%r3}, {%f170415,%f170416,%f170417,%f170418};

	// end inline asm
	// begin inline asm
	mma.sync.aligned.m16n8k8.row.col.f32.f16.f16.f32 {%f170415,%f170416,%f170417,%f170418}, {%r1,%r2}, {%r3}, {%f170415,%f170416,%f170417,%f170418};

	// end inline asm
	// begin inline asm
	mma.sync.aligned.m16n8k8.row.col.f32.f16.f16.f32 {%f170415,%f170416,%f170417,%f170418}, {%r1,%r2}, {%r3}, {%f170415,%f170416,%f170417,%f170418};

	// end inline asm
	// begin inline asm
	mma.sync.aligned.m16n8k8.row.col.f32.f16.f16.f32 {%f170415,%f170416,%f170417,%f170418}, {%r1,%r2}, {%r3}, {%f170415,%f170416,%f170417,%f170418};

	// end inline asm
	// begin inline asm
	mma.sync.aligned.m16n8k8.row.col.f32.f16.f16.f32 {%f170415,%f170416,%f170417,%f170418}, {%r1,%r2}, {%r3}, {%f170415,%f170416,%f170417,%f170418};

	// end inline asm
	// begin inline asm
	mma.sync.aligned.m16n8k8.row.col.f32.f16.f16.f32 {%f170415,%f170416,%f170417,%f170418}, {%r1,%r2}, {%r3}, {%f170415,%f170416,%f170417,%f170418};

	// end inline asm
	// begin inline asm
	mma.sync.aligned.m16n8k8.row.col.f32.f16.f16.f32 {%f170415,%f170416,%f170417,%f170418}, {%r1,%r2}, {%r3}, {%f170415,%f170416,%f170417,%f170418};

	// end inline asm
	// begin inline asm
	mma.sync.aligned.m16n8k8.row.col.f32.f16.f16.f32 {%f170415,%f170416,%f170417,%f170418}, {%r1,%r2}, {%r3}, {%f170415,%f170416,%f170417,%f170418};

	// end inline asm
	// begin inline asm
	mma.sync.aligned.m16n8k8.row.col.f32.f16.f16.f32 {%f170415,%f170416,%f170417,%f170418}, {%r1,%r2}, {%r3}, {%f170415,%f170416,%f170417,%f170418};

	// end inline asm
	// begin inline asm
	mma.sync.aligned.m16n8k8.row.col.f32.f16.f16.f32 {%f170415,%f170416,%f170417,%f170418}, {%r1,%r2}, {%r3}, {%f170415,%f170416,%f170417,%f170418};

	// end inline asm
	// begin inline asm
	mma.sync.aligned.m16n8k8.row.col.f32.f16.f16.f32 {%f170415,%f170416,%f170417,%f170418}, {%r1,%r2}, {%r3}, {%f170415,%f170416,%f170417,%f170418};

	// end inline asm
	// begin inline asm
	mma.sync.aligned.m16n8k8.row.col.f32.f16.f16.f32 {%f170415,%f170416,%f170417,%f170418}, {%r1,%r2}, {%r3}, {%f170415,%f170416,%f170417,%f170418};

	// end inline asm
	// begin inline asm
	mma.sync.aligned.m16n8k8.row.col.f32.f16.f16.f32 {%f170415,%f170416,%f170417,%f170418}, {%r1,%r2}, {%r3}, {%f170415,%f170416,%f170417,%f170418};

	// end inline asm
	// begin inline asm
	mma.sync.aligned.m16n8k8.row.col.f32.f16.f16.f32 {%f170415,%f170416,%f170417,%f170418}, {%r1,%r2}, {%r3}, {%f170415,%f170416,%f170417,%f170418};

	// end inline asm
	// begin inline asm
	mma.sync.aligned.m16n8k8.row.col.f32.f16.f16.f32 {%f170415,%f170416,%f170417,%f170418}, {%r1,%r2}, {%r3}, {%f170415,%f170416,%f170417,%f170418};

	// end inline asm
	// begin inline asm
	mma.sync.aligned.m16n8k8.row.col.f32.f16.f16.f32 {%f170415,%f170416,%f170417,%f170418}, {%r1,%r2}, {%r3}, {%f170415,%f170416,%f170417,%f170418};

	// end inline asm
	// begin inline asm
	mma.sync.aligned.m16n8k8.row.col.f32.f16.f16.f32 {%f170415,%f170416,%f170417,%f170418}, {%r1,%r2}, {%r3}, {%f170415,%f170416,%f170417,%f170418};

	// end inline asm
	// begin inline asm
	mma.sync.aligned.m16n8k8.row.col.f32.f16.f16.f32 {%f170415,%f170416,%f170417,%f170418}, {%r1,%r2}, {%r3}, {%f170415,%f170416,%f170417,%f170418};

	// end inline asm
	// begin inline asm
	mma.sync.aligned.m16n8k8.row.col.f32.f16.f16.f32 {%f170415,%f170416,%f170417,%f170418}, {%r1,%r2}, {%r3}, {%f170415,%f170416,%f170417,%f170418};

	// end inline asm
	// begin inline asm
	mma.sync.aligned.m16n8k8.row.col.f32.f16.f16.f32 {%f170415,%f170416,%f170417,%f170418}, {%r1,%r2}, {%r3}, {%f170415,%f170416,%f170417,%f170418};

	// end inline asm
	// begin inline asm
	mma.sync.aligned.m16n8k8.row.col.f32.f16.f16.f32 {%f170415,%f170416,%f170417,%f170418}, {%r1,%r2}, {%r3}, {%f170415,%f170416,%f170417,%f170418};

	// end inline asm
	// begin inline asm
	mma.sync.aligned.m16n8k8.row.col.f32.f16.f16.f32 {%f170415,%f170416,%f170417,%f170418}, {%r1,%r2}, {%r3}, {%f170415,%f170416,%f170417,%f170418};

	// end inline asm
	// begin inline asm
	mma.sync.aligned.m16n8k8.row.col.f32.f16.f16.f32 {%f170415,%f170416,%f170417,%f170418}, {%r1,%r2}, {%r3}, {%f170415,%f170416,%f170417,%f170418};

	// end inline asm
	// begin inline asm
	mma.sync.aligned.m16n8k8.row.col.f32.f16.f16.f32 {%f170415,%f170416,%f170417,%f170418}, {%r1,%r2}, {%r3}, {%f170415,%f170416,%f170417,%f170418};

	// end inline asm
	// begin inline asm
	mma.sync.aligned.m16n8k8.row.col.f32.f16.f16.f32 {%f170415,%f170416,%f170417,%f170418}, {%r1,%r2}, {%r3}, {%f170415,%f170416,%f170417,%f170418};

	// end inline asm
	// begin inline asm
	mma.sync.aligned.m16n8k8.row.col.f32.f16.f16.f32 {%f170415,%f170416,%f170417,%f170418}, {%r1,%r2}, {%r3}, {%f170415,%f170416,%f170417,%f170418};

	// end inline asm
	// begin inline asm
	mma.sync.aligned.m16n8k8.row.col.f32.f16.f16.f32 {%f170415,%f170416,%f170417,%f170418}, {%r1,%r2}, {%r3}, {%f170415,%f170416,%f170417,%f170418};

	// end inline asm
	// begin inline asm
	mma.sync.aligned.m16n8k8.row.col.f32.f16.f16.f32 {%f170415,%f170416,%f170417,%f170418}, {%r1,%r2}, {%r3}, {%f170415,%f170416,%f170417,%f170418};

	// end inline asm
	// begin inline asm
	mma.sync.aligned.m16n8k8.row.col.f32.f16.f16.f32 {%f170415,%f170416,%f170417,%f170418}, {%r1,%r2}, {%r3}, {%f170415,%f170416,%f170417,%f170418};

	// end inline asm
	// begin inline asm
	mma.sync.aligned.m16n8k8.row.col.f32.f16.f16.f32 {%f170415,%f170416,%f170417,%f170418}, {%r1,%r2}, {%r3}, {%f170415,%f170416,%f170417,%f170418};

	// end inline asm
	// begin inline asm
	mma.sync.aligned.m16n8k8.row.col.f32.f16.f16.f32 {%f170415,%f170416,%f170417,%f170418}, {%r1,%r2}, {%r3}, {%f170415,%f170416,%f170417,%f170418};

	// end inline asm
	// begin inline asm
	mma.sync.aligned.m16n8k8.row.col.f32.f16.f16.f32 {%f170415,%f170416,%f170417,%f170418}, {%r1,%r2}, {%r3}, {%f170415,%f170416,%f170417,%f170418};

	// end inline asm
	// begin inline asm
	mma.sync.aligned.m16n8k8.row.col.f32.f16.f16.f32 {%f170415,%f170416,%f170417,%f170418}, {%r1,%r2}, {%r3}, {%f170415,%f170416,%f170417,%f170418};

	// end inline asm
	// begin inline asm
	mma.sync.aligned.m16n8k8.row.col.f32.f16.f16.f32 {%f170415,%f170416,%f170417,%f170418}, {%r1,%r2}, {%r3}, {%f170415,%f170416,%f170417,%f170418};

	// end inline asm
	// begin inline asm
	mma.sync.aligned.m16n8k8.row.col.f32.f16.f16.f32 {%f170415,%f170416,%f170417,%f170418}, {%r1,%r2}, {%r3}, {%f170415,%f170416,%f170417,%f170418};

	// end inline asm
	// begin inline asm
	mma.sync.aligned.m16n8k8.row.col.f32.f16.f16.f32 {%f170415,%f170416,%f170417,%f170418}, {%r1,%r2}, {%r3}, {%f170415,%f170416,%f170417,%f170418};

	// end inline asm
	// begin inline asm
	mma.sync.aligned.m16n8k8.row.col.f32.f16.f16.f32 {%f170415,%f170416,%f170417,%f170418}, {%r1,%r2}, {%r3}, {%f170415,%f170416,%f170417,%f170418};

	// end inline asm
	// begin inline asm
	mma.sync.aligned.m16n8k8.row.col.f32.f16.f16.f32 {%f170415,%f170416,%f170417,%f170418}, {%r1,%r2}, {%r3}, {%f170415,%f170416,%f170417,%f170418};

	// end inline asm
	// begin inline asm
	mma.sync.aligned.m16n8k8.row.col.f32.f16.f16.f32 {%f170415,%f170416,%f170417,%f170418}, {%r1,%r2}, {%r3}, {%f170415,%f170416,%f170417,%f170418};

	// end inline asm
	// begin inline asm
	mma.sync.aligned.m16n8k8.row.col.f32.f16.f16.f32 {%f170415,%f170416,%f170417,%f170418}, {%r1,%r2}, {%r3}, {%f170415,%f170416,%f170417,%f170418};

	// end inline asm
	// begin inline asm
	mma.sync.aligned.m16n8k8.row.col.f32.f16.f16.f32 {%f170415,%f170416,%f170417,%f170418}, {%r1,%r2}, {%r3}, {%f170415,%f170416,%f170417,%f170418};

	// end inline asm
	// begin inline asm
	mma.sync.aligned.m16n8k8.row.col.f32.f16.f16.f32 {%f170415,%f170416,%f170417,%f170418}, {%r1,%r2}, {%r3}, {%f170415,%f170416,%f170417,%f170418};

	// end inline asm
	// begin inline asm
	mma.sync.aligned.m16n8k8.row.col.f32.f16.f16.f32 {%f170415,%f170416,%f170417,%f170418}, {%r1,%r2}, {%r3}, {%f170415,%f170416,%f170417,%f170418};

	// end inline asm
	// begin inline asm
	mma.sync.aligned.m16n8k8.row.col.f32.f16.f16.f32 {%f170415,%f170416,%f170417,%f170418}, {%r1,%r2}, {%r3}, {%f170415,%f170416,%f170417,%f170418};

	// end inline asm
	// begin inline asm
	mma.sync.aligned.m16n8k8.row.col.f32.f16.f16.f32 {%f170415,%f170416,%f170417,%f170418}, {%r1,%r2}, {%r3}, {%f170415,%f170416,%f170417,%f170418};

	// end inline asm
	// begin inline asm
	mma.sync.aligned.m16n8k8.row.col.f32.f16.f16.f32 {%f170415,%f170416,%f170417,%f170418}, {%r1,%r2}, {%r3}, {%f170415,%f170416,%f170417,%f170418};

	// end inline asm
	// begin inline asm
	mma.sync.aligned.m16n8k8.row.col.f32.f16.f16.f32 {%f170415,%f170416,%f170417,%f170418}, {%r1,%r2}, {%r3}, {%f170415,%f170416,%f170417,%f170418};

	// end inline asm
	// begin inline asm
	mma.sync.aligned.m16n8k8.row.col.f32.f16.f16.f32 {%f170415,%f170416,%f170417,%f170418}, {%r1,%r2}, {%r3}, {%f170415,%f170416,%f170417,%f170418};

	// end inline asm
	// begin inline asm
	mma.sync.aligned.m16n8k8.row.col.f32.f16.f16.f32 {%f170415,%f170416,%f170417,%f170418}, {%r1,%r2}, {%r3}, {%f170415,%f170416,%f170417,%f170418};

	// end inline asm
	// begin inline asm
	mma.sync.aligned.m16n8k8.row.col.f32.f16.f16.f32 {%f170415,%f170416,%f170417,%f170418}, {%r1,%r2}, {%r3}, {%f170415,%f170416,%f170417,%f170418};

	// end inline asm
	// begin inline asm
	mma.sync.aligned.m16n8k8.row.col.f32.f16.f16.f32 {%f170415,%f170416,%f170417,%f170418}, {%r1,%r2}, {%r3}, {%f170415,%f170416,%f170417,%f170418};

	// end inline asm
	// begin inline asm
	mma.sync.aligned.m16n8k8.row.col.f32.f16.f16.f32 {%f170415,%f170416,%f170417,%f170418}, {%r1,%r2}, {%r3}, {%f170415,%f170416,%f170417,%f170418};

	// end inline asm
	// begin inline asm
	mma.sync.aligned.m16n8k8.row.col.f32.f16.f16.f32 {%f170415,%f170416,%f170417,%f170418}, {%r1,%r2}, {%r3}, {%f170415,%f170416,%f170417,%f170418};

	// end inline asm
	// begin inline asm
	mma.sync.aligned.m16n8k8.row.col.f32.f16.f16.f32 {%f170415,%f170416,%f170417,%f170418}, {%r1,%r2}, {%r3}, {%f170415,%f170416,%f170417,%f170418};

	// end inline asm
	// begin inline asm
	mma.sync.aligned.m16n8k8.row.col.f32.f16.f16.f32 {%f170415,%f170416,%f170417,%f170418}, {%r1,%r2}, {%r3}, {%f170415,%f170416,%f170417,%f170418};

	// end inline asm
	// begin inline asm
	mma.sync.aligned.m16n8k8.row.col.f32.f16.f16.f32 {%f170415,%f170416,%f170417,%f170418}, {%r1,%r2}, {%r3}, {%f170415,%f170416,%f170417,%f170418};

	// end inline asm
	// begin inline asm
	mma.sync.aligned.m16n8k8.row.col.f32.f16.f16.f32 {%f170415,%f170416,%f170417,%f170418}, {%r1,%r2}, {%r3}, {%f170415,%f170416,%f170417,%f170418};

	// end inline asm
	// begin inline asm
	mma.sync.aligned.m16n8k8.row.col.f32.f16.f16.f32 {%f170415,%f170416,%f170417,%f170418}, {%r1,%r2}, {%r3}, {%f170415,%f170416,%f170417,%f170418};

	// end inline asm
	// begin inline asm
	mma.sync.aligned.m16n8k8.row.col.f32.f16.f16.f32 {%f170415,%f170416,%f170417,%f170418}, {%r1,%r2}, {%r3}, {%f170415,%f170416,%f170417,%f170418};

	// end inline asm
	// begin inline asm
	mma.sync.aligned.m16n8k8.row.col.f32.f16.f16.f32 {%f170415,%f170416,%f170417,%f170418}, {%r1,%r2}, {%r3}, {%f170415,%f170416,%f170417,%f170418};

	// end inline asm
	// begin inline asm
	mma.sync.aligned.m16n8k8.row.col.f32.f16.f16.f32 {%f170415,%f170416,%f170417,%f170418}, {%r1,%r2}, {%r3}, {%f170415,%f170416,%f170417,%f170418};

	// end inline asm
	// begin inline asm
	mma.sync.aligned.m16n8k8.row.col.f32.f16.f16.f32 {%f170415,%f170416,%f170417,%f170418}, {%r1,%r2}, {%r3}, {%f170415,%f170416,%f170417,%f170418};

	// end inline asm
	// begin inline asm
	mma.sync.aligned.m16n8k8.row.col.f32.f16.f16.f32 {%f170415,%f170416,%f170417,%f170418}, {%r1,%r2}, {%r3}, {%f170415,%f170416,%f170417,%f170418};

	// end inline asm
	// begin inline asm
	mma.sync.aligned.m16n8k8.row.col.f32.f16.f16.f32 {%f170415,%f170416,%f170417,%f170418}, {%r1,%r2}, {%r3}, {%f170415,%f170416,%f170417,%f170418};

	// end inline asm
	// begin inline asm
	mma.sync.aligned.m16n8k8.row.col.f32.f16.f16.f32 {%f170415,%f170416,%f170417,%f170418}, {%r1,%r2}, {%r3}, {%f170415,%f170416,%f170417,%f170418};

	// end inline asm
	// begin inline asm
	mma.sync.aligned.m16n8k8.row.col.f32.f16.f16.f32 {%f170415,%f170416,%f170417,%f170418}, {%r1,%r2}, {%r3}, {%f170415,%f170416,%f170417,%f170418};

	// end inline asm
	// begin inline asm
	mma.sync.aligned.m16n8k8.row.col.f32.f16.f16.f32 {%f170415,%f170416,%f170417,%f170418}, {%r1,%r2}, {%r3}, {%f170415,%f170416,%f170417,%f170418};

	// end inline asm
	// begin inline asm
	mma.sync.aligned.m16n8k8.row.col.f32.f16.f16.f32 {%f170415,%f170416,%f170417,%f170418}, {%r1,%r2}, {%r3}, {%f170415,%f170416,%f170417,%f170418};

	// end inline asm
	// begin inline asm
	mma.sync.aligned.m16n8k8.row.col.f32.f16.f16.f32 {%f170415,%f170416,%f170417,%f170418}, {%r1,%r2}, {%r3}, {%f170415,%f170416,%f170417,%f170418};

	// end inline asm
	// begin inline asm
	mma.sync.aligned.m16n8k8.row.col.f32.f16.f16.f32 {%f170415,%f170416,%f170417,%f170418}, {%r1,%r2}, {%r3}, {%f170415,%f170416,%f170417,%f170418};

	// end inline asm
	// begin inline asm
	mma.sync.aligned.m16n8k8.row.col.f32.f16.f16.f32 {%f170415,%f170416,%f170417,%f170418}, {%r1,%r2}, {%r3}, {%f170415,%f170416,%f170417,%f170418};

	// end inline asm
	// begin inline asm
	mma.sync.aligned.m16n8k8.row.col.f32.f16.f16.f32 {%f170415,%f170416,%f170417,%f170418}, {%r1,%r2}, {%r3}, {%f170415,%f170416,%f170417,%f170418};

	// end inline asm
	// begin inline asm
	mma.sync.aligned.m16n8k8.row.col.f32.f16.f16.f32 {%f170415,%f170416,%f170417,%f170418}, {%r1,%r2}, {%r3}, {%f170415,%f170416,%f170417,%f170418};

	// end inline asm
	// begin inline asm
	mma.sync.aligned.m16n8k8.row.col.f32.f16.f16.f32 {%f170415,%f170416,%f170417,%f170418}, {%r1,%r2}, {%r3}, {%f170415,%f170416,%f170417,%f170418};

	// end inline asm
	// begin inline asm
	mma.sync.aligned.m16n8k8.row.col.f32.f16.f16.f32 {%f170415,%f170416,%f170417,%f170418}, {%r1,%r2}, {%r3}, {%f170415,%f170416,%f170417,%f170418};

	// end inline asm
	// begin inline asm
	mma.sync.aligned.m16n8k8.row.col.f32.f16.f16.f32 {%f170415,%f170416,%f170417,%f170418}, {%r1,%r2}, {%r3}, {%f170415,%f170416,%f170417,%f170418};

	// end inline asm
	// begin inline asm
	mma.sync.aligned.m16n8k8.row.col.f32.f16.f16.f32 {%f170415,%f170416,%f170417,%f170418}, {%r1,%r2}, {%r3}, {%f170415,%f170416,%f170417,%f170418};

	// end inline asm
	// begin inline asm
	mma.sync.aligned.m16n8k8.row.col.f32.f16.f16.f32 {%f170415,%f170416,%f170417,%f170418}, {%r1,%r2}, {%r3}, {%f170415,%f170416,%f170417,%f170418};

	// end inline asm
	// begin inline asm
	mma.sync.aligned.m16n8k8.row.col.f32.f16.f16.f32 {%f170415,%f170416,%f170417,%f170418}, {%r1,%r2}, {%r3}, {%f170415,%f170416,%f170417,%f170418};

	// end inline asm
	// begin inline asm
	mma.sync.aligned.m16n8k8.row.col.f32.f16.f16.f32 {%f170415,%f170416,%f170417,%f170418}, {%r1,%r2}, {%r3}, {%f170415,%f170416,%f170417,%f170418};

	// end inline asm
	// begin inline asm
	mma.sync.aligned.m16n8k8.row.col.f32.f16.f16.f32 {%f170415,%f170416,%f170417,%f170418}, {%r1,%r2}, {%r3}, {%f170415,%f170416,%f170417,%f170418};

	// end inline asm
	// begin inline asm
	mma.sync.aligned.m16n8k8.row.col.f32.f16.f16.f32 {%f170415,%f170416,%f170417,%f170418}, {%r1,%r2}, {%r3}, {%f170415,%f170416,%f170417,%f170418};

	// end inline asm
	// begin inline asm
	mma.sync.aligned.m16n8k8.row.col.f32.f16.f16.f32 {%f170415,%f170416,%f170417,%f170418}, {%r1,%r2}, {%r3}, {%f170415,%f170416,%f170417,%f170418};

	// end inline asm
	// begin inline asm
	mma.sync.aligned.m16n8k8.row.col.f32.f16.f16.f32 {%f170415,%f170416,%f170417,%f170418}, {%r1,%r2}, {%r3}, {%f170415,%f170416,%f170417,%f170418};

	// end inline asm
	// begin inline asm
	mma.sync.aligned.m16n8k8.row.col.f32.f16.f16.f32 {%f170415,%f170416,%f170417,%f170418}, {%r1,%r2}, {%r3}, {%f170415,%f170416,%f170417,%f170418};

	// end inline asm
	// begin inline asm
	mma.sync.aligned.m16n8k8.row.col.f32.f16.f16.f32 {%f170415,%f170416,%f170417,%f170418}, {%r1,%r2}, {%r3}, {%f170415,%f170416,%f170417,%f170418};

	// end inline asm
	// begin inline asm
	mma.sync.aligned.m16n8k8.row.col.f32.f16.f16.f32 {%f170415,%f170416,%f170417,%f170418}, {%r1,%r2}, {%r3}, {%f170415,%f170416,%f170417,%f170418};

	// end inline asm
	// begin inline asm
	mma.sync.aligned.m16n8k8.row.col.f32.f16.f16.f32 {%f170415,%f170416,%f170417,%f170418}, {%r1,%r2}, {%r3}, {%f170415,%f170416,%f170417,%f170418};

	// end inline asm
	// begin inline asm
	mma.sync.aligned.m16n8k8.row.col.f32.f16.f16.f32 {%f170415,%f170416,%f170417,%f170418}, {%r1,%r2}, {%r3}, {%f170415,%f170416,%f170417,%f170418};

	// end inline asm
	// begin inline asm
	mma.sync.aligned.m16n8k8.row.col.f32.f16.f16.f32 {%f170415,%f170416,%f170417,%f170418}, {%r1,%r2}, {%r3}, {%f170415,%f170416,%f170417,%f170418};

	// end inline asm
	// begin inline asm
	mma.sync.aligned.m16n8k8.row.col.f32.f16.f16.f32 {%f170415,%f170416,%f170417,%f170418}, {%r1,%r2}, {%r3}, {%f170415,%f170416,%f170417,%f170418};

	// end inline asm
	// begin inline asm
	mma.sync.aligned.m16n8k8.row.col.f32.f16.f16.f32 {%f170415,%f170416,%f170417,%f170418}, {%r1,%r2}, {%r3}, {%f170415,%f170416,%f170417,%f170418};

	// end inline asm
	// begin inline asm
	mma.sync.aligned.m16n8k8.row.col.f32.f16.f16.f32 {%f170415,%f170416,%f170417,%f170418}, {%r1,%r2}, {%r3}, {%f170415,%f170416,%f170417,%f170418};

	// end inline asm
	// begin inline asm
	mma.sync.aligned.m16n8k8.row.col.f32.f16.f16.f32 {%f170415,%f170416,%f170417,%f170418}, {%r1,%r2}, {%r3}, {%f170415,%f170416,%f170417,%f170418};

	// end inline asm
	// begin inline asm
	mma.sync.aligned.m16n8k8.row.col.f32.f16.f16.f32 {%f170415,%f170416,%f170417,%f170418}, {%r1,%r2}, {%r3}, {%f170415,%f170416,%f170417,%f170418};

	// end inline asm
	// begin inline asm
	mma.sync.aligned.m16n8k8.row.col.f32.f16.f16.f32 {%f170415,%f170416,%f170417,%f170418}, {%r1,%r2}, {%r3}, {%f170415,%f170416,%f170417,%f170418};

	// end inline asm
	// begin inline asm
	mma.sync.aligned.m16n8k8.row.col.f32.f16.f16.f32 {%f170415,%f170416,%f170417,%f170418}, {%r1,%r2}, {%r3}, {%f170415,%f170416,%f170417,%f170418};

	// end inline asm
	// begin inline asm
	mma.sync.aligned.m16n8k8.row.col.f32.f16.f16.f32 {%f170415,%f170416,%f170417,%f170418}, {%r1,%r2}, {%r3}, {%f170415,%f170416,%f170417,%f170418};

	// end inline asm
	// begin inline asm
	mma.sync.aligned.m16n8k8.row.col.f32.f16.f16.f32 {%f170415,%f170416,%f170417,%f170418}, {%r1,%r2}, {%r3}, {%f170415,%f170416,%f170417,%f170418};

	// end inline asm
	// begin inline asm
	mma.sync.aligned.m16n8k8.row.col.f32.f16.f16.f32 {%f170415,%f170416,%f170417,%f170418}, {%r1,%r2}, {%r3}, {%f170415,%f170416,%f170417,%f170418};

	// end inline asm
	// begin inline asm
	mma.sync.aligned.m16n8k8.row.col.f32.f16.f16.f32 {%f170415,%f170416,%f170417,%f170418}, {%r1,%r2}, {%r3}, {%f170415,%f170416,%f170417,%f170418};

	// end inline asm
	// begin inline asm
	mma.sync.aligned.m16n8k8.row.col.f32.f16.f16.f32 {%f170415,%f170416,%f170417,%f170418}, {%r1,%r2}, {%r3}, {%f170415,%f170416,%f170417,%f170418};

	// end inline asm
	// begin inline asm
	mma.sync.aligned.m16n8k8.row.col.f32.f16.f16.f32 {%f170415,%f170416,%f170417,%f170418}, {%r1,%r2}, {%r3}, {%f170415,%f170416,%f170417,%f170418};

	// end inline asm
	// begin inline asm
	mma.sync.aligned.m16n8k8.row.col.f32.f16.f16.f32 {%f170415,%f170416,%f170417,%f170418}, {%r1,%r2}, {%r3}, {%f170415,%f170416,%f170417,%f170418};

	// end inline asm
	// begin inline asm
	mma.sync.aligned.m16n8k8.row.col.f32.f16.f16.f32 {%f170415,%f170416,%f170417,%f170418}, {%r1,%r2}, {%r3}, {%f170415,%f170416,%f170417,%f170418};

	// end inline asm
	// begin inline asm
	mma.sync.aligned.m16n8k8.row.col.f32.f16.f16.f32 {%f170415,%f170416,%f170417,%f170418}, {%r1,%r2}, {%r3}, {%f170415,%f170416,%f170417,%f170418};

	// end inline asm
	// begin inline asm
	mma.sync.aligned.m16n8k8.row.col.f32.f16.f16.f32 {%f170415,%f170416,%f170417,%f170418}, {%r1,%r2}, {%r3}, {%f170415,%f170416,%f170417,%f170418};

	// end inline asm
	// begin inline asm
	mma.sync.aligned.m16n8k8.row.col.f32.f16.f16.f32 {%f170415,%f170416,%f170417,%f170418}, {%r1,%r2}, {%r3}, {%f170415,%f170416,%f170417,%f170418};

	// end inline asm
	// begin inline asm
	mma.sync.aligned.m16n8k8.row.col.f32.f16.f16.f32 {%f170415,%f170416,%f170417,%f170418}, {%r1,%r2}, {%r3}, {%f170415,%f170416,%f170417,%f170418};

	// end inline asm
	// begin inline asm
	mma.sync.aligned.m16n8k8.row.col.f32.f16.f16.f32 {%f170415,%f170416,%f170417,%f170418}, {%r1,%r2}, {%r3}, {%f170415,%f170416,%f170417,%f170418};

	// end inline asm
	// begin inline asm
	mma.sync.aligned.m16n8k8.row.col.f32.f16.f16.f32 {%f170415,%f170416,%f170417,%f170418}, {%r1,%r2}, {%r3}, {%f170415,%f170416,%f170417,%f170418};

	// end inline asm
	// begin inline asm
	mma.sync.aligned.m16n8k8.row.col.f32.f16.f16.f32 {%f170415,%f170416,%f170417,%f170418}, {%r1,%r2}, {%r3}, {%f170415,%f170416,%f170417,%f170418};

	// end inline asm
	// begin inline asm
	mma.sync.aligned.m16n8k8.row.col.f32.f16.f16.f32 {%f170415,%f170416,%f170417,%f170418}, {%r1,%r2}, {%r3}, {%f170415,%f170416,%f170417,%f170418};

	// end inline asm
	// begin inline asm
	mma.sync.aligned.m16n8k8.row.col.f32.f16.f16.f32 {%f170415,%f170416,%f170417,%f170418}, {%r1,%r2}, {%r3}, {%f170415,%f170416,%f170417,%f170418};

	// end inline asm
	// begin inline asm
	mma.sync.aligned.m16n8k8.row.col.f32.f16.f16.f32 {%f170415,%f170416,%f170417,%f170418}, {%r1,%r2}, {%r3}, {%f170415,%f170416,%f170417,%f170418};

	// end inline asm
	// begin inline asm
	mma.sync.aligned.m16n8k8.row.col.f32.f16.f16.f32 {%f170415,%f170416,%f170417,%f170418}, {%r1,%r2}, {%r3}, {%f170415,%f170416,%f170417,%f170418};

	// end inline asm
	// begin inline asm
	mma.sync.aligned.m16n8k8.row.col.f32.f16.f16.f32 {%f170415,%f170416,%f170417,%f170418}, {%r1,%r2}, {%r3}, {%f170415,%f170416,%f170417,%f170418};

	// end inline asm
	// begin inline asm
	mma.sync.aligned.m16n8k8.row.col.f32.f16.f16.f32 {%f170415,%f170416,%f170417,%f170418}, {%r1,%r2}, {%r3}, {%f170415,%f170416,%f170417,%f170418};

	// end inline asm
	// begin inline asm
	mma.sync.aligned.m16n8k8.row.col.f32.f16.f16.f32 {%f170415,%f170416,%f170417,%f170418}, {%r1,%r2}, {%r3}, {%f170415,%f170416,%f170417,%f170418};

	// end inline asm
	// begin inline asm
	mma.sync.aligned.m16n8k8.row.col.f32.f16.f16.f32 {%f170415,%f170416,%f170417,%f170418}, {%r1,%r2}, {%r3}, {%f170415,%f170416,%f170417,%f170418};

	// end inline asm
	// begin inline asm
	mma.sync.aligned.m16n8k8.row.col.f32.f16.f16.f32 {%f170415,%f170416,%f170417,%f170418}, {%r1,%r2}, {%r3}, {%f170415,%f170416,%f170417,%f170418};

	// end inline asm
	// begin inline asm
	mma.sync.aligned.m16n8k8.row.col.f32.f16.f16.f32 {%f170415,%f170416,%f170417,%f170418}, {%r1,%r2}, {%r3}, {%f170415,%f170416,%f170417,%f170418};

	// end inline asm
	// begin inline asm
	mma.sync.aligned.m16n8k8.row.col.f32.f16.f16.f32 {%f170415,%f170416,%f170417,%f170418}, {%r1,%r2}, {%r3}, {%f170415,%f170416,%f170417,%f170418};

	// end inline asm
	// begin inline asm
	mma.sync.aligned.m16n8k8.row.col.f32.f16.f16.f32 {%f170415,%f170416,%f170417,%f170418}, {%r1,%r2}, {%r3}, {%f170415,%f170416,%f170417,%f170418};

	// end inline asm
	// begin inline asm
	mma.sync.aligned.m16n8k8.row.col.f32.f16.f16.f32 {%f170415,%f170416,%f170417,%f170418}, {%r1,%r2}, {%r3}, {%f170415,%f170416,%f170417,%f170418};

	// end inline asm
	// begin inline asm
	mma.sync.aligned.m16n8k8.row.col.f32.f16.f16.f32 {%f170415,%f170416,%f170417,%f170418}, {%r1,%r2}, {%r3}, {%f170415,%f170416,%f170417,%f170418};

	// end inline asm
	// begin inline asm
	mma.sync.aligned.m16n8k8.row.col.f32.f16.f16.f32 {%f170415,%f170416,%f170417,%f170418}, {%r1,%r2}, {%r3}, {%f170415,%f170416,%f170417,%f170418};

	// end inline asm
	// begin inline asm
	mma.sync.aligned.m16n8k8.row.col.f32.f16.f16.f32 {%f170415,%f170416,%f170417,%f170418}, {%r1,%r2}, {%r3}, {%f170415,%f170416,%f170417,%f170418};

	// end inline asm
	// begin inline asm
	mma.sync.aligned.m16n8k8.row.col.f32.f16.f16.f32 {%f170415,%f170416,%f170417,%f170418}, {%r1,%r2}, {%r3}, {%f170415,%f170416,%f170417,%f170418};

	// end inline asm
	// begin inline asm
	mma.sync.aligned.m16n8k8.row.col.f32.f16.f16.f32 {%f170415,%f170416,%f170417,%f170418}, {%r1,%r2}, {%r3}, {%f170415,%f170416,%f170417,%f170418};

	// end inline asm
	// begin inline asm
	mma.sync.aligned.m16n8k8.row.col.f32.f16.f16.f32 {%f170415,%f170416,%f170417,%f170418}, {%r1,%r2}, {%r3}, {%f170415,%f170416,%f170417,%f170418};

	// end inline asm
	// begin inline asm
	mma.sync.aligned.m16n8k8.row.col.f32.f16.f16.f32 {%f170415,%f170416,%f170417,%f170418}, {%r1,%r2}, {%r3}, {%f170415,%f170416,%f170417,%f170418};

	// end inline asm
	// begin inline asm
	mma.sync.aligned.m16n8k8.row.col.f32.f16.f16.f32 {%f170415,%f170416,%f170417,%f170418}, {%r1,%r2}, {%r3}, {%f170415,%f170416,%f170417,%f170418};

	// end inline asm
	// begin inline asm
	mma.sync.aligned.m16n8k8.row.col.f32.f16.f16.f32 {%f170415,%f170416,%f170417,%f170418}, {%r1,%r2}, {%r3}, {%f170415,%f170416,%f170417,%f170418};

	// end inline asm
	// begin inline asm
	mma.sync.aligned.m16n8k8.row.col.f32.f16.f16.f32 {%f170415,%f170416,%f170417,%f170418}, {%r1,%r2}, {%r3}, {%f170415,%f170416,%f170417,%f170418};

	// end inline asm
	// begin inline asm
	mma.sync.aligned.m16n8k8.row.col.f32.f16.f16.f32 {%f170415,%f170416,%f170417,%f170418}, {%r1,%r2}, {%r3}, {%f170415,%f170416,%f170417,%f170418};

	// end inline asm
	// begin inline asm
	mma.sync.aligned.m16n8k8.row.col.f32.f16.f16.f32 {%f170415,%f170416,%f170417,%f170418}, {%r1,%r2}, {%r3}, {%f170415,%f170416,%f170417,%f170418};

	// end inline asm
	// begin inline asm
	mma.sync.aligned.m16n8k8.row.col.f32.f16.f16.f32 {%f170415,%f170416,%f170417,%f170418}, {%r1,%r2}, {%r3}, {%f170415,%f170416,%f170417,%f170418};

	// end inline asm
	// begin inline asm
	mma.sync.aligned.m16n8k8.row.col.f32.f16.f16.f32 {%f170415,%f170416,%f170417,%f170418}, {%r1,%r2}, {%r3}, {%f170415,%f170416,%f170417,%f170418};

	// end inline asm
	// begin inline asm
	mma.sync.aligned.m16n8k8.row.col.f32.f16.f16.f32 {%f170415,%f170416,%f170417,%f170418}, {%r1,%r2}, {%r3}, {%f170415,%f170416,%f170417,%f170418};

	// end inline asm
	// begin inline asm
	mma.sync.aligned.m16n8k8.row.col.f32.f16.f16.f32 {%f170415,%f170416,%f170417,%f170418}, {%r1,%r2}, {%r3}, {%f170415,%f170416,%f170417,%f170418};

	// end inline asm
	mov.f32 	%f173256, %f170416;
	mov.f32 	%f173258, %f170418;
	mov.f32 	%f173255, %f170415;
	mov.f32 	%f173257, %f170417;
	// begin inline asm
	mma.sync.aligned.m16n8k8.row.col.f32.f16.f16.f32 {%f173255,%f173256,%f173257,%f173258}, {%r1,%r2}, {%r3}, {%f173255,%f173256,%f173257,%f173258};

	// end inline asm
	// begin inline asm
	mma.sync.aligned.m16n8k8.row.col.f32.f16.f16.f32 {%f173255,%f173256,%f173257,%f173258}, {%r1,%r2}, {%r3}, {%f173255,%f173256,%f173257,%f173258};

	// end inline asm
	// begin inline asm
	mma.sync.aligned.m16n8k8.row.col.f32.f16.f16.f32 {%f173255,%f173256,%f173257,%f173258}, {%r1,%r2}, {%r3}, {%f173255,%f173256,%f173257,%f173258};

	// end inline asm
	// begin inline asm
	mma.sync.aligned.m16n8k8.row.col.f32.f16.f16.f32 {%f173255,%f173256,%f173257,%f173258}, {%r1,%r2}, {%r3}, {%f173255,%f173256,%f173257,%f173258};

	// end inline asm
	// begin inline asm
	mma.sync.aligned.m16n8k8.row.col.f32.f16.f16.f32 {%f173255,%f173256,%f173257,%f173258}, {%r1,%r2}, {%r3}, {%f173255,%f173256,%f173257,%f173258};

	// end inline asm
	// begin inline asm
	mma.sync.aligned.m16n8k8.row.col.f32.f16.f16.f32 {%f173255,%f173256,%f173257,%f173258}, {%r1,%r2}, {%r3}, {%f173255,%f173256,%f173257,%f173258};

	// end inline asm
	// begin inline asm
	mma.sync.aligned.m16n8k8.row.col.f32.f16.f16.f32 {%f173255,%f173256,%f173257,%f173258}, {%r1,%r2}, {%r3}, {%f173255,%f173256,%f173257,%f173258};

	// end inline asm
	// begin inline asm
	mma.sync.aligned.m16n8k8.row.col.f32.f16.f16.f32 {%f173255,%f173256,%f173257,%f173258}, {%r1,%r2}, {%r3}, {%f173255,%f173256,%f173257,%f173258};

	// end inline asm
	// begin inline asm
	mma.sync.aligned.m16n8k8.row.col.f32.f16.f16.f32 {%f173255,%f173256,%f173257,%f173258}, {%r1,%r2}, {%r3}, {%f173255,%f173256,%f173257,%f173258};

	// end inline asm
	// begin inline asm
	mma.sync.aligned.m16n8k8.row.col.f32.f16.f16.f32 {%f173255,%f173256,%f173257,%f173258}, {%r1,%r2}, {%r3}, {%f173255,%f173256,%f173257,%f173258};

	// end inline asm
	// begin inline asm
	mma.sync.aligned.m16n8k8.row.col.f32.f16.f16.f32 {%f173255,%f173256,%f173257,%f173258}, {%r1,%r2}, {%r3}, {%f173255,%f173256,%f173257,%f173258};

	// end inline asm
	// begin inline asm
	mma.sync.aligned.m16n8k8.row.col.f32.f16.f16.f32 {%f173255,%f173256,%f173257,%f173258}, {%r1,%r2}, {%r3}, {%f173255,%f173256,%f173257,%f173258};

	// end inline asm
	// begin inline asm
	mma.sync.aligned.m16n8k8.row.col.f32.f16.f16.f32 {%f173255,%f173256,%f173257,%f173258}, {%r1,%r2}, {%r3}, {%f173255,%f173256,%f173257,%f173258};

	// end inline asm
	// begin inline asm
	mma.sync.aligned.m16n8k8.row.col.f32.f16.f16.f32 {%f173255,%f173256,%f173257,%f173258}, {%r1,%r2}, {%r3}, {%f173255,%f173256,%f173257,%f173258};

	// end inline asm
	// begin inline asm
	mma.sync.aligned.m16n8k8.row.col.f32.f16.f16.f32 {%f173255,%f173256,%f173257,%f173258}, {%r1,%r2}, {%r3}, {%f173255,%f173256,%f173257,%f173258};

	// end inline asm
	// begin inline asm
	mma.sync.aligned.m16n8k8.row.col.f32.f16.f16.f32 {%f173255,%f173256,%f173257,%f173258}, {%r1,%r2}, {%r3}, {%f173255,%f173256,%f173257,%f173258};

	// end inline asm
	// begin inline asm
	mma.sync.aligned.m16n8k8.row.col.f32.f16.f16.f32 {%f173255,%f173256,%f173257,%f173258}, {%r1,%r2}, {%r3}, {%f173255,%f173256,%f173257,%f173258};

	// end inline asm
	// begin inline asm
	mma.sync.aligned.m16n8k8.row.col.f32.f16.f16.f32 {%f173255,%f173256,%f173257,%f173258}, {%r1,%r2}, {%r3}, {%f173255,%f173256,%f173257,%f173258};

	// end inline asm
	// begin inline asm
	mma.sync.aligned.m16n8k8.row.col.f32.f16.f16.f32 {%f173255,%f173256,%f173257,%f173258}, {%r1,%r2}, {%r3}, {%f173255,%f173256,%f173257,%f173258};

	// end inline asm
	// begin inline asm
	mma.sync.aligned.m16n8k8.row.col.f32.f16.f16.f32 {%f173255,%f173256,%f173257,%f173258}, {%r1,%r2}, {%r3}, {%f173255,%f173256,%f173257,%f173258};

	// end inline asm
	// begin inline asm
	mma.sync.aligned.m16n8k8.row.col.f32.f16.f16.f32 {%f173255,%f173256,%f173257,%f173258}, {%r1,%r2}, {%r3}, {%f173255,%f173256,%f173257,%f173258};

	// end inline asm
	// begin inline asm
	mma.sync.aligned.m16n8k8.row.col.f32.f16.f16.f32 {%f173255,%f173256,%f173257,%f173258}, {%r1,%r2}, {%r3}, {%f173255,%f173256,%f173257,%f173258};

	// end inline asm
	// begin inline asm
	mma.sync.aligned.m16n8k8.row.col.f32.f16.f16.f32 {%f173255,%f173256,%f173257,%f173258}, {%r1,%r2}, {%r3}, {%f173255,%f173256,%f173257,%f173258};

	// end inline asm
	// begin inline asm
	mma.sync.aligned.m16n8k8.row.col.f32.f16.f16.f32 {%f173255,%f173256,%f173257,%f173258}, {%r1,%r2}, {%r3}, {%f173255,%f173256,%f173257,%f173258};

	// end inline asm
	// begin inline asm
	mma.sync.aligned.m16n8k8.row.col.f32.f16.f16.f32 {%f173255,%f173256,%f173257,%f173258}, {%r1,%r2}, {%r3}, {%f173255,%f173256,%f173257,%f173258};

	// end inline asm
	// begin inline asm
	mma.sync.aligned.m16n8k8.row.col.f32.f16.f16.f32 {%f173255,%f173256,%f173257,%f173258}, {%r1,%r2}, {%r3}, {%f173255,%f173256,%f173257,%f173258};

	// end inline asm
	// begin inline asm
	mma.sync.aligned.m16n8k8.row.col.f32.f16.f16.f32 {%f173255,%f173256,%f173257,%f173258}, {%r1,%r2}, {%r3}, {%f173255,%f173256,%f173257,%f173258};

	// end inline asm
	// begin inline asm
	mma.sync.aligned.m16n8k8.row.col.f32.f16.f16.f32 {%f173255,%f173256,%f173257,%f173258}, {%r1,%r2}, {%r3}, {%f173255,%f173256,%f173257,%f173258};

	// end inline asm
	// begin inline asm
	mma.sync.aligned.m16n8k8.row.col.f32.f16.f16.f32 {%f173255,%f173256,%f173257,%f173258}, {%r1,%r2}, {%r3}, {%f173255,%f173256,%f173257,%f173258};

	// end inline asm
	// begin inline asm
	mma.sync.aligned.m16n8k8.row.col.f32.f16.f16.f32 {%f173255,%f173256,%f173257,%f173258}, {%r1,%r2}, {%r3}, {%f173255,%f173256,%f173257,%f173258};

	// end inline asm
	// begin inline asm
	mma.sync.aligned.m16n8k8.row.col.f32.f16.f16.f32 {%f173255,%f173256,%f173257,%f173258}, {%r1,%r2}, {%r3}, {%f173255,%f173256,%f173257,%f173258};

	// end inline asm
	// begin inline asm
	mma.sync.aligned.m16n8k8.row.col.f32.f16.f16.f32 {%f173255,%f173256,%f173257,%f173258}, {%r1,%r2}, {%r3}, {%f173255,%f173256,%f173257,%f173258};

	// end inline asm
	// begin inline asm
	mma.sync.aligned.m16n8k8.row.col.f32.f16.f16.f32 {%f173255,%f173256,%f173257,%f173258}, {%r1,%r2}, {%r3}, {%f173255,%f173256,%f173257,%f173258};

	// end inline asm
	// begin inline asm
	mma.sync.aligned.m16n8k8.row.col.f32.f16.f16.f32 {%f173255,%f173256,%f173257,%f173258}, {%r1,%r2}, {%r3}, {%f173255,%f173256,%f173257,%f173258};

	// end inline asm
	// begin inline asm
	mma.sync.aligned.m16n8k8.row.col.f32.f16.f16.f32 {%f173255,%f173256,%f173257,%f173258}, {%r1,%r2}, {%r3}, {%f173255,%f173256,%f173257,%f173258};

	// end inline asm
	// begin inline asm
	mma.sync.aligned.m16n8k8.row.col.f32.f16.f16.f32 {%f173255,%f173256,%f173257,%f173258}, {%r1,%r2}, {%r3}, {%f173255,%f173256,%f173257,%f173258};

	// end inline asm
	// begin inline asm
	mma.sync.aligned.m16n8k8.row.col.f32.f16.f16.f32 {%f173255,%f173256,%f173257,%f173258}, {%r1,%r2}, {%r3}, {%f173255,%f173256,%f173257,%f173258};

	// end inline asm
	// begin inline asm
	mma.sync.aligned.m16n8k8.row.col.f32.f16.f16.f32 {%f173255,%f173256,%f173257,%f173258}, {%r1,%r2}, {%r3}, {%f173255,%f173256,%f173257,%f173258};

	// end inline asm
	// begin inline asm
	mma.sync.aligned.m16n8k8.row.col.f32.f16.f16.f32 {%f173255,%f173256,%f173257,%f173258}, {%r1,%r2}, {%r3}, {%f173255,%f173256,%f173257,%f173258};

	// end inline asm
	// begin inline asm
	mma.sync.aligned.m16n8k8.row.col.f32.f16.f16.f32 {%f173255,%f173256,%f173257,%f173258}, {%r1,%r2}, {%r3}, {%f173255,%f173256,%f173257,%f173258};

	// end inline asm
	// begin inline asm
	mma.sync.aligned.m16n8k8.row.col.f32.f16.f16.f32 {%f173255,%f173256,%f173257,%f173258}, {%r1,%r2}, {%r3}, {%f173255,%f173256,%f173257,%f173258};

	// end inline asm
	// begin inline asm
	mma.sync.aligned.m16n8k8.row.col.f32.f16.f16.f32 {%f173255,%f173256,%f173257,%f173258}, {%r1,%r2}, {%r3}, {%f173255,%f173256,%f173257,%f173258};

	// end inline asm
	// begin inline asm
	mma.sync.aligned.m16n8k8.row.col.f32.f16.f16.f32 {%f173255,%f173256,%f173257,%f173258}, {%r1,%r2}, {%r3}, {%f173255,%f173256,%f173257,%f173258};

	// end inline asm
	// begin inline asm
	mma.sync.aligned.m16n8k8.row.col.f32.f16.f16.f32 {%f173255,%f173256,%f173257,%f173258}, {%r1,%r2}, {%r3}, {%f173255,%f173256,%f173257,%f173258};

	// end inline asm
	// begin inline asm
	mma.sync.aligned.m16n8k8.row.col.f32.f16.f16.f32 {%f173255,%f173256,%f173257,%f173258}, {%r1,%r2}, {%r3}, {%f173255,%f173256,%f173257,%f173258};

	// end inline asm
	// begin inline asm
	mma.sync.aligned.m16n8k8.row.col.f32.f16.f16.f32 {%f173255,%f173256,%f173257,%f173258}, {%r1,%r2}, {%r3}, {%f173255,%f173256,%f173257,%f173258};

	// end inline asm
	// begin inline asm
	mma.sync.aligned.m16n8k8.row.col.f32.f16.f16.f32 {%f173255,%f173256,%f173257,%f173258}, {%r1,%r2}, {%r3}, {%f173255,%f173256,%f173257,%f173258};

	// end inline asm
	// begin inline asm
	mma.sync.aligned.m16n8k8.row.col.f32.f16.f16.f32 {%f173255,%f173256,%f173257,%f173258}, {%r1,%r2}, {%r3}, {%f173255,%f173256,%f173257,%f173258};

	// end inline asm
	// begin inline asm
	mma.sync.aligned.m16n8k8.row.col.f32.f16.f16.f32 {%f173255,%f173256,%f173257,%f173258}, {%r1,%r2}, {%r3}, {%f173255,%f173256,%f173257,%f173258};

	// end inline asm
	// begin inline asm
	mma.sync.aligned.m16n8k8.row.col.f32.f16.f16.f32 {%f173255,%f173256,%f173257,%f173258}, {%r1,%r2}, {%r3}, {%f173255,%f173256,%f173257,%f173258};

	// end inline asm
	// begin inline asm
	mma.sync.aligned.m16n8k8.row.col.f32.f16.f16.f32 {%f173255,%f173256,%f173257,%f173258}, {%r1,%r2}, {%r3}, {%f173255,%f173256,%f173257,%f173258};

	// end inline asm
	// begin inline asm
	mma.sync.aligned.m16n8k8.row.col.f32.f16.f16.f32 {%f173255,%f173256,%f173257,%f173258}, {%r1,%r2}, {%r3}, {%f173255,%f173256,%f173257,%f173258};

	// end inline asm
	// begin inline asm
	mma.sync.aligned.m16n8k8.row.col.f32.f16.f16.f32 {%f173255,%f173256,%f173257,%f173258}, {%r1,%r2}, {%r3}, {%f173255,%f173256,%f173257,%f173258};

	// end inline asm
	// begin inline asm
	mma.sync.aligned.m16n8k8.row.col.f32.f16.f16.f32 {%f173255,%f173256,%f173257,%f173258}, {%r1,%r2}, {%r3}, {%f173255,%f173256,%f173257,%f173258};

	// end inline asm
	// begin inline asm
	mma.sync.aligned.m16n8k8.row.col.f32.f16.f16.f32 {%f173255,%f173256,%f173257,%f173258}, {%r1,%r2}, {%r3}, {%f173255,%f173256,%f173257,%f173258};

	// end inline asm
	// begin inline asm
	mma.sync.aligned.m16n8k8.row.col.f32.f16.f16.f32 {%f173255,%f173256,%f173257,%f173258}, {%r1,%r2}, {%r3}, {%f173255,%f173256,%f173257,%f173258};

	// end inline asm
	// begin inline asm
	mma.sync.aligned.m16n8k8.row.col.f32.f16.f16.f32 {%f173255,%f173256,%f173257,%f173258}, {%r1,%r2}, {%r3}, {%f173255,%f173256,%f173257,%f173258};

	// end inline asm
	// begin inline asm
	mma.sync.aligned.m16n8k8.row.col.f32.f16.f16.f32 {%f173255,%f173256,%f173257,%f173258}, {%r1,%r2}, {%r3}, {%f173255,%f173256,%f173257,%f173258};

	// end inline asm
	// begin inline asm
	mma.sync.aligned.m16n8k8.row.col.f32.f16.f16.f32 {%f173255,%f173256,%f173257,%f173258}, {%r1,%r2}, {%r3}, {%f173255,%f173256,%f173257,%f173258};

	// end inline asm
	// begin inline asm
	mma.sync.aligned.m16n8k8.row.col.f32.f16.f16.f32 {%f173255,%f173256,%f173257,%f173258}, {%r1,%r2}, {%r3}, {%f173255,%f173256,%f173257,%f173258};

	// end inline asm
	// begin inline asm
	mma.sync.aligned.m16n8k8.row.col.f32.f16.f16.f32 {%f173255,%f173256,%f173257,%f173258}, {%r1,%r2}, {%r3}, {%f173255,%f173256,%f173257,%f173258};

	// end inline asm
	// begin inline asm
	mma.sync.aligned.m16n8k8.row.col.f32.f16.f16.f32 {%f173255,%f173256,%f173257,%f173258}, {%r1,%r2}, {%r3}, {%f173255,%f173256,%f173257,%f173258};

	// end inline asm
	// begin inline asm
	mma.sync.aligned.m16n8k8.row.col.f32.f16.f16.f32 {%f173255,%f173256,%f173257,%f173258}, {%r1,%r2}, {%r3}, {%f173255,%f173256,%f173257,%f173258};

	// end inline asm
	// begin inline asm
	mma.sync.aligned.m16n8k8.row.col.f32.f16.f16.f32 {%f173255,%f173256,%f173257,%f173258}, {%r1,%r2}, {%r3}, {%f173255,%f173256,%f173257,%f173258};

	// end inline asm
	// begin inline asm
	mma.sync.aligned.m16n8k8.row.col.f32.f16.f16.f32 {%f173255,%f173256,%f173257,%f173258}, {%r1,%r2}, {%r3}, {%f173255,%f173256,%f173257,%f173258};

	// end inline asm
	// begin inline asm
	mma.sync.aligned.m16n8k8.row.col.f32.f16.f16.f32 {%f173255,%f173256,%f173257,%f173258}, {%r1,%r2}, {%r3}, {%f173255,%f173256,%f173257,%f173258};

	// end inline asm
	// begin inline asm
	mma.sync.aligned.m16n8k8.row.col.f32.f16.f16.f32 {%f173255,%f173256,%f173257,%f173258}, {%r1,%r2}, {%r3}, {%f173255,%f173256,%f173257,%f173258};

	// end inline asm
	// begin inline asm
	mma.sync.aligned.m16n8k8.row.col.f32.f16.f16.f32 {%f173255,%f173256,%f173257,%f173258}, {%r1,%r2}, {%r3}, {%f173255,%f173256,%f173257,%f173258};

	// end inline asm
	// begin inline asm
	mma.sync.aligned.m16n8k8.row.col.f32.f16.f16.f32 {%f173255,%f173256,%f173257,%f173258}, {%r1,%r2}, {%r3}, {%f173255,%f173256,%f173257,%f173258};

	// end inline asm
	// begin inline asm
	mma.sync.aligned.m16n8k8.row.col.f32.f16.f16.f32 {%f173255,%f173256,%f173257,%f173258}, {%r1,%r2}, {%r3}, {%f173255,%f173256,%f173257,%f173258};

	// end inline asm
	// begin inline asm
	mma.sync.aligned.m16n8k8.row.col.f32.f16.f16.f32 {%f173255,%f173256,%f173257,%f173258}, {%r1,%r2}, {%r3}, {%f173255,%f173256,%f173257,%f173258};

	// end inline asm
	// begin inline asm
	mma.sync.aligned.m16n8k8.row.col.f32.f16.f16.f32 {%f173255,%f173256,%f173257,%f173258}, {%r1,%r2}, {%r3}, {%f173255,%f173256,%f173257,%f173258};

	// end inline asm
	// begin inline asm
	mma.sync.aligned.m16n8k8.row.col.f32.f16.f16.f32 {%f173255,%f173256,%f173257,%f173258}, {%r1,%r2}, {%r3}, {%f173255,%f173256,%f173257,%f173258};

	// end inline asm
	// begin inline asm
	mma.sync.aligned.m16n8k8.row.col.f32.f16.f16.f32 {%f173255,%f173256,%f173257,%f173258}, {%r1,%r2}, {%r3}, {%f173255,%f173256,%f173257,%f173258};

	// end inline asm
	// begin inline asm
	mma.sync.aligned.m16n8k8.row.col.f32.f16.f16.f32 {%f173255,%f173256,%f173257,%f173258}, {%r1,%r2}, {%r3}, {%f173255,%f173256,%f173257,%f173258};

	// end inline asm
	// begin inline asm
	mma.sync.aligned.m16n8k8.row.col.f32.f16.f16.f32 {%f173255,%f173256,%f173257,%f173258}, {%r1,%r2}, {%r3}, {%f173255,%f173256,%f173257,%f173258};

	// end inline asm
	// begin inline asm
	mma.sync.aligned.m16n8k8.row.col.f32.f16.f16.f32 {%f173255,%f173256,%f173257,%f173258}, {%r1,%r2}, {%r3}, {%f173255,%f173256,%f173257,%f173258};

	// end inline asm
	// begin inline asm
	mma.sync.aligned.m16n8k8.row.col.f32.f16.f16.f32 {%f173255,%f173256,%f173257,%f173258}, {%r1,%r2}, {%r3}, {%f173255,%f173256,%f173257,%f173258};

	// end inline asm
	// begin inline asm
	mma.sync.aligned.m16n8k8.row.col.f32.f16.f16.f32 {%f173255,%f173256,%f173257,%f173258}, {%r1,%r2}, {%r3}, {%f173255,%f173256,%f173257,%f173258};

	// end inline asm
	// begin inline asm
	mma.sync.aligned.m16n8k8.row.col.f32.f16.f16.f32 {%f173255,%f173256,%f173257,%f173258}, {%r1,%r2}, {%r3}, {%f173255,%f173256,%f173257,%f173258};

	// end inline asm
	// begin inline asm
	mma.sync.aligned.m16n8k8.row.col.f32.f16.f16.f32 {%f173255,%f173256,%f173257,%f173258}, {%r1,%r2}, {%r3}, {%f173255,%f173256,%f173257,%f173258};

	// end inline asm
	// begin inline asm
	mma.sync.aligned.m16n8k8.row.col.f32.f16.f16.f32 {%f173255,%f173256,%f173257,%f173258}, {%r1,%r2}, {%r3}, {%f173255,%f173256,%f173257,%f173258};

	// end inline asm
	// begin inline asm
	mma.sync.aligned.m16n8k8.row.col.f32.f16.f16.f32 {%f173255,%f173256,%f173257,%f173258}, {%r1,%r2}, {%r3}, {%f173255,%f173256,%f173257,%f173258};

	// end inline asm
	// begin inline asm
	mma.sync.aligned.m16n8k8.row.col.f32.f16.f16.f32 {%f173255,%f173256,%f173257,%f173258}, {%r1,%r2}, {%r3}, {%f173255,%f173256,%f173257,%f173258};

	// end inline asm
	// begin inline asm
	mma.sync.aligned.m16n8k8.row.col.f32.f16.f16.f32 {%f173255,%f173256,%f173257,%f173258}, {%r1,%r2}, {%r3}, {%f173255,%f173256,%f173257,%f173258};

	// end inline asm
	// begin inline asm
	mma.sync.aligned.m16n8k8.row.col.f32.f16.f16.f32 {%f173255,%f173256,%f173257,%f173258}, {%r1,%r2}, {%r3}, {%f173255,%f173256,%f173257,%f173258};

	// end inline asm
	// begin inline asm
	mma.sync.aligned.m16n8k8.row.col.f32.f16.f16.f32 {%f173255,%f173256,%f173257,%f173258}, {%r1,%r2}, {%r3}, {%f173255,%f173256,%f173257,%f173258};

	// end inline asm
	// begin inline asm
	mma.sync.aligned.m16n8k8.row.col.f32.f16.f16.f32 {%f173255,%f173256,%f173257,%f173258}, {%r1,%r2}, {%r3}, {%f173255,%f173256,%f173257,%f173258};

	// end inline asm
	// begin inline asm
	mma.sync.aligned.m16n8k8.row.col.f32.f16.f16.f32 {%f173255,%f173256,%f173257,%f173258}, {%r1,%r2}, {%r3}, {%f173255,%f173256,%f173257,%f173258};

	// end inline asm
	// begin inline asm
	mma.sync.aligned.m16n8k8.row.col.f32.f16.f16.f32 {%f173255,%f173256,%f173257,%f173258}, {%r1,%r2}, {%r3}, {%f173255,%f173256,%f173257,%f173258};

	// end inline asm
	// begin inline asm
	mma.sync.aligned.m16n8k8.row.col.f32.f16.f16.f32 {%f173255,%f173256,%f173257,%f173258}, {%r1,%r2}, {%r3}, {%f173255,%f173256,%f173257,%f173258};

	// end inline asm
	// begin inline asm
	mma.sync.aligned.m16n8k8.row.col.f32.f16.f16.f32 {%f173255,%f173256,%f173257,%f173258}, {%r1,%r2}, {%r3}, {%f173255,%f173256,%f173257,%f173258};

	// end inline asm
	// begin inline asm
	mma.sync.aligned.m16n8k8.row.col.f32.f16.f16.f32 {%f173255,%f173256,%f173257,%f173258}, {%r1,%r2}, {%r3}, {%f173255,%f173256,%f173257,%f173258};

	// end inline asm
	// begin inline asm
	mma.sync.aligned.m16n8k8.row.col.f32.f16.f16.f32 {%f173255,%f173256,%f173257,%f173258}, {%r1,%r2}, {%r3}, {%f173255,%f173256,%f173257,%f173258};

	// end inline asm
	// begin inline asm
	mma.sync.aligned.m16n8k8.row.col.f32.f16.f16.f32 {%f173255,%f173256,%f173257,%f173258}, {%r1,%r2}, {%r3}, {%f173255,%f173256,%f173257,%f173258};

	// end inline asm
	// begin inline asm
	mma.sync.aligned.m16n8k8.row.col.f32.f16.f16.f32 {%f173255,%f173256,%f173257,%f173258}, {%r1,%r2}, {%r3}, {%f173255,%f173256,%f173257,%f173258};

	// end inline asm
	// begin inline asm
	mma.sync.aligned.m16n8k8.row.col.f32.f16.f16.f32 {%f173255,%f173256,%f173257,%f173258}, {%r1,%r2}, {%r3}, {%f173255,%f173256,%f173257,%f173258};

	// end inline asm
	// begin inline asm
	mma.sync.aligned.m16n8k8.row.col.f32.f16.f16.f32 {%f173255,%f173256,%f173257,%f173258}, {%r1,%r2}, {%r3}, {%f173255,%f173256,%f173257,%f173258};

	// end inline asm
	// begin inline asm
	mma.sync.aligned.m16n8k8.row.col.f32.f16.f16.f32 {%f173255,%f173256,%f173257,%f173258}, {%r1,%r2}, {%r3}, {%f173255,%f173256,%f173257,%f173258};

	// end inline asm
	// begin inline asm
	mma.sync.aligned.m16n8k8.row.col.f32.f16.f16.f32 {%f173255,%f173256,%f173257,%f173258}, {%r1,%r2}, {%r3}, {%f173255,%f173256,%f173257,%f173258};

	// end inline asm
	// begin inline asm
	mma.sync.aligned.m16n8k8.row.col.f32.f16.f16.f32 {%f173255,%f173256,%f173257,%f173258}, {%r1,%r2}, {%r3}, {%f173255,%f173256,%f173257,%f173258};

	// end inline asm
	// begin inline asm
	mma.sync.aligned.m16n8k8.row.col.f32.f16.f16.f32 {%f173255,%f173256,%f173257,%f173258}, {%r1,%r2}, {%r3}, {%f173255,%f173256,%f173257,%f173258};

	// end inline asm
	// begin inline asm
	mma.sync.aligned.m16n8k8.row.col.f32.f16.f16.f32 {%f173255,%f173256,%f173257,%f173258}, {%r1,%r2}, {%r3}, {%f173255,%f173256,%f173257,%f173258};

	// end inline asm
	// begin inline asm
	mma.sync.aligned.m16n8k8.row.col.f32.f16.f16.f32 {%f173255,%f173256,%f173257,%f173258}, {%r1,%r2}, {%r3}, {%f173255,%f173256,%f173257,%f173258};

	// end inline asm
	// begin inline asm
	mma.sync.aligned.m16n8k8.row.col.f32.f16.f16.f32 {%f173255,%f173256,%f173257,%f173258}, {%r1,%r2}, {%r3}, {%f173255,%f173256,%f173257,%f173258};

	// end inline asm
	// begin inline asm
	mma.sync.aligned.m16n8k8.row.col.f32.f16.f16.f32 {%f173255,%f173256,%f173257,%f173258}, {%r1,%r2}, {%r3}, {%f173255,%f173256,%f173257,%f173258};

	// end inline asm
	// begin inline asm
	mma.sync.aligned.m16n8k8.row.col.f32.f16.f16.f32 {%f173255,%f173256,%f173257,%f173258}, {%r1,%r2}, {%r3}, {%f173255,%f173256,%f173257,%f173258};

	// end inline asm
	// begin inline asm
	mma.sync.aligned.m16n8k8.row.col.f32.f16.f16.f32 {%f173255,%f173256,%f173257,%f173258}, {%r1,%r2}, {%r3}, {%f173255,%f173256,%f173257,%f173258};

	// end inline asm
	// begin inline asm
	mma.sync.aligned.m16n8k8.row.col.f32.f16.f16.f32 {%f173255,%f173256,%f173257,%f173258}, {%r1,%r2}, {%r3}, {%f173255,%f173256,%f173257,%f173258};

	// end inline asm
	// begin inline asm
	mma.sync.aligned.m16n8k8.row.col.f32.f16.f16.f32 {%f173255,%f173256,%f173257,%f173258}, {%r1,%r2}, {%r3}, {%f173255,%f173256,%f173257,%f173258};

	// end inline asm
	// begin inline asm
	mma.sync.aligned.m16n8k8.row.col.f32.f16.f16.f32 {%f173255,%f173256,%f173257,%f173258}, {%r1,%r2}, {%r3}, {%f173255,%f173256,%f173257,%f173258};

	// end inline asm
	// begin inline asm
	mma.sync.aligned.m16n8k8.row.col.f32.f16.f16.f32 {%f173255,%f173256,%f173257,%f173258}, {%r1,%r2}, {%r3}, {%f173255,%f173256,%f173257,%f173258};

	// end inline asm
	// begin inline asm
	mma.sync.aligned.m16n8k8.row.col.f32.f16.f16.f32 {%f173255,%f173256,%f173257,%f173258}, {%r1,%r2}, {%r3}, {%f173255,%f173256,%f173257,%f173258};

	// end inline asm
	// begin inline asm
	mma.sync.aligned.m16n8k8.row.col.f32.f16.f16.f32 {%f173255,%f173256,%f173257,%f173258}, {%r1,%r2}, {%r3}, {%f173255,%f173256,%f173257,%f173258};

	// end inline asm
	// begin inline asm
	mma.sync.aligned.m16n8k8.row.col.f32.f16.f16.f32 {%f173255,%f173256,%f173257,%f173258}, {%r1,%r2}, {%r3}, {%f173255,%f173256,%f173257,%f173258};

	// end inline asm
	// begin inline asm
	mma.sync.aligned.m16n8k8.row.col.f32.f16.f16.f32 {%f173255,%f173256,%f173257,%f173258}, {%r1,%r2}, {%r3}, {%f173255,%f173256,%f173257,%f173258};

	// end inline asm
	// begin inline asm
	mma.sync.aligned.m16n8k8.row.col.f32.f16.f16.f32 {%f173255,%f173256,%f173257,%f173258}, {%r1,%r2}, {%r3}, {%f173255,%f173256,%f173257,%f173258};

	// end inline asm
	// begin inline asm
	mma.sync.aligned.m16n8k8.row.col.f32.f16.f16.f32 {%f173255,%f173256,%f173257,%f173258}, {%r1,%r2}, {%r3}, {%f173255,%f173256,%f173257,%f173258};

	// end inline asm
	// begin inline asm
	mma.sync.aligned.m16n8k8.row.col.f32.f16.f16.f32 {%f173255,%f173256,%f173257,%f173258}, {%r1,%r2}, {%r3}, {%f173255,%f173256,%f173257,%f173258};

	// end inline asm
	// begin inline asm
	mma.sync.aligned.m16n8k8.row.col.f32.f16.f16.f32 {%f173255,%f173256,%f173257,%f173258}, {%r1,%r2}, {%r3}, {%f173255,%f173256,%f173257,%f173258};

	// end inline asm
	// begin inline asm
	mma.sync.aligned.m16n8k8.row.col.f32.f16.f16.f32 {%f173255,%f173256,%f173257,%f173258}, {%r1,%r2}, {%r3}, {%f173255,%f173256,%f173257,%f173258};

	// end inline asm
	// begin inline asm
	mma.sync.aligned.m16n8k8.row.col.f32.f16.f16.f32 {%f173255,%f173256,%f173257,%f173258}, {%r1,%r2}, {%r3}, {%f173255,%f173256,%f173257,%f173258};

	// end inline asm
	// begin inline asm
	mma.sync.aligned.m16n8k8.row.col.f32.f16.f16.f32 {%f173255,%f173256,%f173257,%f173258}, {%r1,%r2}, {%r3}, {%f173255,%f173256,%f173257,%f173258};

	// end inline asm
	// begin inline asm
	mma.sync.aligned.m16n8k8.row.col.f32.f16.f16.f32 {%f173255,%f173256,%f173257,%f173258}, {%r1,%r2}, {%r3}, {%f173255,%f173256,%f173257,%f173258};

	// end inline asm
	// begin inline asm
	mma.sync.aligned.m16n8k8.row.col.f32.f16.f16.f32 {%f173255,%f173256,%f173257,%f173258}, {%r1,%r2}, {%r3}, {%f173255,%f173256,%f173257,%f173258};

	// end inline asm
	// begin inline asm
	mma.sync.aligned.m16n8k8.row.col.f32.f16.f16.f32 {%f173255,%f173256,%f173257,%f173258}, {%r1,%r2}, {%r3}, {%f173255,%f173256,%f173257,%f173258};

	// end inline asm
	// begin inline asm
	mma.sync.aligned.m16n8k8.row.col.f32.f16.f16.f32 {%f173255,%f173256,%f173257,%f173258}, {%r1,%r2}, {%r3}, {%f173255,%f173256,%f173257,%f173258};

	// end inline asm
	// begin inline asm
	mma.sync.aligned.m16n8k8.row.col.f32.f16.f16.f32 {%f173255,%f173256,%f173257,%f173258}, {%r1,%r2}, {%r3}, {%f173255,%f173256,%f173257,%f173258};

	// end inline asm
	// begin inline asm
	mma.sync.aligned.m16n8k8.row.col.f32.f16.f16.f32 {%f173255,%f173256,%f173257,%f173258}, {%r1,%r2}, {%r3}, {%f173255,%f173256,%f173257,%f173258};

	// end inline asm
	// begin inline asm
	mma.sync.aligned.m16n8k8.row.col.f32.f16.f16.f32 {%f173255,%f173256,%f173257,%f173258}, {%r1,%r2}, {%r3}, {%f173255,%f173256,%f173257,%f173258};

	// end inline asm
	// begin inline asm
	mma.sync.aligned.m16n8k8.row.col.f32.f16.f16.f32 {%f173255,%f173256,%f173257,%f173258}, {%r1,%r2}, {%r3}, {%f173255,%f173256,%f173257,%f173258};

	// end inline asm
	// begin inline asm
	mma.sync.aligned.m16n8k8.row.col.f32.f16.f16.f32 {%f173255,%f173256,%f173257,%f173258}, {%r1,%r2}, {%r3}, {%f173255,%f173256,%f173257,%f173258};

	// end inline asm
	// begin inline asm
	mma.sync.aligned.m16n8k8.row.col.f32.f16.f16.f32 {%f173255,%f173256,%f173257,%f173258}, {%r1,%r2}, {%r3}, {%f173255,%f173256,%f173257,%f173258};

	// end inline asm
	// begin inline asm
	mma.sync.aligned.m16n8k8.row.col.f32.f16.f16.f32 {%f173255,%f173256,%f173257,%f173258}, {%r1,%r2}, {%r3}, {%f173255,%f173256,%f173257,%f173258};

	// end inline asm
	// begin inline asm
	mma.sync.aligned.m16n8k8.row.col.f32.f16.f16.f32 {%f173255,%f173256,%f173257,%f173258}, {%r1,%r2}, {%r3}, {%f173255,%f173256,%f173257,%f173258};

	// end inline asm
	// begin inline asm
	mma.sync.aligned.m16n8k8.row.col.f32.f16.f16.f32 {%f173255,%f173256,%f173257,%f173258}, {%r1,%r2}, {%r3}, {%f173255,%f173256,%f173257,%f173258};

	// end inline asm
	// begin inline asm
	mma.sync.aligned.m16n8k8.row.col.f32.f16.f16.f32 {%f173255,%f173256,%f173257,%f173258}, {%r1,%r2}, {%r3}, {%f173255,%f173256,%f173257,%f173258};

	// end inline asm
	// begin inline asm
	mma.sync.aligned.m16n8k8.row.col.f32.f16.f16.f32 {%f173255,%f173256,%f173257,%f173258}, {%r1,%r2}, {%r3}, {%f173255,%f173256,%f173257,%f173258};

	// end inline asm
	// begin inline asm
	mma.sync.aligned.m16n8k8.row.col.f32.f16.f16.f32 {%f173255,%f173256,%f173257,%f173258}, {%r1,%r2}, {%r3}, {%f173255,%f173256,%f173257,%f173258};

	// end inline asm
	// begin inline asm
	mma.sync.aligned.m16n8k8.row.col.f32.f16.f16.f32 {%f173255,%f173256,%f173257,%f173258}, {%r1,%r2}, {%r3}, {%f173255,%f173256,%f173257,%f173258};

	// end inline asm
	// begin inline asm
	mma.sync.aligned.m16n8k8.row.col.f32.f16.f16.f32 {%f173255,%f173256,%f173257,%f173258}, {%r1,%r2}, {%r3}, {%f173255,%f173256,%f173257,%f173258};

	// end inline asm
	// begin inline asm
	mma.sync.aligned.m16n8k8.row.col.f32.f16.f16.f32 {%f173255,%f173256,%f173257,%f173258}, {%r1,%r2}, {%r3}, {%f173255,%f173256,%f173257,%f173258};

	// end inline asm
	// begin inline asm
	mma.sync.aligned.m16n8k8.row.col.f32.f16.f16.f32 {%f173255,%f173256,%f173257,%f173258}, {%r1,%r2}, {%r3}, {%f173255,%f173256,%f173257,%f173258};

	// end inline asm
	// begin inline asm
	mma.sync.aligned.m16n8k8.row.col.f32.f16.f16.f32 {%f173255,%f173256,%f173257,%f173258}, {%r1,%r2}, {%r3}, {%f173255,%f173256,%f173257,%f173258};

	// end inline asm
	// begin inline asm
	mma.sync.aligned.m16n8k8.row.col.f32.f16.f16.f32 {%f173255,%f173256,%f173257,%f173258}, {%r1,%r2}, {%r3}, {%f173255,%f173256,%f173257,%f173258};

	// end inline asm
	// begin inline asm
	mma.sync.aligned.m16n8k8.row.col.f32.f16.f16.f32 {%f173255,%f173256,%f173257,%f173258}, {%r1,%r2}, {%r3}, {%f173255,%f173256,%f173257,%f173258};

	// end inline asm
	// begin inline asm
	mma.sync.aligned.m16n8k8.row.col.f32.f16.f16.f32 {%f173255,%f173256,%f173257,%f173258}, {%r1,%r2}, {%r3}, {%f173255,%f173256,%f173257,%f173258};

	// end inline asm
	// begin inline asm
	mma.sync.aligned.m16n8k8.row.col.f32.f16.f16.f32 {%f173255,%f173256,%f173257,%f173258}, {%r1,%r2}, {%r3}, {%f173255,%f173256,%f173257,%f173258};

	// end inline asm
	// begin inline asm
	mma.sync.aligned.m16n8k8.row.col.f32.f16.f16.f32 {%f173255,%f173256,%f173257,%f173258}, {%r1,%r2}, {%r3}, {%f173255,%f173256,%f173257,%f173258};

	// end inline asm
	// begin inline asm
	mma.sync.aligned.m16n8k8.row.col.f32.f16.f16.f32 {%f173255,%f173256,%f173257,%f173258}, {%r1,%r2}, {%r3}, {%f173255,%f173256,%f173257,%f173258};

	// end inline asm
	// begin inline asm
	mma.sync.aligned.m16n8k8.row.col.f32.f16.f16.f32 {%f173255,%f173256,%f173257,%f173258}, {%r1,%r2}, {%r3}, {%f173255,%f173256,%f173257,%f173258};

	// end inline asm
	// begin inline asm
	mma.sync.aligned.m16n8k8.row.col.f32.f16.f16.f32 {%f173255,%f173256,%f173257,%f173258}, {%r1,%r2}, {%r3}, {%f173255,%f173256,%f173257,%f173258};

	// end inline asm
	// begin inline asm
	mma.sync.aligned.m16n8k8.row.col.f32.f16.f16.f32 {%f173255,%f173256,%f173257,%f173258}, {%r1,%r2}, {%r3}, {%f173255,%f173256,%f173257,%f173258};

	// end inline asm
	// begin inline asm
	mma.sync.aligned.m16n8k8.row.col.f32.f16.f16.f32 {%f173255,%f173256,%f173257,%f173258}, {%r1,%r2}, {%r3}, {%f173255,%f173256,%f173257,%f173258};

	// end inline asm
	// begin inline asm
	mma.sync.aligned.m16n8k8.row.col.f32.f16.f16.f32 {%f173255,%f173256,%f173257,%f173258}, {%r1,%r2}, {%r3}, {%f173255,%f173256,%f173257,%f173258};

	// end inline asm
	// begin inline asm
	mma.sync.aligned.m16n8k8.row.col.f32.f16.f16.f32 {%f173255,%f173256,%f173257,%f173258}, {%r1,%r2}, {%r3}, {%f173255,%f173256,%f173257,%f173258};

	// end inline asm
	// begin inline asm
	mma.sync.aligned.m16n8k8.row.col.f32.f16.f16.f32 {%f173255,%f173256,%f173257,%f173258}, {%r1,%r2}, {%r3}, {%f173255,%f173256,%f173257,%f173258};

	// end inline asm
	// begin inline asm
	mma.sync.aligned.m16n8k8.row.col.f32.f16.f16.f32 {%f173255,%f173256,%f173257,%f173258}, {%r1,%r2}, {%r3}, {%f173255,%f173256,%f173257,%f173258};

	// end inline asm
	// begin inline asm
	mma.sync.aligned.m16n8k8.row.col.f32.f16.f16.f32 {%f173255,%f173256,%f173257,%f173258}, {%r1,%r2}, {%r3}, {%f173255,%f173256,%f173257,%f173258};

	// end inline asm
	// begin inline asm
	mma.sync.aligned.m16n8k8.row.col.f32.f16.f16.f32 {%f173255,%f173256,%f173257,%f173258}, {%r1,%r2}, {%r3}, {%f173255,%f173256,%f173257,%f173258};

	// end inline asm
	// begin inline asm
	mma.sync.aligned.m16n8k8.row.col.f32.f16.f16.f32 {%f173255,%f173256,%f173257,%f173258}, {%r1,%r2}, {%r3}, {%f173255,%f173256,%f173257,%f173258};

	// end inline asm
	// begin inline asm
	mma.sync.aligned.m16n8k8.row.col.f32.f16.f16.f32 {%f173255,%f173256,%f173257,%f173258}, {%r1,%r2}, {%r3}, {%f173255,%f173256,%f173257,%f173258};

	// end inline asm
	// begin inline asm
	mma.sync.aligned.m16n8k8.row.col.f32.f16.f16.f32 {%f173255,%f173256,%f173257,%f173258}, {%r1,%r2}, {%r3}, {%f173255,%f173256,%f173257,%f173258};

	// end inline asm
	// begin inline asm
	mma.sync.aligned.m16n8k8.row.col.f32.f16.f16.f32 {%f173255,%f173256,%f173257,%f173258}, {%r1,%r2}, {%r3}, {%f173255,%f173256,%f173257,%f173258};

	// end inline asm
	// begin inline asm
	mma.sync.aligned.m16n8k8.row.col.f32.f16.f16.f32 {%f173255,%f173256,%f173257,%f173258}, {%r1,%r2}, {%r3}, {%f173255,%f173256,%f173257,%f173258};

	// end inline asm
	// begin inline asm
	mma.sync.aligned.m16n8k8.row.col.f32.f16.f16.f32 {%f173255,%f173256,%f173257,%f173258}, {%r1,%r2}, {%r3}, {%f173255,%f173256,%f173257,%f173258};

	// end inline asm
	// begin inline asm
	mma.sync.aligned.m16n8k8.row.col.f32.f16.f16.f32 {%f173255,%f173256,%f173257,%f173258}, {%r1,%r2}, {%r3}, {%f173255,%f173256,%f173257,%f173258};

	// end inline asm
	// begin inline asm
	mma.sync.aligned.m16n8k8.row.col.f32.f16.f16.f32 {%f173255,%f173256,%f173257,%f173258}, {%r1,%r2}, {%r3}, {%f173255,%f173256,%f173257,%f173258};

	// end inline asm
	// begin inline asm
	mma.sync.aligned.m16n8k8.row.col.f32.f16.f16.f32 {%f173255,%f173256,%f173257,%f173258}, {%r1,%r2}, {%r3}, {%f173255,%f173256,%f173257,%f173258};

	// end inline asm
	// begin inline asm
	mma.sync.aligned.m16n8k8.row.col.f32.f16.f16.f32 {%f173255,%f173256,%f173257,%f173258}, {%r1,%r2}, {%r3}, {%f173255,%f173256,%f173257,%f173258};

	// end inline asm
	// begin inline asm
	mma.sync.aligned.m16n8k8.row.col.f32.f16.f16.f32 {%f173255,%f173256,%f173257,%f173258}, {%r1,%r2}, {%r3}, {%f173255,%f173256,%f173257,%f173258};

	// end inline asm
	// begin inline asm
	mma.sync.aligned.m16n8k8.row.col.f32.f16.f16.f32 {%f173255,%f173256,%f173257,%f173258}, {%r1,%r2}, {%r3}, {%f173255,%f173256,%f173257,%f173258};

	// end inline asm
	// begin inline asm
	mma.sync.aligned.m16n8k8.row.col.f32.f16.f16.f32 {%f173255,%f173256,%f173257,%f173258}, {%r1,%r2}, {%r3}, {%f173255,%f173256,%f173257,%f173258};

	// end inline asm
	// begin inline asm
	mma.sync.aligned.m16n8k8.row.col.f32.f16.f16.f32 {%f173255,%f173256,%f173257,%f173258}, {%r1,%r2}, {%r3}, {%f173255,%f173256,%f173257,%f173258};

	// end inline asm
	// begin inline asm
	mma.sync.aligned.m16n8k8.row.col.f32.f16.f16.f32 {%f173255,%f173256,%f173257,%f173258}, {%r1,%r2}, {%r3}, {%f173255,%f173256,%f173257,%f173258};

	// end inline asm
	// begin inline asm
	mma.sync.aligned.m16n8k8.row.col.f32.f16.f16.f32 {%f173255,%f173256,%f173257,%f173258}, {%r1,%r2}, {%r3}, {%f173255,%f173256,%f173257,%f173258};

	// end inline asm
	// begin inline asm
	mma.sync.aligned.m16n8k8.row.col.f32.f16.f16.f32 {%f173255,%f173256,%f173257,%f173258}, {%r1,%r2}, {%r3}, {%f173255,%f173256,%f173257,%f173258};

	// end inline asm
	// begin inline asm
	mma.sync.aligned.m16n8k8.row.col.f32.f16.f16.f32 {%f173255,%f173256,%f173257,%f173258}, {%r1,%r2}, {%r3}, {%f173255,%f173256,%f173257,%f173258};

	// end inline asm
	// begin inline asm
	mma.sync.aligned.m16n8k8.row.col.f32.f16.f16.f32 {%f173255,%f173256,%f173257,%f173258}, {%r1,%r2}, {%r3}, {%f173255,%f173256,%f173257,%f173258};

	// end inline asm
	// begin inline asm
	mma.sync.aligned.m16n8k8.row.col.f32.f16.f16.f32 {%f173255,%f173256,%f173257,%f173258}, {%r1,%r2}, {%r3}, {%f173255,%f173256,%f173257,%f173258};

	// end inline asm
	// begin inline asm
	mma.sync.aligned.m16n8k8.row.col.f32.f16.f16.f32 {%f173255,%f173256,%f173257,%f173258}, {%r1,%r2}, {%r3}, {%f173255,%f173256,%f173257,%f173258};

	// end inline asm
	// begin inline asm
	mma.sync.aligned.m16n8k8.row.col.f32.f16.f16.f32 {%f173255,%f173256,%f173257,%f173258}, {%r1,%r2}, {%r3}, {%f173255,%f173256,%f173257,%f173258};

	// end inline asm
	// begin inline asm
	mma.sync.aligned.m16n8k8.row.col.f32.f16.f16.f32 {%f173255,%f173256,%f173257,%f173258}, {%r1,%r2}, {%r3}, {%f173255,%f173256,%f173257,%f173258};

	// end inline asm
	// begin inline asm
	mma.sync.aligned.m16n8k8.row.col.f32.f16.f16.f32 {%f173255,%f173256,%f173257,%f173258}, {%r1,%r2}, {%r3}, {%f173255,%f173256,%f173257,%f173258};

	// end inline asm
	// begin inline asm
	mma.sync.aligned.m16n8k8.row.col.f32.f16.f16.f32 {%f173255,%f173256,%f173257,%f173258}, {%r1,%r2}, {%r3}, {%f173255,%f173256,%f173257,%f173258};

	// end inline asm
	// begin inline asm
	mma.sync.aligned.m16n8k8.row.col.f32.f16.f16.f32 {%f173255,%f173256,%f173257,%f173258}, {%r1,%r2}, {%r3}, {%f173255,%f173256,%f173257,%f173258};

	// end inline asm
	// begin inline asm
	mma.sync.aligned.m16n8k8.row.col.f32.f16.f16.f32 {%f173255,%f173256,%f173257,%f173258}, {%r1,%r2}, {%r3}, {%f173255,%f173256,%f173257,%f173258};

	// end inline asm
	// begin inline asm
	mma.sync.aligned.m16n8k8.row.col.f32.f16.f16.f32 {%f173255,%f173256,%f173257,%f173258}, {%r1,%r2}, {%r3}, {%f173255,%f173256,%f173257,%f173258};

	// end inline asm
	// begin inline asm
	mma.sync.aligned.m16n8k8.row.col.f32.f16.f16.f32 {%f173255,%f173256,%f173257,%f173258}, {%r1,%r2}, {%r3}, {%f173255,%f173256,%f173257,%f173258};

	// end inline asm
	// begin inline asm
	mma.sync.aligned.m16n8k8.row.col.f32.f16.f16.f32 {%f173255,%f173256,%f173257,%f173258}, {%r1,%r2}, {%r3}, {%f173255,%f173256,%f173257,%f173258};

	// end inline asm
	// begin inline asm
	mma.sync.aligned.m16n8k8.row.col.f32.f16.f16.f32 {%f173255,%f173256,%f173257,%f173258}, {%r1,%r2}, {%r3}, {%f173255,%f173256,%f173257,%f173258};

	// end inline asm
	// begin inline asm
	mma.sync.aligned.m16n8k8.row.col.f32.f16.f16.f32 {%f173255,%f173256,%f173257,%f173258}, {%r1,%r2}, {%r3}, {%f173255,%f173256,%f173257,%f173258};

	// end inline asm
	// begin inline asm
	mma.sync.aligned.m16n8k8.row.col.f32.f16.f16.f32 {%f173255,%f173256,%f173257,%f173258}, {%r1,%r2}, {%r3}, {%f173255,%f173256,%f173257,%f173258};

	// end inline asm
	// begin inline asm
	mma.sync.aligned.m16n8k8.row.col.f32.f16.f16.f32 {%f173255,%f173256,%f173257,%f173258}, {%r1,%r2}, {%r3}, {%f173255,%f173256,%f173257,%f173258};

	// end inline asm
	// begin inline asm
	mma.sync.aligned.m16n8k8.row.col.f32.f16.f16.f32 {%f173255,%f173256,%f173257,%f173258}, {%r1,%r2}, {%r3}, {%f173255,%f173256,%f173257,%f173258};

	// end inline asm
	// begin inline asm
	mma.sync.aligned.m16n8k8.row.col.f32.f16.f16.f32 {%f173255,%f173256,%f173257,%f173258}, {%r1,%r2}, {%r3}, {%f173255,%f173256,%f173257,%f173258};

	// end inline asm
	// begin inline asm
	mma.sync.aligned.m16n8k8.row.col.f32.f16.f16.f32 {%f173255,%f173256,%f173257,%f173258}, {%r1,%r2}, {%r3}, {%f173255,%f173256,%f173257,%f173258};

	// end inline asm
	// begin inline asm
	mma.sync.aligned.m16n8k8.row.col.f32.f16.f16.f32 {%f173255,%f173256,%f173257,%f173258}, {%r1,%r2}, {%r3}, {%f173255,%f173256,%f173257,%f173258};

	// end inline asm
	// begin inline asm
	mma.sync.aligned.m16n8k8.row.col.f32.f16.f16.f32 {%f173255,%f173256,%f173257,%f173258}, {%r1,%r2}, {%r3}, {%f173255,%f173256,%f173257,%f173258};

	// end inline asm
	// begin inline asm
	mma.sync.aligned.m16n8k8.row.col.f32.f16.f16.f32 {%f173255,%f173256,%f173257,%f173258}, {%r1,%r2}, {%r3}, {%f173255,%f173256,%f173257,%f173258};

	// end inline asm
	// begin inline asm
	mma.sync.aligned.m16n8k8.row.col.f32.f16.f16.f32 {%f173255,%f173256,%f173257,%f173258}, {%r1,%r2}, {%r3}, {%f173255,%f173256,%f173257,%f173258};

	// end inline asm
	// begin inline asm
	mma.sync.aligned.m16n8k8.row.col.f32.f16.f16.f32 {%f173255,%f173256,%f173257,%f173258}, {%r1,%r2}, {%r3}, {%f173255,%f173256,%f173257,%f173258};

	// end inline asm
	// begin inline asm
	mma.sync.aligned.m16n8k8.row.col.f32.f16.f16.f32 {%f173255,%f173256,%f173257,%f173258}, {%r1,%r2}, {%r3}, {%f173255,%f173256,%f173257,%f173258};

	// end inline asm
	// begin inline asm
	mma.sync.aligned.m16n8k8.row.col.f32.f16.f16.f32 {%f173255,%f173256,%f173257,%f173258}, {%r1,%r2}, {%r3}, {%f173255,%f173256,%f173257,%f173258};

	// end inline asm
	// begin inline asm
	mma.sync.aligned.m16n8k8.row.col.f32.f16.f16.f32 {%f173255,%f173256,%f173257,%f173258}, {%r1,%r2}, {%r3}, {%f173255,%f173256,%f173257,%f173258};

	// end inline asm
	// begin inline asm
	mma.sync.aligned.m16n8k8.row.col.f32.f16.f16.f32 {%f173255,%f173256,%f173257,%f173258}, {%r1,%r2}, {%r3}, {%f173255,%f173256,%f173257,%f173258};

	// end inline asm
	// begin inline asm
	mma.sync.aligned.m16n8k8.row.col.f32.f16.f16.f32 {%f173255,%f173256,%f173257,%f173258}, {%r1,%r2}, {%r3}, {%f173255,%f173256,%f173257,%f173258};

	// end inline asm
	// begin inline asm
	mma.sync.aligned.m16n8k8.row.col.f32.f16.f16.f32 {%f173255,%f173256,%f173257,%f173258}, {%r1,%r2}, {%r3}, {%f173255,%f173256,%f173257,%f173258};

	// end inline asm
	// begin inline asm
	mma.sync.aligned.m16n8k8.row.col.f32.f16.f16.f32 {%f173255,%f173256,%f173257,%f173258}, {%r1,%r2}, {%r3}, {%f173255,%f173256,%f173257,%f173258};

	// end inline asm
	// begin inline asm
	mma.sync.aligned.m16n8k8.row.col.f32.f16.f16.f32 {%f173255,%f173256,%f173257,%f173258}, {%r1,%r2}, {%r3}, {%f173255,%f173256,%f173257,%f173258};

	// end inline asm
	// begin inline asm
	mma.sync.aligned.m16n8k8.row.col.f32.f16.f16.f32 {%f173255,%f173256,%f173257,%f173258}, {%r1,%r2}, {%r3}, {%f173255,%f173256,%f173257,%f173258};

	// end inline asm
	// begin inline asm
	mma.sync.aligned.m16n8k8.row.col.f32.f16.f16.f32 {%f173255,%f173256,%f173257,%f173258}, {%r1,%r2}, {%r3}, {%f173255,%f173256,%f173257,%f173258};

	// end inline asm
	// begin inline asm
	mma.sync.aligned.m16n8k8.row.col.f32.f16.f16.f32 {%f173255,%f173256,%f173257,%f173258}, {%r1,%r2}, {%r3}, {%f173255,%f173256,%f173257,%f173258};

	// end inline asm
	// begin inline asm
	mma.sync.aligned.m16n8k8.row.col.f32.f16.f16.f32 {%f173255,%f173256,%f173257,%f173258}, {%r1,%r2}, {%r3}, {%f173255,%f173256,%f173257,%f173258};

	// end inline asm
	// begin inline asm
	mma.sync.aligned.m16n8k8.row.col.f32.f16.f16.f32 {%f173255,%f173256,%f173257,%f173258}, {%r1,%r2}, {%r3}, {%f173255,%f173256,%f173257,%f173258};

	// end inline asm
	// begin inline asm
	mma.sync.aligned.m16n8k8.row.col.f32.f16.f16.f32 {%f173255,%f173256,%f173257,%f173258}, {%r1,%r2}, {%r3}, {%f173255,%f173256,%f173257,%f173258};

	// end inline asm
	// begin inline asm
	mma.sync.aligned.m16n8k8.row.col.f32.f16.f16.f32 {%f173255,%f173256,%f173257,%f173258}, {%r1,%r2}, {%r3}, {%f173255,%f173256,%f173257,%f173258};

	// end inline asm
	// begin inline asm
	mma.sync.aligned.m16n8k8.row.col.f32.f16.f16.f32 {%f173255,%f173256,%f173257,%f173258}, {%r1,%r2}, {%r3}, {%f173255,%f173256,%f173257,%f173258};

	// end inline asm
	// begin inline asm
	mma.sync.aligned.m16n8k8.row.col.f32.f16.f16.f32 {%f173255,%f173256,%f173257,%f173258}, {%r1,%r2}, {%r3}, {%f173255,%f173256,%f173257,%f173258};

	// end inline asm
	// begin inline asm
	mma.sync.aligned.m16n8k8.row.col.f32.f16.f16.f32 {%f173255,%f173256,%f173257,%f173258}, {%r1,%r2}, {%r3}, {%f173255,%f173256,%f173257,%f173258};

	// end inline asm
	// begin inline asm
	mma.sync.aligned.m16n8k8.row.col.f32.f16.f16.f32 {%f173255,%f173256,%f173257,%f173258}, {%r1,%r2}, {%r3}, {%f173255,%f173256,%f173257,%f173258};

	// end inline asm
	// begin inline asm
	mma.sync.aligned.m16n8k8.row.col.f32.f16.f16.f32 {%f173255,%f173256,%f173257,%f173258}, {%r1,%r2}, {%r3}, {%f173255,%f173256,%f173257,%f173258};

	// end inline asm
	// begin inline asm
	mma.sync.aligned.m16n8k8.row.col.f32.f16.f16.f32 {%f173255,%f173256,%f173257,%f173258}, {%r1,%r2}, {%r3}, {%f173255,%f173256,%f173257,%f173258};

	// end inline asm
	// begin inline asm
	mma.sync.aligned.m16n8k8.row.col.f32.f16.f16.f32 {%f173255,%f173256,%f173257,%f173258}, {%r1,%r2}, {%r3}, {%f173255,%f173256,%f173257,%f173258};

	// end inline asm
	// begin inline asm
	mma.sync.aligned.m16n8k8.row.col.f32.f16.f16.f32 {%f173255,%f173256,%f173257,%f173258}, {%r1,%r2}, {%r3}, {%f173255,%f173256,%f173257,%f173258};

	// end inline asm
	// begin inline asm
	mma.sync.aligned.m16n8k8.row.col.f32.f16.f16.f32 {%f173255,%f173256,%f173257,%f173258}, {%r1,%r2}, {%r3}, {%f173255,%f173256,%f173257,%f173258};

	// end inline asm
	// begin inline asm
	mma.sync.aligned.m16n8k8.row.col.f32.f16.f16.f32 {%f173255,%f173256,%f173257,%f173258}, {%r1,%r2}, {%r3}, {%f173255,%f173256,%f173257,%f173258};

	// end inline asm
	// begin inline asm
	mma.sync.aligned.m16n8k8.row.col.f32.f16.f16.f32 {%f173255,%f173256,%f173257,%f173258}, {%r1,%r2}, {%r3}, {%f173255,%f173256,%f173257,%f173258};

	// end inline asm
	// begin inline asm
	mma.sync.aligned.m16n8k8.row.col.f32.f16.f16.f32 {%f173255,%f173256,%f173257,%f173258}, {%r1,%r2}, {%r3}, {%f173255,%f173256,%f173257,%f173258};

	// end inline asm
	// begin inline asm
	mma.sync.aligned.m16n8k8.row.col.f32.f16.f16.f32 {%f173255,%f173256,%f173257,%f173258}, {%r1,%r2}, {%r3}, {%f173255,%f173256,%f173257,%f173258};

	// end inline asm
	// begin inline asm
	mma.sync.aligned.m16n8k8.row.col.f32.f16.f16.f32 {%f173255,%f173256,%f173257,%f173258}, {%r1,%r2}, {%r3}, {%f173255,%f173256,%f173257,%f173258};

	// end inline asm
	// begin inline asm
	mma.sync.aligned.m16n8k8.row.col.f32.f16.f16.f32 {%f173255,%f173256,%f173257,%f173258}, {%r1,%r2}, {%r3}, {%f173255,%f173256,%f173257,%f173258};

	// end inline asm
	// begin inline asm
	mma.sync.aligned.m16n8k8.row.col.f32.f16.f16.f32 {%f173255,%f173256,%f173257,%f173258}, {%r1,%r2}, {%r3}, {%f173255,%f173256,%f173257,%f173258};

	// end inline asm
	// begin inline asm
	mma.sync.aligned.m16n8k8.row.col.f32.f16.f16.f32 {%f173255,%f173256,%f173257,%f173258}, {%r1,%r2}, {%r3}, {%f173255,%f173256,%f173257,%f173258};

	// end inline asm
	// begin inline asm
	mma.sync.aligned.m16n8k8.row.col.f32.f16.f16.f32 {%f173255,%f173256,%f173257,%f173258}, {%r1,%r2}, {%r3}, {%f173255,%f173256,%f173257,%f173258};

	// end inline asm
	// begin inline asm
	mma.sync.aligned.m16n8k8.row.col.f32.f16.f16.f32 {%f173255,%f173256,%f173257,%f173258}, {%r1,%r2}, {%r3}, {%f173255,%f173256,%f173257,%f173258};

	// end inline asm
	// begin inline asm
	mma.sync.aligned.m16n8k8.row.col.f32.f16.f16.f32 {%f173255,%f173256,%f173257,%f173258}, {%r1,%r2}, {%r3}, {%f173255,%f173256,%f173257,%f173258};

	// end inline asm
	// begin inline asm
	mma.sync.aligned.m16n8k8.row.col.f32.f16.f16.f32 {%f173255,%f173256,%f173257,%f173258}, {%r1,%r2}, {%r3}, {%f173255,%f173256,%f173257,%f173258};

	// end inline asm
	// begin inline asm
	mma.sync.aligned.m16n8k8.row.col.f32.f16.f16.f32 {%f173255,%f173256,%f173257,%f173258}, {%r1,%r2}, {%r3}, {%f173255,%f173256,%f173257,%f173258};

	// end inline asm
	// begin inline asm
	mma.sync.aligned.m16n8k8.row.col.f32.f16.f16.f32 {%f173255,%f173256,%f173257,%f173258}, {%r1,%r2}, {%r3}, {%f173255,%f173256,%f173257,%f173258};

	// end inline asm
	// begin inline asm
	mma.sync.aligned.m16n8k8.row.col.f32.f16.f16.f32 {%f173255,%f173256,%f173257,%f173258}, {%r1,%r2}, {%r3}, {%f173255,%f173256,%f173257,%f173258};

	// end inline asm
	// begin inline asm
	mma.sync.aligned.m16n8k8.row.col.f32.f16.f16.f32 {%f173255,%f173256,%f173257,%f173258}, {%r1,%r2}, {%r3}, {%f173255,%f173256,%f173257,%f173258};

	// end inline asm
	// begin inline asm
	mma.sync.aligned.m16n8k8.row.col.f32.f16.f16.f32 {%f173255,%f173256,%f173257,%f173258}, {%r1,%r2}, {%r3}, {%f173255,%f173256,%f173257,%f173258};

	// end inline asm
	// begin inline asm
	mma.sync.aligned.m16n8k8.row.col.f32.f16.f16.f32 {%f173255,%f173256,%f173257,%f173258}, {%r1,%r2}, {%r3}, {%f173255,%f173256,%f173257,%f173258};

	// end inline asm
	// begin inline asm
	mma.sync.aligned.m16n8k8.row.col.f32.f16.f16.f32 {%f173255,%f173256,%f173257,%f173258}, {%r1,%r2}, {%r3}, {%f173255,%f173256,%f173257,%f173258};

	// end inline asm
	// begin inline asm
	mma.sync.aligned.m16n8k8.row.col.f32.f16.f16.f32 {%f173255,%f173256,%f173257,%f173258}, {%r1,%r2}, {%r3}, {%f173255,%f173256,%f173257,%f173258};

	// end inline asm
	// begin inline asm
	mma.sync.aligned.m16n8k8.row.col.f32.f16.f16.f32 {%f173255,%f173256,%f173257,%f173258}, {%r1,%r2}, {%r3}, {%f173255,%f173256,%f173257,%f173258};

	// end inline asm
	// begin inline asm
	mma.sync.aligned.m16n8k8.row.col.f32.f16.f16.f32 {%f173255,%f173256,%f173257,%f173258}, {%r1,%r2}, {%r3}, {%f173255,%f173256,%f173257,%f173258};

	// end inline asm
	// begin inline asm
	mma.sync.aligned.m16n8k8.row.col.f32.f16.f16.f32 {%f173255,%f173256,%f173257,%f173258}, {%r1,%r2}, {%r3}, {%f173255,%f173256,%f173257,%f173258};

	// end inline asm
	// begin inline asm
	mma.sync.aligned.m16n8k8.row.col.f32.f16.f16.f32 {%f173255,%f173256,%f173257,%f173258}, {%r1,%r2}, {%r3}, {%f173255,%f173256,%f173257,%f173258};

	// end inline asm
	// begin inline asm
	mma.sync.aligned.m16n8k8.row.col.f32.f16.f16.f32 {%f173255,%f173256,%f173257,%f173258}, {%r1,%r2}, {%r3}, {%f173255,%f173256,%f173257,%f173258};

	// end inline asm
	// begin inline asm
	mma.sync.aligned.m16n8k8.row.col.f32.f16.f16.f32 {%f173255,%f173256,%f173257,%f173258}, {%r1,%r2}, {%r3}, {%f173255,%f173256,%f173257,%f173258};

	// end inline asm
	// begin inline asm
	mma.sync.aligned.m16n8k8.row.col.f32.f16.f16.f32 {%f173255,%f173256,%f173257,%f173258}, {%r1,%r2}, {%r3}, {%f173255,%f173256,%f173257,%f173258};

	// end inline asm
	// begin inline asm
	mma.sync.aligned.m16n8k8.row.col.f32.f16.f16.f32 {%f173255,%f173256,%f173257,%f173258}, {%r1,%r2}, {%r3}, {%f173255,%f173256,%f173257,%f173258};

	// end inline asm
	// begin inline asm
	mma.sync.aligned.m16n8k8.row.col.f32.f16.f16.f32 {%f173255,%f173256,%f173257,%f173258}, {%r1,%r2}, {%r3}, {%f173255,%f173256,%f173257,%f173258};

	// end inline asm
	// begin inline asm
	mma.sync.aligned.m16n8k8.row.col.f32.f16.f16.f32 {%f173255,%f173256,%f173257,%f173258}, {%r1,%r2}, {%r3}, {%f173255,%f173256,%f173257,%f173258};

	// end inline asm
	// begin inline asm
	mma.sync.aligned.m16n8k8.row.col.f32.f16.f16.f32 {%f173255,%f173256,%f173257,%f173258}, {%r1,%r2}, {%r3}, {%f173255,%f173256,%f173257,%f173258};

	// end inline asm
	// begin inline asm
	mma.sync.aligned.m16n8k8.row.col.f32.f16.f16.f32 {%f173255,%f173256,%f173257,%f173258}, {%r1,%r2}, {%r3}, {%f173255,%f173256,%f173257,%f173258};

	// end inline asm
	// begin inline asm
	mma.sync.aligned.m16n8k8.row.col.f32.f16.f16.f32 {%f173255,%f173256,%f173257,%f173258}, {%r1,%r2}, {%r3}, {%f173255,%f173256,%f173257,%f173258};

	// end inline asm
	// begin inline asm
	mma.sync.aligned.m16n8k8.row.col.f32.f16.f16.f32 {%f173255,%f173256,%f173257,%f173258}, {%r1,%r2}, {%r3}, {%f173255,%f173256,%f173257,%f173258};

	// end inline asm
	// begin inline asm
	mma.sync.aligned.m16n8k8.row.col.f32.f16.f16.f32 {%f173255,%f173256,%f173257,%f173258}, {%r1,%r2}, {%r3}, {%f173255,%f173256,%f173257,%f173258};

	// end inline asm
	// begin inline asm
	mma.sync.aligned.m16n8k8.row.col.f32.f16.f16.f32 {%f173255,%f173256,%f173257,%f173258}, {%r1,%r2}, {%r3}, {%f173255,%f173256,%f173257,%f173258};

	// end inline asm
	// begin inline asm
	mma.sync.aligned.m16n8k8.row.col.f32.f16.f16.f32 {%f173255,%f173256,%f173257,%f173258}, {%r1,%r2}, {%r3}, {%f173255,%f173256,%f173257,%f173258};

	// end inline asm
	// begin inline asm
	mma.sync.aligned.m16n8k8.row.col.f32.f16.f16.f32 {%f173255,%f173256,%f173257,%f173258}, {%r1,%r2}, {%r3}, {%f173255,%f173256,%f173257,%f173258};

	// end inline asm
	// begin inline asm
	mma.sync.aligned.m16n8k8.row.col.f32.f16.f16.f32 {%f173255,%f173256,%f173257,%f173258}, {%r1,%r2}, {%r3}, {%f173255,%f173256,%f173257,%f173258};

	// end inline asm
	// begin inline asm
	mma.sync.aligned.m16n8k8.row.col.f32.f16.f16.f32 {%f173255,%f173256,%f173257,%f173258}, {%r1,%r2}, {%r3}, {%f173255,%f173256,%f173257,%f173258};

	// end inline asm
	// begin inline asm
	mma.sync.aligned.m16n8k8.row.col.f32.f16.f16.f32 {%f173255,%f173256,%f173257,%f173258}, {%r1,%r2}, {%r3}, {%f173255,%f173256,%f173257,%f173258};

	// end inline asm
	// begin inline asm
	mma.sync.aligned.m16n8k8.row.col.f32.f16.f16.f32 {%f173255,%f173256,%f173257,%f173258}, {%r1,%r2}, {%r3}, {%f173255,%f173256,%f173257,%f173258};

	// end inline asm
	// begin inline asm
	mma.sync.aligned.m16n8k8.row.col.f32.f16.f16.f32 {%f173255,%f173256,%f173257,%f173258}, {%r1,%r2}, {%r3}, {%f173255,%f173256,%f173257,%f173258};

	// end inline asm
	// begin inline asm
	mma.sync.aligned.m16n8k8.row.col.f32.f16.f16.f32 {%f173255,%f173256,%f173257,%f173258}, {%r1,%r2}, {%r3}, {%f173255,%f173256,%f173257,%f173258};

	// end inline asm
	// begin inline asm
	mma.sync.aligned.m16n8k8.row.col.f32.f16.f16.f32 {%f173255,%f173256,%f173257,%f173258}, {%r1,%r2}, {%r3}, {%f173255,%f173256,%f173257,%f173258};

	// end inline asm
	// begin inline asm
	mma.sync.aligned.m16n8k8.row.col.f32.f16.f16.f32 {%f173255,%f173256,%f173257,%f173258}, {%r1,%r2}, {%r3}, {%f173255,%f173256,%f173257,%f173258};

	// end inline asm
	// begin inline asm
	mma.sync.aligned.m16n8k8.row.col.f32.f16.f16.f32 {%f173255,%f173256,%f173257,%f173258}, {%r1,%r2}, {%r3}, {%f173255,%f173256,%f173257,%f173258};

	// end inline asm
	// begin inline asm
	mma.sync.aligned.m16n8k8.row.col.f32.f16.f16.f32 {%f173255,%f173256,%f173257,%f173258}, {%r1,%r2}, {%r3}, {%f173255,%f173256,%f173257,%f173258};

	// end inline asm
	// begin inline asm
	mma.sync.aligned.m16n8k8.row.col.f32.f16.f16.f32 {%f173255,%f173256,%f173257,%f173258}, {%r1,%r2}, {%r3}, {%f173255,%f173256,%f173257,%f173258};

	// end inline asm
	// begin inline asm
	mma.sync.aligned.m16n8k8.row.col.f32.f16.f16.f32 {%f173255,%f173256,%f173257,%f173258}, {%r1,%r2}, {%r3}, {%f173255,%f173256,%f173257,%f173258};

	// end inline asm
	// begin inline asm
	mma.sync.aligned.m16n8k8.row.col.f32.f16.f16.f32 {%f173255,%f173256,%f173257,%f173258}, {%r1,%r2}, {%r3}, {%f173255,%f173256,%f173257,%f173258};

	// end inline asm
	// begin inline asm
	mma.sync.aligned.m16n8k8.row.col.f32.f16.f16.f32 {%f173255,%f173256,%f173257,%f173258}, {%r1,%r2}, {%r3}, {%f173255,%f173256,%f173257,%f173258};

	// end inline asm
	// begin inline asm
	mma.sync.aligned.m16n8k8.row.col.f32.f16.f16.f32 {%f173255,%f173256,%f173257,%f173258}, {%r1,%r2}, {%r3}, {%f173255,%f173256,%f173257,%f173258};

	// end inline asm
	// begin inline asm
	mma.sync.aligned.m16n8k8.row.col.f32.f16.f16.f32 {%f173255,%f173256,%f173257,%f173258}, {%r1,%r2}, {%r3}, {%f173255,%f173256,%f173257,%f173258};

	// end inline asm
	// begin inline asm
	mma.sync.aligned.m16n8k8.row.col.f32.f16.f16.f32 {%f173255,%f173256,%f173257,%f173258}, {%r1,%r2}, {%r3}, {%f173255,%f173256,%f173257,%f173258};

	// end inline asm
	// begin inline asm
	mma.sync.aligned.m16n8k8.row.col.f32.f16.f16.f32 {%f173255,%f173256,%f173257,%f173258}, {%r1,%r2}, {%r3}, {%f173255,%f173256,%f173257,%f173258};

	// end inline asm
	// begin inline asm
	mma.sync.aligned.m16n8k8.row.col.f32.f16.f16.f32 {%f173255,%f173256,%f173257,%f173258}, {%r1,%r2}, {%r3}, {%f173255,%f173256,%f173257,%f173258};

	// end inline asm
	// begin inline asm
	mma.sync.aligned.m16n8k8.row.col.f32.f16.f16.f32 {%f173255,%f173256,%f173257,%f173258}, {%r1,%r2}, {%r3}, {%f173255,%f173256,%f173257,%f173258};

	// end inline asm
	// begin inline asm
	mma.sync.aligned.m16n8k8.row.col.f32.f16.f16.f32 {%f173255,%f173256,%f173257,%f173258}, {%r1,%r2}, {%r3}, {%f173255,%f173256,%f173257,%f173258};

	// end inline asm
	// begin inline asm
	mma.sync.aligned.m16n8k8.row.col.f32.f16.f16.f32 {%f173255,%f173256,%f173257,%f173258}, {%r1,%r2}, {%r3}, {%f173255,%f173256,%f173257,%f173258};

	// end inline asm
	// begin inline asm
	mma.sync.aligned.m16n8k8.row.col.f32.f16.f16.f32 {%f173255,%f173256,%f173257,%f173258}, {%r1,%r2}, {%r3}, {%f173255,%f173256,%f173257,%f173258};

	// end inline asm
	// begin inline asm
	mma.sync.aligned.m16n8k8.row.col.f32.f16.f16.f32 {%f173255,%f173256,%f173257,%f173258}, {%r1,%r2}, {%r3}, {%f173255,%f173256,%f173257,%f173258};

	// end inline asm
	// begin inline asm
	mma.sync.aligned.m16n8k8.row.col.f32.f16.f16.f32 {%f173255,%f173256,%f173257,%f173258}, {%r1,%r2}, {%r3}, {%f173255,%f173256,%f173257,%f173258};

	// end inline asm
	// begin inline asm
	mma.sync.aligned.m16n8k8.row.col.f32.f16.f16.f32 {%f173255,%f173256,%f173257,%f173258}, {%r1,%r2}, {%r3}, {%f173255,%f173256,%f173257,%f173258};

	// end inline asm
	// begin inline asm
	mma.sync.aligned.m16n8k8.row.col.f32.f16.f16.f32 {%f173255,%f173256,%f173257,%f173258}, {%r1,%r2}, {%r3}, {%f173255,%f173256,%f173257,%f173258};

	// end inline asm
	// begin inline asm
	mma.sync.aligned.m16n8k8.row.col.f32.f16.f16.f32 {%f173255,%f173256,%f173257,%f173258}, {%r1,%r2}, {%r3}, {%f173255,%f173256,%f173257,%f173258};

	// end inline asm
	// begin inline asm
	mma.sync.aligned.m16n8k8.row.col.f32.f16.f16.f32 {%f173255,%f173256,%f173257,%f173258}, {%r1,%r2}, {%r3}, {%f173255,%f173256,%f173257,%f173258};

	// end inline asm
	// begin inline asm
	mma.sync.aligned.m16n8k8.row.col.f32.f16.f16.f32 {%f173255,%f173256,%f173257,%f173258}, {%r1,%r2}, {%r3}, {%f173255,%f173256,%f173257,%f173258};

	// end inline asm
	// begin inline asm
	mma.sync.aligned.m16n8k8.row.col.f32.f16.f16.f32 {%f173255,%f173256,%f173257,%f173258}, {%r1,%r2}, {%r3}, {%f173255,%f173256,%f173257,%f173258};

	// end inline asm
	// begin inline asm
	mma.sync.aligned.m16n8k8.row.col.f32.f16.f16.f32 {%f173255,%f173256,%f173257,%f173258}, {%r1,%r2}, {%r3}, {%f173255,%f173256,%f173257,%f173258};

	// end inline asm
	// begin inline asm
	mma.sync.aligned.m16n8k8.row.col.f32.f16.f16.f32 {%f173255,%f173256,%f173257,%f173258}, {%r1,%r2}, {%r3}, {%f173255,%f173256,%f173257,%f173258};

	// end inline asm
	// begin inline asm
	mma.sync.aligned.m16n8k8.row.col.f32.f16.f16.f32 {%f173255,%f173256,%f173257,%f173258}, {%r1,%r2}, {%r3}, {%f173255,%f173256,%f173257,%f173258};

	// end inline asm
	// begin inline asm
	mma.sync.aligned.m16n8k8.row.col.f32.f16.f16.f32 {%f173255,%f173256,%f173257,%f173258}, {%r1,%r2}, {%r3}, {%f173255,%f173256,%f173257,%f173258};

	// end inline asm
	// begin inline asm
	mma.sync.aligned.m16n8k8.row.col.f32.f16.f16.f32 {%f173255,%f173256,%f173257,%f173258}, {%r1,%r2}, {%r3}, {%f173255,%f173256,%f173257,%f173258};

	// end inline asm
	// begin inline asm
	mma.sync.aligned.m16n8k8.row.col.f32.f16.f16.f32 {%f173255,%f173256,%f173257,%f173258}, {%r1,%r2}, {%r3}, {%f173255,%f173256,%f173257,%f173258};

	// end inline asm
	// begin inline asm
	mma.sync.aligned.m16n8k8.row.col.f32.f16.f16.f32 {%f173255,%f173256,%f173257,%f173258}, {%r1,%r2}, {%r3}, {%f173255,%f173256,%f173257,%f173258};

	// end inline asm
	// begin inline asm
	mma.sync.aligned.m16n8k8.row.col.f32.f16.f16.f32 {%f173255,%f173256,%f173257,%f173258}, {%r1,%r2}, {%r3}, {%f173255,%f173256,%f173257,%f173258};

	// end inline asm
	// begin inline asm
	mma.sync.aligned.m16n8k8.row.col.f32.f16.f16.f32 {%f173255,%f173256,%f173257,%f173258}, {%r1,%r2}, {%r3}, {%f173255,%f173256,%f173257,%f173258};

	// end inline asm
	// begin inline asm
	mma.sync.aligned.m16n8k8.row.col.f32.f16.f16.f32 {%f173255,%f173256,%f173257,%f173258}, {%r1,%r2}, {%r3}, {%f173255,%f173256,%f173257,%f173258};

	// end inline asm
	// begin inline asm
	mma.sync.aligned.m16n8k8.row.col.f32.f16.f16.f32 {%f173255,%f173256,%f173257,%f173258}, {%r1,%r2}, {%r3}, {%f173255,%f173256,%f173257,%f173258};

	// end inline asm
	// begin inline asm
	mma.sync.aligned.m16n8k8.row.col.f32.f16.f16.f32 {%f173255,%f173256,%f173257,%f173258}, {%r1,%r2}, {%r3}, {%f173255,%f173256,%f173257,%f173258};

	// end inline asm
	// begin inline asm
	mma.sync.aligned.m16n8k8.row.col.f32.f16.f16.f32 {%f173255,%f173256,%f173257,%f173258}, {%r1,%r2}, {%r3}, {%f173255,%f173256,%f173257,%f173258};

	// end inline asm
	// begin inline asm
	mma.sync.aligned.m16n8k8.row.col.f32.f16.f16.f32 {%f173255,%f173256,%f173257,%f173258}, {%r1,%r2}, {%r3}, {%f173255,%f173256,%f173257,%f173258};

	// end inline asm
	// begin inline asm
	mma.sync.aligned.m16n8k8.row.col.f32.f16.f16.f32 {%f173255,%f173256,%f173257,%f173258}, {%r1,%r2}, {%r3}, {%f173255,%f173256,%f173257,%f173258};

	// end inline asm
	// begin inline asm
	mma.sync.aligned.m16n8k8.row.col.f32.f16.f16.f32 {%f173255,%f173256,%f173257,%f173258}, {%r1,%r2}, {%r3}, {%f173255,%f173256,%f173257,%f173258};

	// end inline asm
	// begin inline asm
	mma.sync.aligned.m16n8k8.row.col.f32.f16.f16.f32 {%f173255,%f173256,%f173257,%f173258}, {%r1,%r2}, {%r3}, {%f173255,%f173256,%f173257,%f173258};

	// end inline asm
	// begin inline asm
	mma.sync.aligned.m16n8k8.row.col.f32.f16.f16.f32 {%f173255,%f173256,%f173257,%f173258}, {%r1,%r2}, {%r3}, {%f173255,%f173256,%f173257,%f173258};

	// end inline asm
	// begin inline asm
	mma.sync.aligned.m16n8k8.row.col.f32.f16.f16.f32 {%f173255,%f173256,%f173257,%f173258}, {%r1,%r2}, {%r3}, {%f173255,%f173256,%f173257,%f173258};

	// end inline asm
	// begin inline asm
	mma.sync.aligned.m16n8k8.row.col.f32.f16.f16.f32 {%f173255,%f173256,%f173257,%f173258}, {%r1,%r2}, {%r3}, {%f173255,%f173256,%f173257,%f173258};

	// end inline asm
	// begin inline asm
	mma.sync.aligned.m16n8k8.row.col.f32.f16.f16.f32 {%f173255,%f173256,%f173257,%f173258}, {%r1,%r2}, {%r3}, {%f173255,%f173256,%f173257,%f173258};

	// end inline asm
	// begin inline asm
	mma.sync.aligned.m16n8k8.row.col.f32.f16.f16.f32 {%f173255,%f173256,%f173257,%f173258}, {%r1,%r2}, {%r3}, {%f173255,%f173256,%f173257,%f173258};

	// end inline asm
	// begin inline asm
	mma.sync.aligned.m16n8k8.row.col.f32.f16.f16.f32 {%f173255,%f173256,%f173257,%f173258}, {%r1,%r2}, {%r3}, {%f173255,%f173256,%f173257,%f173258};

	// end inline asm
	// begin inline asm
	mma.sync.aligned.m16n8k8.row.col.f32.f16.f16.f32 {%f173255,%f173256,%f173257,%f173258}, {%r1,%r2}, {%r3}, {%f173255,%f173256,%f173257,%f173258};

	// end inline asm
	// begin inline asm
	mma.sync.aligned.m16n8k8.row.col.f32.f16.f16.f32 {%f173255,%f173256,%f173257,%f173258}, {%r1,%r2}, {%r3}, {%f173255,%f173256,%f173257,%f173258};

	// end inline asm
	// begin inline asm
	mma.sync.aligned.m16n8k8.row.col.f32.f16.f16.f32 {%f173255,%f173256,%f173257,%f173258}, {%r1,%r2}, {%r3}, {%f173255,%f173256,%f173257,%f173258};

	// end inline asm
	// begin inline asm
	mma.sync.aligned.m16n8k8.row.col.f32.f16.f16.f32 {%f173255,%f173256,%f173257,%f173258}, {%r1,%r2}, {%r3}, {%f173255,%f173256,%f173257,%f173258};

	// end inline asm
	// begin inline asm
	mma.sync.aligned.m16n8k8.row.col.f32.f16.f16.f32 {%f173255,%f173256,%f173257,%f173258}, {%r1,%r2}, {%r3}, {%f173255,%f173256,%f173257,%f173258};

	// end inline asm
	// begin inline asm
	mma.sync.aligned.m16n8k8.row.col.f32.f16.f16.f32 {%f173255,%f173256,%f173257,%f173258}, {%r1,%r2}, {%r3}, {%f173255,%f173256,%f173257,%f173258};

	// end inline asm
	// begin inline asm
	mma.sync.aligned.m16n8k8.row.col.f32.f16.f16.f32 {%f173255,%f173256,%f173257,%f173258}, {%r1,%r2}, {%r3}, {%f173255,%f173256,%f173257,%f173258};

	// end inline asm
	// begin inline asm
	mma.sync.aligned.m16n8k8.row.col.f32.f16.f16.f32 {%f173255,%f173256,%f173257,%f173258}, {%r1,%r2}, {%r3}, {%f173255,%f173256,%f173257,%f173258};

	// end inline asm
	// begin inline asm
	mma.sync.aligned.m16n8k8.row.col.f32.f16.f16.f32 {%f173255,%f173256,%f173257,%f173258}, {%r1,%r2}, {%r3}, {%f173255,%f173256,%f173257,%f173258};

	// end inline asm
	// begin inline asm
	mma.sync.aligned.m16n8k8.row.col.f32.f16.f16.f32 {%f173255,%f173256,%f173257,%f173258}, {%r1,%r2}, {%r3}, {%f173255,%f173256,%f173257,%f173258};

	// end inline asm
	// begin inline asm
	mma.sync.aligned.m16n8k8.row.col.f32.f16.f16.f32 {%f173255,%f173256,%f173257,%f173258}, {%r1,%r2}, {%r3}, {%f173255,%f173256,%f173257,%f173258};

	// end inline asm
	// begin inline asm
	mma.sync.aligned.m16n8k8.row.col.f32.f16.f16.f32 {%f173255,%f173256,%f173257,%f173258}, {%r1,%r2}, {%r3}, {%f173255,%f173256,%f173257,%f173258};

	// end inline asm
	// begin inline asm
	mma.sync.aligned.m16n8k8.row.col.f32.f16.f16.f32 {%f173255,%f173256,%f173257,%f173258}, {%r1,%r2}, {%r3}, {%f173255,%f173256,%f173257,%f173258};

	// end inline asm
	// begin inline asm
	mma.sync.aligned.m16n8k8.row.col.f32.f16.f16.f32 {%f173255,%f173256,%f173257,%f173258}, {%r1,%r2}, {%r3}, {%f173255,%f173256,%f173257,%f173258};

	// end inline asm
	// begin inline asm
	mma.sync.aligned.m16n8k8.row.col.f32.f16.f16.f32 {%f173255,%f173256,%f173257,%f173258}, {%r1,%r2}, {%r3}, {%f173255,%f173256,%f173257,%f173258};

	// end inline asm
	// begin inline asm
	mma.sync.aligned.m16n8k8.row.col.f32.f16.f16.f32 {%f173255,%f173256,%f173257,%f173258}, {%r1,%r2}, {%r3}, {%f173255,%f173256,%f173257,%f173258};

	// end inline asm
	// begin inline asm
	mma.sync.aligned.m16n8k8.row.col.f32.f16.f16.f32 {%f173255,%f173256,%f173257,%f173258}, {%r1,%r2}, {%r3}, {%f173255,%f173256,%f173257,%f173258};

	// end inline asm
	// begin inline asm
	mma.sync.aligned.m16n8k8.row.col.f32.f16.f16.f32 {%f173255,%f173256,%f173257,%f173258}, {%r1,%r2}, {%r3}, {%f173255,%f173256,%f173257,%f173258};

	// end inline asm
	// begin inline asm
	mma.sync.aligned.m16n8k8.row.col.f32.f16.f16.f32 {%f173255,%f173256,%f173257,%f173258}, {%r1,%r2}, {%r3}, {%f173255,%f173256,%f173257,%f173258};

	// end inline asm
	// begin inline asm
	mma.sync.aligned.m16n8k8.row.col.f32.f16.f16.f32 {%f173255,%f173256,%f173257,%f173258}, {%r1,%r2}, {%r3}, {%f173255,%f173256,%f173257,%f173258};

	// end inline asm
	// begin inline asm
	mma.sync.aligned.m16n8k8.row.col.f32.f16.f16.f32 {%f173255,%f173256,%f173257,%f173258}, {%r1,%r2}, {%r3}, {%f173255,%f173256,%f173257,%f173258};

	// end inline asm
	// begin inline asm
	mma.sync.aligned.m16n8k8.row.col.f32.f16.f16.f32 {%f173255,%f173256,%f173257,%f173258}, {%r1,%r2}, {%r3}, {%f173255,%f173256,%f173257,%f173258};

	// end inline asm
	// begin inline asm
	mma.sync.aligned.m16n8k8.row.col.f32.f16.f16.f32 {%f173255,%f173256,%f173257,%f173258}, {%r1,%r2}, {%r3}, {%f173255,%f173256,%f173257,%f173258};

	// end inline asm
	// begin inline asm
	mma.sync.aligned.m16n8k8.row.col.f32.f16.f16.f32 {%f173255,%f173256,%f173257,%f173258}, {%r1,%r2}, {%r3}, {%f173255,%f173256,%f173257,%f173258};

	// end inline asm
	// begin inline asm
	mma.sync.aligned.m16n8k8.row.col.f32.f16.f16.f32 {%f173255,%f173256,%f173257,%f173258}, {%r1,%r2}, {%r3}, {%f173255,%f173256,%f173257,%f173258};

	// end inline asm
	// begin inline asm
	mma.sync.aligned.m16n8k8.row.col.f32.f16.f16.f32 {%f173255,%f173256,%f173257,%f173258}, {%r1,%r2}, {%r3}, {%f173255,%f173256,%f173257,%f173258};

	// end inline asm
	// begin inline asm
	mma.sync.aligned.m16n8k8.row.col.f32.f16.f16.f32 {%f173255,%f173256,%f173257,%f173258}, {%r1,%r2}, {%r3}, {%f173255,%f173256,%f173257,%f173258};

	// end inline asm
	// begin inline asm
	mma.sync.aligned.m16n8k8.row.col.f32.f16.f16.f32 {%f173255,%f173256,%f173257,%f173258}, {%r1,%r2}, {%r3}, {%f173255,%f173256,%f173257,%f173258};

	// end inline asm
	// begin inline asm
	mma.sync.aligned.m16n8k8.row.col.f32.f16.f16.f32 {%f173255,%f173256,%f173257,%f173258}, {%r1,%r2}, {%r3}, {%f173255,%f173256,%f173257,%f173258};

	// end inline asm
	// begin inline asm
	mma.sync.aligned.m16n8k8.row.col.f32.f16.f16.f32 {%f173255,%f173256,%f173257,%f173258}, {%r1,%r2}, {%r3}, {%f173255,%f173256,%f173257,%f173258};

	// end inline asm
	// begin inline asm
	mma.sync.aligned.m16n8k8.row.col.f32.f16.f16.f32 {%f173255,%f173256,%f173257,%f173258}, {%r1,%r2}, {%r3}, {%f173255,%f173256,%f173257,%f173258};

	// end inline asm
	// begin inline asm
	mma.sync.aligned.m16n8k8.row.col.f32.f16.f16.f32 {%f173255,%f173256,%f173257,%f173258}, {%r1,%r2}, {%r3}, {%f173255,%f173256,%f173257,%f173258};

	// end inline asm
	// begin inline asm
	mma.sync.aligned.m16n8k8.row.col.f32.f16.f16.f32 {%f173255,%f173256,%f173257,%f173258}, {%r1,%r2}, {%r3}, {%f173255,%f173256,%f173257,%f173258};

	// end inline asm
	// begin inline asm
	mma.sync.aligned.m16n8k8.row.col.f32.f16.f16.f32 {%f173255,%f173256,%f173257,%f173258}, {%r1,%r2}, {%r3}, {%f173255,%f173256,%f173257,%f173258};

	// end inline asm
	// begin inline asm
	mma.sync.aligned.m16n8k8.row.col.f32.f16.f16.f32 {%f173255,%f173256,%f173257,%f173258}, {%r1,%r2}, {%r3}, {%f173255,%f173256,%f173257,%f173258};

	// end inline asm
	// begin inline asm
	mma.sync.aligned.m16n8k8.row.col.f32.f16.f16.f32 {%f173255,%f173256,%f173257,%f173258}, {%r1,%r2}, {%r3}, {%f173255,%f173256,%f173257,%f173258};

	// end inline asm
	// begin inline asm
	mma.sync.aligned.m16n8k8.row.col.f32.f16.f16.f32 {%f173255,%f173256,%f173257,%f173258}, {%r1,%r2}, {%r3}, {%f173255,%f173256,%f173257,%f173258};

	// end inline asm
	mov.f32 	%f176095, %f173255;
	mov.f32 	%f176097, %f173257;
	mov.f32 	%f176096, %f173256;
	mov.f32 	%f176098, %f173258;
	// begin inline asm
	mma.sync.aligned.m16n8k8.row.col.f32.f16.f16.f32 {%f176095,%f176096,%f176097,%f176098}, {%r1,%r2}, {%r3}, {%f176095,%f176096,%f176097,%f176098};

	// end inline asm
	// begin inline asm
	mma.sync.aligned.m16n8k8.row.col.f32.f16.f16.f32 {%f176095,%f176096,%f176097,%f176098}, {%r1,%r2}, {%r3}, {%f176095,%f176096,%f176097,%f176098};

	// end inline asm
	// begin inline asm
	mma.sync.aligned.m16n8k8.row.col.f32.f16.f16.f32 {%f176095,%f176096,%f176097,%f176098}, {%r1,%r2}, {%r3}, {%f176095,%f176096,%f176097,%f176098};

	// end inline asm
	// begin inline asm
	mma.sync.aligned.m16n8k8.row.col.f32.f16.f16.f32 {%f176095,%f176096,%f176097,%f176098}, {%r1,%r2}, {%r3}, {%f176095,%f176096,%f176097,%f176098};

	// end inline asm
	// begin inline asm
	mma.sync.aligned.m16n8k8.row.col.f32.f16.f16.f32 {%f176095,%f176096,%f176097,%f176098}, {%r1,%r2}, {%r3}, {%f176095,%f176096,%f176097,%f176098};

	// end inline asm
	// begin inline asm
	mma.sync.aligned.m16n8k8.row.col.f32.f16.f16.f32 {%f176095,%f176096,%f176097,%f176098}, {%r1,%r2}, {%r3}, {%f176095,%f176096,%f176097,%f176098};

	// end inline asm
	// begin inline asm
	mma.sync.aligned.m16n8k8.row.col.f32.f16.f16.f32 {%f176095,%f176096,%f176097,%f176098}, {%r1,%r2}, {%r3}, {%f176095,%f176096,%f176097,%f176098};

	// end inline asm
	// begin inline asm
	mma.sync.aligned.m16n8k8.row.col.f32.f16.f16.f32 {%f176095,%f176096,%f176097,%f176098}, {%r1,%r2}, {%r3}, {%f176095,%f176096,%f176097,%f176098};

	// end inline asm
	// begin inline asm
	mma.sync.aligned.m16n8k8.row.col.f32.f16.f16.f32 {%f176095,%f176096,%f176097,%f176098}, {%r1,%r2}, {%r3}, {%f176095,%f176096,%f176097,%f176098};

	// end inline asm
	// begin inline asm
	mma.sync.aligned.m16n8k8.row.col.f32.f16.f16.f32 {%f176095,%f176096,%f176097,%f176098}, {%r1,%r2}, {%r3}, {%f176095,%f176096,%f176097,%f176098};

	// end inline asm
	// begin inline asm
	mma.sync.aligned.m16n8k8.row.col.f32.f16.f16.f32 {%f176095,%f176096,%f176097,%f176098}, {%r1,%r2}, {%r3}, {%f176095,%f176096,%f176097,%f176098};

	// end inline asm
	// begin inline asm
	mma.sync.aligned.m16n8k8.row.col.f32.f16.f16.f32 {%f176095,%f176096,%f176097,%f176098}, {%r1,%r2}, {%r3}, {%f176095,%f176096,%f176097,%f176098};

	// end inline asm
	// begin inline asm
	mma.sync.aligned.m16n8k8.row.col.f32.f16.f16.f32 {%f176095,%f176096,%f176097,%f176098}, {%r1,%r2}, {%r3}, {%f176095,%f176096,%f176097,%f176098};

	// end inline asm
	// begin inline asm
	mma.sync.aligned.m16n8k8.row.col.f32.f16.f16.f32 {%f176095,%f176096,%f176097,%f176098}, {%r1,%r2}, {%r3}, {%f176095,%f176096,%f176097,%f176098};

	// end inline asm
	// begin inline asm
	mma.sync.aligned.m16n8k8.row.col.f32.f16.f16.f32 {%f176095,%f176096,%f176097,%f176098}, {%r1,%r2}, {%r3}, {%f176095,%f176096,%f176097,%f176098};

	// end inline asm
	// begin inline asm
	mma.sync.aligned.m16n8k8.row.col.f32.f16.f16.f32 {%f176095,%f176096,%f176097,%f176098}, {%r1,%r2}, {%r3}, {%f176095,%f176096,%f176097,%f176098};

	// end inline asm
	// begin inline asm
	mma.sync.aligned.m16n8k8.row.col.f32.f16.f16.f32 {%f176095,%f176096,%f176097,%f176098}, {%r1,%r2}, {%r3}, {%f176095,%f176096,%f176097,%f176098};

	// end inline asm
	// begin inline asm
	mma.sync.aligned.m16n8k8.row.col.f32.f16.f16.f32 {%f176095,%f176096,%f176097,%f176098}, {%r1,%r2}, {%r3}, {%f176095,%f176096,%f176097,%f176098};

	// end inline asm
	// begin inline asm
	mma.sync.aligned.m16n8k8.row.col.f32.f16.f16.f32 {%f176095,%f176096,%f176097,%f176098}, {%r1,%r2}, {%r3}, {%f176095,%f176096,%f176097,%f176098};

	// end inline asm
	// begin inline asm
	mma.sync.aligned.m16n8k8.row.col.f32.f16.f16.f32 {%f176095,%f176096,%f176097,%f176098}, {%r1,%r2}, {%r3}, {%f176095,%f176096,%f176097,%f176098};

	// end inline asm
	// begin inline asm
	mma.sync.aligned.m16n8k8.row.col.f32.f16.f16.f32 {%f176095,%f176096,%f176097,%f176098}, {%r1,%r2}, {%r3}, {%f176095,%f176096,%f176097,%f176098};

	// end inline asm
	// begin inline asm
	mma.sync.aligned.m16n8k8.row.col.f32.f16.f16.f32 {%f176095,%f176096,%f176097,%f176098}, {%r1,%r2}, {%r3}, {%f176095,%f176096,%f176097,%f176098};

	// end inline asm
	// begin inline asm
	mma.sync.aligned.m16n8k8.row.col.f32.f16.f16.f32 {%f176095,%f176096,%f176097,%f176098}, {%r1,%r2}, {%r3}, {%f176095,%f176096,%f176097,%f176098};

	// end inline asm
	// begin inline asm
	mma.sync.aligned.m16n8k8.row.col.f32.f16.f16.f32 {%f176095,%f176096,%f176097,%f176098}, {%r1,%r2}, {%r3}, {%f176095,%f176096,%f176097,%f176098};

	// end inline asm
	// begin inline asm
	mma.sync.aligned.m16n8k8.row.col.f32.f16.f16.f32 {%f176095,%f176096,%f176097,%f176098}, {%r1,%r2}, {%r3}, {%f176095,%f176096,%f176097,%f176098};

	// end inline asm
	// begin inline asm
	mma.sync.aligned.m16n8k8.row.col.f32.f16.f16.f32 {%f176095,%f176096,%f176097,%f176098}, {%r1,%r2}, {%r3}, {%f176095,%f176096,%f176097,%f176098};

	// end inline asm
	// begin inline asm
	mma.sync.aligned.m16n8k8.row.col.f32.f16.f16.f32 {%f176095,%f176096,%f176097,%f176098}, {%r1,%r2}, {%r3}, {%f176095,%f176096,%f176097,%f176098};

	// end inline asm
	// begin inline asm
	mma.sync.aligned.m16n8k8.row.col.f32.f16.f16.f32 {%f176095,%f176096,%f176097,%f176098}, {%r1,%r2}, {%r3}, {%f176095,%f176096,%f176097,%f176098};

	// end inline asm
	// begin inline asm
	mma.sync.aligned.m16n8k8.row.col.f32.f16.f16.f32 {%f176095,%f176096,%f176097,%f176098}, {%r1,%r2}, {%r3}, {%f176095,%f176096,%f176097,%f176098};

	// end inline asm
	// begin inline asm
	mma.sync.aligned.m16n8k8.row.col.f32.f16.f16.f32 {%f176095,%f176096,%f176097,%f176098}, {%r1,%r2}, {%r3}, {%f176095,%f176096,%f176097,%f176098};

	// end inline asm
	// begin inline asm
	mma.sync.aligned.m16n8k8.row.col.f32.f16.f16.f32 {%f176095,%f176096,%f176097,%f176098}, {%r1,%r2}, {%r3}, {%f176095,%f176096,%f176097,%f176098};

	// end inline asm
	// begin inline asm
	mma.sync.aligned.m16n8k8.row.col.f32.f16.f16.f32 {%f176095,%f176096,%f176097,%f176098}, {%r1,%r2}, {%r3}, {%f176095,%f176096,%f176097,%f176098};

	// end inline asm
	// begin inline asm
	mma.sync.aligned.m16n8k8.row.col.f32.f16.f16.f32 {%f176095,%f176096,%f176097,%f176098}, {%r1,%r2}, {%r3}, {%f176095,%f176096,%f176097,%f176098};

	// end inline asm
	// begin inline asm
	mma.sync.aligned.m16n8k8.row.col.f32.f16.f16.f32 {%f176095,%f176096,%f176097,%f176098}, {%r1,%r2}, {%r3}, {%f176095,%f176096,%f176097,%f176098};

	// end inline asm
	// begin inline asm
	mma.sync.aligned.m16n8k8.row.col.f32.f16.f16.f32 {%f176095,%f176096,%f176097,%f176098}, {%r1,%r2}, {%r3}, {%f176095,%f176096,%f176097,%f176098};

	// end inline asm
	// begin inline asm
	mma.sync.aligned.m16n8k8.row.col.f32.f16.f16.f32 {%f176095,%f176096,%f176097,%f176098}, {%r1,%r2}, {%r3}, {%f176095,%f176096,%f176097,%f176098};

	// end inline asm
	// begin inline asm
	mma.sync.aligned.m16n8k8.row.col.f32.f16.f16.f32 {%f176095,%f176096,%f176097,%f176098}, {%r1,%r2}, {%r3}, {%f176095,%f176096,%f176097,%f176098};

	// end inline asm
	// begin inline asm
	mma.sync.aligned.m16n8k8.row.col.f32.f16.f16.f32 {%f176095,%f176096,%f176097,%f176098}, {%r1,%r2}, {%r3}, {%f176095,%f176096,%f176097,%f176098};

	// end inline asm
	// begin inline asm
	mma.sync.aligned.m16n8k8.row.col.f32.f16.f16.f32 {%f176095,%f176096,%f176097,%f176098}, {%r1,%r2}, {%r3}, {%f176095,%f176096,%f176097,%f176098};

	// end inline asm
	// begin inline asm
	mma.sync.aligned.m16n8k8.row.col.f32.f16.f16.f32 {%f176095,%f176096,%f176097,%f176098}, {%r1,%r2}, {%r3}, {%f176095,%f176096,%f176097,%f176098};

	// end inline asm
	// begin inline asm
	mma.sync.aligned.m16n8k8.row.col.f32.f16.f16.f32 {%f176095,%f176096,%f176097,%f176098}, {%r1,%r2}, {%r3}, {%f176095,%f176096,%f176097,%f176098};

	// end inline asm
	// begin inline asm
	mma.sync.aligned.m16n8k8.row.col.f32.f16.f16.f32 {%f176095,%f176096,%f176097,%f176098}, {%r1,%r2}, {%r3}, {%f176095,%f176096,%f176097,%f176098};

	// end inline asm
	// begin inline asm
	mma.sync.aligned.m16n8k8.row.col.f32.f16.f16.f32 {%f176095,%f176096,%f176097,%f176098}, {%r1,%r2}, {%r3}, {%f176095,%f176096,%f176097,%f176098};

	// end inline asm
	// begin inline asm
	mma.sync.aligned.m16n8k8.row.col.f32.f16.f16.f32 {%f176095,%f176096,%f176097,%f176098}, {%r1,%r2}, {%r3}, {%f176095,%f176096,%f176097,%f176098};

	// end inline asm
	// begin inline asm
	mma.sync.aligned.m16n8k8.row.col.f32.f16.f16.f32 {%f176095,%f176096,%f176097,%f176098}, {%r1,%r2}, {%r3}, {%f176095,%f176096,%f176097,%f176098};

	// end inline asm
	// begin inline asm
	mma.sync.aligned.m16n8k8.row.col.f32.f16.f16.f32 {%f176095,%f176096,%f176097,%f176098}, {%r1,%r2}, {%r3}, {%f176095,%f176096,%f176097,%f176098};

	// end inline asm
	// begin inline asm
	mma.sync.aligned.m16n8k8.row.col.f32.f16.f16.f32 {%f176095,%f176096,%f176097,%f176098}, {%r1,%r2}, {%r3}, {%f176095,%f176096,%f176097,%f176098};

	// end inline asm
	// begin inline asm
	mma.sync.aligned.m16n8k8.row.col.f32.f16.f16.f32 {%f176095,%f176096,%f176097,%f176098}, {%r1,%r2}, {%r3}, {%f176095,%f176096,%f176097,%f176098};

	// end inline asm
	// begin inline asm
	mma.sync.aligned.m16n8k8.row.col.f32.f16.f16.f32 {%f176095,%f176096,%f176097,%f176098}, {%r1,%r2}, {%r3}, {%f176095,%f176096,%f176097,%f176098};

	// end inline asm
	// begin inline asm
	mma.sync.aligned.m16n8k8.row.col.f32.f16.f16.f32 {%f176095,%f176096,%f176097,%f176098}, {%r1,%r2}, {%r3}, {%f176095,%f176096,%f176097,%f176098};

	// end inline asm
	// begin inline asm
	mma.sync.aligned.m16n8k8.row.col.f32.f16.f16.f32 {%f176095,%f176096,%f176097,%f176098}, {%r1,%r2}, {%r3}, {%f176095,%f176096,%f176097,%f176098};

	// end inline asm
	// begin inline asm
	mma.sync.aligned.m16n8k8.row.col.f32.f16.f16.f32 {%f176095,%f176096,%f176097,%f176098}, {%r1,%r2}, {%r3}, {%f176095,%f176096,%f176097,%f176098};

	// end inline asm
	// begin inline asm
	mma.sync.aligned.m16n8k8.row.col.f32.f16.f16.f32 {%f176095,%f176096,%f176097,%f176098}, {%r1,%r2}, {%r3}, {%f176095,%f176096,%f176097,%f176098};

	// end inline asm
	// begin inline asm
	mma.sync.aligned.m16n8k8.row.col.f32.f16.f16.f32 {%f176095,%f176096,%f176097,%f176098}, {%r1,%r2}, {%r3}, {%f176095,%f176096,%f176097,%f176098};

	// end inline asm
	// begin inline asm
	mma.sync.aligned.m16n8k8.row.col.f32.f16.f16.f32 {%f176095,%f176096,%f176097,%f176098}, {%r1,%r2}, {%r3}, {%f176095,%f176096,%f176097,%f176098};

	// end inline asm
	// begin inline asm
	mma.sync.aligned.m16n8k8.row.col.f32.f16.f16.f32 {%f176095,%f176096,%f176097,%f176098}, {%r1,%r2}, {%r3}, {%f176095,%f176096,%f176097,%f176098};

	// end inline asm
	// begin inline asm
	mma.sync.aligned.m16n8k8.row.col.f32.f16.f16.f32 {%f176095,%f176096,%f176097,%f176098}, {%r1,%r2}, {%r3}, {%f176095,%f176096,%f176097,%f176098};

	// end inline asm
	// begin inline asm
	mma.sync.aligned.m16n8k8.row.col.f32.f16.f16.f32 {%f176095,%f176096,%f176097,%f176098}, {%r1,%r2}, {%r3}, {%f176095,%f176096,%f176097,%f176098};

	// end inline asm
	// begin inline asm
	mma.sync.aligned.m16n8k8.row.col.f32.f16.f16.f32 {%f176095,%f176096,%f176097,%f176098}, {%r1,%r2}, {%r3}, {%f176095,%f176096,%f176097,%f176098};

	// end inline asm
	// begin inline asm
	mma.sync.aligned.m16n8k8.row.col.f32.f16.f16.f32 {%f176095,%f176096,%f176097,%f176098}, {%r1,%r2}, {%r3}, {%f176095,%f176096,%f176097,%f176098};

	// end inline asm
	// begin inline asm
	mma.sync.aligned.m16n8k8.row.col.f32.f16.f16.f32 {%f176095,%f176096,%f176097,%f176098}, {%r1,%r2}, {%r3}, {%f176095,%f176096,%f176097,%f176098};

	// end inline asm
	// begin inline asm
	mma.sync.aligned.m16n8k8.row.col.f32.f16.f16.f32 {%f176095,%f176096,%f176097,%f176098}, {%r1,%r2}, {%r3}, {%f176095,%f176096,%f176097,%f176098};

	// end inline asm
	// begin inline asm
	mma.sync.aligned.m16n8k8.row.col.f32.f16.f16.f32 {%f176095,%f176096,%f176097,%f176098}, {%r1,%r2}, {%r3}, {%f176095,%f176096,%f176097,%f176098};

	// end inline asm
	// begin inline asm
	mma.sync.aligned.m16n8k8.row.col.f32.f16.f16.f32 {%f176095,%f176096,%f176097,%f176098}, {%r1,%r2}, {%r3}, {%f176095,%f176096,%f176097,%f176098};

	// end inline asm
	// begin inline asm
	mma.sync.aligned.m16n8k8.row.col.f32.f16.f16.f32 {%f176095,%f176096,%f176097,%f176098}, {%r1,%r2}, {%r3}, {%f176095,%f176096,%f176097,%f176098};

	// end inline asm
	// begin inline asm
	mma.sync.aligned.m16n8k8.row.col.f32.f16.f16.f32 {%f176095,%f176096,%f176097,%f176098}, {%r1,%r2}, {%r3}, {%f176095,%f176096,%f176097,%f176098};

	// end inline asm
	// begin inline asm
	mma.sync.aligned.m16n8k8.row.col.f32.f16.f16.f32 {%f176095,%f176096,%f176097,%f176098}, {%r1,%r2}, {%r3}, {%f176095,%f176096,%f176097,%f176098};

	// end inline asm
	// begin inline asm
	mma.sync.aligned.m16n8k8.row.col.f32.f16.f16.f32 {%f176095,%f176096,%f176097,%f176098}, {%r1,%r2}, {%r3}, {%f176095,%f176096,%f176097,%f176098};

	// end inline asm
	// begin inline asm
	mma.sync.aligned.m16n8k8.row.col.f32.f16.f16.f32 {%f176095,%f176096,%f176097,%f176098}, {%r1,%r2}, {%r3}, {%f176095,%f176096,%f176097,%f176098};

	// end inline asm
	// begin inline asm
	mma.sync.aligned.m16n8k8.row.col.f32.f16.f16.f32 {%f176095,%f176096,%f176097,%f176098}, {%r1,%r2}, {%r3}, {%f176095,%f176096,%f176097,%f176098};

	// end inline asm
	// begin inline asm
	mma.sync.aligned.m16n8k8.row.col.f32.f16.f16.f32 {%f176095,%f176096,%f176097,%f176098}, {%r1,%r2}, {%r3}, {%f176095,%f176096,%f176097,%f176098};

	// end inline asm
	// begin inline asm
	mma.sync.aligned.m16n8k8.row.col.f32.f16.f16.f32 {%f176095,%f176096,%f176097,%f176098}, {%r1,%r2}, {%r3}, {%f176095,%f176096,%f176097,%f176098};

	// end inline asm
	// begin inline asm
	mma.sync.aligned.m16n8k8.row.col.f32.f16.f16.f32 {%f176095,%f176096,%f176097,%f176098}, {%r1,%r2}, {%r3}, {%f176095,%f176096,%f176097,%f176098};

	// end inline asm
	// begin inline asm
	mma.sync.aligned.m16n8k8.row.col.f32.f16.f16.f32 {%f176095,%f176096,%f176097,%f176098}, {%r1,%r2}, {%r3}, {%f176095,%f176096,%f176097,%f176098};

	// end inline asm
	// begin inline asm
	mma.sync.aligned.m16n8k8.row.col.f32.f16.f16.f32 {%f176095,%f176096,%f176097,%f176098}, {%r1,%r2}, {%r3}, {%f176095,%f176096,%f176097,%f176098};

	// end inline asm
	// begin inline asm
	mma.sync.aligned.m16n8k8.row.col.f32.f16.f16.f32 {%f176095,%f176096,%f176097,%f176098}, {%r1,%r2}, {%r3}, {%f176095,%f176096,%f176097,%f176098};

	// end inline asm
	// begin inline asm
	mma.sync.aligned.m16n8k8.row.col.f32.f16.f16.f32 {%f176095,%f176096,%f176097,%f176098}, {%r1,%r2}, {%r3}, {%f176095,%f176096,%f176097,%f176098};

	// end inline asm
	// begin inline asm
	mma.sync.aligned.m16n8k8.row.col.f32.f16.f16.f32 {%f176095,%f176096,%f176097,%f176098}, {%r1,%r2}, {%r3}, {%f176095,%f176096,%f176097,%f176098};

	// end inline asm
	// begin inline asm
	mma.sync.aligned.m16n8k8.row.col.f32.f16.f16.f32 {%f176095,%f176096,%f176097,%f176098}, {%r1,%r2}, {%r3}, {%f176095,%f176096,%f176097,%f176098};

	// end inline asm
	// begin inline asm
	mma.sync.aligned.m16n8k8.row.col.f32.f16.f16.f32 {%f176095,%f176096,%f176097,%f176098}, {%r1,%r2}, {%r3}, {%f176095,%f176096,%f176097,%f176098};

	// end inline asm
	// begin inline asm
	mma.sync.aligned.m16n8k8.row.col.f32.f16.f16.f32 {%f176095,%f176096,%f176097,%f176098}, {%r1,%r2}, {%r3}, {%f176095,%f176096,%f176097,%f176098};

	// end inline asm
	// begin inline asm
	mma.sync.aligned.m16n8k8.row.col.f32.f16.f16.f32 {%f176095,%f176096,%f176097,%f176098}, {%r1,%r2}, {%r3}, {%f176095,%f176096,%f176097,%f176098};

	// end inline asm
	// begin inline asm
	mma.sync.aligned.m16n8k8.row.col.f32.f16.f16.f32 {%f176095,%f176096,%f176097,%f176098}, {%r1,%r2}, {%r3}, {%f176095,%f176096,%f176097,%f176098};

	// end inline asm
	// begin inline asm
	mma.sync.aligned.m16n8k8.row.col.f32.f16.f16.f32 {%f176095,%f176096,%f176097,%f176098}, {%r1,%r2}, {%r3}, {%f176095,%f176096,%f176097,%f176098};

	// end inline asm
	// begin inline asm
	mma.sync.aligned.m16n8k8.row.col.f32.f16.f16.f32 {%f176095,%f176096,%f176097,%f176098}, {%r1,%r2}, {%r3}, {%f176095,%f176096,%f176097,%f176098};

	// end inline asm
	// begin inline asm
	mma.sync.aligned.m16n8k8.row.col.f32.f16.f16.f32 {%f176095,%f176096,%f176097,%f176098}, {%r1,%r2}, {%r3}, {%f176095,%f176096,%f176097,%f176098};

	// end inline asm
	// begin inline asm
	mma.sync.aligned.m16n8k8.row.col.f32.f16.f16.f32 {%f176095,%f176096,%f176097,%f176098}, {%r1,%r2}, {%r3}, {%f176095,%f176096,%f176097,%f176098};

	// end inline asm
	// begin inline asm
	mma.sync.aligned.m16n8k8.row.col.f32.f16.f16.f32 {%f176095,%f176096,%f176097,%f176098}, {%r1,%r2}, {%r3}, {%f176095,%f176096,%f176097,%f176098};

	// end inline asm
	// begin inline asm
	mma.sync.aligned.m16n8k8.row.col.f32.f16.f16.f32 {%f176095,%f176096,%f176097,%f176098}, {%r1,%r2}, {%r3}, {%f176095,%f176096,%f176097,%f176098};

	// end inline asm
	// begin inline asm
	mma.sync.aligned.m16n8k8.row.col.f32.f16.f16.f32 {%f176095,%f176096,%f176097,%f176098}, {%r1,%r2}, {%r3}, {%f176095,%f176096,%f176097,%f176098};

	// end inline asm
	// begin inline asm
	mma.sync.aligned.m16n8k8.row.col.f32.f16.f16.f32 {%f176095,%f176096,%f176097,%f176098}, {%r1,%r2}, {%r3}, {%f176095,%f176096,%f176097,%f176098};

	// end inline asm
	// begin inline asm
	mma.sync.aligned.m16n8k8.row.col.f32.f16.f16.f32 {%f176095,%f176096,%f176097,%f176098}, {%r1,%r2}, {%r3}, {%f176095,%f176096,%f176097,%f176098};

	// end inline asm
	// begin inline asm
	mma.sync.aligned.m16n8k8.row.col.f32.f16.f16.f32 {%f176095,%f176096,%f176097,%f176098}, {%r1,%r2}, {%r3}, {%f176095,%f176096,%f176097,%f176098};

	// end inline asm
	// begin inline asm
	mma.sync.aligned.m16n8k8.row.col.f32.f16.f16.f32 {%f176095,%f176096,%f176097,%f176098}, {%r1,%r2}, {%r3}, {%f176095,%f176096,%f176097,%f176098};

	// end inline asm
	// begin inline asm
	mma.sync.aligned.m16n8k8.row.col.f32.f16.f16.f32 {%f176095,%f176096,%f176097,%f176098}, {%r1,%r2}, {%r3}, {%f176095,%f176096,%f176097,%f176098};

	// end inline asm
	// begin inline asm
	mma.sync.aligned.m16n8k8.row.col.f32.f16.f16.f32 {%f176095,%f176096,%f176097,%f176098}, {%r1,%r2}, {%r3}, {%f176095,%f176096,%f176097,%f176098};

	// end inline asm
	// begin inline asm
	mma.sync.aligned.m16n8k8.row.col.f32.f16.f16.f32 {%f176095,%f176096,%f176097,%f176098}, {%r1,%r2}, {%r3}, {%f176095,%f176096,%f176097,%f176098};

	// end inline asm
	// begin inline asm
	mma.sync.aligned.m16n8k8.row.col.f32.f16.f16.f32 {%f176095,%f176096,%f176097,%f176098}, {%r1,%r2}, {%r3}, {%f176095,%f176096,%f176097,%f176098};

	// end inline asm
	// begin inline asm
	mma.sync.aligned.m16n8k8.row.col.f32.f16.f16.f32 {%f176095,%f176096,%f176097,%f176098}, {%r1,%r2}, {%r3}, {%f176095,%f176096,%f176097,%f176098};

	// end inline asm
	// begin inline asm
	mma.sync.aligned.m16n8k8.row.col.f32.f16.f16.f32 {%f176095,%f176096,%f176097,%f176098}, {%r1,%r2}, {%r3}, {%f176095,%f176096,%f176097,%f176098};

	// end inline asm
	// begin inline asm
	mma.sync.aligned.m16n8k8.row.col.f32.f16.f16.f32 {%f176095,%f176096,%f176097,%f176098}, {%r1,%r2}, {%r3}, {%f176095,%f176096,%f176097,%f176098};

	// end inline asm
	// begin inline asm
	mma.sync.aligned.m16n8k8.row.col.f32.f16.f16.f32 {%f176095,%f176096,%f176097,%f176098}, {%r1,%r2}, {%r3}, {%f176095,%f176096,%f176097,%f176098};

	// end inline asm
	// begin inline asm
	mma.sync.aligned.m16n8k8.row.col.f32.f16.f16.f32 {%f176095,%f176096,%f176097,%f176098}, {%r1,%r2}, {%r3}, {%f176095,%f176096,%f176097,%f176098};

	// end inline asm
	// begin inline asm
	mma.sync.aligned.m16n8k8.row.col.f32.f16.f16.f32 {%f176095,%f176096,%f176097,%f176098}, {%r1,%r2}, {%r3}, {%f176095,%f176096,%f176097,%f176098};

	// end inline asm
	// begin inline asm
	mma.sync.aligned.m16n8k8.row.col.f32.f16.f16.f32 {%f176095,%f176096,%f176097,%f176098}, {%r1,%r2}, {%r3}, {%f176095,%f176096,%f176097,%f176098};

	// end inline asm
	// begin inline asm
	mma.sync.aligned.m16n8k8.row.col.f32.f16.f16.f32 {%f176095,%f176096,%f176097,%f176098}, {%r1,%r2}, {%r3}, {%f176095,%f176096,%f176097,%f176098};

	// end inline asm
	// begin inline asm
	mma.sync.aligned.m16n8k8.row.col.f32.f16.f16.f32 {%f176095,%f176096,%f176097,%f176098}, {%r1,%r2}, {%r3}, {%f176095,%f176096,%f176097,%f176098};

	// end inline asm
	// begin inline asm
	mma.sync.aligned.m16n8k8.row.col.f32.f16.f16.f32 {%f176095,%f176096,%f176097,%f176098}, {%r1,%r2}, {%r3}, {%f176095,%f176096,%f176097,%f176098};

	// end inline asm
	// begin inline asm
	mma.sync.aligned.m16n8k8.row.col.f32.f16.f16.f32 {%f176095,%f176096,%f176097,%f176098}, {%r1,%r2}, {%r3}, {%f176095,%f176096,%f176097,%f176098};

	// end inline asm
	// begin inline asm
	mma.sync.aligned.m16n8k8.row.col.f32.f16.f16.f32 {%f176095,%f176096,%f176097,%f176098}, {%r1,%r2}, {%r3}, {%f176095,%f176096,%f176097,%f176098};

	// end inline asm
	// begin inline asm
	mma.sync.aligned.m16n8k8.row.col.f32.f16.f16.f32 {%f176095,%f176096,%f176097,%f176098}, {%r1,%r2}, {%r3}, {%f176095,%f176096,%f176097,%f176098};

	// end inline asm
	// begin inline asm
	mma.sync.aligned.m16n8k8.row.col.f32.f16.f16.f32 {%f176095,%f176096,%f176097,%f176098}, {%r1,%r2}, {%r3}, {%f176095,%f176096,%f176097,%f176098};

	// end inline asm
	// begin inline asm
	mma.sync.aligned.m16n8k8.row.col.f32.f16.f16.f32 {%f176095,%f176096,%f176097,%f176098}, {%r1,%r2}, {%r3}, {%f176095,%f176096,%f176097,%f176098};

	// end inline asm
	// begin inline asm
	mma.sync.aligned.m16n8k8.row.col.f32.f16.f16.f32 {%f176095,%f176096,%f176097,%f176098}, {%r1,%r2}, {%r3}, {%f176095,%f176096,%f176097,%f176098};

	// end inline asm
	// begin inline asm
	mma.sync.aligned.m16n8k8.row.col.f32.f16.f16.f32 {%f176095,%f176096,%f176097,%f176098}, {%r1,%r2}, {%r3}, {%f176095,%f176096,%f176097,%f176098};

	// end inline asm
	// begin inline asm
	mma.sync.aligned.m16n8k8.row.col.f32.f16.f16.f32 {%f176095,%f176096,%f176097,%f176098}, {%r1,%r2}, {%r3}, {%f176095,%f176096,%f176097,%f176098};

	// end inline asm
	// begin inline asm
	mma.sync.aligned.m16n8k8.row.col.f32.f16.f16.f32 {%f176095,%f176096,%f176097,%f176098}, {%r1,%r2}, {%r3}, {%f176095,%f176096,%f176097,%f176098};

	// end inline asm
	// begin inline asm
	mma.sync.aligned.m16n8k8.row.col.f32.f16.f16.f32 {%f176095,%f176096,%f176097,%f176098}, {%r1,%r2}, {%r3}, {%f176095,%f176096,%f176097,%f176098};

	// end inline asm
	// begin inline asm
	mma.sync.aligned.m16n8k8.row.col.f32.f16.f16.f32 {%f176095,%f176096,%f176097,%f176098}, {%r1,%r2}, {%r3}, {%f176095,%f176096,%f176097,%f176098};

	// end inline asm
	// begin inline asm
	mma.sync.aligned.m16n8k8.row.col.f32.f16.f16.f32 {%f176095,%f176096,%f176097,%f176098}, {%r1,%r2}, {%r3}, {%f176095,%f176096,%f176097,%f176098};

	// end inline asm
	// begin inline asm
	mma.sync.aligned.m16n8k8.row.col.f32.f16.f16.f32 {%f176095,%f176096,%f176097,%f176098}, {%r1,%r2}, {%r3}, {%f176095,%f176096,%f176097,%f176098};

	// end inline asm
	// begin inline asm
	mma.sync.aligned.m16n8k8.row.col.f32.f16.f16.f32 {%f176095,%f176096,%f176097,%f176098}, {%r1,%r2}, {%r3}, {%f176095,%f176096,%f176097,%f176098};

	// end inline asm
	// begin inline asm
	mma.sync.aligned.m16n8k8.row.col.f32.f16.f16.f32 {%f176095,%f176096,%f176097,%f176098}, {%r1,%r2}, {%r3}, {%f176095,%f176096,%f176097,%f176098};

	// end inline asm
	// begin inline asm
	mma.sync.aligned.m16n8k8.row.col.f32.f16.f16.f32 {%f176095,%f176096,%f176097,%f176098}, {%r1,%r2}, {%r3}, {%f176095,%f176096,%f176097,%f176098};

	// end inline asm
	// begin inline asm
	mma.sync.aligned.m16n8k8.row.col.f32.f16.f16.f32 {%f176095,%f176096,%f176097,%f176098}, {%r1,%r2}, {%r3}, {%f176095,%f176096,%f176097,%f176098};

	// end inline asm
	// begin inline asm
	mma.sync.aligned.m16n8k8.row.col.f32.f16.f16.f32 {%f176095,%f176096,%f176097,%f176098}, {%r1,%r2}, {%r3}, {%f176095,%f176096,%f176097,%f176098};

	// end inline asm
	// begin inline asm
	mma.sync.aligned.m16n8k8.row.col.f32.f16.f16.f32 {%f176095,%f176096,%f176097,%f176098}, {%r1,%r2}, {%r3}, {%f176095,%f176096,%f176097,%f176098};

	// end inline asm
	// begin inline asm
	mma.sync.aligned.m16n8k8.row.col.f32.f16.f16.f32 {%f176095,%f176096,%f176097,%f176098}, {%r1,%r2}, {%r3}, {%f176095,%f176096,%f176097,%f176098};

	// end inline asm
	// begin inline asm
	mma.sync.aligned.m16n8k8.row.col.f32.f16.f16.f32 {%f176095,%f176096,%f176097,%f176098}, {%r1,%r2}, {%r3}, {%f176095,%f176096,%f176097,%f176098};

	// end inline asm
	// begin inline asm
	mma.sync.aligned.m16n8k8.row.col.f32.f16.f16.f32 {%f176095,%f176096,%f176097,%f176098}, {%r1,%r2}, {%r3}, {%f176095,%f176096,%f176097,%f176098};

	// end inline asm
	// begin inline asm
	mma.sync.aligned.m16n8k8.row.col.f32.f16.f16.f32 {%f176095,%f176096,%f176097,%f176098}, {%r1,%r2}, {%r3}, {%f176095,%f176096,%f176097,%f176098};

	// end inline asm
	// begin inline asm
	mma.sync.aligned.m16n8k8.row.col.f32.f16.f16.f32 {%f176095,%f176096,%f176097,%f176098}, {%r1,%r2}, {%r3}, {%f176095,%f176096,%f176097,%f176098};

	// end inline asm
	// begin inline asm
	mma.sync.aligned.m16n8k8.row.col.f32.f16.f16.f32 {%f176095,%f176096,%f176097,%f176098}, {%r1,%r2}, {%r3}, {%f176095,%f176096,%f176097,%f176098};

	// end inline asm
	// begin inline asm
	mma.sync.aligned.m16n8k8.row.col.f32.f16.f16.f32 {%f176095,%f176096,%f176097,%f176098}, {%r1,%r2}, {%r3}, {%f176095,%f176096,%f176097,%f176098};

	// end inline asm
	// begin inline asm
	mma.sync.aligned.m16n8k8.row.col.f32.f16.f16.f32 {%f176095,%f176096,%f176097,%f176098}, {%r1,%r2}, {%r3}, {%f176095,%f176096,%f176097,%f176098};

	// end inline asm
	// begin inline asm
	mma.sync.aligned.m16n8k8.row.col.f32.f16.f16.f32 {%f176095,%f176096,%f176097,%f176098}, {%r1,%r2}, {%r3}, {%f176095,%f176096,%f176097,%f176098};

	// end inline asm
	// begin inline asm
	mma.sync.aligned.m16n8k8.row.col.f32.f16.f16.f32 {%f176095,%f176096,%f176097,%f176098}, {%r1,%r2}, {%r3}, {%f176095,%f176096,%f176097,%f176098};

	// end inline asm
	// begin inline asm
	mma.sync.aligned.m16n8k8.row.col.f32.f16.f16.f32 {%f176095,%f176096,%f176097,%f176098}, {%r1,%r2}, {%r3}, {%f176095,%f176096,%f176097,%f176098};

	// end inline asm
	// begin inline asm
	mma.sync.aligned.m16n8k8.row.col.f32.f16.f16.f32 {%f176095,%f176096,%f176097,%f176098}, {%r1,%r2}, {%r3}, {%f176095,%f176096,%f176097,%f176098};

	// end inline asm
	// begin inline asm
	mma.sync.aligned.m16n8k8.row.col.f32.f16.f16.f32 {%f176095,%f176096,%f176097,%f176098}, {%r1,%r2}, {%r3}, {%f176095,%f176096,%f176097,%f176098};

	// end inline asm
	// begin inline asm
	mma.sync.aligned.m16n8k8.row.col.f32.f16.f16.f32 {%f176095,%f176096,%f176097,%f176098}, {%r1,%r2}, {%r3}, {%f176095,%f176096,%f176097,%f176098};

	// end inline asm
	// begin inline asm
	mma.sync.aligned.m16n8k8.row.col.f32.f16.f16.f32 {%f176095,%f176096,%f176097,%f176098}, {%r1,%r2}, {%r3}, {%f176095,%f176096,%f176097,%f176098};

	// end inline asm
	// begin inline asm
	mma.sync.aligned.m16n8k8.row.col.f32.f16.f16.f32 {%f176095,%f176096,%f176097,%f176098}, {%r1,%r2}, {%r3}, {%f176095,%f176096,%f176097,%f176098};

	// end inline asm
	// begin inline asm
	mma.sync.aligned.m16n8k8.row.col.f32.f16.f16.f32 {%f176095,%f176096,%f176097,%f176098}, {%r1,%r2}, {%r3}, {%f176095,%f176096,%f176097,%f176098};

	// end inline asm
	// begin inline asm
	mma.sync.aligned.m16n8k8.row.col.f32.f16.f16.f32 {%f176095,%f176096,%f176097,%f176098}, {%r1,%r2}, {%r3}, {%f176095,%f176096,%f176097,%f176098};

	// end inline asm
	// begin inline asm
	mma.sync.aligned.m16n8k8.row.col.f32.f16.f16.f32 {%f176095,%f176096,%f176097,%f176098}, {%r1,%r2}, {%r3}, {%f176095,%f176096,%f176097,%f176098};

	// end inline asm
	// begin inline asm
	mma.sync.aligned.m16n8k8.row.col.f32.f16.f16.f32 {%f176095,%f176096,%f176097,%f176098}, {%r1,%r2}, {%r3}, {%f176095,%f176096,%f176097,%f176098};

	// end inline asm
	// begin inline asm
	mma.sync.aligned.m16n8k8.row.col.f32.f16.f16.f32 {%f176095,%f176096,%f176097,%f176098}, {%r1,%r2}, {%r3}, {%f176095,%f176096,%f176097,%f176098};

	// end inline asm
	// begin inline asm
	mma.sync.aligned.m16n8k8.row.col.f32.f16.f16.f32 {%f176095,%f176096,%f176097,%f176098}, {%r1,%r2}, {%r3}, {%f176095,%f176096,%f176097,%f176098};

	// end inline asm
	// begin inline asm
	mma.sync.aligned.m16n8k8.row.col.f32.f16.f16.f32 {%f176095,%f176096,%f176097,%f176098}, {%r1,%r2}, {%r3}, {%f176095,%f176096,%f176097,%f176098};

	// end inline asm
	// begin inline asm
	mma.sync.aligned.m16n8k8.row.col.f32.f16.f16.f32 {%f176095,%f176096,%f176097,%f176098}, {%r1,%r2}, {%r3}, {%f176095,%f176096,%f176097,%f176098};

	// end inline asm
	// begin inline asm
	mma.sync.aligned.m16n8k8.row.col.f32.f16.f16.f32 {%f176095,%f176096,%f176097,%f176098}, {%r1,%r2}, {%r3}, {%f176095,%f176096,%f176097,%f176098};

	// end inline asm
	// begin inline asm
	mma.sync.aligned.m16n8k8.row.col.f32.f16.f16.f32 {%f176095,%f176096,%f176097,%f176098}, {%r1,%r2}, {%r3}, {%f176095,%f176096,%f176097,%f176098};

	// end inline asm
	// begin inline asm
	mma.sync.aligned.m16n8k8.row.col.f32.f16.f16.f32 {%f176095,%f176096,%f176097,%f176098}, {%r1,%r2}, {%r3}, {%f176095,%f176096,%f176097,%f176098};

	// end inline asm
	// begin inline asm
	mma.sync.aligned.m16n8k8.row.col.f32.f16.f16.f32 {%f176095,%f176096,%f176097,%f176098}, {%r1,%r2}, {%r3}, {%f176095,%f176096,%f176097,%f176098};

	// end inline asm
	// begin inline asm
	mma.sync.aligned.m16n8k8.row.col.f32.f16.f16.f32 {%f176095,%f176096,%f176097,%f176098}, {%r1,%r2}, {%r3}, {%f176095,%f176096,%f176097,%f176098};

	// end inline asm
	// begin inline asm
	mma.sync.aligned.m16n8k8.row.col.f32.f16.f16.f32 {%f176095,%f176096,%f176097,%f176098}, {%r1,%r2}, {%r3}, {%f176095,%f176096,%f176097,%f176098};

	// end inline asm
	// begin inline asm
	mma.sync.aligned.m16n8k8.row.col.f32.f16.f16.f32 {%f176095,%f176096,%f176097,%f176098}, {%r1,%r2}, {%r3}, {%f176095,%f176096,%f176097,%f176098};

	// end inline asm
	// begin inline asm
	mma.sync.aligned.m16n8k8.row.col.f32.f16.f16.f32 {%f176095,%f176096,%f176097,%f176098}, {%r1,%r2}, {%r3}, {%f176095,%f176096,%f176097,%f176098};

	// end inline asm
	// begin inline asm
	mma.sync.aligned.m16n8k8.row.col.f32.f16.f16.f32 {%f176095,%f176096,%f176097,%f176098}, {%r1,%r2}, {%r3}, {%f176095,%f176096,%f176097,%f176098};

	// end inline asm
	// begin inline asm
	mma.sync.aligned.m16n8k8.row.col.f32.f16.f16.f32 {%f176095,%f176096,%f176097,%f176098}, {%r1,%r2}, {%r3}, {%f176095,%f176096,%f176097,%f176098};

	// end inline asm
	// begin inline asm
	mma.sync.aligned.m16n8k8.row.col.f32.f16.f16.f32 {%f176095,%f176096,%f176097,%f176098}, {%r1,%r2}, {%r3}, {%f176095,%f176096,%f176097,%f176098};

	// end inline asm
	// begin inline asm
	mma.sync.aligned.m16n8k8.row.col.f32.f16.f16.f32 {%f176095,%f176096,%f176097,%f176098}, {%r1,%r2}, {%r3}, {%f176095,%f176096,%f176097,%f176098};

	// end inline asm
	// begin inline asm
	mma.sync.aligned.m16n8k8.row.col.f32.f16.f16.f32 {%f176095,%f176096,%f176097,%f176098}, {%r1,%r2}, {%r3}, {%f176095,%f176096,%f176097,%f176098};

	// end inline asm
	// begin inline asm
	mma.sync.aligned.m16n8k8.row.col.f32.f16.f16.f32 {%f176095,%f176096,%f176097,%f176098}, {%r1,%r2}, {%r3}, {%f176095,%f176096,%f176097,%f176098};

	// end inline asm
	// begin inline asm
	mma.sync.aligned.m16n8k8.row.col.f32.f16.f16.f32 {%f176095,%f176096,%f176097,%f176098}, {%r1,%r2}, {%r3}, {%f176095,%f176096,%f176097,%f176098};

	// end inline asm
	// begin inline asm
	mma.sync.aligned.m16n8k8.row.col.f32.f16.f16.f32 {%f176095,%f176096,%f176097,%f176098}, {%r1,%r2}, {%r3}, {%f176095,%f176096,%f176097,%f176098};

	// end inline asm
	// begin inline asm
	mma.sync.aligned.m16n8k8.row.col.f32.f16.f16.f32 {%f176095,%f176096,%f176097,%f176098}, {%r1,%r2}, {%r3}, {%f176095,%f176096,%f176097,%f176098};

	// end inline asm
	// begin inline asm
	mma.sync.aligned.m16n8k8.row.col.f32.f16.f16.f32 {%f176095,%f176096,%f176097,%f176098}, {%r1,%r2}, {%r3}, {%f176095,%f176096,%f176097,%f176098};

	// end inline asm
	// begin inline asm
	mma.sync.aligned.m16n8k8.row.col.f32.f16.f16.f32 {%f176095,%f176096,%f176097,%f176098}, {%r1,%r2}, {%r3}, {%f176095,%f176096,%f176097,%f176098};

	// end inline asm
	// begin inline asm
	mma.sync.aligned.m16n8k8.row.col.f32.f16.f16.f32 {%f176095,%f176096,%f176097,%f176098}, {%r1,%r2}, {%r3}, {%f176095,%f176096,%f176097,%f176098};

	// end inline asm
	// begin inline asm
	mma.sync.aligned.m16n8k8.row.col.f32.f16.f16.f32 {%f176095,%f176096,%f176097,%f176098}, {%r1,%r2}, {%r3}, {%f176095,%f176096,%f176097,%f176098};

	// end inline asm
	// begin inline asm
	mma.sync.aligned.m16n8k8.row.col.f32.f16.f16.f32 {%f176095,%f176096,%f176097,%f176098}, {%r1,%r2}, {%r3}, {%f176095,%f176096,%f176097,%f176098};

	// end inline asm
	// begin inline asm
	mma.sync.aligned.m16n8k8.row.col.f32.f16.f16.f32 {%f176095,%f176096,%f176097,%f176098}, {%r1,%r2}, {%r3}, {%f176095,%f176096,%f176097,%f176098};

	// end inline asm
	// begin inline asm
	mma.sync.aligned.m16n8k8.row.col.f32.f16.f16.f32 {%f176095,%f176096,%f176097,%f176098}, {%r1,%r2}, {%r3}, {%f176095,%f176096,%f176097,%f176098};

	// end inline asm
	// begin inline asm
	mma.sync.aligned.m16n8k8.row.col.f32.f16.f16.f32 {%f176095,%f176096,%f176097,%f176098}, {%r1,%r2}, {%r3}, {%f176095,%f176096,%f176097,%f176098};

	// end inline asm
	// begin inline asm
	mma.sync.aligned.m16n8k8.row.col.f32.f16.f16.f32 {%f176095,%f176096,%f176097,%f176098}, {%r1,%r2}, {%r3}, {%f176095,%f176096,%f176097,%f176098};

	// end inline asm
	// begin inline asm
	mma.sync.aligned.m16n8k8.row.col.f32.f16.f16.f32 {%f176095,%f176096,%f176097,%f176098}, {%r1,%r2}, {%r3}, {%f176095,%f176096,%f176097,%f176098};

	// end inline asm
	// begin inline asm
	mma.sync.aligned.m16n8k8.row.col.f32.f16.f16.f32 {%f176095,%f176096,%f176097,%f176098}, {%r1,%r2}, {%r3}, {%f176095,%f176096,%f176097,%f176098};

	// end inline asm
	// begin inline asm
	mma.sync.aligned.m16n8k8.row.col.f32.f16.f16.f32 {%f176095,%f176096,%f176097,%f176098}, {%r1,%r2}, {%r3}, {%f176095,%f176096,%f176097,%f176098};

	// end inline asm
	// begin inline asm
	mma.sync.aligned.m16n8k8.row.col.f32.f16.f16.f32 {%f176095,%f176096,%f176097,%f176098}, {%r1,%r2}, {%r3}, {%f176095,%f176096,%f176097,%f176098};

	// end inline asm
	// begin inline asm
	mma.sync.aligned.m16n8k8.row.col.f32.f16.f16.f32 {%f176095,%f176096,%f176097,%f176098}, {%r1,%r2}, {%r3}, {%f176095,%f176096,%f176097,%f176098};

	// end inline asm
	// begin inline asm
	mma.sync.aligned.m16n8k8.row.col.f32.f16.f16.f32 {%f176095,%f176096,%f176097,%f176098}, {%r1,%r2}, {%r3}, {%f176095,%f176096,%f176097,%f176098};

	// end inline asm
	// begin inline asm
	mma.sync.aligned.m16n8k8.row.col.f32.f16.f16.f32 {%f176095,%f176096,%f176097,%f176098}, {%r1,%r2}, {%r3}, {%f176095,%f176096,%f176097,%f176098};

	// end inline asm
	// begin inline asm
	mma.sync.aligned.m16n8k8.row.col.f32.f16.f16.f32 {%f176095,%f176096,%f176097,%f176098}, {%r1,%r2}, {%r3}, {%f176095,%f176096,%f176097,%f176098};

	// end inline asm
	// begin inline asm
	mma.sync.aligned.m16n8k8.row.col.f32.f16.f16.f32 {%f176095,%f176096,%f176097,%f176098}, {%r1,%r2}, {%r3}, {%f176095,%f176096,%f176097,%f176098};

	// end inline asm
	// begin inline asm
	mma.sync.aligned.m16n8k8.row.col.f32.f16.f16.f32 {%f176095,%f176096,%f176097,%f176098}, {%r1,%r2}, {%r3}, {%f176095,%f176096,%f176097,%f176098};

	// end inline asm
	// begin inline asm
	mma.sync.aligned.m16n8k8.row.col.f32.f16.f16.f32 {%f176095,%f176096,%f176097,%f176098}, {%r1,%r2}, {%r3}, {%f176095,%f176096,%f176097,%f176098};

	// end inline asm
	// begin inline asm
	mma.sync.aligned.m16n8k8.row.col.f32.f16.f16.f32 {%f176095,%f176096,%f176097,%f176098}, {%r1,%r2}, {%r3}, {%f176095,%f176096,%f176097,%f176098};

	// end inline asm
	// begin inline asm
	mma.sync.aligned.m16n8k8.row.col.f32.f16.f16.f32 {%f176095,%f176096,%f176097,%f176098}, {%r1,%r2}, {%r3}, {%f176095,%f176096,%f176097,%f176098};

	// end inline asm
	// begin inline asm
	mma.sync.aligned.m16n8k8.row.col.f32.f16.f16.f32 {%f176095,%f176096,%f176097,%f176098}, {%r1,%r2}, {%r3}, {%f176095,%f176096,%f176097,%f176098};

	// end inline asm
	// begin inline asm
	mma.sync.aligned.m16n8k8.row.col.f32.f16.f16.f32 {%f176095,%f176096,%f176097,%f176098}, {%r1,%r2}, {%r3}, {%f176095,%f176096,%f176097,%f176098};

	// end inline asm
	// begin inline asm
	mma.sync.aligned.m16n8k8.row.col.f32.f16.f16.f32 {%f176095,%f176096,%f176097,%f176098}, {%r1,%r2}, {%r3}, {%f176095,%f176096,%f176097,%f176098};

	// end inline asm
	// begin inline asm
	mma.sync.aligned.m16n8k8.row.col.f32.f16.f16.f32 {%f176095,%f176096,%f176097,%f176098}, {%r1,%r2}, {%r3}, {%f176095,%f176096,%f176097,%f176098};

	// end inline asm
	// begin inline asm
	mma.sync.aligned.m16n8k8.row.col.f32.f16.f16.f32 {%f176095,%f176096,%f176097,%f176098}, {%r1,%r2}, {%r3}, {%f176095,%f176096,%f176097,%f176098};

	// end inline asm
	// begin inline asm
	mma.sync.aligned.m16n8k8.row.col.f32.f16.f16.f32 {%f176095,%f176096,%f176097,%f176098}, {%r1,%r2}, {%r3}, {%f176095,%f176096,%f176097,%f176098};

	// end inline asm
	// begin inline asm
	mma.sync.aligned.m16n8k8.row.col.f32.f16.f16.f32 {%f176095,%f176096,%f176097,%f176098}, {%r1,%r2}, {%r3}, {%f176095,%f176096,%f176097,%f176098};

	// end inline asm
	// begin inline asm
	mma.sync.aligned.m16n8k8.row.col.f32.f16.f16.f32 {%f176095,%f176096,%f176097,%f176098}, {%r1,%r2}, {%r3}, {%f176095,%f176096,%f176097,%f176098};

	// end inline asm
	// begin inline asm
	mma.sync.aligned.m16n8k8.row.col.f32.f16.f16.f32 {%f176095,%f176096,%f176097,%f176098}, {%r1,%r2}, {%r3}, {%f176095,%f176096,%f176097,%f176098};

	// end inline asm
	// begin inline asm
	mma.sync.aligned.m16n8k8.row.col.f32.f16.f16.f32 {%f176095,%f176096,%f176097,%f176098}, {%r1,%r2}, {%r3}, {%f176095,%f176096,%f176097,%f176098};

	// end inline asm
	// begin inline asm
	mma.sync.aligned.m16n8k8.row.col.f32.f16.f16.f32 {%f176095,%f176096,%f176097,%f176098}, {%r1,%r2}, {%r3}, {%f176095,%f176096,%f176097,%f176098};

	// end inline asm
	// begin inline asm
	mma.sync.aligned.m16n8k8.row.col.f32.f16.f16.f32 {%f176095,%f176096,%f176097,%f176098}, {%r1,%r2}, {%r3}, {%f176095,%f176096,%f176097,%f176098};

	// end inline asm
	// begin inline asm
	mma.sync.aligned.m16n8k8.row.col.f32.f16.f16.f32 {%f176095,%f176096,%f176097,%f176098}, {%r1,%r2}, {%r3}, {%f176095,%f176096,%f176097,%f176098};

	// end inline asm
	// begin inline asm
	mma.sync.aligned.m16n8k8.row.col.f32.f16.f16.f32 {%f176095,%f176096,%f176097,%f176098}, {%r1,%r2}, {%r3}, {%f176095,%f176096,%f176097,%f176098};

	// end inline asm
	// begin inline asm
	mma.sync.aligned.m16n8k8.row.col.f32.f16.f16.f32 {%f176095,%f176096,%f176097,%f176098}, {%r1,%r2}, {%r3}, {%f176095,%f176096,%f176097,%f176098};

	// end inline asm
	// begin inline asm
	mma.sync.aligned.m16n8k8.row.col.f32.f16.f16.f32 {%f176095,%f176096,%f176097,%f176098}, {%r1,%r2}, {%r3}, {%f176095,%f176096,%f176097,%f176098};

	// end inline asm
	// begin inline asm
	mma.sync.aligned.m16n8k8.row.col.f32.f16.f16.f32 {%f176095,%f176096,%f176097,%f176098}, {%r1,%r2}, {%r3}, {%f176095,%f176096,%f176097,%f176098};

	// end inline asm
	// begin inline asm
	mma.sync.aligned.m16n8k8.row.col.f32.f16.f16.f32 {%f176095,%f176096,%f176097,%f176098}, {%r1,%r2}, {%r3}, {%f176095,%f176096,%f176097,%f176098};

	// end inline asm
	// begin inline asm
	mma.sync.aligned.m16n8k8.row.col.f32.f16.f16.f32 {%f176095,%f176096,%f176097,%f176098}, {%r1,%r2}, {%r3}, {%f176095,%f176096,%f176097,%f176098};

	// end inline asm
	// begin inline asm
	mma.sync.aligned.m16n8k8.row.col.f32.f16.f16.f32 {%f176095,%f176096,%f176097,%f176098}, {%r1,%r2}, {%r3}, {%f176095,%f176096,%f176097,%f176098};

	// end inline asm
	// begin inline asm
	mma.sync.aligned.m16n8k8.row.col.f32.f16.f16.f32 {%f176095,%f176096,%f176097,%f176098}, {%r1,%r2}, {%r3}, {%f176095,%f176096,%f176097,%f176098};

	// end inline asm
	// begin inline asm
	mma.sync.aligned.m16n8k8.row.col.f32.f16.f16.f32 {%f176095,%f176096,%f176097,%f176098}, {%r1,%r2}, {%r3}, {%f176095,%f176096,%f176097,%f176098};

	// end inline asm
	// begin inline asm
	mma.sync.aligned.m16n8k8.row.col.f32.f16.f16.f32 {%f176095,%f176096,%f176097,%f176098}, {%r1,%r2}, {%r3}, {%f176095,%f176096,%f176097,%f176098};

	// end inline asm
	// begin inline asm
	mma.sync.aligned.m16n8k8.row.col.f32.f16.f16.f32 {%f176095,%f176096,%f176097,%f176098}, {%r1,%r2}, {%r3}, {%f176095,%f176096,%f176097,%f176098};

	// end inline asm
	// begin inline asm
	mma.sync.aligned.m16n8k8.row.col.f32.f16.f16.f32 {%f176095,%f176096,%f176097,%f176098}, {%r1,%r2}, {%r3}, {%f176095,%f176096,%f176097,%f176098};

	// end inline asm
	// begin inline asm
	mma.sync.aligned.m16n8k8.row.col.f32.f16.f16.f32 {%f176095,%f176096,%f176097,%f176098}, {%r1,%r2}, {%r3}, {%f176095,%f176096,%f176097,%f176098};

	// end inline asm
	// begin inline asm
	mma.sync.aligned.m16n8k8.row.col.f32.f16.f16.f32 {%f176095,%f176096,%f176097,%f176098}, {%r1,%r2}, {%r3}, {%f176095,%f176096,%f176097,%f176098};

	// end inline asm
	// begin inline asm
	mma.sync.aligned.m16n8k8.row.col.f32.f16.f16.f32 {%f176095,%f176096,%f176097,%f176098}, {%r1,%r2}, {%r3}, {%f176095,%f176096,%f176097,%f176098};

	// end inline asm
	// begin inline asm
	mma.sync.aligned.m16n8k8.row.col.f32.f16.f16.f32 {%f176095,%f176096,%f176097,%f176098}, {%r1,%r2}, {%r3}, {%f176095,%f176096,%f176097,%f176098};

	// end inline asm
	// begin inline asm
	mma.sync.aligned.m16n8k8.row.col.f32.f16.f16.f32 {%f176095,%f176096,%f176097,%f176098}, {%r1,%r2}, {%r3}, {%f176095,%f176096,%f176097,%f176098};

	// end inline asm
	// begin inline asm
	mma.sync.aligned.m16n8k8.row.col.f32.f16.f16.f32 {%f176095,%f176096,%f176097,%f176098}, {%r1,%r2}, {%r3}, {%f176095,%f176096,%f176097,%f176098};

	// end inline asm
	// begin inline asm
	mma.sync.aligned.m16n8k8.row.col.f32.f16.f16.f32 {%f176095,%f176096,%f176097,%f176098}, {%r1,%r2}, {%r3}, {%f176095,%f176096,%f176097,%f176098};

	// end inline asm
	// begin inline asm
	mma.sync.aligned.m16n8k8.row.col.f32.f16.f16.f32 {%f176095,%f176096,%f176097,%f176098}, {%r1,%r2}, {%r3}, {%f176095,%f176096,%f176097,%f176098};

	// end inline asm
	// begin inline asm
	mma.sync.aligned.m16n8k8.row.col.f32.f16.f16.f32 {%f176095,%f176096,%f176097,%f176098}, {%r1,%r2}, {%r3}, {%f176095,%f176096,%f176097,%f176098};

	// end inline asm
	// begin inline asm
	mma.sync.aligned.m16n8k8.row.col.f32.f16.f16.f32 {%f176095,%f176096,%f176097,%f176098}, {%r1,%r2}, {%r3}, {%f176095,%f176096,%f176097,%f176098};

	// end inline asm
	// begin inline asm
	mma.sync.aligned.m16n8k8.row.col.f32.f16.f16.f32 {%f176095,%f176096,%f176097,%f176098}, {%r1,%r2}, {%r3}, {%f176095,%f176096,%f176097,%f176098};

	// end inline asm
	// begin inline asm
	mma.sync.aligned.m16n8k8.row.col.f32.f16.f16.f32 {%f176095,%f176096,%f176097,%f176098}, {%r1,%r2}, {%r3}, {%f176095,%f176096,%f176097,%f176098};

	// end inline asm
	// begin inline asm
	mma.sync.aligned.m16n8k8.row.col.f32.f16.f16.f32 {%f176095,%f176096,%f176097,%f176098}, {%r1,%r2}, {%r3}, {%f176095,%f176096,%f176097,%f176098};

	// end inline asm
	// begin inline asm
	mma.sync.aligned.m16n8k8.row.col.f32.f16.f16.f32 {%f176095,%f176096,%f176097,%f176098}, {%r1,%r2}, {%r3}, {%f176095,%f176096,%f176097,%f176098};

	// end inline asm
	// begin inline asm
	mma.sync.aligned.m16n8k8.row.col.f32.f16.f16.f32 {%f176095,%f176096,%f176097,%f176098}, {%r1,%r2}, {%r3}, {%f176095,%f176096,%f176097,%f176098};

	// end inline asm
	// begin inline asm
	mma.sync.aligned.m16n8k8.row.col.f32.f16.f16.f32 {%f176095,%f176096,%f176097,%f176098}, {%r1,%r2}, {%r3}, {%f176095,%f176096,%f176097,%f176098};

	// end inline asm
	// begin inline asm
	mma.sync.aligned.m16n8k8.row.col.f32.f16.f16.f32 {%f176095,%f176096,%f176097,%f176098}, {%r1,%r2}, {%r3}, {%f176095,%f176096,%f176097,%f176098};

	// end inline asm
	// begin inline asm
	mma.sync.aligned.m16n8k8.row.col.f32.f16.f16.f32 {%f176095,%f176096,%f176097,%f176098}, {%r1,%r2}, {%r3}, {%f176095,%f176096,%f176097,%f176098};

	// end inline asm
	// begin inline asm
	mma.sync.aligned.m16n8k8.row.col.f32.f16.f16.f32 {%f176095,%f176096,%f176097,%f176098}, {%r1,%r2}, {%r3}, {%f176095,%f176096,%f176097,%f176098};

	// end inline asm
	// begin inline asm
	mma.sync.aligned.m16n8k8.row.col.f32.f16.f16.f32 {%f176095,%f176096,%f176097,%f176098}, {%r1,%r2}, {%r3}, {%f176095,%f176096,%f176097,%f176098};

	// end inline asm
	// begin inline asm
	mma.sync.aligned.m16n8k8.row.col.f32.f16.f16.f32 {%f176095,%f176096,%f176097,%f176098}, {%r1,%r2}, {%r3}, {%f176095,%f176096,%f176097,%f176098};

	// end inline asm
	// begin inline asm
	mma.sync.aligned.m16n8k8.row.col.f32.f16.f16.f32 {%f176095,%f176096,%f176097,%f176098}, {%r1,%r2}, {%r3}, {%f176095,%f176096,%f176097,%f176098};

	// end inline asm
	// begin inline asm
	mma.sync.aligned.m16n8k8.row.col.f32.f16.f16.f32 {%f176095,%f176096,%f176097,%f176098}, {%r1,%r2}, {%r3}, {%f176095,%f176096,%f176097,%f176098};

	// end inline asm
	// begin inline asm
	mma.sync.aligned.m16n8k8.row.col.f32.f16.f16.f32 {%f176095,%f176096,%f176097,%f176098}, {%r1,%r2}, {%r3}, {%f176095,%f176096,%f176097,%f176098};

	// end inline asm
	// begin inline asm
	mma.sync.aligned.m16n8k8.row.col.f32.f16.f16.f32 {%f176095,%f176096,%f176097,%f176098}, {%r1,%r2}, {%r3}, {%f176095,%f176096,%f176097,%f176098};

	// end inline asm
	// begin inline asm
	mma.sync.aligned.m16n8k8.row.col.f32.f16.f16.f32 {%f176095,%f176096,%f176097,%f176098}, {%r1,%r2}, {%r3}, {%f176095,%f176096,%f176097,%f176098};

	// end inline asm
	// begin inline asm
	mma.sync.aligned.m16n8k8.row.col.f32.f16.f16.f32 {%f176095,%f176096,%f176097,%f176098}, {%r1,%r2}, {%r3}, {%f176095,%f176096,%f176097,%f176098};

	// end inline asm
	// begin inline asm
	mma.sync.aligned.m16n8k8.row.col.f32.f16.f16.f32 {%f176095,%f176096,%f176097,%f176098}, {%r1,%r2}, {%r3}, {%f176095,%f176096,%f176097,%f176098};

	// end inline asm
	// begin inline asm
	mma.sync.aligned.m16n8k8.row.col.f32.f16.f16.f32 {%f176095,%f176096,%f176097,%f176098}, {%r1,%r2}, {%r3}, {%f176095,%f176096,%f176097,%f176098};

	// end inline asm
	// begin inline asm
	mma.sync.aligned.m16n8k8.row.col.f32.f16.f16.f32 {%f176095,%f176096,%f176097,%f176098}, {%r1,%r2}, {%r3}, {%f176095,%f176096,%f176097,%f176098};

	// end inline asm
	// begin inline asm
	mma.sync.aligned.m16n8k8.row.col.f32.f16.f16.f32 {%f176095,%f176096,%f176097,%f176098}, {%r1,%r2}, {%r3}, {%f176095,%f176096,%f176097,%f176098};

	// end inline asm
	// begin inline asm
	mma.sync.aligned.m16n8k8.row.col.f32.f16.f16.f32 {%f176095,%f176096,%f176097,%f176098}, {%r1,%r2}, {%r3}, {%f176095,%f176096,%f176097,%f176098};

	// end inline asm
	// begin inline asm
	mma.sync.aligned.m16n8k8.row.col.f32.f16.f16.f32 {%f176095,%f176096,%f176097,%f176098}, {%r1,%r2}, {%r3}, {%f176095,%f176096,%f176097,%f176098};

	// end inline asm
	// begin inline asm
	mma.sync.aligned.m16n8k8.row.col.f32.f16.f16.f32 {%f176095,%f176096,%f176097,%f176098}, {%r1,%r2}, {%r3}, {%f176095,%f176096,%f176097,%f176098};

	// end inline asm
	// begin inline asm
	mma.sync.aligned.m16n8k8.row.col.f32.f16.f16.f32 {%f176095,%f176096,%f176097,%f176098}, {%r1,%r2}, {%r3}, {%f176095,%f176096,%f176097,%f176098};

	// end inline asm
	// begin inline asm
	mma.sync.aligned.m16n8k8.row.col.f32.f16.f16.f32 {%f176095,%f176096,%f176097,%f176098}, {%r1,%r2}, {%r3}, {%f176095,%f176096,%f176097,%f176098};

	// end inline asm
	// begin inline asm
	mma.sync.aligned.m16n8k8.row.col.f32.f16.f16.f32 {%f176095,%f176096,%f176097,%f176098}, {%r1,%r2}, {%r3}, {%f176095,%f176096,%f176097,%f176098};

	// end inline asm
	// begin inline asm
	mma.sync.aligned.m16n8k8.row.col.f32.f16.f16.f32 {%f176095,%f176096,%f176097,%f176098}, {%r1,%r2}, {%r3}, {%f176095,%f176096,%f176097,%f176098};

	// end inline asm
	// begin inline asm
	mma.sync.aligned.m16n8k8.row.col.f32.f16.f16.f32 {%f176095,%f176096,%f176097,%f176098}, {%r1,%r2}, {%r3}, {%f176095,%f176096,%f176097,%f176098};

	// end inline asm
	// begin inline asm
	mma.sync.aligned.m16n8k8.row.col.f32.f16.f16.f32 {%f176095,%f176096,%f176097,%f176098}, {%r1,%r2}, {%r3}, {%f176095,%f176096,%f176097,%f176098};

	// end inline asm
	// begin inline asm
	mma.sync.aligned.m16n8k8.row.col.f32.f16.f16.f32 {%f176095,%f176096,%f176097,%f176098}, {%r1,%r2}, {%r3}, {%f176095,%f176096,%f176097,%f176098};

	// end inline asm
	// begin inline asm
	mma.sync.aligned.m16n8k8.row.col.f32.f16.f16.f32 {%f176095,%f176096,%f176097,%f176098}, {%r1,%r2}, {%r3}, {%f176095,%f176096,%f176097,%f176098};

	// end inline asm
	// begin inline asm
	mma.sync.aligned.m16n8k8.row.col.f32.f16.f16.f32 {%f176095,%f176096,%f176097,%f176098}, {%r1,%r2}, {%r3}, {%f176095,%f176096,%f176097,%f176098};

	// end inline asm
	// begin inline asm
	mma.sync.aligned.m16n8k8.row.col.f32.f16.f16.f32 {%f176095,%f176096,%f176097,%f176098}, {%r1,%r2}, {%r3}, {%f176095,%f176096,%f176097,%f176098};

	// end inline asm
	// begin inline asm
	mma.sync.aligned.m16n8k8.row.col.f32.f16.f16.f32 {%f176095,%f176096,%f176097,%f176098}, {%r1,%r2}, {%r3}, {%f176095,%f176096,%f176097,%f176098};

	// end inline asm
	// begin inline asm
	mma.sync.aligned.m16n8k8.row.col.f32.f16.f16.f32 {%f176095,%f176096,%f176097,%f176098}, {%r1,%r2}, {%r3}, {%f176095,%f176096,%f176097,%f176098};

	// end inline asm
	// begin inline asm
	mma.sync.aligned.m16n8k8.row.col.f32.f16.f16.f32 {%f176095,%f176096,%f176097,%f176098}, {%r1,%r2}, {%r3}, {%f176095,%f176096,%f176097,%f176098};

	// end inline asm
	// begin inline asm
	mma.sync.aligned.m16n8k8.row.col.f32.f16.f16.f32 {%f176095,%f176096,%f176097,%f176098}, {%r1,%r2}, {%r3}, {%f176095,%f176096,%f176097,%f176098};

	// end inline asm
	// begin inline asm
	mma.sync.aligned.m16n8k8.row.col.f32.f16.f16.f32 {%f176095,%f176096,%f176097,%f176098}, {%r1,%r2}, {%r3}, {%f176095,%f176096,%f176097,%f176098};

	// end inline asm
	// begin inline asm
	mma.sync.aligned.m16n8k8.row.col.f32.f16.f16.f32 {%f176095,%f176096,%f176097,%f176098}, {%r1,%r2}, {%r3}, {%f176095,%f176096,%f176097,%f176098};

	// end inline asm
	// begin inline asm
	mma.sync.aligned.m16n8k8.row.col.f32.f16.f16.f32 {%f176095,%f176096,%f176097,%f176098}, {%r1,%r2}, {%r3}, {%f176095,%f176096,%f176097,%f176098};

	// end inline asm
	// begin inline asm
	mma.sync.aligned.m16n8k8.row.col.f32.f16.f16.f32 {%f176095,%f176096,%f176097,%f176098}, {%r1,%r2}, {%r3}, {%f176095,%f176096,%f176097,%f176098};

	// end inline asm
	// begin inline asm
	mma.sync.aligned.m16n8k8.row.col.f32.f16.f16.f32 {%f176095,%f176096,%f176097,%f176098}, {%r1,%r2}, {%r3}, {%f176095,%f176096,%f176097,%f176098};

	// end inline asm
	// begin inline asm
	mma.sync.aligned.m16n8k8.row.col.f32.f16.f16.f32 {%f176095,%f176096,%f176097,%f176098}, {%r1,%r2}, {%r3}, {%f176095,%f176096,%f176097,%f176098};

	// end inline asm
	// begin inline asm
	mma.sync.aligned.m16n8k8.row.col.f32.f16.f16.f32 {%f176095,%f176096,%f176097,%f176098}, {%r1,%r2}, {%r3}, {%f176095,%f176096,%f176097,%f176098};

	// end inline asm
	// begin inline asm
	mma.sync.aligned.m16n8k8.row.col.f32.f16.f16.f32 {%f176095,%f176096,%f176097,%f176098}, {%r1,%r2}, {%r3}, {%f176095,%f176096,%f176097,%f176098};

	// end inline asm
	// begin inline asm
	mma.sync.aligned.m16n8k8.row.col.f32.f16.f16.f32 {%f176095,%f176096,%f176097,%f176098}, {%r1,%r2}, {%r3}, {%f176095,%f176096,%f176097,%f176098};

	// end inline asm
	// begin inline asm
	mma.sync.aligned.m16n8k8.row.col.f32.f16.f16.f32 {%f176095,%f176096,%f176097,%f176098}, {%r1,%r2}, {%r3}, {%f176095,%f176096,%f176097,%f176098};

	// end inline asm
	// begin inline asm
	mma.sync.aligned.m16n8k8.row.col.f32.f16.f16.f32 {%f176095,%f176096,%f176097,%f176098}, {%r1,%r2}, {%r3}, {%f176095,%f176096,%f176097,%f176098};

	// end inline asm
	// begin inline asm
	mma.sync.aligned.m16n8k8.row.col.f32.f16.f16.f32 {%f176095,%f176096,%f176097,%f176098}, {%r1,%r2}, {%r3}, {%f176095,%f176096,%f176097,%f176098};

	// end inline asm
	// begin inline asm
	mma.sync.aligned.m16n8k8.row.col.f32.f16.f16.f32 {%f176095,%f176096,%f176097,%f176098}, {%r1,%r2}, {%r3}, {%f176095,%f176096,%f176097,%f176098};

	// end inline asm
	// begin inline asm
	mma.sync.aligned.m16n8k8.row.col.f32.f16.f16.f32 {%f176095,%f176096,%f176097,%f176098}, {%r1,%r2}, {%r3}, {%f176095,%f176096,%f176097,%f176098};

	// end inline asm
	// begin inline asm
	mma.sync.aligned.m16n8k8.row.col.f32.f16.f16.f32 {%f176095,%f176096,%f176097,%f176098}, {%r1,%r2}, {%r3}, {%f176095,%f176096,%f176097,%f176098};

	// end inline asm
	// begin inline asm
	mma.sync.aligned.m16n8k8.row.col.f32.f16.f16.f32 {%f176095,%f176096,%f176097,%f176098}, {%r1,%r2}, {%r3}, {%f176095,%f176096,%f176097,%f176098};

	// end inline asm
	// begin inline asm
	mma.sync.aligned.m16n8k8.row.col.f32.f16.f16.f32 {%f176095,%f176096,%f176097,%f176098}, {%r1,%r2}, {%r3}, {%f176095,%f176096,%f176097,%f176098};

	// end inline asm
	// begin inline asm
	mma.sync.aligned.m16n8k8.row.col.f32.f16.f16.f32 {%f176095,%f176096,%f176097,%f176098}, {%r1,%r2}, {%r3}, {%f176095,%f176096,%f176097,%f176098};

	// end inline asm
	// begin inline asm
	mma.sync.aligned.m16n8k8.row.col.f32.f16.f16.f32 {%f176095,%f176096,%f176097,%f176098}, {%r1,%r2}, {%r3}, {%f176095,%f176096,%f176097,%f176098};

	// end inline asm
	// begin inline asm
	mma.sync.aligned.m16n8k8.row.col.f32.f16.f16.f32 {%f176095,%f176096,%f176097,%f176098}, {%r1,%r2}, {%r3}, {%f176095,%f176096,%f176097,%f176098};

	// end inline asm
	// begin inline asm
	mma.sync.aligned.m16n8k8.row.col.f32.f16.f16.f32 {%f176095,%f176096,%f176097,%f176098}, {%r1,%r2}, {%r3}, {%f176095,%f176096,%f176097,%f176098};

	// end inline asm
	// begin inline asm
	mma.sync.aligned.m16n8k8.row.col.f32.f16.f16.f32 {%f176095,%f176096,%f176097,%f176098}, {%r1,%r2}, {%r3}, {%f176095,%f176096,%f176097,%f176098};

	// end inline asm
	// begin inline asm
	mma.sync.aligned.m16n8k8.row.col.f32.f16.f16.f32 {%f176095,%f176096,%f176097,%f176098}, {%r1,%r2}, {%r3}, {%f176095,%f176096,%f176097,%f176098};

	// end inline asm
	// begin inline asm
	mma.sync.aligned.m16n8k8.row.col.f32.f16.f16.f32 {%f176095,%f176096,%f176097,%f176098}, {%r1,%r2}, {%r3}, {%f176095,%f176096,%f176097,%f176098};

	// end inline asm
	// begin inline asm
	mma.sync.aligned.m16n8k8.row.col.f32.f16.f16.f32 {%f176095,%f176096,%f176097,%f176098}, {%r1,%r2}, {%r3}, {%f176095,%f176096,%f176097,%f176098};

	// end inline asm
	// begin inline asm
	mma.sync.aligned.m16n8k8.row.col.f32.f16.f16.f32 {%f176095,%f176096,%f176097,%f176098}, {%r1,%r2}, {%r3}, {%f176095,%f176096,%f176097,%f176098};

	// end inline asm
	// begin inline asm
	mma.sync.aligned.m16n8k8.row.col.f32.f16.f16.f32 {%f176095,%f176096,%f176097,%f176098}, {%r1,%r2}, {%r3}, {%f176095,%f176096,%f176097,%f176098};

	// end inline asm
	// begin inline asm
	mma.sync.aligned.m16n8k8.row.col.f32.f16.f16.f32 {%f176095,%f176096,%f176097,%f176098}, {%r1,%r2}, {%r3}, {%f176095,%f176096,%f176097,%f176098};

	// end inline asm
	// begin inline asm
	mma.sync.aligned.m16n8k8.row.col.f32.f16.f16.f32 {%f176095,%f176096,%f176097,%f176098}, {%r1,%r2}, {%r3}, {%f176095,%f176096,%f176097,%f176098};

	// end inline asm
	// begin inline asm
	mma.sync.aligned.m16n8k8.row.col.f32.f16.f16.f32 {%f176095,%f176096,%f176097,%f176098}, {%r1,%r2}, {%r3}, {%f176095,%f176096,%f176097,%f176098};

	// end inline asm
	// begin inline asm
	mma.sync.aligned.m16n8k8.row.col.f32.f16.f16.f32 {%f176095,%f176096,%f176097,%f176098}, {%r1,%r2}, {%r3}, {%f176095,%f176096,%f176097,%f176098};

	// end inline asm
	// begin inline asm
	mma.sync.aligned.m16n8k8.row.col.f32.f16.f16.f32 {%f176095,%f176096,%f176097,%f176098}, {%r1,%r2}, {%r3}, {%f176095,%f176096,%f176097,%f176098};

	// end inline asm
	// begin inline asm
	mma.sync.aligned.m16n8k8.row.col.f32.f16.f16.f32 {%f176095,%f176096,%f176097,%f176098}, {%r1,%r2}, {%r3}, {%f176095,%f176096,%f176097,%f176098};

	// end inline asm
	// begin inline asm
	mma.sync.aligned.m16n8k8.row.col.f32.f16.f16.f32 {%f176095,%f176096,%f176097,%f176098}, {%r1,%r2}, {%r3}, {%f176095,%f176096,%f176097,%f176098};

	// end inline asm
	// begin inline asm
	mma.sync.aligned.m16n8k8.row.col.f32.f16.f16.f32 {%f176095,%f176096,%f176097,%f176098}, {%r1,%r2}, {%r3}, {%f176095,%f176096,%f176097,%f176098};

	// end inline asm
	// begin inline asm
	mma.sync.aligned.m16n8k8.row.col.f32.f16.f16.f32 {%f176095,%f176096,%f176097,%f176098}, {%r1,%r2}, {%r3}, {%f176095,%f176096,%f176097,%f176098};

	// end inline asm
	// begin inline asm
	mma.sync.aligned.m16n8k8.row.col.f32.f16.f16.f32 {%f176095,%f176096,%f176097,%f176098}, {%r1,%r2}, {%r3}, {%f176095,%f176096,%f176097,%f176098};

	// end inline asm
	// begin inline asm
	mma.sync.aligned.m16n8k8.row.col.f32.f16.f16.f32 {%f176095,%f176096,%f176097,%f176098}, {%r1,%r2}, {%r3}, {%f176095,%f176096,%f176097,%f176098};

	// end inline asm
	// begin inline asm
	mma.sync.aligned.m16n8k8.row.col.f32.f16.f16.f32 {%f176095,%f176096,%f176097,%f176098}, {%r1,%r2}, {%r3}, {%f176095,%f176096,%f176097,%f176098};

	// end inline asm
	// begin inline asm
	mma.sync.aligned.m16n8k8.row.col.f32.f16.f16.f32 {%f176095,%f176096,%f176097,%f176098}, {%r1,%r2}, {%r3}, {%f176095,%f176096,%f176097,%f176098};

	// end inline asm
	// begin inline asm
	mma.sync.aligned.m16n8k8.row.col.f32.f16.f16.f32 {%f176095,%f176096,%f176097,%f176098}, {%r1,%r2}, {%r3}, {%f176095,%f176096,%f176097,%f176098};

	// end inline asm
	// begin inline asm
	mma.sync.aligned.m16n8k8.row.col.f32.f16.f16.f32 {%f176095,%f176096,%f176097,%f176098}, {%r1,%r2}, {%r3}, {%f176095,%f176096,%f176097,%f176098};

	// end inline asm
	// begin inline asm
	mma.sync.aligned.m16n8k8.row.col.f32.f16.f16.f32 {%f176095,%f176096,%f176097,%f176098}, {%r1,%r2}, {%r3}, {%f176095,%f176096,%f176097,%f176098};

	// end inline asm
	// begin inline asm
	mma.sync.aligned.m16n8k8.row.col.f32.f16.f16.f32 {%f176095,%f176096,%f176097,%f176098}, {%r1,%r2}, {%r3}, {%f176095,%f176096,%f176097,%f176098};

	// end inline asm
	// begin inline asm
	mma.sync.aligned.m16n8k8.row.col.f32.f16.f16.f32 {%f176095,%f176096,%f176097,%f176098}, {%r1,%r2}, {%r3}, {%f176095,%f176096,%f176097,%f176098};

	// end inline asm
	// begin inline asm
	mma.sync.aligned.m16n8k8.row.col.f32.f16.f16.f32 {%f176095,%f176096,%f176097,%f176098}, {%r1,%r2}, {%r3}, {%f176095,%f176096,%f176097,%f176098};

	// end inline asm
	// begin inline asm
	mma.sync.aligned.m16n8k8.row.col.f32.f16.f16.f32 {%f176095,%f176096,%f176097,%f176098}, {%r1,%r2}, {%r3}, {%f176095,%f176096,%f176097,%f176098};

	// end inline asm
	// begin inline asm
	mma.sync.aligned.m16n8k8.row.col.f32.f16.f16.f32 {%f176095,%f176096,%f176097,%f176098}, {%r1,%r2}, {%r3}, {%f176095,%f176096,%f176097,%f176098};

	// end inline asm
	// begin inline asm
	mma.sync.aligned.m16n8k8.row.col.f32.f16.f16.f32 {%f176095,%f176096,%f176097,%f176098}, {%r1,%r2}, {%r3}, {%f176095,%f176096,%f176097,%f176098};

	// end inline asm
	// begin inline asm
	mma.sync.aligned.m16n8k8.row.col.f32.f16.f16.f32 {%f176095,%f176096,%f176097,%f176098}, {%r1,%r2}, {%r3}, {%f176095,%f176096,%f176097,%f176098};

	// end inline asm
	// begin inline asm
	mma.sync.aligned.m16n8k8.row.col.f32.f16.f16.f32 {%f176095,%f176096,%f176097,%f176098}, {%r1,%r2}, {%r3}, {%f176095,%f176096,%f176097,%f176098};

	// end inline asm
	// begin inline asm
	mma.sync.aligned.m16n8k8.row.col.f32.f16.f16.f32 {%f176095,%f176096,%f176097,%f176098}, {%r1,%r2}, {%r3}, {%f176095,%f176096,%f176097,%f176098};

	// end inline asm
	// begin inline asm
	mma.sync.aligned.m16n8k8.row.col.f32.f16.f16.f32 {%f176095,%f176096,%f176097,%f176098}, {%r1,%r2}, {%r3}, {%f176095,%f176096,%f176097,%f176098};

	// end inline asm
	// begin inline asm
	mma.sync.aligned.m16n8k8.row.col.f32.f16.f16.f32 {%f176095,%f176096,%f176097,%f176098}, {%r1,%r2}, {%r3}, {%f176095,%f176096,%f176097,%f176098};

	// end inline asm
	// begin inline asm
	mma.sync.aligned.m16n8k8.row.col.f32.f16.f16.f32 {%f176095,%f176096,%f176097,%f176098}, {%r1,%r2}, {%r3}, {%f176095,%f176096,%f176097,%f176098};

	// end inline asm
	// begin inline asm
	mma.sync.aligned.m16n8k8.row.col.f32.f16.f16.f32 {%f176095,%f176096,%f176097,%f176098}, {%r1,%r2}, {%r3}, {%f176095,%f176096,%f176097,%f176098};

	// end inline asm
	// begin inline asm
	mma.sync.aligned.m16n8k8.row.col.f32.f16.f16.f32 {%f176095,%f176096,%f176097,%f176098}, {%r1,%r2}, {%r3}, {%f176095,%f176096,%f176097,%f176098};

	// end inline asm
	// begin inline asm
	mma.sync.aligned.m16n8k8.row.col.f32.f16.f16.f32 {%f176095,%f176096,%f176097,%f176098}, {%r1,%r2}, {%r3}, {%f176095,%f176096,%f176097,%f176098};

	// end inline asm
	// begin inline asm
	mma.sync.aligned.m16n8k8.row.col.f32.f16.f16.f32 {%f176095,%f176096,%f176097,%f176098}, {%r1,%r2}, {%r3}, {%f176095,%f176096,%f176097,%f176098};

	// end inline asm
	// begin inline asm
	mma.sync.aligned.m16n8k8.row.col.f32.f16.f16.f32 {%f176095,%f176096,%f176097,%f176098}, {%r1,%r2}, {%r3}, {%f176095,%f176096,%f176097,%f176098};

	// end inline asm
	// begin inline asm
	mma.sync.aligned.m16n8k8.row.col.f32.f16.f16.f32 {%f176095,%f176096,%f176097,%f176098}, {%r1,%r2}, {%r3}, {%f176095,%f176096,%f176097,%f176098};

	// end inline asm
	// begin inline asm
	mma.sync.aligned.m16n8k8.row.col.f32.f16.f16.f32 {%f176095,%f176096,%f176097,%f176098}, {%r1,%r2}, {%r3}, {%f176095,%f176096,%f176097,%f176098};

	// end inline asm
	// begin inline asm
	mma.sync.aligned.m16n8k8.row.col.f32.f16.f16.f32 {%f176095,%f176096,%f176097,%f176098}, {%r1,%r2}, {%r3}, {%f176095,%f176096,%f176097,%f176098};

	// end inline asm
	// begin inline asm
	mma.sync.aligned.m16n8k8.row.col.f32.f16.f16.f32 {%f176095,%f176096,%f176097,%f176098}, {%r1,%r2}, {%r3}, {%f176095,%f176096,%f176097,%f176098};

	// end inline asm
	// begin inline asm
	mma.sync.aligned.m16n8k8.row.col.f32.f16.f16.f32 {%f176095,%f176096,%f176097,%f176098}, {%r1,%r2}, {%r3}, {%f176095,%f176096,%f176097,%f176098};

	// end inline asm
	// begin inline asm
	mma.sync.aligned.m16n8k8.row.col.f32.f16.f16.f32 {%f176095,%f176096,%f176097,%f176098}, {%r1,%r2}, {%r3}, {%f176095,%f176096,%f176097,%f176098};

	// end inline asm
	// begin inline asm
	mma.sync.aligned.m16n8k8.row.col.f32.f16.f16.f32 {%f176095,%f176096,%f176097,%f176098}, {%r1,%r2}, {%r3}, {%f176095,%f176096,%f176097,%f176098};

	// end inline asm
	// begin inline asm
	mma.sync.aligned.m16n8k8.row.col.f32.f16.f16.f32 {%f176095,%f176096,%f176097,%f176098}, {%r1,%r2}, {%r3}, {%f176095,%f176096,%f176097,%f176098};

	// end inline asm
	// begin inline asm
	mma.sync.aligned.m16n8k8.row.col.f32.f16.f16.f32 {%f176095,%f176096,%f176097,%f176098}, {%r1,%r2}, {%r3}, {%f176095,%f176096,%f176097,%f176098};

	// end inline asm
	// begin inline asm
	mma.sync.aligned.m16n8k8.row.col.f32.f16.f16.f32 {%f176095,%f176096,%f176097,%f176098}, {%r1,%r2}, {%r3}, {%f176095,%f176096,%f176097,%f176098};

	// end inline asm
	// begin inline asm
	mma.sync.aligned.m16n8k8.row.col.f32.f16.f16.f32 {%f176095,%f176096,%f176097,%f176098}, {%r1,%r2}, {%r3}, {%f176095,%f176096,%f176097,%f176098};

	// end inline asm
	// begin inline asm
	mma.sync.aligned.m16n8k8.row.col.f32.f16.f16.f32 {%f176095,%f176096,%f176097,%f176098}, {%r1,%r2}, {%r3}, {%f176095,%f176096,%f176097,%f176098};

	// end inline asm
	// begin inline asm
	mma.sync.aligned.m16n8k8.row.col.f32.f16.f16.f32 {%f176095,%f176096,%f176097,%f176098}, {%r1,%r2}, {%r3}, {%f176095,%f176096,%f176097,%f176098};

	// end inline asm
	// begin inline asm
	mma.sync.aligned.m16n8k8.row.col.f32.f16.f16.f32 {%f176095,%f176096,%f176097,%f176098}, {%r1,%r2}, {%r3}, {%f176095,%f176096,%f176097,%f176098};

	// end inline asm
	// begin inline asm
	mma.sync.aligned.m16n8k8.row.col.f32.f16.f16.f32 {%f176095,%f176096,%f176097,%f176098}, {%r1,%r2}, {%r3}, {%f176095,%f176096,%f176097,%f176098};

	// end inline asm
	// begin inline asm
	mma.sync.aligned.m16n8k8.row.col.f32.f16.f16.f32 {%f176095,%f176096,%f176097,%f176098}, {%r1,%r2}, {%r3}, {%f176095,%f176096,%f176097,%f176098};

	// end inline asm
	// begin inline asm
	mma.sync.aligned.m16n8k8.row.col.f32.f16.f16.f32 {%f176095,%f176096,%f176097,%f176098}, {%r1,%r2}, {%r3}, {%f176095,%f176096,%f176097,%f176098};

	// end inline asm
	// begin inline asm
	mma.sync.aligned.m16n8k8.row.col.f32.f16.f16.f32 {%f176095,%f176096,%f176097,%f176098}, {%r1,%r2}, {%r3}, {%f176095,%f176096,%f176097,%f176098};

	// end inline asm
	// begin inline asm
	mma.sync.aligned.m16n8k8.row.col.f32.f16.f16.f32 {%f176095,%f176096,%f176097,%f176098}, {%r1,%r2}, {%r3}, {%f176095,%f176096,%f176097,%f176098};

	// end inline asm
	// begin inline asm
	mma.sync.aligned.m16n8k8.row.col.f32.f16.f16.f32 {%f176095,%f176096,%f176097,%f176098}, {%r1,%r2}, {%r3}, {%f176095,%f176096,%f176097,%f176098};

	// end inline asm
	// begin inline asm
	mma.sync.aligned.m16n8k8.row.col.f32.f16.f16.f32 {%f176095,%f176096,%f176097,%f176098}, {%r1,%r2}, {%r3}, {%f176095,%f176096,%f176097,%f176098};

	// end inline asm
	// begin inline asm
	mma.sync.aligned.m16n8k8.row.col.f32.f16.f16.f32 {%f176095,%f176096,%f176097,%f176098}, {%r1,%r2}, {%r3}, {%f176095,%f176096,%f176097,%f176098};

	// end inline asm
	// begin inline asm
	mma.sync.aligned.m16n8k8.row.col.f32.f16.f16.f32 {%f176095,%f176096,%f176097,%f176098}, {%r1,%r2}, {%r3}, {%f176095,%f176096,%f176097,%f176098};

	// end inline asm
	// begin inline asm
	mma.sync.aligned.m16n8k8.row.col.f32.f16.f16.f32 {%f176095,%f176096,%f176097,%f176098}, {%r1,%r2}, {%r3}, {%f176095,%f176096,%f176097,%f176098};

	// end inline asm
	// begin inline asm
	mma.sync.aligned.m16n8k8.row.col.f32.f16.f16.f32 {%f176095,%f176096,%f176097,%f176098}, {%r1,%r2}, {%r3}, {%f176095,%f176096,%f176097,%f176098};

	// end inline asm
	// begin inline asm
	mma.sync.aligned.m16n8k8.row.col.f32.f16.f16.f32 {%f176095,%f176096,%f176097,%f176098}, {%r1,%r2}, {%r3}, {%f176095,%f176096,%f176097,%f176098};

	// end inline asm
	// begin inline asm
	mma.sync.aligned.m16n8k8.row.col.f32.f16.f16.f32 {%f176095,%f176096,%f176097,%f176098}, {%r1,%r2}, {%r3}, {%f176095,%f176096,%f176097,%f176098};

	// end inline asm
	// begin inline asm
	mma.sync.aligned.m16n8k8.row.col.f32.f16.f16.f32 {%f176095,%f176096,%f176097,%f176098}, {%r1,%r2}, {%r3}, {%f176095,%f176096,%f176097,%f176098};

	// end inline asm
	// begin inline asm
	mma.sync.aligned.m16n8k8.row.col.f32.f16.f16.f32 {%f176095,%f176096,%f176097,%f176098}, {%r1,%r2}, {%r3}, {%f176095,%f176096,%f176097,%f176098};

	// end inline asm
	// begin inline asm
	mma.sync.aligned.m16n8k8.row.col.f32.f16.f16.f32 {%f176095,%f176096,%f176097,%f176098}, {%r1,%r2}, {%r3}, {%f176095,%f176096,%f176097,%f176098};

	// end inline asm
	// begin inline asm
	mma.sync.aligned.m16n8k8.row.col.f32.f16.f16.f32 {%f176095,%f176096,%f176097,%f176098}, {%r1,%r2}, {%r3}, {%f176095,%f176096,%f176097,%f176098};

	// end inline asm
	// begin inline asm
	mma.sync.aligned.m16n8k8.row.col.f32.f16.f16.f32 {%f176095,%f176096,%f176097,%f176098}, {%r1,%r2}, {%r3}, {%f176095,%f176096,%f176097,%f176098};

	// end inline asm
	mov.f32 	%f178936, %f176096;
	mov.f32 	%f178938, %f176098;
	mov.f32 	%f178935, %f176095;
	mov.f32 	%f178937, %f176097;
	// begin inline asm
	mma.sync.aligned.m16n8k8.row.col.f32.f16.f16.f32 {%f178935,%f178936,%f178937,%f178938}, {%r1,%r2}, {%r3}, {%f178935,%f178936,%f178937,%f178938};

	// end inline asm
	// begin inline asm
	mma.sync.aligned.m16n8k8.row.col.f32.f16.f16.f32 {%f178935,%f178936,%f178937,%f178938}, {%r1,%r2}, {%r3}, {%f178935,%f178936,%f178937,%f178938};

	// end inline asm
	// begin inline asm
	mma.sync.aligned.m16n8k8.row.col.f32.f16.f16.f32 {%f178935,%f178936,%f178937,%f178938}, {%r1,%r2}, {%r3}, {%f178935,%f178936,%f178937,%f178938};

	// end inline asm
	// begin inline asm
	mma.sync.aligned.m16n8k8.row.col.f32.f16.f16.f32 {%f178935,%f178936,%f178937,%f178938}, {%r1,%r2}, {%r3}, {%f178935,%f178936,%f178937,%f178938};

	// end inline asm
	// begin inline asm
	mma.sync.aligned.m16n8k8.row.col.f32.f16.f16.f32 {%f178935,%f178936,%f178937,%f178938}, {%r1,%r2}, {%r3}, {%f178935,%f178936,%f178937,%f178938};

	// end inline asm
	// begin inline asm
	mma.sync.aligned.m16n8k8.row.col.f32.f16.f16.f32 {%f178935,%f178936,%f178937,%f178938}, {%r1,%r2}, {%r3}, {%f178935,%f178936,%f178937,%f178938};

	// end inline asm
	// begin inline asm
	mma.sync.aligned.m16n8k8.row.col.f32.f16.f16.f32 {%f178935,%f178936,%f178937,%f178938}, {%r1,%r2}, {%r3}, {%f178935,%f178936,%f178937,%f178938};

	// end inline asm
	// begin inline asm
	mma.sync.aligned.m16n8k8.row.col.f32.f16.f16.f32 {%f178935,%f178936,%f178937,%f178938}, {%r1,%r2}, {%r3}, {%f178935,%f178936,%f178937,%f178938};

	// end inline asm
	// begin inline asm
	mma.sync.aligned.m16n8k8.row.col.f32.f16.f16.f32 {%f178935,%f178936,%f178937,%f178938}, {%r1,%r2}, {%r3}, {%f178935,%f178936,%f178937,%f178938};

	// end inline asm
	// begin inline asm
	mma.sync.aligned.m16n8k8.row.col.f32.f16.f16.f32 {%f178935,%f178936,%f178937,%f178938}, {%r1,%r2}, {%r3}, {%f178935,%f178936,%f178937,%f178938};

	// end inline asm
	// begin inline asm
	mma.sync.aligned.m16n8k8.row.col.f32.f16.f16.f32 {%f178935,%f178936,%f178937,%f178938}, {%r1,%r2}, {%r3}, {%f178935,%f178936,%f178937,%f178938};

	// end inline asm
	// begin inline asm
	mma.sync.aligned.m16n8k8.row.col.f32.f16.f16.f32 {%f178935,%f178936,%f178937,%f178938}, {%r1,%r2}, {%r3}, {%f178935,%f178936,%f178937,%f178938};

	// end inline asm
	// begin inline asm
	mma.sync.aligned.m16n8k8.row.col.f32.f16.f16.f32 {%f178935,%f178936,%f178937,%f178938}, {%r1,%r2}, {%r3}, {%f178935,%f178936,%f178937,%f178938};

	// end inline asm
	// begin inline asm
	mma.sync.aligned.m16n8k8.row.col.f32.f16.f16.f32 {%f178935,%f178936,%f178937,%f178938}, {%r1,%r2}, {%r3}, {%f178935,%f178936,%f178937,%f178938};

	// end inline asm
	// begin inline asm
	mma.sync.aligned.m16n8k8.row.col.f32.f16.f16.f32 {%f178935,%f178936,%f178937,%f178938}, {%r1,%r2}, {%r3}, {%f178935,%f178936,%f178937,%f178938};

	// end inline asm
	// begin inline asm
	mma.sync.aligned.m16n8k8.row.col.f32.f16.f16.f32 {%f178935,%f178936,%f178937,%f178938}, {%r1,%r2}, {%r3}, {%f178935,%f178936,%f178937,%f178938};

	// end inline asm
	// begin inline asm
	mma.sync.aligned.m16n8k8.row.col.f32.f16.f16.f32 {%f178935,%f178936,%f178937,%f178938}, {%r1,%r2}, {%r3}, {%f178935,%f178936,%f178937,%f178938};

	// end inline asm
	// begin inline asm
	mma.sync.aligned.m16n8k8.row.col.f32.f16.f16.f32 {%f178935,%f178936,%f178937,%f178938}, {%r1,%r2}, {%r3}, {%f178935,%f178936,%f178937,%f178938};

	// end inline asm
	// begin inline asm
	mma.sync.aligned.m16n8k8.row.col.f32.f16.f16.f32 {%f178935,%f178936,%f178937,%f178938}, {%r1,%r2}, {%r3}, {%f178935,%f178936,%f178937,%f178938};

	// end inline asm
	// begin inline asm
	mma.sync.aligned.m16n8k8.row.col.f32.f16.f16.f32 {%f178935,%f178936,%f178937,%f178938}, {%r1,%r2}, {%r3}, {%f178935,%f178936,%f178937,%f178938};

	// end inline asm
	// begin inline asm
	mma.sync.aligned.m16n8k8.row.col.f32.f16.f16.f32 {%f178935,%f178936,%f178937,%f178938}, {%r1,%r2}, {%r3}, {%f178935,%f178936,%f178937,%f178938};

	// end inline asm
	// begin inline asm
	mma.sync.aligned.m16n8k8.row.col.f32.f16.f16.f32 {%f178935,%f178936,%f178937,%f178938}, {%r1,%r2}, {%r3}, {%f178935,%f178936,%f178937,%f178938};

	// end inline asm
	// begin inline asm
	mma.sync.aligned.m16n8k8.row.col.f32.f16.f16.f32 {%f178935,%f178936,%f178937,%f178938}, {%r1,%r2}, {%r3}, {%f178935,%f178936,%f178937,%f178938};

	// end inline asm
	// begin inline asm
	mma.sync.aligned.m16n8k8.row.col.f32.f16.f16.f32 {%f178935,%f178936,%f178937,%f178938}, {%r1,%r2}, {%r3}, {%f178935,%f178936,%f178937,%f178938};

	// end inline asm
	// begin inline asm
	mma.sync.aligned.m16n8k8.row.col.f32.f16.f16.f32 {%f178935,%f178936,%f178937,%f178938}, {%r1,%r2}, {%r3}, {%f178935,%f178936,%f178937,%f178938};

	// end inline asm
	// begin inline asm
	mma.sync.aligned.m16n8k8.row.col.f32.f16.f16.f32 {%f178935,%f178936,%f178937,%f178938}, {%r1,%r2}, {%r3}, {%f178935,%f178936,%f178937,%f178938};

	// end inline asm
	// begin inline asm
	mma.sync.aligned.m16n8k8.row.col.f32.f16.f16.f32 {%f178935,%f178936,%f178937,%f178938}, {%r1,%r2}, {%r3}, {%f178935,%f178936,%f178937,%f178938};

	// end inline asm
	// begin inline asm
	mma.sync.aligned.m16n8k8.row.col.f32.f16.f16.f32 {%f178935,%f178936,%f178937,%f178938}, {%r1,%r2}, {%r3}, {%f178935,%f178936,%f178937,%f178938};

	// end inline asm
	// begin inline asm
	mma.sync.aligned.m16n8k8.row.col.f32.f16.f16.f32 {%f178935,%f178936,%f178937,%f178938}, {%r1,%r2}, {%r3}, {%f178935,%f178936,%f178937,%f178938};

	// end inline asm
	// begin inline asm
	mma.sync.aligned.m16n8k8.row.col.f32.f16.f16.f32 {%f178935,%f178936,%f178937,%f178938}, {%r1,%r2}, {%r3}, {%f178935,%f178936,%f178937,%f178938};

	// end inline asm
	// begin inline asm
	mma.sync.aligned.m16n8k8.row.col.f32.f16.f16.f32 {%f178935,%f178936,%f178937,%f178938}, {%r1,%r2}, {%r3}, {%f178935,%f178936,%f178937,%f178938};

	// end inline asm
	// begin inline asm
	mma.sync.aligned.m16n8k8.row.col.f32.f16.f16.f32 {%f178935,%f178936,%f178937,%f178938}, {%r1,%r2}, {%r3}, {%f178935,%f178936,%f178937,%f178938};

	// end inline asm
	// begin inline asm
	mma.sync.aligned.m16n8k8.row.col.f32.f16.f16.f32 {%f178935,%f178936,%f178937,%f178938}, {%r1,%r2}, {%r3}, {%f178935,%f178936,%f178937,%f178938};

	// end inline asm
	// begin inline asm
	mma.sync.aligned.m16n8k8.row.col.f32.f16.f16.f32 {%f178935,%f178936,%f178937,%f178938}, {%r1,%r2}, {%r3}, {%f178935,%f178936,%f178937,%f178938};

	// end inline asm
	// begin inline asm
	mma.sync.aligned.m16n8k8.row.col.f32.f16.f16.f32 {%f178935,%f178936,%f178937,%f178938}, {%r1,%r2}, {%r3}, {%f178935,%f178936,%f178937,%f178938};

	// end inline asm
	// begin inline asm
	mma.sync.aligned.m16n8k8.row.col.f32.f16.f16.f32 {%f178935,%f178936,%f178937,%f178938}, {%r1,%r2}, {%r3}, {%f178935,%f178936,%f178937,%f178938};

	// end inline asm
	// begin inline asm
	mma.sync.aligned.m16n8k8.row.col.f32.f16.f16.f32 {%f178935,%f178936,%f178937,%f178938}, {%r1,%r2}, {%r3}, {%f178935,%f178936,%f178937,%f178938};

	// end inline asm
	// begin inline asm
	mma.sync.aligned.m16n8k8.row.col.f32.f16.f16.f32 {%f178935,%f178936,%f178937,%f178938}, {%r1,%r2}, {%r3}, {%f178935,%f178936,%f178937,%f178938};

	// end inline asm
	// begin inline asm
	mma.sync.aligned.m16n8k8.row.col.f32.f16.f16.f32 {%f178935,%f178936,%f178937,%f178938}, {%r1,%r2}, {%r3}, {%f178935,%f178936,%f178937,%f178938};

	// end inline asm
	// begin inline asm
	mma.sync.aligned.m16n8k8.row.col.f32.f16.f16.f32 {%f178935,%f178936,%f178937,%f178938}, {%r1,%r2}, {%r3}, {%f178935,%f178936,%f178937,%f178938};

	// end inline asm
	// begin inline asm
	mma.sync.aligned.m16n8k8.row.col.f32.f16.f16.f32 {%f178935,%f178936,%f178937,%f178938}, {%r1,%r2}, {%r3}, {%f178935,%f178936,%f178937,%f178938};

	// end inline asm
	// begin inline asm
	mma.sync.aligned.m16n8k8.row.col.f32.f16.f16.f32 {%f178935,%f178936,%f178937,%f178938}, {%r1,%r2}, {%r3}, {%f178935,%f178936,%f178937,%f178938};

	// end inline asm
	// begin inline asm
	mma.sync.aligned.m16n8k8.row.col.f32.f16.f16.f32 {%f178935,%f178936,%f178937,%f178938}, {%r1,%r2}, {%r3}, {%f178935,%f178936,%f178937,%f178938};

	// end inline asm
	// begin inline asm
	mma.sync.aligned.m16n8k8.row.col.f32.f16.f16.f32 {%f178935,%f178936,%f178937,%f178938}, {%r1,%r2}, {%r3}, {%f178935,%f178936,%f178937,%f178938};

	// end inline asm
	// begin inline asm
	mma.sync.aligned.m16n8k8.row.col.f32.f16.f16.f32 {%f178935,%f178936,%f178937,%f178938}, {%r1,%r2}, {%r3}, {%f178935,%f178936,%f178937,%f178938};

	// end inline asm
	// begin inline asm
	mma.sync.aligned.m16n8k8.row.col.f32.f16.f16.f32 {%f178935,%f178936,%f178937,%f178938}, {%r1,%r2}, {%r3}, {%f178935,%f178936,%f178937,%f178938};

	// end inline asm
	// begin inline asm
	mma.sync.aligned.m16n8k8.row.col.f32.f16.f16.f32 {%f178935,%f178936,%f178937,%f178938}, {%r1,%r2}, {%r3}, {%f178935,%f178936,%f178937,%f178938};

	// end inline asm
	// begin inline asm
	mma.sync.aligned.m16n8k8.row.col.f32.f16.f16.f32 {%f178935,%f178936,%f178937,%f178938}, {%r1,%r2}, {%r3}, {%f178935,%f178936,%f178937,%f178938};

	// end inline asm
	// begin inline asm
	mma.sync.aligned.m16n8k8.row.col.f32.f16.f16.f32 {%f178935,%f178936,%f178937,%f178938}, {%r1,%r2}, {%r3}, {%f178935,%f178936,%f178937,%f178938};

	// end inline asm
	// begin inline asm
	mma.sync.aligned.m16n8k8.row.col.f32.f16.f16.f32 {%f178935,%f178936,%f178937,%f178938}, {%r1,%r2}, {%r3}, {%f178935,%f178936,%f178937,%f178938};

	// end inline asm
	// begin inline asm
	mma.sync.aligned.m16n8k8.row.col.f32.f16.f16.f32 {%f178935,%f178936,%f178937,%f178938}, {%r1,%r2}, {%r3}, {%f178935,%f178936,%f178937,%f178938};

	// end inline asm
	// begin inline asm
	mma.sync.aligned.m16n8k8.row.col.f32.f16.f16.f32 {%f178935,%f178936,%f178937,%f178938}, {%r1,%r2}, {%r3}, {%f178935,%f178936,%f178937,%f178938};

	// end inline asm
	// begin inline asm
	mma.sync.aligned.m16n8k8.row.col.f32.f16.f16.f32 {%f178935,%f178936,%f178937,%f178938}, {%r1,%r2}, {%r3}, {%f178935,%f178936,%f178937,%f178938};

	// end inline asm
	// begin inline asm
	mma.sync.aligned.m16n8k8.row.col.f32.f16.f16.f32 {%f178935,%f178936,%f178937,%f178938}, {%r1,%r2}, {%r3}, {%f178935,%f178936,%f178937,%f178938};

	// end inline asm
	// begin inline asm
	mma.sync.aligned.m16n8k8.row.col.f32.f16.f16.f32 {%f178935,%f178936,%f178937,%f178938}, {%r1,%r2}, {%r3}, {%f178935,%f178936,%f178937,%f178938};

	// end inline asm
	// begin inline asm
	mma.sync.aligned.m16n8k8.row.col.f32.f16.f16.f32 {%f178935,%f178936,%f178937,%f178938}, {%r1,%r2}, {%r3}, {%f178935,%f178936,%f178937,%f178938};

	// end inline asm
	// begin inline asm
	mma.sync.aligned.m16n8k8.row.col.f32.f16.f16.f32 {%f178935,%f178936,%f178937,%f178938}, {%r1,%r2}, {%r3}, {%f178935,%f178936,%f178937,%f178938};

	// end inline asm
	// begin inline asm
	mma.sync.aligned.m16n8k8.row.col.f32.f16.f16.f32 {%f178935,%f178936,%f178937,%f178938}, {%r1,%r2}, {%r3}, {%f178935,%f178936,%f178937,%f178938};

	// end inline asm
	// begin inline asm
	mma.sync.aligned.m16n8k8.row.col.f32.f16.f16.f32 {%f178935,%f178936,%f178937,%f178938}, {%r1,%r2}, {%r3}, {%f178935,%f178936,%f178937,%f178938};

	// end inline asm
	// begin inline asm
	mma.sync.aligned.m16n8k8.row.col.f32.f16.f16.f32 {%f178935,%f178936,%f178937,%f178938}, {%r1,%r2}, {%r3}, {%f178935,%f178936,%f178937,%f178938};

	// end inline asm
	// begin inline asm
	mma.sync.aligned.m16n8k8.row.col.f32.f16.f16.f32 {%f178935,%f178936,%f178937,%f178938}, {%r1,%r2}, {%r3}, {%f178935,%f178936,%f178937,%f178938};

	// end inline asm
	// begin inline asm
	mma.sync.aligned.m16n8k8.row.col.f32.f16.f16.f32 {%f178935,%f178936,%f178937,%f178938}, {%r1,%r2}, {%r3}, {%f178935,%f178936,%f178937,%f178938};

	// end inline asm
	// begin inline asm
	mma.sync.aligned.m16n8k8.row.col.f32.f16.f16.f32 {%f178935,%f178936,%f178937,%f178938}, {%r1,%r2}, {%r3}, {%f178935,%f178936,%f178937,%f178938};

	// end inline asm
	// begin inline asm
	mma.sync.aligned.m16n8k8.row.col.f32.f16.f16.f32 {%f178935,%f178936,%f178937,%f178938}, {%r1,%r2}, {%r3}, {%f178935,%f178936,%f178937,%f178938};

	// end inline asm
	// begin inline asm
	mma.sync.aligned.m16n8k8.row.col.f32.f16.f16.f32 {%f178935,%f178936,%f178937,%f178938}, {%r1,%r2}, {%r3}, {%f178935,%f178936,%f178937,%f178938};

	// end inline asm
	// begin inline asm
	mma.sync.aligned.m16n8k8.row.col.f32.f16.f16.f32 {%f178935,%f178936,%f178937,%f178938}, {%r1,%r2}, {%r3}, {%f178935,%f178936,%f178937,%f178938};

	// end inline asm
	// begin inline asm
	mma.sync.aligned.m16n8k8.row.col.f32.f16.f16.f32 {%f178935,%f178936,%f178937,%f178938}, {%r1,%r2}, {%r3}, {%f178935,%f178936,%f178937,%f178938};

	// end inline asm
	// begin inline asm
	mma.sync.aligned.m16n8k8.row.col.f32.f16.f16.f32 {%f178935,%f178936,%f178937,%f178938}, {%r1,%r2}, {%r3}, {%f178935,%f178936,%f178937,%f178938};

	// end inline asm
	// begin inline asm
	mma.sync.aligned.m16n8k8.row.col.f32.f16.f16.f32 {%f178935,%f178936,%f178937,%f178938}, {%r1,%r2}, {%r3}, {%f178935,%f178936,%f178937,%f178938};

	// end inline asm
	// begin inline asm
	mma.sync.aligned.m16n8k8.row.col.f32.f16.f16.f32 {%f178935,%f178936,%f178937,%f178938}, {%r1,%r2}, {%r3}, {%f178935,%f178936,%f178937,%f178938};

	// end inline asm
	// begin inline asm
	mma.sync.aligned.m16n8k8.row.col.f32.f16.f16.f32 {%f178935,%f178936,%f178937,%f178938}, {%r1,%r2}, {%r3}, {%f178935,%f178936,%f178937,%f178938};

	// end inline asm
	// begin inline asm
	mma.sync.aligned.m16n8k8.row.col.f32.f16.f16.f32 {%f178935,%f178936,%f178937,%f178938}, {%r1,%r2}, {%r3}, {%f178935,%f178936,%f178937,%f178938};

	// end inline asm
	// begin inline asm
	mma.sync.aligned.m16n8k8.row.col.f32.f16.f16.f32 {%f178935,%f178936,%f178937,%f178938}, {%r1,%r2}, {%r3}, {%f178935,%f178936,%f178937,%f178938};

	// end inline asm
	// begin inline asm
	mma.sync.aligned.m16n8k8.row.col.f32.f16.f16.f32 {%f178935,%f178936,%f178937,%f178938}, {%r1,%r2}, {%r3}, {%f178935,%f178936,%f178937,%f178938};

	// end inline asm
	// begin inline asm
	mma.sync.aligned.m16n8k8.row.col.f32.f16.f16.f32 {%f178935,%f178936,%f178937,%f178938}, {%r1,%r2}, {%r3}, {%f178935,%f178936,%f178937,%f178938};

	// end inline asm
	// begin inline asm
	mma.sync.aligned.m16n8k8.row.col.f32.f16.f16.f32 {%f178935,%f178936,%f178937,%f178938}, {%r1,%r2}, {%r3}, {%f178935,%f178936,%f178937,%f178938};

	// end inline asm
	// begin inline asm
	mma.sync.aligned.m16n8k8.row.col.f32.f16.f16.f32 {%f178935,%f178936,%f178937,%f178938}, {%r1,%r2}, {%r3}, {%f178935,%f178936,%f178937,%f178938};

	// end inline asm
	// begin inline asm
	mma.sync.aligned.m16n8k8.row.col.f32.f16.f16.f32 {%f178935,%f178936,%f178937,%f178938}, {%r1,%r2}, {%r3}, {%f178935,%f178936,%f178937,%f178938};

	// end inline asm
	// begin inline asm
	mma.sync.aligned.m16n8k8.row.col.f32.f16.f16.f32 {%f178935,%f178936,%f178937,%f178938}, {%r1,%r2}, {%r3}, {%f178935,%f178936,%f178937,%f178938};

	// end inline asm
	// begin inline asm
	mma.sync.aligned.m16n8k8.row.col.f32.f16.f16.f32 {%f178935,%f178936,%f178937,%f178938}, {%r1,%r2}, {%r3}, {%f178935,%f178936,%f178937,%f178938};

	// end inline asm
	// begin inline asm
	mma.sync.aligned.m16n8k8.row.col.f32.f16.f16.f32 {%f178935,%f178936,%f178937,%f178938}, {%r1,%r2}, {%r3}, {%f178935,%f178936,%f178937,%f178938};

	// end inline asm
	// begin inline asm
	mma.sync.aligned.m16n8k8.row.col.f32.f16.f16.f32 {%f178935,%f178936,%f178937,%f178938}, {%r1,%r2}, {%r3}, {%f178935,%f178936,%f178937,%f178938};

	// end inline asm
	// begin inline asm
	mma.sync.aligned.m16n8k8.row.col.f32.f16.f16.f32 {%f178935,%f178936,%f178937,%f178938}, {%r1,%r2}, {%r3}, {%f178935,%f178936,%f178937,%f178938};

	// end inline asm
	// begin inline asm
	mma.sync.aligned.m16n8k8.row.col.f32.f16.f16.f32 {%f178935,%f178936,%f178937,%f178938}, {%r1,%r2}, {%r3}, {%f178935,%f178936,%f178937,%f178938};

	// end inline asm
	// begin inline asm
	mma.sync.aligned.m16n8k8.row.col.f32.f16.f16.f32 {%f178935,%f178936,%f178937,%f178938}, {%r1,%r2}, {%r3}, {%f178935,%f178936,%f178937,%f178938};

	// end inline asm
	// begin inline asm
	mma.sync.aligned.m16n8k8.row.col.f32.f16.f16.f32 {%f178935,%f178936,%f178937,%f178938}, {%r1,%r2}, {%r3}, {%f178935,%f178936,%f178937,%f178938};

	// end inline asm
	// begin inline asm
	mma.sync.aligned.m16n8k8.row.col.f32.f16.f16.f32 {%f178935,%f178936,%f178937,%f178938}, {%r1,%r2}, {%r3}, {%f178935,%f178936,%f178937,%f178938};

	// end inline asm
	// begin inline asm
	mma.sync.aligned.m16n8k8.row.col.f32.f16.f16.f32 {%f178935,%f178936,%f178937,%f178938}, {%r1,%r2}, {%r3}, {%f178935,%f178936,%f178937,%f178938};

	// end inline asm
	// begin inline asm
	mma.sync.aligned.m16n8k8.row.col.f32.f16.f16.f32 {%f178935,%f178936,%f178937,%f178938}, {%r1,%r2}, {%r3}, {%f178935,%f178936,%f178937,%f178938};

	// end inline asm
	// begin inline asm
	mma.sync.aligned.m16n8k8.row.col.f32.f16.f16.f32 {%f178935,%f178936,%f178937,%f178938}, {%r1,%r2}, {%r3}, {%f178935,%f178936,%f178937,%f178938};

	// end inline asm
	// begin inline asm
	mma.sync.aligned.m16n8k8.row.col.f32.f16.f16.f32 {%f178935,%f178936,%f178937,%f178938}, {%r1,%r2}, {%r3}, {%f178935,%f178936,%f178937,%f178938};

	// end inline asm
	// begin inline asm
	mma.sync.aligned.m16n8k8.row.col.f32.f16.f16.f32 {%f178935,%f178936,%f178937,%f178938}, {%r1,%r2}, {%r3}, {%f178935,%f178936,%f178937,%f178938};

	// end inline asm
	// begin inline asm
	mma.sync.aligned.m16n8k8.row.col.f32.f16.f16.f32 {%f178935,%f178936,%f178937,%f178938}, {%r1,%r2}, {%r3}, {%f178935,%f178936,%f178937,%f178938};

	// end inline asm
	// begin inline asm
	mma.sync.aligned.m16n8k8.row.col.f32.f16.f16.f32 {%f178935,%f178936,%f178937,%f178938}, {%r1,%r2}, {%r3}, {%f178935,%f178936,%f178937,%f178938};

	// end inline asm
	// begin inline asm
	mma.sync.aligned.m16n8k8.row.col.f32.f16.f16.f32 {%f178935,%f178936,%f178937,%f178938}, {%r1,%r2}, {%r3}, {%f178935,%f178936,%f178937,%f178938};

	// end inline asm
	// begin inline asm
	mma.sync.aligned.m16n8k8.row.col.f32.f16.f16.f32 {%f178935,%f178936,%f178937,%f178938}, {%r1,%r2}, {%r3}, {%f178935,%f178936,%f178937,%f178938};

	// end inline asm
	// begin inline asm
	mma.sync.aligned.m16n8k8.row.col.f32.f16.f16.f32 {%f178935,%f178936,%f178937,%f178938}, {%r1,%r2}, {%r3}, {%f178935,%f178936,%f178937,%f178938};

	// end inline asm
	// begin inline asm
	mma.sync.aligned.m16n8k8.row.col.f32.f16.f16.f32 {%f178935,%f178936,%f178937,%f178938}, {%r1,%r2}, {%r3}, {%f178935,%f178936,%f178937,%f178938};

	// end inline asm
	// begin inline asm
	mma.sync.aligned.m16n8k8.row.col.f32.f16.f16.f32 {%f178935,%f178936,%f178937,%f178938}, {%r1,%r2}, {%r3}, {%f178935,%f178936,%f178937,%f178938};

	// end inline asm
	// begin inline asm
	mma.sync.aligned.m16n8k8.row.col.f32.f16.f16.f32 {%f178935,%f178936,%f178937,%f178938}, {%r1,%r2}, {%r3}, {%f178935,%f178936,%f178937,%f178938};

	// end inline asm
	// begin inline asm
	mma.sync.aligned.m16n8k8.row.col.f32.f16.f16.f32 {%f178935,%f178936,%f178937,%f178938}, {%r1,%r2}, {%r3}, {%f178935,%f178936,%f178937,%f178938};

	// end inline asm
	// begin inline asm
	mma.sync.aligned.m16n8k8.row.col.f32.f16.f16.f32 {%f178935,%f178936,%f178937,%f178938}, {%r1,%r2}, {%r3}, {%f178935,%f178936,%f178937,%f178938};

	// end inline asm
	// begin inline asm
	mma.sync.aligned.m16n8k8.row.col.f32.f16.f16.f32 {%f178935,%f178936,%f178937,%f178938}, {%r1,%r2}, {%r3}, {%f178935,%f178936,%f178937,%f178938};

	// end inline asm
	// begin inline asm
	mma.sync.aligned.m16n8k8.row.col.f32.f16.f16.f32 {%f178935,%f178936,%f178937,%f178938}, {%r1,%r2}, {%r3}, {%f178935,%f178936,%f178937,%f178938};

	// end inline asm
	// begin inline asm
	mma.sync.aligned.m16n8k8.row.col.f32.f16.f16.f32 {%f178935,%f178936,%f178937,%f178938}, {%r1,%r2}, {%r3}, {%f178935,%f178936,%f178937,%f178938};

	// end inline asm
	// begin inline asm
	mma.sync.aligned.m16n8k8.row.col.f32.f16.f16.f32 {%f178935,%f178936,%f178937,%f178938}, {%r1,%r2}, {%r3}, {%f178935,%f178936,%f178937,%f178938};

	// end inline asm
	// begin inline asm
	mma.sync.aligned.m16n8k8.row.col.f32.f16.f16.f32 {%f178935,%f178936,%f178937,%f178938}, {%r1,%r2}, {%r3}, {%f178935,%f178936,%f178937,%f178938};

	// end inline asm
	// begin inline asm
	mma.sync.aligned.m16n8k8.row.col.f32.f16.f16.f32 {%f178935,%f178936,%f178937,%f178938}, {%r1,%r2}, {%r3}, {%f178935,%f178936,%f178937,%f178938};

	// end inline asm
	// begin inline asm
	mma.sync.aligned.m16n8k8.row.col.f32.f16.f16.f32 {%f178935,%f178936,%f178937,%f178938}, {%r1,%r2}, {%r3}, {%f178935,%f178936,%f178937,%f178938};

	// end inline asm
	// begin inline asm
	mma.sync.aligned.m16n8k8.row.col.f32.f16.f16.f32 {%f178935,%f178936,%f178937,%f178938}, {%r1,%r2}, {%r3}, {%f178935,%f178936,%f178937,%f178938};

	// end inline asm
	// begin inline asm
	mma.sync.aligned.m16n8k8.row.col.f32.f16.f16.f32 {%f178935,%f178936,%f178937,%f178938}, {%r1,%r2}, {%r3}, {%f178935,%f178936,%f178937,%f178938};

	// end inline asm
	// begin inline asm
	mma.sync.aligned.m16n8k8.row.col.f32.f16.f16.f32 {%f178935,%f178936,%f178937,%f178938}, {%r1,%r2}, {%r3}, {%f178935,%f178936,%f178937,%f178938};

	// end inline asm
	// begin inline asm
	mma.sync.aligned.m16n8k8.row.col.f32.f16.f16.f32 {%f178935,%f178936,%f178937,%f178938}, {%r1,%r2}, {%r3}, {%f178935,%f178936,%f178937,%f178938};

	// end inline asm
	// begin inline asm
	mma.sync.aligned.m16n8k8.row.col.f32.f16.f16.f32 {%f178935,%f178936,%f178937,%f178938}, {%r1,%r2}, {%r3}, {%f178935,%f178936,%f178937,%f178938};

	// end inline asm
	// begin inline asm
	mma.sync.aligned.m16n8k8.row.col.f32.f16.f16.f32 {%f178935,%f178936,%f178937,%f178938}, {%r1,%r2}, {%r3}, {%f178935,%f178936,%f178937,%f178938};

	// end inline asm
	// begin inline asm
	mma.sync.aligned.m16n8k8.row.col.f32.f16.f16.f32 {%f178935,%f178936,%f178937,%f178938}, {%r1,%r2}, {%r3}, {%f178935,%f178936,%f178937,%f178938};

	// end inline asm
	// begin inline asm
	mma.sync.aligned.m16n8k8.row.col.f32.f16.f16.f32 {%f178935,%f178936,%f178937,%f178938}, {%r1,%r2}, {%r3}, {%f178935,%f178936,%f178937,%f178938};

	// end inline asm
	// begin inline asm
	mma.sync.aligned.m16n8k8.row.col.f32.f16.f16.f32 {%f178935,%f178936,%f178937,%f178938}, {%r1,%r2}, {%r3}, {%f178935,%f178936,%f178937,%f178938};

	// end inline asm
	// begin inline asm
	mma.sync.aligned.m16n8k8.row.col.f32.f16.f16.f32 {%f178935,%f178936,%f178937,%f178938}, {%r1,%r2}, {%r3}, {%f178935,%f178936,%f178937,%f178938};

	// end inline asm
	// begin inline asm
	mma.sync.aligned.m16n8k8.row.col.f32.f16.f16.f32 {%f178935,%f178936,%f178937,%f178938}, {%r1,%r2}, {%r3}, {%f178935,%f178936,%f178937,%f178938};

	// end inline asm
	// begin inline asm
	mma.sync.aligned.m16n8k8.row.col.f32.f16.f16.f32 {%f178935,%f178936,%f178937,%f178938}, {%r1,%r2}, {%r3}, {%f178935,%f178936,%f178937,%f178938};

	// end inline asm
	// begin inline asm
	mma.sync.aligned.m16n8k8.row.col.f32.f16.f16.f32 {%f178935,%f178936,%f178937,%f178938}, {%r1,%r2}, {%r3}, {%f178935,%f178936,%f178937,%f178938};

	// end inline asm
	// begin inline asm
	mma.sync.aligned.m16n8k8.row.col.f32.f16.f16.f32 {%f178935,%f178936,%f178937,%f178938}, {%r1,%r2}, {%r3}, {%f178935,%f178936,%f178937,%f178938};

	// end inline asm
	// begin inline asm
	mma.sync.aligned.m16n8k8.row.col.f32.f16.f16.f32 {%f178935,%f178936,%f178937,%f178938}, {%r1,%r2}, {%r3}, {%f178935,%f178936,%f178937,%f178938};

	// end inline asm
	// begin inline asm
	mma.sync.aligned.m16n8k8.row.col.f32.f16.f16.f32 {%f178935,%f178936,%f178937,%f178938}, {%r1,%r2}, {%r3}, {%f178935,%f178936,%f178937,%f178938};

	// end inline asm
	// begin inline asm
	mma.sync.aligned.m16n8k8.row.col.f32.f16.f16.f32 {%f178935,%f178936,%f178937,%f178938}, {%r1,%r2}, {%r3}, {%f178935,%f178936,%f178937,%f178938};

	// end inline asm
	// begin inline asm
	mma.sync.aligned.m16n8k8.row.col.f32.f16.f16.f32 {%f178935,%f178936,%f178937,%f178938}, {%r1,%r2}, {%r3}, {%f178935,%f178936,%f178937,%f178938};

	// end inline asm
	// begin inline asm
	mma.sync.aligned.m16n8k8.row.col.f32.f16.f16.f32 {%f178935,%f178936,%f178937,%f178938}, {%r1,%r2}, {%r3}, {%f178935,%f178936,%f178937,%f178938};

	// end inline asm
	// begin inline asm
	mma.sync.aligned.m16n8k8.row.col.f32.f16.f16.f32 {%f178935,%f178936,%f178937,%f178938}, {%r1,%r2}, {%r3}, {%f178935,%f178936,%f178937,%f178938};

	// end inline asm
	// begin inline asm
	mma.sync.aligned.m16n8k8.row.col.f32.f16.f16.f32 {%f178935,%f178936,%f178937,%f178938}, {%r1,%r2}, {%r3}, {%f178935,%f178936,%f178937,%f178938};

	// end inline asm
	// begin inline asm
	mma.sync.aligned.m16n8k8.row.col.f32.f16.f16.f32 {%f178935,%f178936,%f178937,%f178938}, {%r1,%r2}, {%r3}, {%f178935,%f178936,%f178937,%f178938};

	// end inline asm
	// begin inline asm
	mma.sync.aligned.m16n8k8.row.col.f32.f16.f16.f32 {%f178935,%f178936,%f178937,%f178938}, {%r1,%r2}, {%r3}, {%f178935,%f178936,%f178937,%f178938};

	// end inline asm
	// begin inline asm
	mma.sync.aligned.m16n8k8.row.col.f32.f16.f16.f32 {%f178935,%f178936,%f178937,%f178938}, {%r1,%r2}, {%r3}, {%f178935,%f178936,%f178937,%f178938};

	// end inline asm
	// begin inline asm
	mma.sync.aligned.m16n8k8.row.col.f32.f16.f16.f32 {%f178935,%f178936,%f178937,%f178938}, {%r1,%r2}, {%r3}, {%f178935,%f178936,%f178937,%f178938};

	// end inline asm
	// begin inline asm
	mma.sync.aligned.m16n8k8.row.col.f32.f16.f16.f32 {%f178935,%f178936,%f178937,%f178938}, {%r1,%r2}, {%r3}, {%f178935,%f178936,%f178937,%f178938};

	// end inline asm
	// begin inline asm
	mma.sync.aligned.m16n8k8.row.col.f32.f16.f16.f32 {%f178935,%f178936,%f178937,%f178938}, {%r1,%r2}, {%r3}, {%f178935,%f178936,%f178937,%f178938};

	// end inline asm
	// begin inline asm
	mma.sync.aligned.m16n8k8.row.col.f32.f16.f16.f32 {%f178935,%f178936,%f178937,%f178938}, {%r1,%r2}, {%r3}, {%f178935,%f178936,%f178937,%f178938};

	// end inline asm
	// begin inline asm
	mma.sync.aligned.m16n8k8.row.col.f32.f16.f16.f32 {%f178935,%f178936,%f178937,%f178938}, {%r1,%r2}, {%r3}, {%f178935,%f178936,%f178937,%f178938};

	// end inline asm
	// begin inline asm
	mma.sync.aligned.m16n8k8.row.col.f32.f16.f16.f32 {%f178935,%f178936,%f178937,%f178938}, {%r1,%r2}, {%r3}, {%f178935,%f178936,%f178937,%f178938};

	// end inline asm
	// begin inline asm
	mma.sync.aligned.m16n8k8.row.col.f32.f16.f16.f32 {%f178935,%f178936,%f178937,%f178938}, {%r1,%r2}, {%r3}, {%f178935,%f178936,%f178937,%f178938};

	// end inline asm
	// begin inline asm
	mma.sync.aligned.m16n8k8.row.col.f32.f16.f16.f32 {%f178935,%f178936,%f178937,%f178938}, {%r1,%r2}, {%r3}, {%f178935,%f178936,%f178937,%f178938};

	// end inline asm
	// begin inline asm
	mma.sync.aligned.m16n8k8.row.col.f32.f16.f16.f32 {%f178935,%f178936,%f178937,%f178938}, {%r1,%r2}, {%r3}, {%f178935,%f178936,%f178937,%f178938};

	// end inline asm
	// begin inline asm
	mma.sync.aligned.m16n8k8.row.col.f32.f16.f16.f32 {%f178935,%f178936,%f178937,%f178938}, {%r1,%r2}, {%r3}, {%f178935,%f178936,%f178937,%f178938};

	// end inline asm
	// begin inline asm
	mma.sync.aligned.m16n8k8.row.col.f32.f16.f16.f32 {%f178935,%f178936,%f178937,%f178938}, {%r1,%r2}, {%r3}, {%f178935,%f178936,%f178937,%f178938};

	// end inline asm
	// begin inline asm
	mma.sync.aligned.m16n8k8.row.col.f32.f16.f16.f32 {%f178935,%f178936,%f178937,%f178938}, {%r1,%r2}, {%r3}, {%f178935,%f178936,%f178937,%f178938};

	// end inline asm
	// begin inline asm
	mma.sync.aligned.m16n8k8.row.col.f32.f16.f16.f32 {%f178935,%f178936,%f178937,%f178938}, {%r1,%r2}, {%r3}, {%f178935,%f178936,%f178937,%f178938};

	// end inline asm
	// begin inline asm
	mma.sync.aligned.m16n8k8.row.col.f32.f16.f16.f32 {%f178935,%f178936,%f178937,%f178938}, {%r1,%r2}, {%r3}, {%f178935,%f178936,%f178937,%f178938};

	// end inline asm
	// begin inline asm
	mma.sync.aligned.m16n8k8.row.col.f32.f16.f16.f32 {%f178935,%f178936,%f178937,%f178938}, {%r1,%r2}, {%r3}, {%f178935,%f178936,%f178937,%f178938};

	// end inline asm
	// begin inline asm
	mma.sync.aligned.m16n8k8.row.col.f32.f16.f16.f32 {%f178935,%f178936,%f178937,%f178938}, {%r1,%r2}, {%r3}, {%f178935,%f178936,%f178937,%f178938};

	// end inline asm
	// begin inline asm
	mma.sync.aligned.m16n8k8.row.col.f32.f16.f16.f32 {%f178935,%f178936,%f178937,%f178938}, {%r1,%r2}, {%r3}, {%f178935,%f178936,%f178937,%f178938};

	// end inline asm
	// begin inline asm
	mma.sync.aligned.m16n8k8.row.col.f32.f16.f16.f32 {%f178935,%f178936,%f178937,%f178938}, {%r1,%r2}, {%r3}, {%f178935,%f178936,%f178937,%f178938};

	// end inline asm
	// begin inline asm
	mma.sync.aligned.m16n8k8.row.col.f32.f16.f16.f32 {%f178935,%f178936,%f178937,%f178938}, {%r1,%r2}, {%r3}, {%f178935,%f178936,%f178937,%f178938};

	// end inline asm
	// begin inline asm
	mma.sync.aligned.m16n8k8.row.col.f32.f16.f16.f32 {%f178935,%f178936,%f178937,%f178938}, {%r1,%r2}, {%r3}, {%f178935,%f178936,%f178937,%f178938};

	// end inline asm
	// begin inline asm
	mma.sync.aligned.m16n8k8.row.col.f32.f16.f16.f32 {%f178935,%f178936,%f178937,%f178938}, {%r1,%r2}, {%r3}, {%f178935,%f178936,%f178937,%f178938};

	// end inline asm
	// begin inline asm
	mma.sync.aligned.m16n8k8.row.col.f32.f16.f16.f32 {%f178935,%f178936,%f178937,%f178938}, {%r1,%r2}, {%r3}, {%f178935,%f178936,%f178937,%f178938};

	// end inline asm
	// begin inline asm
	mma.sync.aligned.m16n8k8.row.col.f32.f16.f16.f32 {%f178935,%f178936,%f178937,%f178938}, {%r1,%r2}, {%r3}, {%f178935,%f178936,%f178937,%f178938};

	// end inline asm
	// begin inline asm
	mma.sync.aligned.m16n8k8.row.col.f32.f16.f16.f32 {%f178935,%f178936,%f178937,%f178938}, {%r1,%r2}, {%r3}, {%f178935,%f178936,%f178937,%f178938};

	// end inline asm
	// begin inline asm
	mma.sync.aligned.m16n8k8.row.col.f32.f16.f16.f32 {%f178935,%f178936,%f178937,%f178938}, {%r1,%r2}, {%r3}, {%f178935,%f178936,%f178937,%f178938};

	// end inline asm
	// begin inline asm
	mma.sync.aligned.m16n8k8.row.col.f32.f16.f16.f32 {%f178935,%f178936,%f178937,%f178938}, {%r1,%r2}, {%r3}, {%f178935,%f178936,%f178937,%f178938};

	// end inline asm
	// begin inline asm
	mma.sync.aligned.m16n8k8.row.col.f32.f16.f16.f32 {%f178935,%f178936,%f178937,%f178938}, {%r1,%r2}, {%r3}, {%f178935,%f178936,%f178937,%f178938};

	// end inline asm
	// begin inline asm
	mma.sync.aligned.m16n8k8.row.col.f32.f16.f16.f32 {%f178935,%f178936,%f178937,%f178938}, {%r1,%r2}, {%r3}, {%f178935,%f178936,%f178937,%f178938};

	// end inline asm
	// begin inline asm
	mma.sync.aligned.m16n8k8.row.col.f32.f16.f16.f32 {%f178935,%f178936,%f178937,%f178938}, {%r1,%r2}, {%r3}, {%f178935,%f178936,%f178937,%f178938};

	// end inline asm
	// begin inline asm
	mma.sync.aligned.m16n8k8.row.col.f32.f16.f16.f32 {%f178935,%f178936,%f178937,%f178938}, {%r1,%r2}, {%r3}, {%f178935,%f178936,%f178937,%f178938};

	// end inline asm
	// begin inline asm
	mma.sync.aligned.m16n8k8.row.col.f32.f16.f16.f32 {%f178935,%f178936,%f178937,%f178938}, {%r1,%r2}, {%r3}, {%f178935,%f178936,%f178937,%f178938};

	// end inline asm
	// begin inline asm
	mma.sync.aligned.m16n8k8.row.col.f32.f16.f16.f32 {%f178935,%f178936,%f178937,%f178938}, {%r1,%r2}, {%r3}, {%f178935,%f178936,%f178937,%f178938};

	// end inline asm
	// begin inline asm
	mma.sync.aligned.m16n8k8.row.col.f32.f16.f16.f32 {%f178935,%f178936,%f178937,%f178938}, {%r1,%r2}, {%r3}, {%f178935,%f178936,%f178937,%f178938};

	// end inline asm
	// begin inline asm
	mma.sync.aligned.m16n8k8.row.col.f32.f16.f16.f32 {%f178935,%f178936,%f178937,%f178938}, {%r1,%r2}, {%r3}, {%f178935,%f178936,%f178937,%f178938};

	// end inline asm
	// begin inline asm
	mma.sync.aligned.m16n8k8.row.col.f32.f16.f16.f32 {%f178935,%f178936,%f178937,%f178938}, {%r1,%r2}, {%r3}, {%f178935,%f178936,%f178937,%f178938};

	// end inline asm
	// begin inline asm
	mma.sync.aligned.m16n8k8.row.col.f32.f16.f16.f32 {%f178935,%f178936,%f178937,%f178938}, {%r1,%r2}, {%r3}, {%f178935,%f178936,%f178937,%f178938};

	// end inline asm
	// begin inline asm
	mma.sync.aligned.m16n8k8.row.col.f32.f16.f16.f32 {%f178935,%f178936,%f178937,%f178938}, {%r1,%r2}, {%r3}, {%f178935,%f178936,%f178937,%f178938};

	// end inline asm
	// begin inline asm
	mma.sync.aligned.m16n8k8.row.col.f32.f16.f16.f32 {%f178935,%f178936,%f178937,%f178938}, {%r1,%r2}, {%r3}, {%f178935,%f178936,%f178937,%f178938};

	// end inline asm
	// begin inline asm
	mma.sync.aligned.m16n8k8.row.col.f32.f16.f16.f32 {%f178935,%f178936,%f178937,%f178938}, {%r1,%r2}, {%r3}, {%f178935,%f178936,%f178937,%f178938};

	// end inline asm
	// begin inline asm
	mma.sync.aligned.m16n8k8.row.col.f32.f16.f16.f32 {%f178935,%f178936,%f178937,%f178938}, {%r1,%r2}, {%r3}, {%f178935,%f178936,%f178937,%f178938};

	// end inline asm
	// begin inline asm
	mma.sync.aligned.m16n8k8.row.col.f32.f16.f16.f32 {%f178935,%f178936,%f178937,%f178938}, {%r1,%r2}, {%r3}, {%f178935,%f178936,%f178937,%f178938};

	// end inline asm
	// begin inline asm
	mma.sync.aligned.m16n8k8.row.col.f32.f16.f16.f32 {%f178935,%f178936,%f178937,%f178938}, {%r1,%r2}, {%r3}, {%f178935,%f178936,%f178937,%f178938};

	// end inline asm
	// begin inline asm
	mma.sync.aligned.m16n8k8.row.col.f32.f16.f16.f32 {%f178935,%f178936,%f178937,%f178938}, {%r1,%r2}, {%r3}, {%f178935,%f178936,%f178937,%f178938};

	// end inline asm
	// begin inline asm
	mma.sync.aligned.m16n8k8.row.col.f32.f16.f16.f32 {%f178935,%f178936,%f178937,%f178938}, {%r1,%r2}, {%r3}, {%f178935,%f178936,%f178937,%f178938};

	// end inline asm
	// begin inline asm
	mma.sync.aligned.m16n8k8.row.col.f32.f16.f16.f32 {%f178935,%f178936,%f178937,%f178938}, {%r1,%r2}, {%r3}, {%f178935,%f178936,%f178937,%f178938};

	// end inline asm
	// begin inline asm
	mma.sync.aligned.m16n8k8.row.col.f32.f16.f16.f32 {%f178935,%f178936,%f178937,%f178938}, {%r1,%r2}, {%r3}, {%f178935,%f178936,%f178937,%f178938};

	// end inline asm
	// begin inline asm
	mma.sync.aligned.m16n8k8.row.col.f32.f16.f16.f32 {%f178935,%f178936,%f178937,%f178938}, {%r1,%r2}, {%r3}, {%f178935,%f178936,%f178937,%f178938};

	// end inline asm
	// begin inline asm
	mma.sync.aligned.m16n8k8.row.col.f32.f16.f16.f32 {%f178935,%f178936,%f178937,%f178938}, {%r1,%r2}, {%r3}, {%f178935,%f178936,%f178937,%f178938};

	// end inline asm
	// begin inline asm
	mma.sync.aligned.m16n8k8.row.col.f32.f16.f16.f32 {%f178935,%f178936,%f178937,%f178938}, {%r1,%r2}, {%r3}, {%f178935,%f178936,%f178937,%f178938};

	// end inline asm
	// begin inline asm
	mma.sync.aligned.m16n8k8.row.col.f32.f16.f16.f32 {%f178935,%f178936,%f178937,%f178938}, {%r1,%r2}, {%r3}, {%f178935,%f178936,%f178937,%f178938};

	// end inline asm
	// begin inline asm
	mma.sync.aligned.m16n8k8.row.col.f32.f16.f16.f32 {%f178935,%f178936,%f178937,%f178938}, {%r1,%r2}, {%r3}, {%f178935,%f178936,%f178937,%f178938};

	// end inline asm
	// begin inline asm
	mma.sync.aligned.m16n8k8.row.col.f32.f16.f16.f32 {%f178935,%f178936,%f178937,%f178938}, {%r1,%r2}, {%r3}, {%f178935,%f178936,%f178937,%f178938};

	// end inline asm
	// begin inline asm
	mma.sync.aligned.m16n8k8.row.col.f32.f16.f16.f32 {%f178935,%f178936,%f178937,%f178938}, {%r1,%r2}, {%r3}, {%f178935,%f178936,%f178937,%f178938};

	// end inline asm
	// begin inline asm
	mma.sync.aligned.m16n8k8.row.col.f32.f16.f16.f32 {%f178935,%f178936,%f178937,%f178938}, {%r1,%r2}, {%r3}, {%f178935,%f178936,%f178937,%f178938};

	// end inline asm
	// begin inline asm
	mma.sync.aligned.m16n8k8.row.col.f32.f16.f16.f32 {%f178935,%f178936,%f178937,%f178938}, {%r1,%r2}, {%r3}, {%f178935,%f178936,%f178937,%f178938};

	// end inline asm
	// begin inline asm
	mma.sync.aligned.m16n8k8.row.col.f32.f16.f16.f32 {%f178935,%f178936,%f178937,%f178938}, {%r1,%r2}, {%r3}, {%f178935,%f178936,%f178937,%f178938};

	// end inline asm
	// begin inline asm
	mma.sync.aligned.m16n8k8.row.col.f32.f16.f16.f32 {%f178935,%f178936,%f178937,%f178938}, {%r1,%r2}, {%r3}, {%f178935,%f178936,%f178937,%f178938};

	// end inline asm
	// begin inline asm
	mma.sync.aligned.m16n8k8.row.col.f32.f16.f16.f32 {%f178935,%f178936,%f178937,%f178938}, {%r1,%r2}, {%r3}, {%f178935,%f178936,%f178937,%f178938};

	// end inline asm
	// begin inline asm
	mma.sync.aligned.m16n8k8.row.col.f32.f16.f16.f32 {%f178935,%f178936,%f178937,%f178938}, {%r1,%r2}, {%r3}, {%f178935,%f178936,%f178937,%f178938};

	// end inline asm
	// begin inline asm
	mma.sync.aligned.m16n8k8.row.col.f32.f16.f16.f32 {%f178935,%f178936,%f178937,%f178938}, {%r1,%r2}, {%r3}, {%f178935,%f178936,%f178937,%f178938};

	// end inline asm
	// begin inline asm
	mma.sync.aligned.m16n8k8.row.col.f32.f16.f16.f32 {%f178935,%f178936,%f178937,%f178938}, {%r1,%r2}, {%r3}, {%f178935,%f178936,%f178937,%f178938};

	// end inline asm
	// begin inline asm
	mma.sync.aligned.m16n8k8.row.col.f32.f16.f16.f32 {%f178935,%f178936,%f178937,%f178938}, {%r1,%r2}, {%r3}, {%f178935,%f178936,%f178937,%f178938};

	// end inline asm
	// begin inline asm
	mma.sync.aligned.m16n8k8.row.col.f32.f16.f16.f32 {%f178935,%f178936,%f178937,%f178938}, {%r1,%r2}, {%r3}, {%f178935,%f178936,%f178937,%f178938};

	// end inline asm
	// begin inline asm
	mma.sync.aligned.m16n8k8.row.col.f32.f16.f16.f32 {%f178935,%f178936,%f178937,%f178938}, {%r1,%r2}, {%r3}, {%f178935,%f178936,%f178937,%f178938};

	// end inline asm
	// begin inline asm
	mma.sync.aligned.m16n8k8.row.col.f32.f16.f16.f32 {%f178935,%f178936,%f178937,%f178938}, {%r1,%r2}, {%r3}, {%f178935,%f178936,%f178937,%f178938};

	// end inline asm
	// begin inline asm
	mma.sync.aligned.m16n8k8.row.col.f32.f16.f16.f32 {%f178935,%f178936,%f178937,%f178938}, {%r1,%r2}, {%r3}, {%f178935,%f178936,%f178937,%f178938};

	// end inline asm
	// begin inline asm
	mma.sync.aligned.m16n8k8.row.col.f32.f16.f16.f32 {%f178935,%f178936,%f178937,%f178938}, {%r1,%r2}, {%r3}, {%f178935,%f178936,%f178937,%f178938};

	// end inline asm
	// begin inline asm
	mma.sync.aligned.m16n8k8.row.col.f32.f16.f16.f32 {%f178935,%f178936,%f178937,%f178938}, {%r1,%r2}, {%r3}, {%f178935,%f178936,%f178937,%f178938};

	// end inline asm
	// begin inline asm
	mma.sync.aligned.m16n8k8.row.col.f32.f16.f16.f32 {%f178935,%f178936,%f178937,%f178938}, {%r1,%r2}, {%r3}, {%f178935,%f178936,%f178937,%f178938};

	// end inline asm
	// begin inline asm
	mma.sync.aligned.m16n8k8.row.col.f32.f16.f16.f32 {%f178935,%f178936,%f178937,%f178938}, {%r1,%r2}, {%r3}, {%f178935,%f178936,%f178937,%f178938};

	// end inline asm
	// begin inline asm
	mma.sync.aligned.m16n8k8.row.col.f32.f16.f16.f32 {%f178935,%f178936,%f178937,%f178938}, {%r1,%r2}, {%r3}, {%f178935,%f178936,%f178937,%f178938};

	// end inline asm
	// begin inline asm
	mma.sync.aligned.m16n8k8.row.col.f32.f16.f16.f32 {%f178935,%f178936,%f178937,%f178938}, {%r1,%r2}, {%r3}, {%f178935,%f178936,%f178937,%f178938};

	// end inline asm
	// begin inline asm
	mma.sync.aligned.m16n8k8.row.col.f32.f16.f16.f32 {%f178935,%f178936,%f178937,%f178938}, {%r1,%r2}, {%r3}, {%f178935,%f178936,%f178937,%f178938};

	// end inline asm
	// begin inline asm
	mma.sync.aligned.m16n8k8.row.col.f32.f16.f16.f32 {%f178935,%f178936,%f178937,%f178938}, {%r1,%r2}, {%r3}, {%f178935,%f178936,%f178937,%f178938};

	// end inline asm
	// begin inline asm
	mma.sync.aligned.m16n8k8.row.col.f32.f16.f16.f32 {%f178935,%f178936,%f178937,%f178938}, {%r1,%r2}, {%r3}, {%f178935,%f178936,%f178937,%f178938};

	// end inline asm
	// begin inline asm
	mma.sync.aligned.m16n8k8.row.col.f32.f16.f16.f32 {%f178935,%f178936,%f178937,%f178938}, {%r1,%r2}, {%r3}, {%f178935,%f178936,%f178937,%f178938};

	// end inline asm
	// begin inline asm
	mma.sync.aligned.m16n8k8.row.col.f32.f16.f16.f32 {%f178935,%f178936,%f178937,%f178938}, {%r1,%r2}, {%r3}, {%f178935,%f178936,%f178937,%f178938};

	// end inline asm
	// begin inline asm
	mma.sync.aligned.m16n8k8.row.col.f32.f16.f16.f32 {%f178935,%f178936,%f178937,%f178938}, {%r1,%r2}, {%r3}, {%f178935,%f178936,%f178937,%f178938};

	// end inline asm
	// begin inline asm
	mma.sync.aligned.m16n8k8.row.col.f32.f16.f16.f32 {%f178935,%f178936,%f178937,%f178938}, {%r1,%r2}, {%r3}, {%f178935,%f178936,%f178937,%f178938};

	// end inline asm
	// begin inline asm
	mma.sync.aligned.m16n8k8.row.col.f32.f16.f16.f32 {%f178935,%f178936,%f178937,%f178938}, {%r1,%r2}, {%r3}, {%f178935,%f178936,%f178937,%f178938};

	// end inline asm
	// begin inline asm
	mma.sync.aligned.m16n8k8.row.col.f32.f16.f16.f32 {%f178935,%f178936,%f178937,%f178938}, {%r1,%r2}, {%r3}, {%f178935,%f178936,%f178937,%f178938};

	// end inline asm
	// begin inline asm
	mma.sync.aligned.m16n8k8.row.col.f32.f16.f16.f32 {%f178935,%f178936,%f178937,%f178938}, {%r1,%r2}, {%r3}, {%f178935,%f178936,%f178937,%f178938};

	// end inline asm
	// begin inline asm
	mma.sync.aligned.m16n8k8.row.col.f32.f16.f16.f32 {%f178935,%f178936,%f178937,%f178938}, {%r1,%r2}, {%r3}, {%f178935,%f178936,%f178937,%f178938};

	// end inline asm
	// begin inline asm
	mma.sync.aligned.m16n8k8.row.col.f32.f16.f16.f32 {%f178935,%f178936,%f178937,%f178938}, {%r1,%r2}, {%r3}, {%f178935,%f178936,%f178937,%f178938};

	// end inline asm
	// begin inline asm
	mma.sync.aligned.m16n8k8.row.col.f32.f16.f16.f32 {%f178935,%f178936,%f178937,%f178938}, {%r1,%r2}, {%r3}, {%f178935,%f178936,%f178937,%f178938};

	// end inline asm
	// begin inline asm
	mma.sync.aligned.m16n8k8.row.col.f32.f16.f16.f32 {%f178935,%f178936,%f178937,%f178938}, {%r1,%r2}, {%r3}, {%f178935,%f178936,%f178937,%f178938};

	// end inline asm
	// begin inline asm
	mma.sync.aligned.m16n8k8.row.col.f32.f16.f16.f32 {%f178935,%f178936,%f178937,%f178938}, {%r1,%r2}, {%r3}, {%f178935,%f178936,%f178937,%f178938};

	// end inline asm
	// begin inline asm
	mma.sync.aligned.m16n8k8.row.col.f32.f16.f16.f32 {%f178935,%f178936,%f178937,%f178938}, {%r1,%r2}, {%r3}, {%f178935,%f178936,%f178937,%f178938};

	// end inline asm
	// begin inline asm
	mma.sync.aligned.m16n8k8.row.col.f32.f16.f16.f32 {%f178935,%f178936,%f178937,%f178938}, {%r1,%r2}, {%r3}, {%f178935,%f178936,%f178937,%f178938};

	// end inline asm
	// begin inline asm
	mma.sync.aligned.m16n8k8.row.col.f32.f16.f16.f32 {%f178935,%f178936,%f178937,%f178938}, {%r1,%r2}, {%r3}, {%f178935,%f178936,%f178937,%f178938};

	// end inline asm
	// begin inline asm
	mma.sync.aligned.m16n8k8.row.col.f32.f16.f16.f32 {%f178935,%f178936,%f178937,%f178938}, {%r1,%r2}, {%r3}, {%f178935,%f178936,%f178937,%f178938};

	// end inline asm
	// begin inline asm
	mma.sync.aligned.m16n8k8.row.col.f32.f16.f16.f32 {%f178935,%f178936,%f178937,%f178938}, {%r1,%r2}, {%r3}, {%f178935,%f178936,%f178937,%f178938};

	// end inline asm
	// begin inline asm
	mma.sync.aligned.m16n8k8.row.col.f32.f16.f16.f32 {%f178935,%f178936,%f178937,%f178938}, {%r1,%r2}, {%r3}, {%f178935,%f178936,%f178937,%f178938};

	// end inline asm
	// begin inline asm
	mma.sync.aligned.m16n8k8.row.col.f32.f16.f16.f32 {%f178935,%f178936,%f178937,%f178938}, {%r1,%r2}, {%r3}, {%f178935,%f178936,%f178937,%f178938};

	// end inline asm
	// begin inline asm
	mma.sync.aligned.m16n8k8.row.col.f32.f16.f16.f32 {%f178935,%f178936,%f178937,%f178938}, {%r1,%r2}, {%r3}, {%f178935,%f178936,%f178937,%f178938};

	// end inline asm
	// begin inline asm
	mma.sync.aligned.m16n8k8.row.col.f32.f16.f16.f32 {%f178935,%f178936,%f178937,%f178938}, {%r1,%r2}, {%r3}, {%f178935,%f178936,%f178937,%f178938};

	// end inline asm
	// begin inline asm
	mma.sync.aligned.m16n8k8.row.col.f32.f16.f16.f32 {%f178935,%f178936,%f178937,%f178938}, {%r1,%r2}, {%r3}, {%f178935,%f178936,%f178937,%f178938};

	// end inline asm
	// begin inline asm
	mma.sync.aligned.m16n8k8.row.col.f32.f16.f16.f32 {%f178935,%f178936,%f178937,%f178938}, {%r1,%r2}, {%r3}, {%f178935,%f178936,%f178937,%f178938};

	// end inline asm
	// begin inline asm
	mma.sync.aligned.m16n8k8.row.col.f32.f16.f16.f32 {%f178935,%f178936,%f178937,%f178938}, {%r1,%r2}, {%r3}, {%f178935,%f178936,%f178937,%f178938};

	// end inline asm
	// begin inline asm
	mma.sync.aligned.m16n8k8.row.col.f32.f16.f16.f32 {%f178935,%f178936,%f178937,%f178938}, {%r1,%r2}, {%r3}, {%f178935,%f178936,%f178937,%f178938};

	// end inline asm
	// begin inline asm
	mma.sync.aligned.m16n8k8.row.col.f32.f16.f16.f32 {%f178935,%f178936,%f178937,%f178938}, {%r1,%r2}, {%r3}, {%f178935,%f178936,%f178937,%f178938};

	// end inline asm
	// begin inline asm
	mma.sync.aligned.m16n8k8.row.col.f32.f16.f16.f32 {%f178935,%f178936,%f178937,%f178938}, {%r1,%r2}, {%r3}, {%f178935,%f178936,%f178937,%f178938};

	// end inline asm
	// begin inline asm
	mma.sync.aligned.m16n8k8.row.col.f32.f16.f16.f32 {%f178935,%f178936,%f178937,%f178938}, {%r1,%r2}, {%r3}, {%f178935,%f178936,%f178937,%f178938};

	// end inline asm
	// begin inline asm
	mma.sync.aligned.m16n8k8.row.col.f32.f16.f16.f32 {%f178935,%f178936,%f178937,%f178938}, {%r1,%r2}, {%r3}, {%f178935,%f178936,%f178937,%f178938};

	// end inline asm
	// begin inline asm
	mma.sync.aligned.m16n8k8.row.col.f32.f16.f16.f32 {%f178935,%f178936,%f178937,%f178938}, {%r1,%r2}, {%r3}, {%f178935,%f178936,%f178937,%f178938};

	// end inline asm
	// begin inline asm
	mma.sync.aligned.m16n8k8.row.col.f32.f16.f16.f32 {%f178935,%f178936,%f178937,%f178938}, {%r1,%r2}, {%r3}, {%f178935,%f178936,%f178937,%f178938};

	// end inline asm
	// begin inline asm
	mma.sync.aligned.m16n8k8.row.col.f32.f16.f16.f32 {%f178935,%f178936,%f178937,%f178938}, {%r1,%r2}, {%r3}, {%f178935,%f178936,%f178937,%f178938};

	// end inline asm
	// begin inline asm
	mma.sync.aligned.m16n8k8.row.col.f32.f16.f16.f32 {%f178935,%f178936,%f178937,%f178938}, {%r1,%r2}, {%r3}, {%f178935,%f178936,%f178937,%f178938};

	// end inline asm
	// begin inline asm
	mma.sync.aligned.m16n8k8.row.col.f32.f16.f16.f32 {%f178935,%f178936,%f178937,%f178938}, {%r1,%r2}, {%r3}, {%f178935,%f178936,%f178937,%f178938};

	// end inline asm
	// begin inline asm
	mma.sync.aligned.m16n8k8.row.col.f32.f16.f16.f32 {%f178935,%f178936,%f178937,%f178938}, {%r1,%r2}, {%r3}, {%f178935,%f178936,%f178937,%f178938};

	// end inline asm
	// begin inline asm
	mma.sync.aligned.m16n8k8.row.col.f32.f16.f16.f32 {%f178935,%f178936,%f178937,%f178938}, {%r1,%r2}, {%r3}, {%f178935,%f178936,%f178937,%f178938};

	// end inline asm
	// begin inline asm
	mma.sync.aligned.m16n8k8.row.col.f32.f16.f16.f32 {%f178935,%f178936,%f178937,%f178938}, {%r1,%r2}, {%r3}, {%f178935,%f178936,%f178937,%f178938};

	// end inline asm
	// begin inline asm
	mma.sync.aligned.m16n8k8.row.col.f32.f16.f16.f32 {%f178935,%f178936,%f178937,%f178938}, {%r1,%r2}, {%r3}, {%f178935,%f178936,%f178937,%f178938};

	// end inline asm
	// begin inline asm
	mma.sync.aligned.m16n8k8.row.col.f32.f16.f16.f32 {%f178935,%f178936,%f178937,%f178938}, {%r1,%r2}, {%r3}, {%f178935,%f178936,%f178937,%f178938};

	// end inline asm
	// begin inline asm
	mma.sync.aligned.m16n8k8.row.col.f32.f16.f16.f32 {%f178935,%f178936,%f178937,%f178938}, {%r1,%r2}, {%r3}, {%f178935,%f178936,%f178937,%f178938};

	// end inline asm
	// begin inline asm
	mma.sync.aligned.m16n8k8.row.col.f32.f16.f16.f32 {%f178935,%f178936,%f178937,%f178938}, {%r1,%r2}, {%r3}, {%f178935,%f178936,%f178937,%f178938};

	// end inline asm
	// begin inline asm
	mma.sync.aligned.m16n8k8.row.col.f32.f16.f16.f32 {%f178935,%f178936,%f178937,%f178938}, {%r1,%r2}, {%r3}, {%f178935,%f178936,%f178937,%f178938};

	// end inline asm
	// begin inline asm
	mma.sync.aligned.m16n8k8.row.col.f32.f16.f16.f32 {%f178935,%f178936,%f178937,%f178938}, {%r1,%r2}, {%r3}, {%f178935,%f178936,%f178937,%f178938};

	// end inline asm
	// begin inline asm
	mma.sync.aligned.m16n8k8.row.col.f32.f16.f16.f32 {%f178935,%f178936,%f178937,%f178938}, {%r1,%r2}, {%r3}, {%f178935,%f178936,%f178937,%f178938};

	// end inline asm
	// begin inline asm
	mma.sync.aligned.m16n8k8.row.col.f32.f16.f16.f32 {%f178935,%f178936,%f178937,%f178938}, {%r1,%r2}, {%r3}, {%f178935,%f178936,%f178937,%f178938};

	// end inline asm
	// begin inline asm
	mma.sync.aligned.m16n8k8.row.col.f32.f16.f16.f32 {%f178935,%f178936,%f178937,%f178938}, {%r1,%r2}, {%r3}, {%f178935,%f178936,%f178937,%f178938};

	// end inline asm
	// begin inline asm
	mma.sync.aligned.m16n8k8.row.col.f32.f16.f16.f32 {%f178935,%f178936,%f178937,%f178938}, {%r1,%r2}, {%r3}, {%f178935,%f178936,%f178937,%f178938};

	// end inline asm
	// begin inline asm
	mma.sync.aligned.m16n8k8.row.col.f32.f16.f16.f32 {%f178935,%f178936,%f178937,%f178938}, {%r1,%r2}, {%r3}, {%f178935,%f178936,%f178937,%f178938};

	// end inline asm
	// begin inline asm
	mma.sync.aligned.m16n8k8.row.col.f32.f16.f16.f32 {%f178935,%f178936,%f178937,%f178938}, {%r1,%r2}, {%r3}, {%f178935,%f178936,%f178937,%f178938};

	// end inline asm
	// begin inline asm
	mma.sync.aligned.m16n8k8.row.col.f32.f16.f16.f32 {%f178935,%f178936,%f178937,%f178938}, {%r1,%r2}, {%r3}, {%f178935,%f178936,%f178937,%f178938};

	// end inline asm
	// begin inline asm
	mma.sync.aligned.m16n8k8.row.col.f32.f16.f16.f32 {%f178935,%f178936,%f178937,%f178938}, {%r1,%r2}, {%r3}, {%f178935,%f178936,%f178937,%f178938};

	// end inline asm
	// begin inline asm
	mma.sync.aligned.m16n8k8.row.col.f32.f16.f16.f32 {%f178935,%f178936,%f178937,%f178938}, {%r1,%r2}, {%r3}, {%f178935,%f178936,%f178937,%f178938};

	// end inline asm
	// begin inline asm
	mma.sync.aligned.m16n8k8.row.col.f32.f16.f16.f32 {%f178935,%f178936,%f178937,%f178938}, {%r1,%r2}, {%r3}, {%f178935,%f178936,%f178937,%f178938};

	// end inline asm
	// begin inline asm
	mma.sync.aligned.m16n8k8.row.col.f32.f16.f16.f32 {%f178935,%f178936,%f178937,%f178938}, {%r1,%r2}, {%r3}, {%f178935,%f178936,%f178937,%f178938};

	// end inline asm
	// begin inline asm
	mma.sync.aligned.m16n8k8.row.col.f32.f16.f16.f32 {%f178935,%f178936,%f178937,%f178938}, {%r1,%r2}, {%r3}, {%f178935,%f178936,%f178937,%f178938};

	// end inline asm
	// begin inline asm
	mma.sync.aligned.m16n8k8.row.col.f32.f16.f16.f32 {%f178935,%f178936,%f178937,%f178938}, {%r1,%r2}, {%r3}, {%f178935,%f178936,%f178937,%f178938};

	// end inline asm
	// begin inline asm
	mma.sync.aligned.m16n8k8.row.col.f32.f16.f16.f32 {%f178935,%f178936,%f178937,%f178938}, {%r1,%r2}, {%r3}, {%f178935,%f178936,%f178937,%f178938};

	// end inline asm
	// begin inline asm
	mma.sync.aligned.m16n8k8.row.col.f32.f16.f16.f32 {%f178935,%f178936,%f178937,%f178938}, {%r1,%r2}, {%r3}, {%f178935,%f178936,%f178937,%f178938};

	// end inline asm
	// begin inline asm
	mma.sync.aligned.m16n8k8.row.col.f32.f16.f16.f32 {%f178935,%f178936,%f178937,%f178938}, {%r1,%r2}, {%r3}, {%f178935,%f178936,%f178937,%f178938};

	// end inline asm
	// begin inline asm
	mma.sync.aligned.m16n8k8.row.col.f32.f16.f16.f32 {%f178935,%f178936,%f178937,%f178938}, {%r1,%r2}, {%r3}, {%f178935,%f178936,%f178937,%f178938};

	// end inline asm
	// begin inline asm
	mma.sync.aligned.m16n8k8.row.col.f32.f16.f16.f32 {%f178935,%f178936,%f178937,%f178938}, {%r1,%r2}, {%r3}, {%f178935,%f178936,%f178937,%f178938};

	// end inline asm
	// begin inline asm
	mma.sync.aligned.m16n8k8.row.col.f32.f16.f16.f32 {%f178935,%f178936,%f178937,%f178938}, {%r1,%r2}, {%r3}, {%f178935,%f178936,%f178937,%f178938};

	// end inline asm
	// begin inline asm
	mma.sync.aligned.m16n8k8.row.col.f32.f16.f16.f32 {%f178935,%f178936,%f178937,%f178938}, {%r1,%r2}, {%r3}, {%f178935,%f178936,%f178937,%f178938};

	// end inline asm
	// begin inline asm
	mma.sync.aligned.m16n8k8.row.col.f32.f16.f16.f32 {%f178935,%f178936,%f178937,%f178938}, {%r1,%r2}, {%r3}, {%f178935,%f178936,%f178937,%f178938};

	// end inline asm
	// begin inline asm
	mma.sync.aligned.m16n8k8.row.col.f32.f16.f16.f32 {%f178935,%f178936,%f178937,%f178938}, {%r1,%r2}, {%r3}, {%f178935,%f178936,%f178937,%f178938};

	// end inline asm
	// begin inline asm
	mma.sync.aligned.m16n8k8.row.col.f32.f16.f16.f32 {%f178935,%f178936,%f178937,%f178938}, {%r1,%r2}, {%r3}, {%f178935,%f178936,%f178937,%f178938};

	// end inline asm
	// begin inline asm
	mma.sync.aligned.m16n8k8.row.col.f32.f16.f16.f32 {%f178935,%f178936,%f178937,%f178938}, {%r1,%r2}, {%r3}, {%f178935,%f178936,%f178937,%f178938};

	// end inline asm
	// begin inline asm
	mma.sync.aligned.m16n8k8.row.col.f32.f16.f16.f32 {%f178935,%f178936,%f178937,%f178938}, {%r1,%r2}, {%r3}, {%f178935,%f178936,%f178937,%f178938};

	// end inline asm
	// begin inline asm
	mma.sync.aligned.m16n8k8.row.col.f32.f16.f16.f32 {%f178935,%f178936,%f178937,%f178938}, {%r1,%r2}, {%r3}, {%f178935,%f178936,%f178937,%f178938};

	// end inline asm
	// begin inline asm
	mma.sync.aligned.m16n8k8.row.col.f32.f16.f16.f32 {%f178935,%f178936,%f178937,%f178938}, {%r1,%r2}, {%r3}, {%f178935,%f178936,%f178937,%f178938};

	// end inline asm
	// begin inline asm
	mma.sync.aligned.m16n8k8.row.col.f32.f16.f16.f32 {%f178935,%f178936,%f178937,%f178938}, {%r1,%r2}, {%r3}, {%f178935,%f178936,%f178937,%f178938};

	// end inline asm
	// begin inline asm
	mma.sync.aligned.m16n8k8.row.col.f32.f16.f16.f32 {%f178935,%f178936,%f178937,%f178938}, {%r1,%r2}, {%r3}, {%f178935,%f178936,%f178937,%f178938};

	// end inline asm
	// begin inline asm
	mma.sync.aligned.m16n8k8.row.col.f32.f16.f16.f32 {%f178935,%f178936,%f178937,%f178938}, {%r1,%r2}, {%r3}, {%f178935,%f178936,%f178937,%f178938};

	// end inline asm
	// begin inline asm
	mma.sync.aligned.m16n8k8.row.col.f32.f16.f16.f32 {%f178935,%f178936,%f178937,%f178938}, {%r1,%r2}, {%r3}, {%f178935,%f178936,%f178937,%f178938};

	// end inline asm
	// begin inline asm
	mma.sync.aligned.m16n8k8.row.col.f32.f16.f16.f32 {%f178935,%f178936,%f178937,%f178938}, {%r1,%r2}, {%r3}, {%f178935,%f178936,%f178937,%f178938};

	// end inline asm
	// begin inline asm
	mma.sync.aligned.m16n8k8.row.col.f32.f16.f16.f32 {%f178935,%f178936,%f178937,%f178938}, {%r1,%r2}, {%r3}, {%f178935,%f178936,%f178937,%f178938};

	// end inline asm
	// begin inline asm
	mma.sync.aligned.m16n8k8.row.col.f32.f16.f16.f32 {%f178935,%f178936,%f178937,%f178938}, {%r1,%r2}, {%r3}, {%f178935,%f178936,%f178937,%f178938};

	// end inline asm
	// begin inline asm
	mma.sync.aligned.m16n8k8.row.col.f32.f16.f16.f32 {%f178935,%f178936,%f178937,%f178938}, {%r1,%r2}, {%r3}, {%f178935,%f178936,%f178937,%f178938};

	// end inline asm
	// begin inline asm
	mma.sync.aligned.m16n8k8.row.col.f32.f16.f16.f32 {%f178935,%f178936,%f178937,%f178938}, {%r1,%r2}, {%r3}, {%f178935,%f178936,%f178937,%f178938};

	// end inline asm
	// begin inline asm
	mma.sync.aligned.m16n8k8.row.col.f32.f16.f16.f32 {%f178935,%f178936,%f178937,%f178938}, {%r1,%r2}, {%r3}, {%f178935,%f178936,%f178937,%f178938};

	// end inline asm
	// begin inline asm
	mma.sync.aligned.m16n8k8.row.col.f32.f16.f16.f32 {%f178935,%f178936,%f178937,%f178938}, {%r1,%r2}, {%r3}, {%f178935,%f178936,%f178937,%f178938};

	// end inline asm
	// begin inline asm
	mma.sync.aligned.m16n8k8.row.col.f32.f16.f16.f32 {%f178935,%f178936,%f178937,%f178938}, {%r1,%r2}, {%r3}, {%f178935,%f178936,%f178937,%f178938};

	// end inline asm
	// begin inline asm
	mma.sync.aligned.m16n8k8.row.col.f32.f16.f16.f32 {%f178935,%f178936,%f178937,%f178938}, {%r1,%r2}, {%r3}, {%f178935,%f178936,%f178937,%f178938};

	// end inline asm
	// begin inline asm
	mma.sync.aligned.m16n8k8.row.col.f32.f16.f16.f32 {%f178935,%f178936,%f178937,%f178938}, {%r1,%r2}, {%r3}, {%f178935,%f178936,%f178937,%f178938};

	// end inline asm
	// begin inline asm
	mma.sync.aligned.m16n8k8.row.col.f32.f16.f16.f32 {%f178935,%f178936,%f178937,%f178938}, {%r1,%r2}, {%r3}, {%f178935,%f178936,%f178937,%f178938};

	// end inline asm
	// begin inline asm
	mma.sync.aligned.m16n8k8.row.col.f32.f16.f16.f32 {%f178935,%f178936,%f178937,%f178938}, {%r1,%r2}, {%r3}, {%f178935,%f178936,%f178937,%f178938};

	// end inline asm
	// begin inline asm
	mma.sync.aligned.m16n8k8.row.col.f32.f16.f16.f32 {%f178935,%f178936,%f178937,%f178938}, {%r1,%r2}, {%r3}, {%f178935,%f178936,%f178937,%f178938};

	// end inline asm
	// begin inline asm
	mma.sync.aligned.m16n8k8.row.col.f32.f16.f16.f32 {%f178935,%f178936,%f178937,%f178938}, {%r1,%r2}, {%r3}, {%f178935,%f178936,%f178937,%f178938};

	// end inline asm
	// begin inline asm
	mma.sync.aligned.m16n8k8.row.col.f32.f16.f16.f32 {%f178935,%f178936,%f178937,%f178938}, {%r1,%r2}, {%r3}, {%f178935,%f178936,%f178937,%f178938};

	// end inline asm
	// begin inline asm
	mma.sync.aligned.m16n8k8.row.col.f32.f16.f16.f32 {%f178935,%f178936,%f178937,%f178938}, {%r1,%r2}, {%r3}, {%f178935,%f178936,%f178937,%f178938};

	// end inline asm
	// begin inline asm
	mma.sync.aligned.m16n8k8.row.col.f32.f16.f16.f32 {%f178935,%f178936,%f178937,%f178938}, {%r1,%r2}, {%r3}, {%f178935,%f178936,%f178937,%f178938};

	// end inline asm
	// begin inline asm
	mma.sync.aligned.m16n8k8.row.col.f32.f16.f16.f32 {%f178935,%f178936,%f178937,%f178938}, {%r1,%r2}, {%r3}, {%f178935,%f178936,%f178937,%f178938};

	// end inline asm
	// begin inline asm
	mma.sync.aligned.m16n8k8.row.col.f32.f16.f16.f32 {%f178935,%f178936,%f178937,%f178938}, {%r1,%r2}, {%r3}, {%f178935,%f178936,%f178937,%f178938};

	// end inline asm
	// begin inline asm
	mma.sync.aligned.m16n8k8.row.col.f32.f16.f16.f32 {%f178935,%f178936,%f178937,%f178938}, {%r1,%r2}, {%r3}, {%f178935,%f178936,%f178937,%f178938};

	// end inline asm
	// begin inline asm
	mma.sync.aligned.m16n8k8.row.col.f32.f16.f16.f32 {%f178935,%f178936,%f178937,%f178938}, {%r1,%r2}, {%r3}, {%f178935,%f178936,%f178937,%f178938};

	// end inline asm
	// begin inline asm
	mma.sync.aligned.m16n8k8.row.col.f32.f16.f16.f32 {%f178935,%f178936,%f178937,%f178938}, {%r1,%r2}, {%r3}, {%f178935,%f178936,%f178937,%f178938};

	// end inline asm
	// begin inline asm
	mma.sync.aligned.m16n8k8.row.col.f32.f16.f16.f32 {%f178935,%f178936,%f178937,%f178938}, {%r1,%r2}, {%r3}, {%f178935,%f178936,%f178937,%f178938};

	// end inline asm
	// begin inline asm
	mma.sync.aligned.m16n8k8.row.col.f32.f16.f16.f32 {%f178935,%f178936,%f178937,%f178938}, {%r1,%r2}, {%r3}, {%f178935,%f178936,%f178937,%f178938};

	// end inline asm
	// begin inline asm
	mma.sync.aligned.m16n8k8.row.col.f32.f16.f16.f32 {%f178935,%f178936,%f178937,%f178938}, {%r1,%r2}, {%r3}, {%f178935,%f178936,%f178937,%f178938};

	// end inline asm
	// begin inline asm
	mma.sync.aligned.m16n8k8.row.col.f32.f16.f16.f32 {%f178935,%f178936,%f178937,%f178938}, {%r1,%r2}, {%r3}, {%f178935,%f178936,%f178937,%f178938};

	// end inline asm
	// begin inline asm
	mma.sync.aligned.m16n8k8.row.col.f32.f16.f16.f32 {%f178935,%f178936,%f178937,%f178938}, {%r1,%r2}, {%r3}, {%f178935,%f178936,%f178937,%f178938};

	// end inline asm
	// begin inline asm
	mma.sync.aligned.m16n8k8.row.col.f32.f16.f16.f32 {%f178935,%f178936,%f178937,%f178938}, {%r1,%r2}, {%r3}, {%f178935,%f178936,%f178937,%f178938};

	// end inline asm
	// begin inline asm
	mma.sync.aligned.m16n8k8.row.col.f32.f16.f16.f32 {%f178935,%f178936,%f178937,%f178938}, {%r1,%r2}, {%r3}, {%f178935,%f178936,%f178937,%f178938};

	// end inline asm
	// begin inline asm
	mma.sync.aligned.m16n8k8.row.col.f32.f16.f16.f32 {%f178935,%f178936,%f178937,%f178938}, {%r1,%r2}, {%r3}, {%f178935,%f178936,%f178937,%f178938};

	// end inline asm
	// begin inline asm
	mma.sync.aligned.m16n8k8.row.col.f32.f16.f16.f32 {%f178935,%f178936,%f178937,%f178938}, {%r1,%r2}, {%r3}, {%f178935,%f178936,%f178937,%f178938};

	// end inline asm
	// begin inline asm
	mma.sync.aligned.m16n8k8.row.col.f32.f16.f16.f32 {%f178935,%f178936,%f178937,%f178938}, {%r1,%r2}, {%r3}, {%f178935,%f178936,%f178937,%f178938};

	// end inline asm
	// begin inline asm
	mma.sync.aligned.m16n8k8.row.col.f32.f16.f16.f32 {%f178935,%f178936,%f178937,%f178938}, {%r1,%r2}, {%r3}, {%f178935,%f178936,%f178937,%f178938};

	// end inline asm
	// begin inline asm
	mma.sync.aligned.m16n8k8.row.col.f32.f16.f16.f32 {%f178935,%f178936,%f178937,%f178938}, {%r1,%r2}, {%r3}, {%f178935,%f178936,%f178937,%f178938};

	// end inline asm
	// begin inline asm
	mma.sync.aligned.m16n8k8.row.col.f32.f16.f16.f32 {%f178935,%f178936,%f178937,%f178938}, {%r1,%r2}, {%r3}, {%f178935,%f178936,%f178937,%f178938};

	// end inline asm
	// begin inline asm
	mma.sync.aligned.m16n8k8.row.col.f32.f16.f16.f32 {%f178935,%f178936,%f178937,%f178938}, {%r1,%r2}, {%r3}, {%f178935,%f178936,%f178937,%f178938};

	// end inline asm
	// begin inline asm
	mma.sync.aligned.m16n8k8.row.col.f32.f16.f16.f32 {%f178935,%f178936,%f178937,%f178938}, {%r1,%r2}, {%r3}, {%f178935,%f178936,%f178937,%f178938};

	// end inline asm
	// begin inline asm
	mma.sync.aligned.m16n8k8.row.col.f32.f16.f16.f32 {%f178935,%f178936,%f178937,%f178938}, {%r1,%r2}, {%r3}, {%f178935,%f178936,%f178937,%f178938};

	// end inline asm
	// begin inline asm
	mma.sync.aligned.m16n8k8.row.col.f32.f16.f16.f32 {%f178935,%f178936,%f178937,%f178938}, {%r1,%r2}, {%r3}, {%f178935,%f178936,%f178937,%f178938};

	// end inline asm
	// begin inline asm
	mma.sync.aligned.m16n8k8.row.col.f32.f16.f16.f32 {%f178935,%f178936,%f178937,%f178938}, {%r1,%r2}, {%r3}, {%f178935,%f178936,%f178937,%f178938};

	// end inline asm
	// begin inline asm
	mma.sync.aligned.m16n8k8.row.col.f32.f16.f16.f32 {%f178935,%f178936,%f178937,%f178938}, {%r1,%r2}, {%r3}, {%f178935,%f178936,%f178937,%f178938};

	// end inline asm
	// begin inline asm
	mma.sync.aligned.m16n8k8.row.col.f32.f16.f16.f32 {%f178935,%f178936,%f178937,%f178938}, {%r1,%r2}, {%r3}, {%f178935,%f178936,%f178937,%f178938};

	// end inline asm
	// begin inline asm
	mma.sync.aligned.m16n8k8.row.col.f32.f16.f16.f32 {%f178935,%f178936,%f178937,%f178938}, {%r1,%r2}, {%r3}, {%f178935,%f178936,%f178937,%f178938};

	// end inline asm
	// begin inline asm
	mma.sync.aligned.m16n8k8.row.col.f32.f16.f16.f32 {%f178935,%f178936,%f178937,%f178938}, {%r1,%r2}, {%r3}, {%f178935,%f178936,%f178937,%f178938};

	// end inline asm
	// begin inline asm
	mma.sync.aligned.m16n8k8.row.col.f32.f16.f16.f32 {%f178935,%f178936,%f178937,%f178938}, {%r1,%r2}, {%r3}, {%f178935,%f178936,%f178937,%f178938};

	// end inline asm
	// begin inline asm
	mma.sync.aligned.m16n8k8.row.col.f32.f16.f16.f32 {%f178935,%f178936,%f178937,%f178938}, {%r1,%r2}, {%r3}, {%f178935,%f178936,%f178937,%f178938};

	// end inline asm
	// begin inline asm
	mma.sync.aligned.m16n8k8.row.col.f32.f16.f16.f32 {%f178935,%f178936,%f178937,%f178938}, {%r1,%r2}, {%r3}, {%f178935,%f178936,%f178937,%f178938};

	// end inline asm
	// begin inline asm
	mma.sync.aligned.m16n8k8.row.col.f32.f16.f16.f32 {%f178935,%f178936,%f178937,%f178938}, {%r1,%r2}, {%r3}, {%f178935,%f178936,%f178937,%f178938};

	// end inline asm
	// begin inline asm
	mma.sync.aligned.m16n8k8.row.col.f32.f16.f16.f32 {%f178935,%f178936,%f178937,%f178938}, {%r1,%r2}, {%r3}, {%f178935,%f178936,%f178937,%f178938};

	// end inline asm
	// begin inline asm
	mma.sync.aligned.m16n8k8.row.col.f32.f16.f16.f32 {%f178935,%f178936,%f178937,%f178938}, {%r1,%r2}, {%r3}, {%f178935,%f178936,%f178937,%f178938};

	// end inline asm
	// begin inline asm
	mma.sync.aligned.m16n8k8.row.col.f32.f16.f16.f32 {%f178935,%f178936,%f178937,%f178938}, {%r1,%r2}, {%r3}, {%f178935,%f178936,%f178937,%f178938};

	// end inline asm
	// begin inline asm
	mma.sync.aligned.m16n8k8.row.col.f32.f16.f16.f32 {%f178935,%f178936,%f178937,%f178938}, {%r1,%r2}, {%r3}, {%f178935,%f178936,%f178937,%f178938};

	// end inline asm
	// begin inline asm
	mma.sync.aligned.m16n8k8.row.col.f32.f16.f16.f32 {%f178935,%f178936,%f178937,%f178938}, {%r1,%r2}, {%r3}, {%f178935,%f178936,%f178937,%f178938};

	// end inline asm
	// begin inline asm
	mma.sync.aligned.m16n8k8.row.col.f32.f16.f16.f32 {%f178935,%f178936,%f178937,%f178938}, {%r1,%r2}, {%r3}, {%f178935,%f178936,%f178937,%f178938};

	// end inline asm
	// begin inline asm
	mma.sync.aligned.m16n8k8.row.col.f32.f16.f16.f32 {%f178935,%f178936,%f178937,%f178938}, {%r1,%r2}, {%r3}, {%f178935,%f178936,%f178937,%f178938};

	// end inline asm
	// begin inline asm
	mma.sync.aligned.m16n8k8.row.col.f32.f16.f16.f32 {%f178935,%f178936,%f178937,%f178938}, {%r1,%r2}, {%r3}, {%f178935,%f178936,%f178937,%f178938};

	// end inline asm
	// begin inline asm
	mma.sync.aligned.m16n8k8.row.col.f32.f16.f16.f32 {%f178935,%f178936,%f178937,%f178938}, {%r1,%r2}, {%r3}, {%f178935,%f178936,%f178937,%f178938};

	// end inline asm
	// begin inline asm
	mma.sync.aligned.m16n8k8.row.col.f32.f16.f16.f32 {%f178935,%f178936,%f178937,%f178938}, {%r1,%r2}, {%r3}, {%f178935,%f178936,%f178937,%f178938};

	// end inline asm
	// begin inline asm
	mma.sync.aligned.m16n8k8.row.col.f32.f16.f16.f32 {%f178935,%f178936,%f178937,%f178938}, {%r1,%r2}, {%r3}, {%f178935,%f178936,%f178937,%f178938};

	// end inline asm
	// begin inline asm
	mma.sync.aligned.m16n8k8.row.col.f32.f16.f16.f32 {%f178935,%f178936,%f178937,%f178938}, {%r1,%r2}, {%r3}, {%f178935,%f178936,%f178937,%f178938};

	// end inline asm
	// begin inline asm
	mma.sync.aligned.m16n8k8.row.col.f32.f16.f16.f32 {%f178935,%f178936,%f178937,%f178938}, {%r1,%r2}, {%r3}, {%f178935,%f178936,%f178937,%f178938};

	// end inline asm
	// begin inline asm
	mma.sync.aligned.m16n8k8.row.col.f32.f16.f16.f32 {%f178935,%f178936,%f178937,%f178938}, {%r1,%r2}, {%r3}, {%f178935,%f178936,%f178937,%f178938};

	// end inline asm
	// begin inline asm
	mma.sync.aligned.m16n8k8.row.col.f32.f16.f16.f32 {%f178935,%f178936,%f178937,%f178938}, {%r1,%r2}, {%r3}, {%f178935,%f178936,%f178937,%f178938};

	// end inline asm
	// begin inline asm
	mma.sync.aligned.m16n8k8.row.col.f32.f16.f16.f32 {%f178935,%f178936,%f178937,%f178938}, {%r1,%r2}, {%r3}, {%f178935,%f178936,%f178937,%f178938};

	// end inline asm
	// begin inline asm
	mma.sync.aligned.m16n8k8.row.col.f32.f16.f16.f32 {%f178935,%f178936,%f178937,%f178938}, {%r1,%r2}, {%r3}, {%f178935,%f178936,%f178937,%f178938};

	// end inline asm
	// begin inline asm
	mma.sync.aligned.m16n8k8.row.col.f32.f16.f16.f32 {%f178935,%f178936,%f178937,%f178938}, {%r1,%r2}, {%r3}, {%f178935,%f178936,%f178937,%f178938};

	// end inline asm
	// begin inline asm
	mma.sync.aligned.m16n8k8.row.col.f32.f16.f16.f32 {%f178935,%f178936,%f178937,%f178938}, {%r1,%r2}, {%r3}, {%f178935,%f178936,%f178937,%f178938};

	// end inline asm
	// begin inline asm
	mma.sync.aligned.m16n8k8.row.col.f32.f16.f16.f32 {%f178935,%f178936,%f178937,%f178938}, {%r1,%r2}, {%r3}, {%f178935,%f178936,%f178937,%f178938};

	// end inline asm
	// begin inline asm
	mma.sync.aligned.m16n8k8.row.col.f32.f16.f16.f32 {%f178935,%f178936,%f178937,%f178938}, {%r1,%r2}, {%r3}, {%f178935,%f178936,%f178937,%f178938};

	// end inline asm
	// begin inline asm
	mma.sync.aligned.m16n8k8.row.col.f32.f16.f16.f32 {%f178935,%f178936,%f178937,%f178938}, {%r1,%r2}, {%r3}, {%f178935,%f178936,%f178937,%f178938};

	// end inline asm
	// begin inline asm
	mma.sync.aligned.m16n8k8.row.col.f32.f16.f16.f32 {%f178935,%f178936,%f178937,%f178938}, {%r1,%r2}, {%r3}, {%f178935,%f178936,%f178937,%f178938};

	// end inline asm
	// begin inline asm
	mma.sync.aligned.m16n8k8.row.col.f32.f16.f16.f32 {%f178935,%f178936,%f178937,%f178938}, {%r1,%r2}, {%r3}, {%f178935,%f178936,%f178937,%f178938};

	// end inline asm
	// begin inline asm
	mma.sync.aligned.m16n8k8.row.col.f32.f16.f16.f32 {%f178935,%f178936,%f178937,%f178938}, {%r1,%r2}, {%r3}, {%f178935,%f178936,%f178937,%f178938};

	// end inline asm
	mov.f32 	%f181775, %f178935;
	mov.f32 	%f181777, %f178937;
	mov.f32 	%f181776, %f178936;
	mov.f32 	%f181778, %f178938;
	// begin inline asm
	mma.sync.aligned.m16n8k8.row.col.f32.f16.f16.f32 {%f181775,%f181776,%f181777,%f181778}, {%r1,%r2}, {%r3}, {%f181775,%f181776,%f181777,%f181778};

	// end inline asm
	// begin inline asm
	mma.sync.aligned.m16n8k8.row.col.f32.f16.f16.f32 {%f181775,%f181776,%f181777,%f181778}, {%r1,%r2}, {%r3}, {%f181775,%f181776,%f181777,%f181778};

	// end inline asm
	// begin inline asm
	mma.sync.aligned.m16n8k8.row.col.f32.f16.f16.f32 {%f181775,%f181776,%f181777,%f181778}, {%r1,%r2}, {%r3}, {%f181775,%f181776,%f181777,%f181778};

	// end inline asm
	// begin inline asm
	mma.sync.aligned.m16n8k8.row.col.f32.f16.f16.f32 {%f181775,%f181776,%f181777,%f181778}, {%r1,%r2}, {%r3}, {%f181775,%f181776,%f181777,%f181778};

	// end inline asm
	// begin inline asm
	mma.sync.aligned.m16n8k8.row.col.f32.f16.f16.f32 {%f181775,%f181776,%f181777,%f181778}, {%r1,%r2}, {%r3}, {%f181775,%f181776,%f181777,%f181778};

	// end inline asm
	// begin inline asm
	mma.sync.aligned.m16n8k8.row.col.f32.f16.f16.f32 {%f181775,%f181776,%f181777,%f181778}, {%r1,%r2}, {%r3}, {%f181775,%f181776,%f181777,%f181778};

	// end inline asm
	// begin inline asm
	mma.sync.aligned.m16n8k8.row.col.f32.f16.f16.f32 {%f181775,%f181776,%f181777,%f181778}, {%r1,%r2}, {%r3}, {%f181775,%f181776,%f181777,%f181778};

	// end inline asm
	// begin inline asm
	mma.sync.aligned.m16n8k8.row.col.f32.f16.f16.f32 {%f181775,%f181776,%f181777,%f181778}, {%r1,%r2}, {%r3}, {%f181775,%f181776,%f181777,%f181778};

	// end inline asm
	// begin inline asm
	mma.sync.aligned.m16n8k8.row.col.f32.f16.f16.f32 {%f181775,%f181776,%f181777,%f181778}, {%r1,%r2}, {%r3}, {%f181775,%f181776,%f181777,%f181778};

	// end inline asm
	// begin inline asm
	mma.sync.aligned.m16n8k8.row.col.f32.f16.f16.f32 {%f181775,%f181776,%f181777,%f181778}, {%r1,%r2}, {%r3}, {%f181775,%f181776,%f181777,%f181778};

	// end inline asm
	// begin inline asm
	mma.sync.aligned.m16n8k8.row.col.f32.f16.f16.f32 {%f181775,%f181776,%f181777,%f181778}, {%r1,%r2}, {%r3}, {%f181775,%f181776,%f181777,%f181778};

	// end inline asm
	// begin inline asm
	mma.sync.aligned.m16n8k8.row.col.f32.f16.f16.f32 {%f181775,%f181776,%f181777,%f181778}, {%r1,%r2}, {%r3}, {%f181775,%f181776,%f181777,%f181778};

	// end inline asm
	// begin inline asm
	mma.sync.aligned.m16n8k8.row.col.f32.f16.f16.f32 {%f181775,%f181776,%f181777,%f181778}, {%r1,%r2}, {%r3}, {%f181775,%f181776,%f181777,%f181778};

	// end inline asm
	// begin inline asm
	mma.sync.aligned.m16n8k8.row.col.f32.f16.f16.f32 {%f181775,%f181776,%f181777,%f181778}, {%r1,%r2}, {%r3}, {%f181775,%f181776,%f181777,%f181778};

	// end inline asm
	// begin inline asm
	mma.sync.aligned.m16n8k8.row.col.f32.f16.f16.f32 {%f181775,%f181776,%f181777,%f181778}, {%r1,%r2}, {%r3}, {%f181775,%f181776,%f181777,%f181778};

	// end inline asm
	// begin inline asm
	mma.sync.aligned.m16n8k8.row.col.f32.f16.f16.f32 {%f181775,%f181776,%f181777,%f181778}, {%r1,%r2}, {%r3}, {%f181775,%f181776,%f181777,%f181778};

	// end inline asm
	// begin inline asm
	mma.sync.aligned.m16n8k8.row.col.f32.f16.f16.f32 {%f181775,%f181776,%f181777,%f181778}, {%r1,%r2}, {%r3}, {%f181775,%f181776,%f181777,%f181778};

	// end inline asm
	// begin inline asm
	mma.sync.aligned.m16n8k8.row.col.f32.f16.f16.f32 {%f181775,%f181776,%f181777,%f181778}, {%r1,%r2}, {%r3}, {%f181775,%f181776,%f181777,%f181778};

	// end inline asm
	// begin inline asm
	mma.sync.aligned.m16n8k8.row.col.f32.f16.f16.f32 {%f181775,%f181776,%f181777,%f181778}, {%r1,%r2}, {%r3}, {%f181775,%f181776,%f181777,%f181778};

	// end inline asm
	// begin inline asm
	mma.sync.aligned.m16n8k8.row.col.f32.f16.f16.f32 {%f181775,%f181776,%f181777,%f181778}, {%r1,%r2}, {%r3}, {%f181775,%f181776,%f181777,%f181778};

	// end inline asm
	// begin inline asm
	mma.sync.aligned.m16n8k8.row.col.f32.f16.f16.f32 {%f181775,%f181776,%f181777,%f181778}, {%r1,%r2}, {%r3}, {%f181775,%f181776,%f181777,%f181778};

	// end inline asm
	// begin inline asm
	mma.sync.aligned.m16n8k8.row.col.f32.f16.f16.f32 {%f181775,%f181776,%f181777,%f181778}, {%r1,%r2}, {%r3}, {%f181775,%f181776,%f181777,%f181778};

	// end inline asm
	// begin inline asm
	mma.sync.aligned.m16n8k8.row.col.f32.f16.f16.f32 {%f181775,%f181776,%f181777,%f181778}, {%r1,%r2}, {%r3}, {%f181775,%f181776,%f181777,%f181778};

	// end inline asm
	// begin inline asm
	mma.sync.aligned.m16n8k8.row.col.f32.f16.f16.f32 {%f181775,%f181776,%f181777,%f181778}, {%r1,%r2}, {%r3}, {%f181775,%f181776,%f181777,%f181778};

	// end inline asm
	// begin inline asm
	mma.sync.aligned.m16n8k8.row.col.f32.f16.f16.f32 {%f181775,%f181776,%f181777,%f181778}, {%r1,%r2}, {%r3}, {%f181775,%f181776,%f181777,%f181778};

	// end inline asm
	// begin inline asm
	mma.sync.aligned.m16n8k8.row.col.f32.f16.f16.f32 {%f181775,%f181776,%f181777,%f181778}, {%r1,%r2}, {%r3}, {%f181775,%f181776,%f181777,%f181778};

	// end inline asm
	// begin inline asm
	mma.sync.aligned.m16n8k8.row.col.f32.f16.f16.f32 {%f181775,%f181776,%f181777,%f181778}, {%r1,%r2}, {%r3}, {%f181775,%f181776,%f181777,%f181778};

	// end inline asm
	// begin inline asm
	mma.sync.aligned.m16n8k8.row.col.f32.f16.f16.f32 {%f181775,%f181776,%f181777,%f181778}, {%r1,%r2}, {%r3}, {%f181775,%f181776,%f181777,%f181778};

	// end inline asm
	// begin inline asm
	mma.sync.aligned.m16n8k8.row.col.f32.f16.f16.f32 {%f181775,%f181776,%f181777,%f181778}, {%r1,%r2}, {%r3}, {%f181775,%f181776,%f181777,%f181778};

	// end inline asm
	// begin inline asm
	mma.sync.aligned.m16n8k8.row.col.f32.f16.f16.f32 {%f181775,%f181776,%f181777,%f181778}, {%r1,%r2}, {%r3}, {%f181775,%f181776,%f181777,%f181778};

	// end inline asm
	// begin inline asm
	mma.sync.aligned.m16n8k8.row.col.f32.f16.f16.f32 {%f181775,%f181776,%f181777,%f181778}, {%r1,%r2}, {%r3}, {%f181775,%f181776,%f181777,%f181778};

	// end inline asm
	// begin inline asm
	mma.sync.aligned.m16n8k8.row.col.f32.f16.f16.f32 {%f181775,%f181776,%f181777,%f181778}, {%r1,%r2}, {%r3}, {%f181775,%f181776,%f181777,%f181778};

	// end inline asm
	// begin inline asm
	mma.sync.aligned.m16n8k8.row.col.f32.f16.f16.f32 {%f181775,%f181776,%f181777,%f181778}, {%r1,%r2}, {%r3}, {%f181775,%f181776,%f181777,%f181778};

	// end inline asm
	// begin inline asm
	mma.sync.aligned.m16n8k8.row.col.f32.f16.f16.f32 {%f181775,%f181776,%f181777,%f181778}, {%r1,%r2}, {%r3}, {%f181775,%f181776,%f181777,%f181778};

	// end inline asm
	// begin inline asm
	mma.sync.aligned.m16n8k8.row.col.f32.f16.f16.f32 {%f181775,%f181776,%f181777,%f181778}, {%r1,%r2}, {%r3}, {%f181775,%f181776,%f181777,%f181778};

	// end inline asm
	// begin inline asm
	mma.sync.aligned.m16n8k8.row.col.f32.f16.f16.f32 {%f181775,%f181776,%f181777,%f181778}, {%r1,%r2}, {%r3}, {%f181775,%f181776,%f181777,%f181778};

	// end inline asm
	// begin inline asm
	mma.sync.aligned.m16n8k8.row.col.f32.f16.f16.f32 {%f181775,%f181776,%f181777,%f181778}, {%r1,%r2}, {%r3}, {%f181775,%f181776,%f181777,%f181778};

	// end inline asm
	// begin inline asm
	mma.sync.aligned.m16n8k8.row.col.f32.f16.f16.f32 {%f181775,%f181776,%f181777,%f181778}, {%r1,%r2}, {%r3}, {%f181775,%f181776,%f181777,%f181778};

	// end inline asm
	// begin inline asm
	mma.sync.aligned.m16n8k8.row.col.f32.f16.f16.f32 {%f181775,%f181776,%f181777,%f181778}, {%r1,%r2}, {%r3}, {%f181775,%f181776,%f181777,%f181778};

	// end inline asm
	// begin inline asm
	mma.sync.aligned.m16n8k8.row.col.f32.f16.f16.f32 {%f181775,%f181776,%f181777,%f181778}, {%r1,%r2}, {%r3}, {%f181775,%f181776,%f181777,%f181778};

	// end inline asm
	// begin inline asm
	mma.sync.aligned.m16n8k8.row.col.f32.f16.f16.f32 {%f181775,%f181776,%f181777,%f181778}, {%r1,%r2}, {%r3}, {%f181775,%f181776,%f181777,%f181778};

	// end inline asm
	// begin inline asm
	mma.sync.aligned.m16n8k8.row.col.f32.f16.f16.f32 {%f181775,%f181776,%f181777,%f181778}, {%r1,%r2}, {%r3}, {%f181775,%f181776,%f181777,%f181778};

	// end inline asm
	// begin inline asm
	mma.sync.aligned.m16n8k8.row.col.f32.f16.f16.f32 {%f181775,%f181776,%f181777,%f181778}, {%r1,%r2}, {%r3}, {%f181775,%f181776,%f181777,%f181778};

	// end inline asm
	// begin inline asm
	mma.sync.aligned.m16n8k8.row.col.f32.f16.f16.f32 {%f181775,%f181776,%f181777,%f181778}, {%r1,%r2}, {%r3}, {%f181775,%f181776,%f181777,%f181778};

	// end inline asm
	// begin inline asm
	mma.sync.aligned.m16n8k8.row.col.f32.f16.f16.f32 {%f181775,%f181776,%f181777,%f181778}, {%r1,%r2}, {%r3}, {%f181775,%f181776,%f181777,%f181778};

	// end inline asm
	// begin inline asm
	mma.sync.aligned.m16n8k8.row.col.f32.f16.f16.f32 {%f181775,%f181776,%f181777,%f181778}, {%r1,%r2}, {%r3}, {%f181775,%f181776,%f181777,%f181778};

	// end inline asm
	// begin inline asm
	mma.sync.aligned.m16n8k8.row.col.f32.f16.f16.f32 {%f181775,%f181776,%f181777,%f181778}, {%r1,%r2}, {%r3}, {%f181775,%f181776,%f181777,%f181778};

	// end inline asm
	// begin inline asm
	mma.sync.aligned.m16n8k8.row.col.f32.f16.f16.f32 {%f181775,%f181776,%f181777,%f181778}, {%r1,%r2}, {%r3}, {%f181775,%f181776,%f181777,%f181778};

	// end inline asm
	// begin inline asm
	mma.sync.aligned.m16n8k8.row.col.f32.f16.f16.f32 {%f181775,%f181776,%f181777,%f181778}, {%r1,%r2}, {%r3}, {%f181775,%f181776,%f181777,%f181778};

	// end inline asm
	// begin inline asm
	mma.sync.aligned.m16n8k8.row.col.f32.f16.f16.f32 {%f181775,%f181776,%f181777,%f181778}, {%r1,%r2}, {%r3}, {%f181775,%f181776,%f181777,%f181778};

	// end inline asm
	// begin inline asm
	mma.sync.aligned.m16n8k8.row.col.f32.f16.f16.f32 {%f181775,%f181776,%f181777,%f181778}, {%r1,%r2}, {%r3}, {%f181775,%f181776,%f181777,%f181778};

	// end inline asm
	// begin inline asm
	mma.sync.aligned.m16n8k8.row.col.f32.f16.f16.f32 {%f181775,%f181776,%f181777,%f181778}, {%r1,%r2}, {%r3}, {%f181775,%f181776,%f181777,%f181778};

	// end inline asm
	// begin inline asm
	mma.sync.aligned.m16n8k8.row.col.f32.f16.f16.f32 {%f181775,%f181776,%f181777,%f181778}, {%r1,%r2}, {%r3}, {%f181775,%f181776,%f181777,%f181778};

	// end inline asm
	// begin inline asm
	mma.sync.aligned.m16n8k8.row.col.f32.f16.f16.f32 {%f181775,%f181776,%f181777,%f181778}, {%r1,%r2}, {%r3}, {%f181775,%f181776,%f181777,%f181778};

	// end inline asm
	// begin inline asm
	mma.sync.aligned.m16n8k8.row.col.f32.f16.f16.f32 {%f181775,%f181776,%f181777,%f181778}, {%r1,%r2}, {%r3}, {%f181775,%f181776,%f181777,%f181778};

	// end inline asm
	// begin inline asm
	mma.sync.aligned.m16n8k8.row.col.f32.f16.f16.f32 {%f181775,%f181776,%f181777,%f181778}, {%r1,%r2}, {%r3}, {%f181775,%f181776,%f181777,%f181778};

	// end inline asm
	// begin inline asm
	mma.sync.aligned.m16n8k8.row.col.f32.f16.f16.f32 {%f181775,%f181776,%f181777,%f181778}, {%r1,%r2}, {%r3}, {%f181775,%f181776,%f181777,%f181778};

	// end inline asm
	// begin inline asm
	mma.sync.aligned.m16n8k8.row.col.f32.f16.f16.f32 {%f181775,%f181776,%f181777,%f181778}, {%r1,%r2}, {%r3}, {%f181775,%f181776,%f181777,%f181778};

	// end inline asm
	// begin inline asm
	mma.sync.aligned.m16n8k8.row.col.f32.f16.f16.f32 {%f181775,%f181776,%f181777,%f181778}, {%r1,%r2}, {%r3}, {%f181775,%f181776,%f181777,%f181778};

	// end inline asm
	// begin inline asm
	mma.sync.aligned.m16n8k8.row.col.f32.f16.f16.f32 {%f181775,%f181776,%f181777,%f181778}, {%r1,%r2}, {%r3}, {%f181775,%f181776,%f181777,%f181778};

	// end inline asm
	// begin inline asm
	mma.sync.aligned.m16n8k8.row.col.f32.f16.f16.f32 {%f181775,%f181776,%f181777,%f181778}, {%r1,%r2}, {%r3}, {%f181775,%f181776,%f181777,%f181778};

	// end inline asm
	// begin inline asm
	mma.sync.aligned.m16n8k8.row.col.f32.f16.f16.f32 {%f181775,%f181776,%f181777,%f181778}, {%r1,%r2}, {%r3}, {%f181775,%f181776,%f181777,%f181778};

	// end inline asm
	// begin inline asm
	mma.sync.aligned.m16n8k8.row.col.f32.f16.f16.f32 {%f181775,%f181776,%f181777,%f181778}, {%r1,%r2}, {%r3}, {%f181775,%f181776,%f181777,%f181778};

	// end inline asm
	// begin inline asm
	mma.sync.aligned.m16n8k8.row.col.f32.f16.f16.f32 {%f181775,%f181776,%f181777,%f181778}, {%r1,%r2}, {%r3}, {%f181775,%f181776,%f181777,%f181778};

	// end inline asm
	// begin inline asm
	mma.sync.aligned.m16n8k8.row.col.f32.f16.f16.f32 {%f181775,%f181776,%f181777,%f181778}, {%r1,%r2}, {%r3}, {%f181775,%f181776,%f181777,%f181778};

	// end inline asm
	// begin inline asm
	mma.sync.aligned.m16n8k8.row.col.f32.f16.f16.f32 {%f181775,%f181776,%f181777,%f181778}, {%r1,%r2}, {%r3}, {%f181775,%f181776,%f181777,%f181778};

	// end inline asm
	// begin inline asm
	mma.sync.aligned.m16n8k8.row.col.f32.f16.f16.f32 {%f181775,%f181776,%f181777,%f181778}, {%r1,%r2}, {%r3}, {%f181775,%f181776,%f181777,%f181778};

	// end inline asm
	// begin inline asm
	mma.sync.aligned.m16n8k8.row.col.f32.f16.f16.f32 {%f181775,%f181776,%f181777,%f181778}, {%r1,%r2}, {%r3}, {%f181775,%f181776,%f181777,%f181778};

	// end inline asm
	// begin inline asm
	mma.sync.aligned.m16n8k8.row.col.f32.f16.f16.f32 {%f181775,%f181776,%f181777,%f181778}, {%r1,%r2}, {%r3}, {%f181775,%f181776,%f181777,%f181778};

	// end inline asm
	// begin inline asm
	mma.sync.aligned.m16n8k8.row.col.f32.f16.f16.f32 {%f181775,%f181776,%f181777,%f181778}, {%r1,%r2}, {%r3}, {%f181775,%f181776,%f181777,%f181778};

	// end inline asm
	// begin inline asm
	mma.sync.aligned.m16n8k8.row.col.f32.f16.f16.f32 {%f181775,%f181776,%f181777,%f181778}, {%r1,%r2}, {%r3}, {%f181775,%f181776,%f181777,%f181778};

	// end inline asm
	// begin inline asm
	mma.sync.aligned.m16n8k8.row.col.f32.f16.f16.f32 {%f181775,%f181776,%f181777,%f181778}, {%r1,%r2}, {%r3}, {%f181775,%f181776,%f181777,%f181778};

	// end inline asm
	// begin inline asm
	mma.sync.aligned.m16n8k8.row.col.f32.f16.f16.f32 {%f181775,%f181776,%f181777,%f181778}, {%r1,%r2}, {%r3}, {%f181775,%f181776,%f181777,%f181778};

	// end inline asm
	// begin inline asm
	mma.sync.aligned.m16n8k8.row.col.f32.f16.f16.f32 {%f181775,%f181776,%f181777,%f181778}, {%r1,%r2}, {%r3}, {%f181775,%f181776,%f181777,%f181778};

	// end inline asm
	// begin inline asm
	mma.sync.aligned.m16n8k8.row.col.f32.f16.f16.f32 {%f181775,%f181776,%f181777,%f181778}, {%r1,%r2}, {%r3}, {%f181775,%f181776,%f181777,%f181778};

	// end inline asm
	// begin inline asm
	mma.sync.aligned.m16n8k8.row.col.f32.f16.f16.f32 {%f181775,%f181776,%f181777,%f181778}, {%r1,%r2}, {%r3}, {%f181775,%f181776,%f181777,%f181778};

	// end inline asm
	// begin inline asm
	mma.sync.aligned.m16n8k8.row.col.f32.f16.f16.f32 {%f181775,%f181776,%f181777,%f181778}, {%r1,%r2}, {%r3}, {%f181775,%f181776,%f181777,%f181778};

	// end inline asm
	// begin inline asm
	mma.sync.aligned.m16n8k8.row.col.f32.f16.f16.f32 {%f181775,%f181776,%f181777,%f181778}, {%r1,%r2}, {%r3}, {%f181775,%f181776,%f181777,%f181778};

	// end inline asm
	// begin inline asm
	mma.sync.aligned.m16n8k8.row.col.f32.f16.f16.f32 {%f181775,%f181776,%f181777,%f181778}, {%r1,%r2}, {%r3}, {%f181775,%f181776,%f181777,%f181778};

	// end inline asm
	// begin inline asm
	mma.sync.aligned.m16n8k8.row.col.f32.f16.f16.f32 {%f181775,%f181776,%f181777,%f181778}, {%r1,%r2}, {%r3}, {%f181775,%f181776,%f181777,%f181778};

	// end inline asm
	// begin inline asm
	mma.sync.aligned.m16n8k8.row.col.f32.f16.f16.f32 {%f181775,%f181776,%f181777,%f181778}, {%r1,%r2}, {%r3}, {%f181775,%f181776,%f181777,%f181778};

	// end inline asm
	// begin inline asm
	mma.sync.aligned.m16n8k8.row.col.f32.f16.f16.f32 {%f181775,%f181776,%f181777,%f181778}, {%r1,%r2}, {%r3}, {%f181775,%f181776,%f181777,%f181778};

	// end inline asm
	// begin inline asm
	mma.sync.aligned.m16n8k8.row.col.f32.f16.f16.f32 {%f181775,%f181776,%f181777,%f181778}, {%r1,%r2}, {%r3}, {%f181775,%f181776,%f181777,%f181778};

	// end inline asm
	// begin inline asm
	mma.sync.aligned.m16n8k8.row.col.f32.f16.f16.f32 {%f181775,%f181776,%f181777,%f181778}, {%r1,%r2}, {%r3}, {%f181775,%f181776,%f181777,%f181778};

	// end inline asm
	// begin inline asm
	mma.sync.aligned.m16n8k8.row.col.f32.f16.f16.f32 {%f181775,%f181776,%f181777,%f181778}, {%r1,%r2}, {%r3}, {%f181775,%f181776,%f181777,%f181778};

	// end inline asm
	// begin inline asm
	mma.sync.aligned.m16n8k8.row.col.f32.f16.f16.f32 {%f181775,%f181776,%f181777,%f181778}, {%r1,%r2}, {%r3}, {%f181775,%f181776,%f181777,%f181778};

	// end inline asm
	// begin inline asm
	mma.sync.aligned.m16n8k8.row.col.f32.f16.f16.f32 {%f181775,%f181776,%f181777,%f181778}, {%r1,%r2}, {%r3}, {%f181775,%f181776,%f181777,%f181778};

	// end inline asm
	// begin inline asm
	mma.sync.aligned.m16n8k8.row.col.f32.f16.f16.f32 {%f181775,%f181776,%f181777,%f181778}, {%r1,%r2}, {%r3}, {%f181775,%f181776,%f181777,%f181778};

	// end inline asm
	// begin inline asm
	mma.sync.aligned.m16n8k8.row.col.f32.f16.f16.f32 {%f181775,%f181776,%f181777,%f181778}, {%r1,%r2}, {%r3}, {%f181775,%f181776,%f181777,%f181778};

	// end inline asm
	// begin inline asm
	mma.sync.aligned.m16n8k8.row.col.f32.f16.f16.f32 {%f181775,%f181776,%f181777,%f181778}, {%r1,%r2}, {%r3}, {%f181775,%f181776,%f181777,%f181778};

	// end inline asm
	// begin inline asm
	mma.sync.aligned.m16n8k8.row.col.f32.f16.f16.f32 {%f181775,%f181776,%f181777,%f181778}, {%r1,%r2}, {%r3}, {%f181775,%f181776,%f181777,%f181778};

	// end inline asm
	// begin inline asm
	mma.sync.aligned.m16n8k8.row.col.f32.f16.f16.f32 {%f181775,%f181776,%f181777,%f181778}, {%r1,%r2}, {%r3}, {%f181775,%f181776,%f181777,%f181778};

	// end inline asm
	// begin inline asm
	mma.sync.aligned.m16n8k8.row.col.f32.f16.f16.f32 {%f181775,%f181776,%f181777,%f181778}, {%r1,%r2}, {%r3}, {%f181775,%f181776,%f181777,%f181778};

	// end inline asm
	// begin inline asm
	mma.sync.aligned.m16n8k8.row.col.f32.f16.f16.f32 {%f181775,%f181776,%f181777,%f181778}, {%r1,%r2}, {%r3}, {%f181775,%f181776,%f181777,%f181778};

	// end inline asm
	// begin inline asm
	mma.sync.aligned.m16n8k8.row.col.f32.f16.f16.f32 {%f181775,%f181776,%f181777,%f181778}, {%r1,%r2}, {%r3}, {%f181775,%f181776,%f181777,%f181778};

	// end inline asm
	// begin inline asm
	mma.sync.aligned.m16n8k8.row.col.f32.f16.f16.f32 {%f181775,%f181776,%f181777,%f181778}, {%r1,%r2}, {%r3}, {%f181775,%f181776,%f181777,%f181778};

	// end inline asm
	// begin inline asm
	mma.sync.aligned.m16n8k8.row.col.f32.f16.f16.f32 {%f181775,%f181776,%f181777,%f181778}, {%r1,%r2}, {%r3}, {%f181775,%f181776,%f181777,%f181778};

	// end inline asm
	// begin inline asm
	mma.sync.aligned.m16n8k8.row.col.f32.f16.f16.f32 {%f181775,%f181776,%f181777,%f181778}, {%r1,%r2}, {%r3}, {%f181775,%f181776,%f181777,%f181778};

	// end inline asm
	// begin inline asm
	mma.sync.aligned.m16n8k8.row.col.f32.f16.f16.f32 {%f181775,%f181776,%f181777,%f181778}, {%r1,%r2}, {%r3}, {%f181775,%f181776,%f181777,%f181778};

	// end inline asm
	// begin inline asm
	mma.sync.aligned.m16n8k8.row.col.f32.f16.f16.f32 {%f181775,%f181776,%f181777,%f181778}, {%r1,%r2}, {%r3}, {%f181775,%f181776,%f181777,%f181778};

	// end inline asm
	// begin inline asm
	mma.sync.aligned.m16n8k8.row.col.f32.f16.f16.f32 {%f181775,%f181776,%f181777,%f181778}, {%r1,%r2}, {%r3}, {%f181775,%f181776,%f181777,%f181778};

	// end inline asm
	// begin inline asm
	mma.sync.aligned.m16n8k8.row.col.f32.f16.f16.f32 {%f181775,%f181776,%f181777,%f181778}, {%r1,%r2}, {%r3}, {%f181775,%f181776,%f181777,%f181778};

	// end inline asm
	// begin inline asm
	mma.sync.aligned.m16n8k8.row.col.f32.f16.f16.f32 {%f181775,%f181776,%f181777,%f181778}, {%r1,%r2}, {%r3}, {%f181775,%f181776,%f181777,%f181778};

	// end inline asm
	// begin inline asm
	mma.sync.aligned.m16n8k8.row.col.f32.f16.f16.f32 {%f181775,%f181776,%f181777,%f181778}, {%r1,%r2}, {%r3}, {%f181775,%f181776,%f181777,%f181778};

	// end inline asm
	// begin inline asm
	mma.sync.aligned.m16n8k8.row.col.f32.f16.f16.f32 {%f181775,%f181776,%f181777,%f181778}, {%r1,%r2}, {%r3}, {%f181775,%f181776,%f181777,%f181778};

	// end inline asm
	// begin inline asm
	mma.sync.aligned.m16n8k8.row.col.f32.f16.f16.f32 {%f181775,%f181776,%f181777,%f181778}, {%r1,%r2}, {%r3}, {%f181775,%f181776,%f181777,%f181778};

	// end inline asm
	// begin inline asm
	mma.sync.aligned.m16n8k8.row.col.f32.f16.f16.f32 {%f181775,%f181776,%f181777,%f181778}, {%r1,%r2}, {%r3}, {%f181775,%f181776,%f181777,%f181778};

	// end inline asm
	// begin inline asm
	mma.sync.aligned.m16n8k8.row.col.f32.f16.f16.f32 {%f181775,%f181776,%f181777,%f181778}, {%r1,%r2}, {%r3}, {%f181775,%f181776,%f181777,%f181778};

	// end inline asm
	// begin inline asm
	mma.sync.aligned.m16n8k8.row.col.f32.f16.f16.f32 {%f181775,%f181776,%f181777,%f181778}, {%r1,%r2}, {%r3}, {%f181775,%f181776,%f181777,%f181778};

	// end inline asm
	// begin inline asm
	mma.sync.aligned.m16n8k8.row.col.f32.f16.f16.f32 {%f181775,%f181776,%f181777,%f181778}, {%r1,%r2}, {%r3}, {%f181775,%f181776,%f181777,%f181778};

	// end inline asm
	// begin inline asm
	mma.sync.aligned.m16n8k8.row.col.f32.f16.f16.f32 {%f181775,%f181776,%f181777,%f181778}, {%r1,%r2}, {%r3}, {%f181775,%f181776,%f181777,%f181778};

	// end inline asm
	// begin inline asm
	mma.sync.aligned.m16n8k8.row.col.f32.f16.f16.f32 {%f181775,%f181776,%f181777,%f181778}, {%r1,%r2}, {%r3}, {%f181775,%f181776,%f181777,%f181778};

	// end inline asm
	// begin inline asm
	mma.sync.aligned.m16n8k8.row.col.f32.f16.f16.f32 {%f181775,%f181776,%f181777,%f181778}, {%r1,%r2}, {%r3}, {%f181775,%f181776,%f181777,%f181778};

	// end inline asm
	// begin inline asm
	mma.sync.aligned.m16n8k8.row.col.f32.f16.f16.f32 {%f181775,%f181776,%f181777,%f181778}, {%r1,%r2}, {%r3}, {%f181775,%f181776,%f181777,%f181778};

	// end inline asm
	// begin inline asm
	mma.sync.aligned.m16n8k8.row.col.f32.f16.f16.f32 {%f181775,%f181776,%f181777,%f181778}, {%r1,%r2}, {%r3}, {%f181775,%f181776,%f181777,%f181778};

	// end inline asm
	// begin inline asm
	mma.sync.aligned.m16n8k8.row.col.f32.f16.f16.f32 {%f181775,%f181776,%f181777,%f181778}, {%r1,%r2}, {%r3}, {%f181775,%f181776,%f181777,%f181778};

	// end inline asm
	// begin inline asm
	mma.sync.aligned.m16n8k8.row.col.f32.f16.f16.f32 {%f181775,%f181776,%f181777,%f181778}, {%r1,%r2}, {%r3}, {%f181775,%f181776,%f181777,%f181778};

	// end inline asm
	// begin inline asm
	mma.sync.aligned.m16n8k8.row.col.f32.f16.f16.f32 {%f181775,%f181776,%f181777,%f181778}, {%r1,%r2}, {%r3}, {%f181775,%f181776,%f181777,%f181778};

	// end inline asm
	// begin inline asm
	mma.sync.aligned.m16n8k8.row.col.f32.f16.f16.f32 {%f181775,%f181776,%f181777,%f181778}, {%r1,%r2}, {%r3}, {%f181775,%f181776,%f181777,%f181778};

	// end inline asm
	// begin inline asm
	mma.sync.aligned.m16n8k8.row.col.f32.f16.f16.f32 {%f181775,%f181776,%f181777,%f181778}, {%r1,%r2}, {%r3}, {%f181775,%f181776,%f181777,%f181778};

	// end inline asm
	// begin inline asm
	mma.sync.aligned.m16n8k8.row.col.f32.f16.f16.f32 {%f181775,%f181776,%f181777,%f181778}, {%r1,%r2}, {%r3}, {%f181775,%f181776,%f181777,%f181778};

	// end inline asm
	// begin inline asm
	mma.sync.aligned.m16n8k8.row.col.f32.f16.f16.f32 {%f181775,%f181776,%f181777,%f181778}, {%r1,%r2}, {%r3}, {%f181775,%f181776,%f181777,%f181778};

	// end inline asm
	// begin inline asm
	mma.sync.aligned.m16n8k8.row.col.f32.f16.f16.f32 {%f181775,%f181776,%f181777,%f181778}, {%r1,%r2}, {%r3}, {%f181775,%f181776,%f181777,%f181778};

	// end inline asm
	// begin inline asm
	mma.sync.aligned.m16n8k8.row.col.f32.f16.f16.f32 {%f181775,%f181776,%f181777,%f181778}, {%r1,%r2}, {%r3}, {%f181775,%f181776,%f181777,%f181778};

	// end inline asm
	// begin inline asm
	mma.sync.aligned.m16n8k8.row.col.f32.f16.f16.f32 {%f181775,%f181776,%f181777,%f181778}, {%r1,%r2}, {%r3}, {%f181775,%f181776,%f181777,%f181778};

	// end inline asm
	// begin inline asm
	mma.sync.aligned.m16n8k8.row.col.f32.f16.f16.f32 {%f181775,%f181776,%f181777,%f181778}, {%r1,%r2}, {%r3}, {%f181775,%f181776,%f181777,%f181778};

	// end inline asm
	// begin inline asm
	mma.sync.aligned.m16n8k8.row.col.f32.f16.f16.f32 {%f181775,%f181776,%f181777,%f181778}, {%r1,%r2}, {%r3}, {%f181775,%f181776,%f181777,%f181778};

	// end inline asm
	// begin inline asm
	mma.sync.aligned.m16n8k8.row.col.f32.f16.f16.f32 {%f181775,%f181776,%f181777,%f181778}, {%r1,%r2}, {%r3}, {%f181775,%f181776,%f181777,%f181778};

	// end inline asm
	// begin inline asm
	mma.sync.aligned.m16n8k8.row.col.f32.f16.f16.f32 {%f181775,%f181776,%f181777,%f181778}, {%r1,%r2}, {%r3}, {%f181775,%f181776,%f181777,%f181778};

	// end inline asm
	// begin inline asm
	mma.sync.aligned.m16n8k8.row.col.f32.f16.f16.f32 {%f181775,%f181776,%f181777,%f181778}, {%r1,%r2}, {%r3}, {%f181775,%f181776,%f181777,%f181778};

	// end inline asm
	// begin inline asm
	mma.sync.aligned.m16n8k8.row.col.f32.f16.f16.f32 {%f181775,%f181776,%f181777,%f181778}, {%r1,%r2}, {%r3}, {%f181775,%f181776,%f181777,%f181778};

	// end inline asm
	// begin inline asm
	mma.sync.aligned.m16n8k8.row.col.f32.f16.f16.f32 {%f181775,%f181776,%f181777,%f181778}, {%r1,%r2}, {%r3}, {%f181775,%f181776,%f181777,%f181778};

	// end inline asm
	// begin inline asm
	mma.sync.aligned.m16n8k8.row.col.f32.f16.f16.f32 {%f181775,%f181776,%f181777,%f181778}, {%r1,%r2}, {%r3}, {%f181775,%f181776,%f181777,%f181778};

	// end inline asm
	// begin inline asm
	mma.sync.aligned.m16n8k8.row.col.f32.f16.f16.f32 {%f181775,%f181776,%f181777,%f181778}, {%r1,%r2}, {%r3}, {%f181775,%f181776,%f181777,%f181778};

	// end inline asm
	// begin inline asm
	mma.sync.aligned.m16n8k8.row.col.f32.f16.f16.f32 {%f181775,%f181776,%f181777,%f181778}, {%r1,%r2}, {%r3}, {%f181775,%f181776,%f181777,%f181778};

	// end inline asm
	// begin inline asm
	mma.sync.aligned.m16n8k8.row.col.f32.f16.f16.f32 {%f181775,%f181776,%f181777,%f181778}, {%r1,%r2}, {%r3}, {%f181775,%f181776,%f181777,%f181778};

	// end inline asm
	// begin inline asm
	mma.sync.aligned.m16n8k8.row.col.f32.f16.f16.f32 {%f181775,%f181776,%f181777,%f181778}, {%r1,%r2}, {%r3}, {%f181775,%f181776,%f181777,%f181778};

	// end inline asm
	// begin inline asm
	mma.sync.aligned.m16n8k8.row.col.f32.f16.f16.f32 {%f181775,%f181776,%f181777,%f181778}, {%r1,%r2}, {%r3}, {%f181775,%f181776,%f181777,%f181778};

	// end inline asm
	// begin inline asm
	mma.sync.aligned.m16n8k8.row.col.f32.f16.f16.f32 {%f181775,%f181776,%f181777,%f181778}, {%r1,%r2}, {%r3}, {%f181775,%f181776,%f181777,%f181778};

	// end inline asm
	// begin inline asm
	mma.sync.aligned.m16n8k8.row.col.f32.f16.f16.f32 {%f181775,%f181776,%f181777,%f181778}, {%r1,%r2}, {%r3}, {%f181775,%f181776,%f181777,%f181778};

	// end inline asm
	// begin inline asm
	mma.sync.aligned.m16n8k8.row.col.f32.f16.f16.f32 {%f181775,%f181776,%f181777,%f181778}, {%r1,%r2}, {%r3}, {%f181775,%f181776,%f181777,%f181778};

	// end inline asm
	// begin inline asm
	mma.sync.aligned.m16n8k8.row.col.f32.f16.f16.f32 {%f181775,%f181776,%f181777,%f181778}, {%r1,%r2}, {%r3}, {%f181775,%f181776,%f181777,%f181778};

	// end inline asm
	// begin inline asm
	mma.sync.aligned.m16n8k8.row.col.f32.f16.f16.f32 {%f181775,%f181776,%f181777,%f181778}, {%r1,%r2}, {%r3}, {%f181775,%f181776,%f181777,%f181778};

	// end inline asm
	// begin inline asm
	mma.sync.aligned.m16n8k8.row.col.f32.f16.f16.f32 {%f181775,%f181776,%f181777,%f181778}, {%r1,%r2}, {%r3}, {%f181775,%f181776,%f181777,%f181778};

	// end inline asm
	// begin inline asm
	mma.sync.aligned.m16n8k8.row.col.f32.f16.f16.f32 {%f181775,%f181776,%f181777,%f181778}, {%r1,%r2}, {%r3}, {%f181775,%f181776,%f181777,%f181778};

	// end inline asm
	// begin inline asm
	mma.sync.aligned.m16n8k8.row.col.f32.f16.f16.f32 {%f181775,%f181776,%f181777,%f181778}, {%r1,%r2}, {%r3}, {%f181775,%f181776,%f181777,%f181778};

	// end inline asm
	// begin inline asm
	mma.sync.aligned.m16n8k8.row.col.f32.f16.f16.f32 {%f181775,%f181776,%f181777,%f181778}, {%r1,%r2}, {%r3}, {%f181775,%f181776,%f181777,%f181778};

	// end inline asm
	// begin inline asm
	mma.sync.aligned.m16n8k8.row.col.f32.f16.f16.f32 {%f181775,%f181776,%f181777,%f181778}, {%r1,%r2}, {%r3}, {%f181775,%f181776,%f181777,%f181778};

	// end inline asm
	// begin inline asm
	mma.sync.aligned.m16n8k8.row.col.f32.f16.f16.f32 {%f181775,%f181776,%f181777,%f181778}, {%r1,%r2}, {%r3}, {%f181775,%f181776,%f181777,%f181778};

	// end inline asm
	// begin inline asm
	mma.sync.aligned.m16n8k8.row.col.f32.f16.f16.f32 {%f181775,%f181776,%f181777,%f181778}, {%r1,%r2}, {%r3}, {%f181775,%f181776,%f181777,%f181778};

	// end inline asm
	// begin inline asm
	mma.sync.aligned.m16n8k8.row.col.f32.f16.f16.f32 {%f181775,%f181776,%f181777,%f181778}, {%r1,%r2}, {%r3}, {%f181775,%f181776,%f181777,%f181778};

	// end inline asm
	// begin inline asm
	mma.sync.aligned.m16n8k8.row.col.f32.f16.f16.f32 {%f181775,%f181776,%f181777,%f181778}, {%r1,%r2}, {%r3}, {%f181775,%f181776,%f181777,%f181778};

	// end inline asm
	// begin inline asm
	mma.sync.aligned.m16n8k8.row.col.f32.f16.f16.f32 {%f181775,%f181776,%f181777,%f181778}, {%r1,%r2}, {%r3}, {%f181775,%f181776,%f181777,%f181778};

	// end inline asm
	// begin inline asm
	mma.sync.aligned.m16n8k8.row.col.f32.f16.f16.f32 {%f181775,%f181776,%f181777,%f181778}, {%r1,%r2}, {%r3}, {%f181775,%f181776,%f181777,%f181778};

	// end inline asm
	// begin inline asm
	mma.sync.aligned.m16n8k8.row.col.f32.f16.f16.f32 {%f181775,%f181776,%f181777,%f181778}, {%r1,%r2}, {%r3}, {%f181775,%f181776,%f181777,%f181778};

	// end inline asm
	// begin inline asm
	mma.sync.aligned.m16n8k8.row.col.f32.f16.f16.f32 {%f181775,%f181776,%f181777,%f181778}, {%r1,%r2}, {%r3}, {%f181775,%f181776,%f181777,%f181778};

	// end inline asm
	// begin inline asm
	mma.sync.aligned.m16n8k8.row.col.f32.f16.f16.f32 {%f181775,%f181776,%f181777,%f181778}, {%r1,%r2}, {%r3}, {%f181775,%f181776,%f181777,%f181778};

	// end inline asm
	// begin inline asm
	mma.sync.aligned.m16n8k8.row.col.f32.f16.f16.f32 {%f181775,%f181776,%f181777,%f181778}, {%r1,%r2}, {%r3}, {%f181775,%f181776,%f181777,%f181778};

	// end inline asm
	// begin inline asm
	mma.sync.aligned.m16n8k8.row.col.f32.f16.f16.f32 {%f181775,%f181776,%f181777,%f181778}, {%r1,%r2}, {%r3}, {%f181775,%f181776,%f181777,%f181778};

	// end inline asm
	// begin inline asm
	mma.sync.aligned.m16n8k8.row.col.f32.f16.f16.f32 {%f181775,%f181776,%f181777,%f181778}, {%r1,%r2}, {%r3}, {%f181775,%f181776,%f181777,%f181778};

	// end inline asm
	// begin inline asm
	mma.sync.aligned.m16n8k8.row.col.f32.f16.f16.f32 {%f181775,%f181776,%f181777,%f181778}, {%r1,%r2}, {%r3}, {%f181775,%f181776,%f181777,%f181778};

	// end inline asm
	// begin inline asm
	mma.sync.aligned.m16n8k8.row.col.f32.f16.f16.f32 {%f181775,%f181776,%f181777,%f181778}, {%r1,%r2}, {%r3}, {%f181775,%f181776,%f181777,%f181778};

	// end inline asm
	// begin inline asm
	mma.sync.aligned.m16n8k8.row.col.f32.f16.f16.f32 {%f181775,%f181776,%f181777,%f181778}, {%r1,%r2}, {%r3}, {%f181775,%f181776,%f181777,%f181778};

	// end inline asm
	// begin inline asm
	mma.sync.aligned.m16n8k8.row.col.f32.f16.f16.f32 {%f181775,%f181776,%f181777,%f181778}, {%r1,%r2}, {%r3}, {%f181775,%f181776,%f181777,%f181778};

	// end inline asm
	// begin inline asm
	mma.sync.aligned.m16n8k8.row.col.f32.f16.f16.f32 {%f181775,%f181776,%f181777,%f181778}, {%r1,%r2}, {%r3}, {%f181775,%f181776,%f181777,%f181778};

	// end inline asm
	// begin inline asm
	mma.sync.aligned.m16n8k8.row.col.f32.f16.f16.f32 {%f181775,%f181776,%f181777,%f181778}, {%r1,%r2}, {%r3}, {%f181775,%f181776,%f181777,%f181778};

	// end inline asm
	// begin inline asm
	mma.sync.aligned.m16n8k8.row.col.f32.f16.f16.f32 {%f181775,%f181776,%f181777,%f181778}, {%r1,%r2}, {%r3}, {%f181775,%f181776,%f181777,%f181778};

	// end inline asm
	// begin inline asm
	mma.sync.aligned.m16n8k8.row.col.f32.f16.f16.f32 {%f181775,%f181776,%f181777,%f181778}, {%r1,%r2}, {%r3}, {%f181775,%f181776,%f181777,%f181778};

	// end inline asm
	// begin inline asm
	mma.sync.aligned.m16n8k8.row.col.f32.f16.f16.f32 {%f181775,%f181776,%f181777,%f181778}, {%r1,%r2}, {%r3}, {%f181775,%f181776,%f181777,%f181778};

	// end inline asm
	// begin inline asm
	mma.sync.aligned.m16n8k8.row.col.f32.f16.f16.f32 {%f181775,%f181776,%f181777,%f181778}, {%r1,%r2}, {%r3}, {%f181775,%f181776,%f181777,%f181778};

	// end inline asm
	// begin inline asm
	mma.sync.aligned.m16n8k8.row.col.f32.f16.f16.f32 {%f181775,%f181776,%f181777,%f181778}, {%r1,%r2}, {%r3}, {%f181775,%f181776,%f181777,%f181778};

	// end inline asm
	// begin inline asm
	mma.sync.aligned.m16n8k8.row.col.f32.f16.f16.f32 {%f181775,%f181776,%f181777,%f181778}, {%r1,%r2}, {%r3}, {%f181775,%f181776,%f181777,%f181778};

	// end inline asm
	// begin inline asm
	mma.sync.aligned.m16n8k8.row.col.f32.f16.f16.f32 {%f181775,%f181776,%f181777,%f181778}, {%r1,%r2}, {%r3}, {%f181775,%f181776,%f181777,%f181778};

	// end inline asm
	// begin inline asm
	mma.sync.aligned.m16n8k8.row.col.f32.f16.f16.f32 {%f181775,%f181776,%f181777,%f181778}, {%r1,%r2}, {%r3}, {%f181775,%f181776,%f181777,%f181778};

	// end inline asm
	// begin inline asm
	mma.sync.aligned.m16n8k8.row.col.f32.f16.f16.f32 {%f181775,%f181776,%f181777,%f181778}, {%r1,%r2}, {%r3}, {%f181775,%f181776,%f181777,%f181778};

	// end inline asm
	// begin inline asm
	mma.sync.aligned.m16n8k8.row.col.f32.f16.f16.f32 {%f181775,%f181776,%f181777,%f181778}, {%r1,%r2}, {%r3}, {%f181775,%f181776,%f181777,%f181778};

	// end inline asm
	// begin inline asm
	mma.sync.aligned.m16n8k8.row.col.f32.f16.f16.f32 {%f181775,%f181776,%f181777,%f181778}, {%r1,%r2}, {%r3}, {%f181775,%f181776,%f181777,%f181778};

	// end inline asm
	// begin inline asm
	mma.sync.aligned.m16n8k8.row.col.f32.f16.f16.f32 {%f181775,%f181776,%f181777,%f181778}, {%r1,%r2}, {%r3}, {%f181775,%f181776,%f181777,%f181778};

	// end inline asm
	// begin inline asm
	mma.sync.aligned.m16n8k8.row.col.f32.f16.f16.f32 {%f181775,%f181776,%f181777,%f181778}, {%r1,%r2}, {%r3}, {%f181775,%f181776,%f181777,%f181778};

	// end inline asm
	// begin inline asm
	mma.sync.aligned.m16n8k8.row.col.f32.f16.f16.f32 {%f181775,%f181776,%f181777,%f181778}, {%r1,%r2}, {%r3}, {%f181775,%f181776,%f181777,%f181778};

	// end inline asm
	// begin inline asm
	mma.sync.aligned.m16n8k8.row.col.f32.f16.f16.f32 {%f181775,%f181776,%f181777,%f181778}, {%r1,%r2}, {%r3}, {%f181775,%f181776,%f181777,%f181778};

	// end inline asm
	// begin inline asm
	mma.sync.aligned.m16n8k8.row.col.f32.f16.f16.f32 {%f181775,%f181776,%f181777,%f181778}, {%r1,%r2}, {%r3}, {%f181775,%f181776,%f181777,%f181778};

	// end inline asm
	// begin inline asm
	mma.sync.aligned.m16n8k8.row.col.f32.f16.f16.f32 {%f181775,%f181776,%f181777,%f181778}, {%r1,%r2}, {%r3}, {%f181775,%f181776,%f181777,%f181778};

	// end inline asm
	// begin inline asm
	mma.sync.aligned.m16n8k8.row.col.f32.f16.f16.f32 {%f181775,%f181776,%f181777,%f181778}, {%r1,%r2}, {%r3}, {%f181775,%f181776,%f181777,%f181778};

	// end inline asm
	// begin inline asm
	mma.sync.aligned.m16n8k8.row.col.f32.f16.f16.f32 {%f181775,%f181776,%f181777,%f181778}, {%r1,%r2}, {%r3}, {%f181775,%f181776,%f181777,%f181778};

	// end inline asm
	// begin inline asm
	mma.sync.aligned.m16n8k8.row.col.f32.f16.f16.f32 {%f181775,%f181776,%f181777,%f181778}, {%r1,%r2}, {%r3}, {%f181775,%f181776,%f181777,%f181778};

	// end inline asm
	// begin inline asm
	mma.sync.aligned.m16n8k8.row.col.f32.f16.f16.f32 {%f181775,%f181776,%f181777,%f181778}, {%r1,%r2}, {%r3}, {%f181775,%f181776,%f181777,%f181778};

	// end inline asm
	// begin inline asm
	mma.sync.aligned.m16n8k8.row.col.f32.f16.f16.f32 {%f181775,%f181776,%f181777,%f181778}, {%r1,%r2}, {%r3}, {%f181775,%f181776,%f181777,%f181778};

	// end inline asm
	// begin inline asm
	mma.sync.aligned.m16n8k8.row.col.f32.f16.f16.f32 {%f181775,%f181776,%f181777,%f181778}, {%r1,%r2}, {%r3}, {%f181775,%f181776,%f181777,%f181778};

	// end inline asm
	// begin inline asm
	mma.sync.aligned.m16n8k8.row.col.f32.f16.f16.f32 {%f181775,%f181776,%f181777,%f181778}, {%r1,%r2}, {%r3}, {%f181775,%f181776,%f181777,%f181778};

	// end inline asm
	// begin inline asm
	mma.sync.aligned.m16n8k8.row.col.f32.f16.f16.f32 {%f181775,%f181776,%f181777,%f181778}, {%r1,%r2}, {%r3}, {%f181775,%f181776,%f181777,%f181778};

	// end inline asm
	// begin inline asm
	mma.sync.aligned.m16n8k8.row.col.f32.f16.f16.f32 {%f181775,%f181776,%f181777,%f181778}, {%r1,%r2}, {%r3}, {%f181775,%f181776,%f181777,%f181778};

	// end inline asm
	// begin inline asm
	mma.sync.aligned.m16n8k8.row.col.f32.f16.f16.f32 {%f181775,%f181776,%f181777,%f181778}, {%r1,%r2}, {%r3}, {%f181775,%f181776,%f181777,%f181778};

	// end inline asm
	// begin inline asm
	mma.sync.aligned.m16n8k8.row.col.f32.f16.f16.f32 {%f181775,%f181776,%f181777,%f181778}, {%r1,%r2}, {%r3}, {%f181775,%f181776,%f181777,%f181778};

	// end inline asm
	// begin inline asm
	mma.sync.aligned.m16n8k8.row.col.f32.f16.f16.f32 {%f181775,%f181776,%f181777,%f181778}, {%r1,%r2}, {%r3}, {%f181775,%f181776,%f181777,%f181778};

	// end inline asm
	// begin inline asm
	mma.sync.aligned.m16n8k8.row.col.f32.f16.f16.f32 {%f181775,%f181776,%f181777,%f181778}, {%r1,%r2}, {%r3}, {%f181775,%f181776,%f181777,%f181778};

	// end inline asm
	// begin inline asm
	mma.sync.aligned.m16n8k8.row.col.f32.f16.f16.f32 {%f181775,%f181776,%f181777,%f181778}, {%r1,%r2}, {%r3}, {%f181775,%f181776,%f181777,%f181778};

	// end inline asm
	// begin inline asm
	mma.sync.aligned.m16n8k8.row.col.f32.f16.f16.f32 {%f181775,%f181776,%f181777,%f181778}, {%r1,%r2}, {%r3}, {%f181775,%f181776,%f181777,%f181778};

	// end inline asm
	// begin inline asm
	mma.sync.aligned.m16n8k8.row.col.f32.f16.f16.f32 {%f181775,%f181776,%f181777,%f181778}, {%r1,%r2}, {%r3}, {%f181775,%f181776,%f181777,%f181778};

	// end inline asm
	// begin inline asm
	mma.sync.aligned.m16n8k8.row.col.f32.f16.f16.f32 {%f181775,%f181776,%f181777,%f181778}, {%r1,%r2}, {%r3}, {%f181775,%f181776,%f181777,%f181778};

	// end inline asm
	// begin inline asm
	mma.sync.aligned.m16n8k8.row.col.f32.f16.f16.f32 {%f181775,%f181776,%f181777,%f181778}, {%r1,%r2}, {%r3}, {%f181775,%f181776,%f181777,%f181778};

	// end inline asm
	// begin inline asm
	mma.sync.aligned.m16n8k8.row.col.f32.f16.f16.f32 {%f181775,%f181776,%f181777,%f181778}, {%r1,%r2}, {%r3}, {%f181775,%f181776,%f181777,%f181778};

	// end inline asm
	// begin inline asm
	mma.sync.aligned.m16n8k8.row.col.f32.f16.f16.f32 {%f181775,%f181776,%f181777,%f181778}, {%r1,%r2}, {%r3}, {%f181775,%f181776,%f181777,%f181778};

	// end inline asm
	// begin inline asm
	mma.sync.aligned.m16n8k8.row.col.f32.f16.f16.f32 {%f181775,%f181776,%f181777,%f181778}, {%r1,%r2}, {%r3}, {%f181775,%f181776,%f181777,%f181778};

	// end inline asm
	// begin inline asm
	mma.sync.aligned.m16n8k8.row.col.f32.f16.f16.f32 {%f181775,%f181776,%f181777,%f181778}, {%r1,%r2}, {%r3}, {%f181775,%f181776,%f181777,%f181778};

	// end inline asm
	// begin inline asm
	mma.sync.aligned.m16n8k8.row.col.f32.f16.f16.f32 {%f181775,%f181776,%f181777,%f181778}, {%r1,%r2}, {%r3}, {%f181775,%f181776,%f181777,%f181778};

	// end inline asm
	// begin inline asm
	mma.sync.aligned.m16n8k8.row.col.f32.f16.f16.f32 {%f181775,%f181776,%f181777,%f181778}, {%r1,%r2}, {%r3}, {%f181775,%f181776,%f181777,%f181778};

	// end inline asm
	// begin inline asm
	mma.sync.aligned.m16n8k8.row.col.f32.f16.f16.f32 {%f181775,%f181776,%f181777,%f181778}, {%r1,%r2}, {%r3}, {%f181775,%f181776,%f181777,%f181778};

	// end inline asm
	// begin inline asm
	mma.sync.aligned.m16n8k8.row.col.f32.f16.f16.f32 {%f181775,%f181776,%f181777,%f181778}, {%r1,%r2}, {%r3}, {%f181775,%f181776,%f181777,%f181778};

	// end inline asm
	// begin inline asm
	mma.sync.aligned.m16n8k8.row.col.f32.f16.f16.f32 {%f181775,%f181776,%f181777,%f181778}, {%r1,%r2}, {%r3}, {%f181775,%f181776,%f181777,%f181778};

	// end inline asm
	// begin inline asm
	mma.sync.aligned.m16n8k8.row.col.f32.f16.f16.f32 {%f181775,%f181776,%f181777,%f181778}, {%r1,%r2}, {%r3}, {%f181775,%f181776,%f181777,%f181778};

	// end inline asm
	// begin inline asm
	mma.sync.aligned.m16n8k8.row.col.f32.f16.f16.f32 {%f181775,%f181776,%f181777,%f181778}, {%r1,%r2}, {%r3}, {%f181775,%f181776,%f181777,%f181778};

	// end inline asm
	// begin inline asm
	mma.sync.aligned.m16n8k8.row.col.f32.f16.f16.f32 {%f181775,%f181776,%f181777,%f181778}, {%r1,%r2}, {%r3}, {%f181775,%f181776,%f181777,%f181778};

	// end inline asm
	// begin inline asm
	mma.sync.aligned.m16n8k8.row.col.f32.f16.f16.f32 {%f181775,%f181776,%f181777,%f181778}, {%r1,%r2}, {%r3}, {%f181775,%f181776,%f181777,%f181778};

	// end inline asm
	// begin inline asm
	mma.sync.aligned.m16n8k8.row.col.f32.f16.f16.f32 {%f181775,%f181776,%f181777,%f181778}, {%r1,%r2}, {%r3}, {%f181775,%f181776,%f181777,%f181778};

	// end inline asm
	// begin inline asm
	mma.sync.aligned.m16n8k8.row.col.f32.f16.f16.f32 {%f181775,%f181776,%f181777,%f181778}, {%r1,%r2}, {%r3}, {%f181775,%f181776,%f181777,%f181778};

	// end inline asm
	// begin inline asm
	mma.sync.aligned.m16n8k8.row.col.f32.f16.f16.f32 {%f181775,%f181776,%f181777,%f181778}, {%r1,%r2}, {%r3}, {%f181775,%f181776,%f181777,%f181778};

	// end inline asm
	// begin inline asm
	mma.sync.aligned.m16n8k8.row.col.f32.f16.f16.f32 {%f181775,%f181776,%f181777,%f181778}, {%r1,%r2}, {%r3}, {%f181775,%f181776,%f181777,%f181778};

	// end inline asm
	// begin inline asm
	mma.sync.aligned.m16n8k8.row.col.f32.f16.f16.f32 {%f181775,%f181776,%f181777,%f181778}, {%r1,%r2}, {%r3}, {%f181775,%f181776,%f181777,%f181778};

	// end inline asm
	// begin inline asm
	mma.sync.aligned.m16n8k8.row.col.f32.f16.f16.f32 {%f181775,%f181776,%f181777,%f181778}, {%r1,%r2}, {%r3}, {%f181775,%f181776,%f181777,%f181778};

	// end inline asm
	// begin inline asm
	mma.sync.aligned.m16n8k8.row.col.f32.f16.f16.f32 {%f181775,%f181776,%f181777,%f181778}, {%r1,%r2}, {%r3}, {%f181775,%f181776,%f181777,%f181778};

	// end inline asm
	// begin inline asm
	mma.sync.aligned.m16n8k8.row.col.f32.f16.f16.f32 {%f181775,%f181776,%f181777,%f181778}, {%r1,%r2}, {%r3}, {%f181775,%f181776,%f181777,%f181778};

	// end inline asm
	// begin inline asm
	mma.sync.aligned.m16n8k8.row.col.f32.f16.f16.f32 {%f181775,%f181776,%f181777,%f181778}, {%r1,%r2}, {%r3}, {%f181775,%f181776,%f181777,%f181778};

	// end inline asm
	// begin inline asm
	mma.sync.aligned.m16n8k8.row.col.f32.f16.f16.f32 {%f181775,%f181776,%f181777,%f181778}, {%r1,%r2}, {%r3}, {%f181775,%f181776,%f181777,%f181778};

	// end inline asm
	// begin inline asm
	mma.sync.aligned.m16n8k8.row.col.f32.f16.f16.f32 {%f181775,%f181776,%f181777,%f181778}, {%r1,%r2}, {%r3}, {%f181775,%f181776,%f181777,%f181778};

	// end inline asm
	// begin inline asm
	mma.sync.aligned.m16n8k8.row.col.f32.f16.f16.f32 {%f181775,%f181776,%f181777,%f181778}, {%r1,%r2}, {%r3}, {%f181775,%f181776,%f181777,%f181778};

	// end inline asm
	// begin inline asm
	mma.sync.aligned.m16n8k8.row.col.f32.f16.f16.f32 {%f181775,%f181776,%f181777,%f181778}, {%r1,%r2}, {%r3}, {%f181775,%f181776,%f181777,%f181778};

	// end inline asm
	// begin inline asm
	mma.sync.aligned.m16n8k8.row.col.f32.f16.f16.f32 {%f181775,%f181776,%f181777,%f181778}, {%r1,%r2}, {%r3}, {%f181775,%f181776,%f181777,%f181778};

	// end inline asm
	// begin inline asm
	mma.sync.aligned.m16n8k8.row.col.f32.f16.f16.f32 {%f181775,%f181776,%f181777,%f181778}, {%r1,%r2}, {%r3}, {%f181775,%f181776,%f181777,%f181778};

	// end inline asm
	// begin inline asm
	mma.sync.aligned.m16n8k8.row.col.f32.f16.f16.f32 {%f181775,%f181776,%f181777,%f181778}, {%r1,%r2}, {%r3}, {%f181775,%f181776,%f181777,%f181778};

	// end inline asm
	// begin inline asm
	mma.sync.aligned.m16n8k8.row.col.f32.f16.f16.f32 {%f181775,%f181776,%f181777,%f181778}, {%r1,%r2}, {%r3}, {%f181775,%f181776,%f181777,%f181778};

	// end inline asm
	// begin inline asm
	mma.sync.aligned.m16n8k8.row.col.f32.f16.f16.f32 {%f181775,%f181776,%f181777,%f181778}, {%r1,%r2}, {%r3}, {%f181775,%f181776,%f181777,%f181778};

	// end inline asm
	// begin inline asm
	mma.sync.aligned.m16n8k8.row.col.f32.f16.f16.f32 {%f181775,%f181776,%f181777,%f181778}, {%r1,%r2}, {%r3}, {%f181775,%f181776,%f181777,%f181778};

	// end inline asm
	// begin inline asm
	mma.sync.aligned.m16n8k8.row.col.f32.f16.f16.f32 {%f181775,%f181776,%f181777,%f181778}, {%r1,%r2}, {%r3}, {%f181775,%f181776,%f181777,%f181778};

	// end inline asm
	// begin inline asm
	mma.sync.aligned.m16n8k8.row.col.f32.f16.f16.f32 {%f181775,%f181776,%f181777,%f181778}, {%r1,%r2}, {%r3}, {%f181775,%f181776,%f181777,%f181778};

	// end inline asm
	// begin inline asm
	mma.sync.aligned.m16n8k8.row.col.f32.f16.f16.f32 {%f181775,%f181776,%f181777,%f181778}, {%r1,%r2}, {%r3}, {%f181775,%f181776,%f181777,%f181778};

	// end inline asm
	// begin inline asm
	mma.sync.aligned.m16n8k8.row.col.f32.f16.f16.f32 {%f181775,%f181776,%f181777,%f181778}, {%r1,%r2}, {%r3}, {%f181775,%f181776,%f181777,%f181778};

	// end inline asm
	// begin inline asm
	mma.sync.aligned.m16n8k8.row.col.f32.f16.f16.f32 {%f181775,%f181776,%f181777,%f181778}, {%r1,%r2}, {%r3}, {%f181775,%f181776,%f181777,%f181778};

	// end inline asm
	// begin inline asm
	mma.sync.aligned.m16n8k8.row.col.f32.f16.f16.f32 {%f181775,%f181776,%f181777,%f181778}, {%r1,%r2}, {%r3}, {%f181775,%f181776,%f181777,%f181778};

	// end inline asm
	// begin inline asm
	mma.sync.aligned.m16n8k8.row.col.f32.f16.f16.f32 {%f181775,%f181776,%f181777,%f181778}, {%r1,%r2}, {%r3}, {%f181775,%f181776,%f181777,%f181778};

	// end inline asm
	// begin inline asm
	mma.sync.aligned.m16n8k8.row.col.f32.f16.f16.f32 {%f181775,%f181776,%f181777,%f181778}, {%r1,%r2}, {%r3}, {%f181775,%f181776,%f181777,%f181778};

	// end inline asm
	// begin inline asm
	mma.sync.aligned.m16n8k8.row.col.f32.f16.f16.f32 {%f181775,%f181776,%f181777,%f181778}, {%r1,%r2}, {%r3}, {%f181775,%f181776,%f181777,%f181778};

	// end inline asm
	// begin inline asm
	mma.sync.aligned.m16n8k8.row.col.f32.f16.f16.f32 {%f181775,%f181776,%f181777,%f181778}, {%r1,%r2}, {%r3}, {%f181775,%f181776,%f181777,%f181778};

	// end inline asm
	// begin inline asm
	mma.sync.aligned.m16n8k8.row.col.f32.f16.f16.f32 {%f181775,%f181776,%f181777,%f181778}, {%r1,%r2}, {%r3}, {%f181775,%f181776,%f181777,%f181778};

	// end inline asm
	// begin inline asm
	mma.sync.aligned.m16n8k8.row.col.f32.f16.f16.f32 {%f181775,%f181776,%f181777,%f181778}, {%r1,%r2}, {%r3}, {%f181775,%f181776,%f181777,%f181778};

	// end inline asm
	// begin inline asm
	mma.sync.aligned.m16n8k8.row.col.f32.f16.f16.f32 {%f181775,%f181776,%f181777,%f181778}, {%r1,%r2}, {%r3}, {%f181775,%f181776,%f181777,%f181778};

	// end inline asm
	// begin inline asm
	mma.sync.aligned.m16n8k8.row.col.f32.f16.f16.f32 {%f181775,%f181776,%f181777,%f181778}, {%r1,%r2}, {%r3}, {%f181775,%f181776,%f181777,%f181778};

	// end inline asm
	// begin inline asm
	mma.sync.aligned.m16n8k8.row.col.f32.f16.f16.f32 {%f181775,%f181776,%f181777,%f181778}, {%r1,%r2}, {%r3}, {%f181775,%f181776,%f181777,%f181778};

	// end inline asm
	// begin inline asm
	mma.sync.aligned.m16n8k8.row.col.f32.f16.f16.f32 {%f181775,%f181776,%f181777,%f181778}, {%r1,%r2}, {%r3}, {%f181775,%f181776,%f181777,%f181778};

	// end inline asm
	// begin inline asm
	mma.sync.aligned.m16n8k8.row.col.f32.f16.f16.f32 {%f181775,%f181776,%f181777,%f181778}, {%r1,%r2}, {%r3}, {%f181775,%f181776,%f181777,%f181778};

	// end inline asm
	// begin inline asm
	mma.sync.aligned.m16n8k8.row.col.f32.f16.f16.f32 {%f181775,%f181776,%f181777,%f181778}, {%r1,%r2}, {%r3}, {%f181775,%f181776,%f181777,%f181778};

	// end inline asm
	// begin inline asm
	mma.sync.aligned.m16n8k8.row.col.f32.f16.f16.f32 {%f181775,%f181776,%f181777,%f181778}, {%r1,%r2}, {%r3}, {%f181775,%f181776,%f181777,%f181778};

	// end inline asm
	// begin inline asm
	mma.sync.aligned.m16n8k8.row.col.f32.f16.f16.f32 {%f181775,%f181776,%f181777,%f181778}, {%r1,%r2}, {%r3}, {%f181775,%f181776,%f181777,%f181778};

	// end inline asm
	// begin inline asm
	mma.sync.aligned.m16n8k8.row.col.f32.f16.f16.f32 {%f181775,%f181776,%f181777,%f181778}, {%r1,%r2}, {%r3}, {%f181775,%f181776,%f181777,%f181778};

	// end inline asm
	// begin inline asm
	mma.sync.aligned.m16n8k8.row.col.f32.f16.f16.f32 {%f181775,%f181776,%f181777,%f181778}, {%r1,%r2}, {%r3}, {%f181775,%f181776,%f181777,%f181778};

	// end inline asm
	// begin inline asm
	mma.sync.aligned.m16n8k8.row.col.f32.f16.f16.f32 {%f181775,%f181776,%f181777,%f181778}, {%r1,%r2}, {%r3}, {%f181775,%f181776,%f181777,%f181778};

	// end inline asm
	// begin inline asm
	mma.sync.aligned.m16n8k8.row.col.f32.f16.f16.f32 {%f181775,%f181776,%f181777,%f181778}, {%r1,%r2}, {%r3}, {%f181775,%f181776,%f181777,%f181778};

	// end inline asm
	// begin inline asm
	mma.sync.aligned.m16n8k8.row.col.f32.f16.f16.f32 {%f181775,%f181776,%f181777,%f181778}, {%r1,%r2}, {%r3}, {%f181775,%f181776,%f181777,%f181778};

	// end inline asm
	// begin inline asm
	mma.sync.aligned.m16n8k8.row.col.f32.f16.f16.f32 {%f181775,%f181776,%f181777,%f181778}, {%r1,%r2}, {%r3}, {%f181775,%f181776,%f181777,%f181778};

	// end inline asm
	// begin inline asm
	mma.sync.aligned.m16n8k8.row.col.f32.f16.f16.f32 {%f181775,%f181776,%f181777,%f181778}, {%r1,%r2}, {%r3}, {%f181775,%f181776,%f181777,%f181778};

	// end inline asm
	// begin inline asm
	mma.sync.aligned.m16n8k8.row.col.f32.f16.f16.f32 {%f181775,%f181776,%f181777,%f181778}, {%r1,%r2}, {%r3}, {%f181775,%f181776,%f181777,%f181778};

	// end inline asm
	// begin inline asm
	mma.sync.aligned.m16n8k8.row.col.f32.f16.f16.f32 {%f181775,%f181776,%f181777,%f181778}, {%r1,%r2}, {%r3}, {%f181775,%f181776,%f181777,%f181778};

	// end inline asm
	// begin inline asm
	mma.sync.aligned.m16n8k8.row.col.f32.f16.f16.f32 {%f181775,%f181776,%f181777,%f181778}, {%r1,%r2}, {%r3}, {%f181775,%f181776,%f181777,%f181778};

	// end inline asm
	// begin inline asm
	mma.sync.aligned.m16n8k8.row.col.f32.f16.f16.f32 {%f181775,%f181776,%f181777,%f181778}, {%r1,%r2}, {%r3}, {%f181775,%f181776,%f181777,%f181778};

	// end inline asm
	// begin inline asm
	mma.sync.aligned.m16n8k8.row.col.f32.f16.f16.f32 {%f181775,%f181776,%f181777,%f181778}, {%r1,%r2}, {%r3}, {%f181775,%f181776,%f181777,%f181778};

	// end inline asm
	// begin inline asm
	mma.sync.aligned.m16n8k8.row.col.f32.f16.f16.f32 {%f181775,%f181776,%f181777,%f181778}, {%r1,%r2}, {%r3}, {%f181775,%f181776,%f181777,%f181778};

	// end inline asm
	// begin inline asm
	mma.sync.aligned.m16n8k8.row.col.f32.f16.f16.f32 {%f181775,%f181776,%f181777,%f181778}, {%r1,%r2}, {%r3}, {%f181775,%f181776,%f181777,%f181778};

	// end inline asm
	// begin inline asm
	mma.sync.aligned.m16n8k8.row.col.f32.f16.f16.f32 {%f181775,%f181776,%f181777,%f181778}, {%r1,%r2}, {%r3}, {%f181775,%f181776,%f181777,%f181778};

	// end inline asm
	// begin inline asm
	mma.sync.aligned.m16n8k8.row.col.f32.f16.f16.f32 {%f181775,%f181776,%f181777,%f181778}, {%r1,%r2}, {%r3}, {%f181775,%f181776,%f181777,%f181778};

	// end inline asm
	// begin inline asm
	mma.sync.aligned.m16n8k8.row.col.f32.f16.f16.f32 {%f181775,%f181776,%f181777,%f181778}, {%r1,%r2}, {%r3}, {%f181775,%f181776,%f181777,%f181778};

	// end inline asm
	// begin inline asm
	mma.sync.aligned.m16n8k8.row.col.f32.f16.f16.f32 {%f181775,%f181776,%f181777,%f181778}, {%r1,%r2}, {%r3}, {%f181775,%f181776,%f181777,%f181778};

	// end inline asm
	// begin inline asm
	mma.sync.aligned.m16n8k8.row.col.f32.f16.f16.f32 {%f181775,%f181776,%f181777,%f181778}, {%r1,%r2}, {%r3}, {%f181775,%f181776,%f181777,%f181778};

	// end inline asm
	// begin inline asm
	mma.sync.aligned.m16n8k8.row.col.f32.f16.f16.f32 {%f181775,%f181776,%f181777,%f181778}, {%r1,%r2}, {%r3}, {%f181775,%f181776,%f181777,%f181778};

	// end inline asm
	// begin inline asm
	mma.sync.aligned.m16n8k8.row.col.f32.f16.f16.f32 {%f181775,%f181776,%f181777,%f181778}, {%r1,%r2}, {%r3}, {%f181775,%f181776,%f181777,%f181778};

	// end inline asm
	// begin inline asm
	mma.sync.aligned.m16n8k8.row.col.f32.f16.f16.f32 {%f181775,%f181776,%f181777,%f181778}, {%r1,%r2}, {%r3}, {%f181775,%f181776,%f181777,%f181778};

	// end inline asm
	// begin inline asm
	mma.sync.aligned.m16n8k8.row.col.f32.f16.f16.f32 {%f181775,%f181776,%f181777,%f181778}, {%r1,%r2}, {%r3}, {%f181775,%f181776,%f181777,%f181778};

	// end inline asm
	// begin inline asm
	mma.sync.aligned.m16n8k8.row.col.f32.f16.f16.f32 {%f181775,%f181776,%f181777,%f181778}, {%r1,%r2}, {%r3}, {%f181775,%f181776,%f181777,%f181778};

	// end inline asm
	// begin inline asm
	mma.sync.aligned.m16n8k8.row.col.f32.f16.f16.f32 {%f181775,%f181776,%f181777,%f181778}, {%r1,%r2}, {%r3}, {%f181775,%f181776,%f181777,%f181778};

	// end inline asm
	// begin inline asm
	mma.sync.aligned.m16n8k8.row.col.f32.f16.f16.f32 {%f181775,%f181776,%f181777,%f181778}, {%r1,%r2}, {%r3}, {%f181775,%f181776,%f181777,%f181778};

	// end inline asm
	// begin inline asm
	mma.sync.aligned.m16n8k8.row.col.f32.f16.f16.f32 {%f181775,%f181776,%f181777,%f181778}, {%r1,%r2}, {%r3}, {%f181775,%f181776,%f181777,%f181778};

	// end inline asm
	// begin inline asm
	mma.sync.aligned.m16n8k8.row.col.f32.f16.f16.f32 {%f181775,%f181776,%f181777,%f181778}, {%r1,%r2}, {%r3}, {%f181775,%f181776,%f181777,%f181778};

	// end inline asm
	// begin inline asm
	mma.sync.aligned.m16n8k8.row.col.f32.f16.f16.f32 {%f181775,%f181776,%f181777,%f181778}, {%r1,%r2}, {%r3}, {%f181775,%f181776,%f181777,%f181778};

	// end inline asm
	// begin inline asm
	mma.sync.aligned.m16n8k8.row.col.f32.f16.f16.f32 {%f181775,%f181776,%f181777,%f181778}, {%r1,%r2}, {%r3}, {%f181775,%f181776,%f181777,%f181778};

	// end inline asm
	// begin inline asm
	mma.sync.aligned.m16n8k8.row.col.f32.f16.f16.f32 {%f181775,%f181776,%f181777,%f181778}, {%r1,%r2}, {%r3}, {%f181775,%f181776,%f181777,%f181778};

	// end inline asm
	// begin inline asm
	mma.sync.aligned.m16n8k8.row.col.f32.f16.f16.f32 {%f181775,%f181776,%f181777,%f181778}, {%r1,%r2}, {%r3}, {%f181775,%f181776,%f181777,%f181778};

	// end inline asm
	// begin inline asm
	mma.sync.aligned.m16n8k8.row.col.f32.f16.f16.f32 {%f181775,%f181776,%f181777,%f181778}, {%r1,%r2}, {%r3}, {%f181775,%f181776,%f181777,%f181778};

	// end inline asm
	// begin inline asm
	mma.sync.aligned.m16n8k8.row.col.f32.f16.f16.f32 {%f181775,%f181776,%f181777,%f181778}, {%r1,%r2}, {%r3}, {%f181775,%f181776,%f181777,%f181778};

	// end inline asm
	// begin inline asm
	mma.sync.aligned.m16n8k8.row.col.f32.f16.f16.f32 {%f181775,%f181776,%f181777,%f181778}, {%r1,%r2}, {%r3}, {%f181775,%f181776,%f181777,%f181778};

	// end inline asm
	// begin inline asm
	mma.sync.aligned.m16n8k8.row.col.f32.f16.f16.f32 {%f181775,%f181776,%f181777,%f181778}, {%r1,%r2}, {%r3}, {%f181775,%f181776,%f181777,%f181778};

	// end inline asm
	// begin inline asm
	mma.sync.aligned.m16n8k8.row.col.f32.f16.f16.f32 {%f181775,%f181776,%f181777,%f181778}, {%r1,%r2}, {%r3}, {%f181775,%f181776,%f181777,%f181778};

	// end inline asm
	// begin inline asm
	mma.sync.aligned.m16n8k8.row.col.f32.f16.f16.f32 {%f181775,%f181776,%f181777,%f181778}, {%r1,%r2}, {%r3}, {%f181775,%f181776,%f181777,%f181778};

	// end inline asm
	// begin inline asm
	mma.sync.aligned.m16n8k8.row.col.f32.f16.f16.f32 {%f181775,%f181776,%f181777,%f181778}, {%r1,%r2}, {%r3}, {%f181775,%f181776,%f181777,%f181778};

	// end inline asm
	// begin inline asm
	mma.sync.aligned.m16n8k8.row.col.f32.f16.f16.f32 {%f181775,%f181776,%f181777,%f181778}, {%r1,%r2}, {%r3}, {%f181775,%f181776,%f181777,%f181778};

	// end inline asm
	// begin inline asm
	mma.sync.aligned.m16n8k8.row.col.f32.f16.f16.f32 {%f181775,%f181776,%f181777,%f181778}, {%r1,%r2}, {%r3}, {%f181775,%f181776,%f181777,%f181778};

	// end inline asm
	// begin inline asm
	mma.sync.aligned.m16n8k8.row.col.f32.f16.f16.f32 {%f181775,%f181776,%f181777,%f181778}, {%r1,%r2}, {%r3}, {%f181775,%f181776,%f181777,%f181778};

	// end inline asm
	// begin inline asm
	mma.sync.aligned.m16n8k8.row.col.f32.f16.f16.f32 {%f181775,%f181776,%f181777,%f181778}, {%r1,%r2}, {%r3}, {%f181775,%f181776,%f181777,%f181778};

	// end inline asm
	// begin inline asm
	mma.sync.aligned.m16n8k8.row.col.f32.f16.f16.f32 {%f181775,%f181776,%f181777,%f181778}, {%r1,%r2}, {%r3}, {%f181775,%f181776,%f181777,%f181778};

	// end inline asm
	// begin inline asm
	mma.sync.aligned.m16n8k8.row.col.f32.f16.f16.f32 {%f181775,%f181776,%f181777,%f181778}, {%r1,%r2}, {%r3}, {%f181775,%f181776,%f181777,%f181778};

	// end inline asm
	// begin inline asm
	mma.sync.aligned.m16n8k8.row.col.f32.f16.f16.f32 {%f181775,%f181776,%f181777,%f181778}, {%r1,%r2}, {%r3}, {%f181775,%f181776,%f181777,%f181778};

	// end inline asm
	// begin inline asm
	mma.sync.aligned.m16n8k8.row.col.f32.f16.f16.f32 {%f181775,%f181776,%f181777,%f181778}, {%r1,%r2}, {%r3}, {%f181775,%f181776,%f181777,%f181778};

	// end inline asm
	// begin inline asm
	mma.sync.aligned.m16n8k8.row.col.f32.f16.f16.f32 {%f181775,%f181776,%f181777,%f181778}, {%r1,%r2}, {%r3}, {%f181775,%f181776,%f181777,%f181778};

	// end inline asm
	// begin inline asm
	mma.sync.aligned.m16n8k8.row.col.f32.f16.f16.f32 {%f181775,%f181776,%f181777,%f181778}, {%r1,%r2}, {%r3}, {%f181775,%f181776,%f181777,%f181778};

	// end inline asm
	// begin inline asm
	mma.sync.aligned.m16n8k8.row.col.f32.f16.f16.f32 {%f181775,%f181776,%f181777,%f181778}, {%r1,%r2}, {%r3}, {%f181775,%f181776,%f181777,%f181778};

	// end inline asm
	// begin inline asm
	mma.sync.aligned.m16n8k8.row.col.f32.f16.f16.f32 {%f181775,%f181776,%f181777,%f181778}, {%r1,%r2}, {%r3}, {%f181775,%f181776,%f181777,%f181778};

	// end inline asm
	// begin inline asm
	mma.sync.aligned.m16n8k8.row.col.f32.f16.f16.f32 {%f181775,%f181776,%f181777,%f181778}, {%r1,%r2}, {%r3}, {%f181775,%f181776,%f181777,%f181778};

	// end inline asm
	// begin inline asm
	mma.sync.aligned.m16n8k8.row.col.f32.f16.f16.f32 {%f181775,%f181776,%f181777,%f181778}, {%r1,%r2}, {%r3}, {%f181775,%f181776,%f181777,%f181778};

	// end inline asm
	// begin inline asm
	mma.sync.aligned.m16n8k8.row.col.f32.f16.f16.f32 {%f181775,%f181776,%f181777,%f181778}, {%r1,%r2}, {%r3}, {%f181775,%f181776,%f181777,%f181778};

	// end inline asm
	// begin inline asm
	mma.sync.aligned.m16n8k8.row.col.f32.f16.f16.f32 {%f181775,%f181776,%f181777,%f181778}, {%r1,%r2}, {%r3}, {%f181775,%f181776,%f181777,%f181778};

	// end inline asm
	// begin inline asm
	mma.sync.aligned.m16n8k8.row.col.f32.f16.f16.f32 {%f181775,%f181776,%f181777,%f181778}, {%r1,%r2}, {%r3}, {%f181775,%f181776,%f181777,%f181778};

	// end inline asm
	// begin inline asm
	mma.sync.aligned.m16n8k8.row.col.f32.f16.f16.f32 {%f181775,%f181776,%f181777,%f181778}, {%r1,%r2}, {%r3}, {%f181775,%f181776,%f181777,%f181778};

	// end inline asm
	// begin inline asm
	mma.sync.aligned.m16n8k8.row.col.f32.f16.f16.f32 {%f181775,%f181776,%f181777,%f181778}, {%r1,%r2}, {%r3}, {%f181775,%f181776,%f181777,%f181778};

	// end inline asm
	// begin inline asm
	mma.sync.aligned.m16n8k8.row.col.f32.f16.f16.f32 {%f181775,%f181776,%f181777,%f181778}, {%r1,%r2}, {%r3}, {%f181775,%f181776,%f181777,%f181778};

	// end inline asm
	// begin inline asm
	mma.sync.aligned.m16n8k8.row.col.f32.f16.f16.f32 {%f181775,%f181776,%f181777,%f181778}, {%r1,%r2}, {%r3}, {%f181775,%f181776,%f181777,%f181778};

	// end inline asm
	// begin inline asm
	mma.sync.aligned.m16n8k8.row.col.f32.f16.f16.f32 {%f181775,%f181776,%f181777,%f181778}, {%r1,%r2}, {%r3}, {%f181775,%f181776,%f181777,%f181778};

	// end inline asm
	// begin inline asm
	mma.sync.aligned.m16n8k8.row.col.f32.f16.f16.f32 {%f181775,%f181776,%f181777,%f181778}, {%r1,%r2}, {%r3}, {%f181775,%f181776,%f181777,%f181778};

	// end inline asm
	// begin inline asm
	mma.sync.aligned.m16n8k8.row.col.f32.f16.f16.f32 {%f181775,%f181776,%f181777,%f181778}, {%r1,%r2}, {%r3}, {%f181775,%f181776,%f181777,%f181778};

	// end inline asm
	// begin inline asm
	mma.sync.aligned.m16n8k8.row.col.f32.f16.f16.f32 {%f181775,%f181776,%f181777,%f181778}, {%r1,%r2}, {%r3}, {%f181775,%f181776,%f181777,%f181778};

	// end inline asm
	// begin inline asm
	mma.sync.aligned.m16n8k8.row.col.f32.f16.f16.f32 {%f181775,%f181776,%f181777,%f181778}, {%r1,%r2}, {%r3}, {%f181775,%f181776,%f181777,%f181778};

	// end inline asm
	// begin inline asm
	mma.sync.aligned.m16n8k8.row.col.f32.f16.f16.f32 {%f181775,%f181776,%f181777,%f181778}, {%r1,%r2}, {%r3}, {%f181775,%f181776,%f181777,%f181778};

	// end inline asm
	// begin inline asm
	mma.sync.aligned.m16n8k8.row.col.f32.f16.f16.f32 {%f181775,%f181776,%f181777,%f181778}, {%r1,%r2}, {%r3}, {%f181775,%f181776,%f181777,%f181778};

	// end inline asm
	// begin inline asm
	mma.sync.aligned.m16n8k8.row.col.f32.f16.f16.f32 {%f181775,%f181776,%f181777,%f181778}, {%r1,%r2}, {%r3}, {%f181775,%f181776,%f181777,%f181778};

	// end inline asm
	// begin inline asm
	mma.sync.aligned.m16n8k8.row.col.f32.f16.f16.f32 {%f181775,%f181776,%f181777,%f181778}, {%r1,%r2}, {%r3}, {%f181775,%f181776,%f181777,%f181778};

	// end inline asm
	// begin inline asm
	mma.sync.aligned.m16n8k8.row.col.f32.f16.f16.f32 {%f181775,%f181776,%f181777,%f181778}, {%r1,%r2}, {%r3}, {%f181775,%f181776,%f181777,%f181778};

	// end inline asm
	// begin inline asm
	mma.sync.aligned.m16n8k8.row.col.f32.f16.f16.f32 {%f181775,%f181776,%f181777,%f181778}, {%r1,%r2}, {%r3}, {%f181775,%f181776,%f181777,%f181778};

	// end inline asm
	// begin inline asm
	mma.sync.aligned.m16n8k8.row.col.f32.f16.f16.f32 {%f181775,%f181776,%f181777,%f181778}, {%r1,%r2}, {%r3}, {%f181775,%f181776,%f181777,%f181778};

	// end inline asm
	// begin inline asm
	mma.sync.aligned.m16n8k8.row.col.f32.f16.f16.f32 {%f181775,%f181776,%f181777,%f181778}, {%r1,%r2}, {%r3}, {%f181775,%f181776,%f181777,%f181778};

	// end inline asm
	// begin inline asm
	mma.sync.aligned.m16n8k8.row.col.f32.f16.f16.f32 {%f181775,%f181776,%f181777,%f181778}, {%r1,%r2}, {%r3}, {%f181775,%f181776,%f181777,%f181778};

	// end inline asm
	// begin inline asm
	mma.sync.aligned.m16n8k8.row.col.f32.f16.f16.f32 {%f181775,%f181776,%f181777,%f181778}, {%r1,%r2}, {%r3}, {%f181775,%f181776,%f181777,%f181778};

	// end inline asm
	// begin inline asm
	mma.sync.aligned.m16n8k8.row.col.f32.f16.f16.f32 {%f181775,%f181776,%f181777,%f181778}, {%r1,%r2}, {%r3}, {%f181775,%f181776,%f181777,%f181778};

	// end inline asm
	// begin inline asm
	mma.sync.aligned.m16n8k8.row.col.f32.f16.f16.f32 {%f181775,%f181776,%f181777,%f181778}, {%r1,%r2}, {%r3}, {%f181775,%f181776,%f181777,%f181778};

	// end inline asm
	// begin inline asm
	mma.sync.aligned.m16n8k8.row.col.f32.f16.f16.f32 {%f181775,%f181776,%f181777,%f181778}, {%r1,%r2}, {%r3}, {%f181775,%f181776,%f181777,%f181778};

	// end inline asm
	// begin inline asm
	mma.sync.aligned.m16n8k8.row.col.f32.f16.f16.f32 {%f181775,%f181776,%f181777,%f181778}, {%r1,%r2}, {%r3}, {%f181775,%f181776,%f181777,%f181778};

	// end inline asm
	// begin inline asm
	mma.sync.aligned.m16n8k8.row.col.f32.f16.f16.f32 {%f181775,%f181776,%f181777,%f181778}, {%r1,%r2}, {%r3}, {%f181775,%f181776,%f181777,%f181778};

	// end inline asm
	// begin inline asm
	mma.sync.aligned.m16n8k8.row.col.f32.f16.f16.f32 {%f181775,%f181776,%f181777,%f181778}, {%r1,%r2}, {%r3}, {%f181775,%f181776,%f181777,%f181778};

	// end inline asm
	// begin inline asm
	mma.sync.aligned.m16n8k8.row.col.f32.f16.f16.f32 {%f181775,%f181776,%f181777,%f181778}, {%r1,%r2}, {%r3}, {%f181775,%f181776,%f181777,%f181778};

	// end inline asm
	// begin inline asm
	mma.sync.aligned.m16n8k8.row.col.f32.f16.f16.f32 {%f181775,%f181776,%f181777,%f181778}, {%r1,%r2}, {%r3}, {%f181775,%f181776,%f181777,%f181778};

	// end inline asm
	// begin inline asm
	mma.sync.aligned.m16n8k8.row.col.f32.f16.f16.f32 {%f181775,%f181776,%f181777,%f181778}, {%r1,%r2}, {%r3}, {%f181775,%f181776,%f181777,%f181778};

	// end inline asm
	// begin inline asm
	mma.sync.aligned.m16n8k8.row.col.f32.f16.f16.f32 {%f181775,%f181776,%f181777,%f181778}, {%r1,%r2}, {%r3}, {%f181775,%f181776,%f181777,%f181778};

	// end inline asm
	// begin inline asm
	mma.sync.aligned.m16n8k8.row.col.f32.f16.f16.f32 {%f181775,%f181776,%f181777,%f181778}, {%r1,%r2}, {%r3}, {%f181775,%f181776,%f181777,%f181778};

	// end inline asm
	// begin inline asm
	mma.sync.aligned.m16n8k8.row.col.f32.f16.f16.f32 {%f181775,%f181776,%f181777,%f181778}, {%r1,%r2}, {%r3}, {%f181775,%f181776,%f181777,%f181778};

	// end inline asm
	// begin inline asm
	mma.sync.aligned.m16n8k8.row.col.f32.f16.f16.f32 {%f181775,%f181776,%f181777,%f181778}, {%r1,%r2}, {%r3}, {%f181775,%f181776,%f181777,%f181778};

	// end inline asm
	// begin inline asm
	mma.sync.aligned.m16n8k8.row.col.f32.f16.f16.f32 {%f181775,%f181776,%f181777,%f181778}, {%r1,%r2}, {%r3}, {%f181775,%f181776,%f181777,%f181778};

	// end inline asm
	// begin inline asm
	mma.sync.aligned.m16n8k8.row.col.f32.f16.f16.f32 {%f181775,%f181776,%f181777,%f181778}, {%r1,%r2}, {%r3}, {%f181775,%f181776,%f181777,%f181778};

	// end inline asm
	// begin inline asm
	mma.sync.aligned.m16n8k8.row.col.f32.f16.f16.f32 {%f181775,%f181776,%f181777,%f181778}, {%r1,%r2}, {%r3}, {%f181775,%f181776,%f181777,%f181778};

	// end inline asm
	// begin inline asm
	mma.sync.aligned.m16n8k8.row.col.f32.f16.f16.f32 {%f181775,%f181776,%f181777,%f181778}, {%r1,%r2}, {%r3}, {%f181775,%f181776,%f181777,%f181778};

	// end inline asm
	// begin inline asm
	mma.sync.aligned.m16n8k8.row.col.f32.f16.f16.f32 {%f181775,%f181776,%f181777,%f181778}, {%r1,%r2}, {%r3}, {%f181775,%f181776,%f181777,%f181778};

	// end inline asm
	// begin inline asm
	mma.sync.aligned.m16n8k8.row.col.f32.f16.f16.f32 {%f181775,%f181776,%f181777,%f181778}, {%r1,%r2}, {%r3}, {%f181775,%f181776,%f181777,%f181778};

	// end inline asm
	// begin inline asm
	mma.sync.aligned.m16n8k8.row.col.f32.f16.f16.f32 {%f181775,%f181776,%f181777,%f181778}, {%r1,%r2}, {%r3}, {%f181775,%f181776,%f181777,%f181778};

	// end inline asm
	// begin inline asm
	mma.sync.aligned.m16n8k8.row.col.f32.f16.f16.f32 {%f181775,%f181776,%f181777,%f181778}, {%r1,%r2}, {%r3}, {%f181775,%f181776,%f181777,%f181778};

	// end inline asm
	// begin inline asm
	mma.sync.aligned.m16n8k8.row.col.f32.f16.f16.f32 {%f181775,%f181776,%f181777,%f181778}, {%r1,%r2}, {%r3}, {%f181775,%f181776,%f181777,%f181778};

	// end inline asm
	// begin inline asm
	mma.sync.aligned.m16n8k8.row.col.f32.f16.f16.f32 {%f181775,%f181776,%f181777,%f181778}, {%r1,%r2}, {%r3}, {%f181775,%f181776,%f181777,%f181778};

	// end inline asm
	// begin inline asm
	mma.sync.aligned.m16n8k8.row.col.f32.f16.f16.f32 {%f181775,%f181776,%f181777,%f181778}, {%r1,%r2}, {%r3}, {%f181775,%f181776,%f181777,%f181778};

	// end inline asm
	// begin inline asm
	mma.sync.aligned.m16n8k8.row.col.f32.f16.f16.f32 {%f181775,%f181776,%f181777,%f181778}, {%r1,%r2}, {%r3}, {%f181775,%f181776,%f181777,%f181778};

	// end inline asm
	// begin inline asm
	mma.sync.aligned.m16n8k8.row.col.f32.f16.f16.f32 {%f181775,%f181776,%f181777,%f181778}, {%r1,%r2}, {%r3}, {%f181775,%f181776,%f181777,%f181778};

	// end inline asm
	// begin inline asm
	mma.sync.aligned.m16n8k8.row.col.f32.f16.f16.f32 {%f181775,%f181776,%f181777,%f181778}, {%r1,%r2}, {%r3}, {%f181775,%f181776,%f181777,%f181778};

	// end inline asm
	mov.f32 	%f184616, %f181776;
	mov.f32 	%f184618, %f181778;
	mov.f32 	%f184615, %f181775;
	mov.f32 	%f184617, %f181777;
	// begin inline asm
	mma.sync.aligned.m16n8k8.row.col.f32.f16.f16.f32 {%f184615,%f184616,%f184617,%f184618}, {%r1,%r2}, {%r3}, {%f184615,%f184616,%f184617,%f184618};

	// end inline asm
	// begin inline asm
	mma.sync.aligned.m16n8k8.row.col.f32.f16.f16.f32 {%f184615,%f184616,%f184617,%f184618}, {%r1,%r2}, {%r3}, {%f184615,%f184616,%f184617,%f184618};

	// end inline asm
	// begin inline asm
	mma.sync.aligned.m16n8k8.row.col.f32.f16.f16.f32 {%f184615,%f184616,%f184617,%f184618}, {%r1,%r2}, {%r3}, {%f184615,%f184616,%f184617,%f184618};

	// end inline asm
	// begin inline asm
	mma.sync.aligned.m16n8k8.row.col.f32.f16.f16.f32 {%f184615,%f184616,%f184617,%f184618}, {%r1,%r2}, {%r3}, {%f184615,%f184616,%f184617,%f184618};

	// end inline asm
	// begin inline asm
	mma.sync.aligned.m16n8k8.row.col.f32.f16.f16.f32 {%f184615,%f184616,%f184617,%f184618}, {%r1,%r2}, {%r3}, {%f184615,%f184616,%f184617,%f184618};

	// end inline asm
	// begin inline asm
	mma.sync.aligned.m16n8k8.row.col.f32.f16.f16.f32 {%f184615,%f184616,%f184617,%f184618}, {%r1,%r2}, {%r3}, {%f184615,%f184616,%f184617,%f184618};

	// end inline asm
	// begin inline asm
	mma.sync.aligned.m16n8k8.row.col.f32.f16.f16.f32 {%f184615,%f184616,%f184617,%f184618}, {%r1,%r2}, {%r3}, {%f184615,%f184616,%f184617,%f184618};

	// end inline asm
	// begin inline asm
	mma.sync.aligned.m16n8k8.row.col.f32.f16.f16.f32 {%f184615,%f184616,%f184617,%f184618}, {%r1,%r2}, {%r3}, {%f184615,%f184616,%f184617,%f184618};

	// end inline asm
	// begin inline asm
	mma.sync.aligned.m16n8k8.row.col.f32.f16.f16.f32 {%f184615,%f184616,%f184617,%f184618}, {%r1,%r2}, {%r3}, {%f184615,%f184616,%f184617,%f184618};

	// end inline asm
	// begin inline asm
	mma.sync.aligned.m16n8k8.row.col.f32.f16.f16.f32 {%f184615,%f184616,%f184617,%f184618}, {%r1,%r2}, {%r3}, {%f184615,%f184616,%f184617,%f184618};

	// end inline asm
	// begin inline asm
	mma.sync.aligned.m16n8k8.row.col.f32.f16.f16.f32 {%f184615,%f184616,%f184617,%f184618}, {%r1,%r2}, {%r3}, {%f184615,%f184616,%f184617,%f184618};

	// end inline asm
	// begin inline asm
	mma.sync.aligned.m16n8k8.row.col.f32.f16.f16.f32 {%f184615,%f184616,%f184617,%f184618}, {%r1,%r2}, {%r3}, {%f184615,%f184616,%f184617,%f184618};

	// end inline asm
	// begin inline asm
	mma.sync.aligned.m16n8k8.row.col.f32.f16.f16.f32 {%f184615,%f184616,%f184617,%f184618}, {%r1,%r2}, {%r3}, {%f184615,%f184616,%f184617,%f184618};

	// end inline asm
	// begin inline asm
	mma.sync.aligned.m16n8k8.row.col.f32.f16.f16.f32 {%f184615,%f184616,%f184617,%f184618}, {%r1,%r2}, {%r3}, {%f184615,%f184616,%f184617,%f184618};

	// end inline asm
	// begin inline asm
	mma.sync.aligned.m16n8k8.row.col.f32.f16.f16.f32 {%f184615,%f184616,%f184617,%f184618}, {%r1,%r2}, {%r3}, {%f184615,%f184616,%f184617,%f184618};

	// end inline asm
	// begin inline asm
	mma.sync.aligned.m16n8k8.row.col.f32.f16.f16.f32 {%f184615,%f184616,%f184617,%f184618}, {%r1,%r2}, {%r3}, {%f184615,%f184616,%f184617,%f184618};

	// end inline asm
	// begin inline asm
	mma.sync.aligned.m16n8k8.row.col.f32.f16.f16.f32 {%f184615,%f184616,%f184617,%f184618}, {%r1,%r2}, {%r3}, {%f184615,%f184616,%f184617,%f184618};

	// end inline asm
	// begin inline asm
	mma.sync.aligned.m16n8k8.row.col.f32.f16.f16.f32 {%f184615,%f184616,%f184617,%f184618}, {%r1,%r2}, {%r3}, {%f184615,%f184616,%f184617,%f184618};

	// end inline asm
	// begin inline asm
	mma.sync.aligned.m16n8k8.row.col.f32.f16.f16.f32 {%f184615,%f184616,%f184617,%f184618}, {%r1,%r2}, {%r3}, {%f184615,%f184616,%f184617,%f184618};

	// end inline asm
	// begin inline asm
	mma.sync.aligned.m16n8k8.row.col.f32.f16.f16.f32 {%f184615,%f184616,%f184617,%f184618}, {%r1,%r2}, {%r3}, {%f184615,%f184616,%f184617,%f184618};

	// end inline asm
	// begin inline asm
	mma.sync.aligned.m16n8k8.row.col.f32.f16.f16.f32 {%f184615,%f184616,%f184617,%f184618}, {%r1,%r2}, {%r3}, {%f184615,%f184616,%f184617,%f184618};

	// end inline asm
	// begin inline asm
	mma.sync.aligned.m16n8k8.row.col.f32.f16.f16.f32 {%f184615,%f184616,%f184617,%f184618}, {%r1,%r2}, {%r3}, {%f184615,%f184616,%f184617,%f184618};

	// end inline asm
	// begin inline asm
	mma.sync.aligned.m16n8k8.row.col.f32.f16.f16.f32 {%f184615,%f184616,%f184617,%f184618}, {%r1,%r2}, {%r3}, {%f184615,%f184616,%f184617,%f184618};

	// end inline asm
	// begin inline asm
	mma.sync.aligned.m16n8k8.row.col.f32.f16.f16.f32 {%f184615,%f184616,%f184617,%f184618}, {%r1,%r2}, {%r3}, {%f184615,%f184616,%f184617,%f184618};

	// end inline asm
	// begin inline asm
	mma.sync.aligned.m16n8k8.row.col.f32.f16.f16.f32 {%f184615,%f184616,%f184617,%f184618}, {%r1,%r2}, {%r3}, {%f184615,%f184616,%f184617,%f184618};

	// end inline asm
	// begin inline asm
	mma.sync.aligned.m16n8k8.row.col.f32.f16.f16.f32 {%f184615,%f184616,%f184617,%f184618}, {%r1,%r2}, {%r3}, {%f184615,%f184616,%f184617,%f184618};

	// end inline asm
	// begin inline asm
	mma.sync.aligned.m16n8k8.row.col.f32.f16.f16.f32 {%f184615,%f184616,%f184617,%f184618}, {%r1,%r2}, {%r3}, {%f184615,%f184616,%f184617,%f184618};

	// end inline asm
	// begin inline asm
	mma.sync.aligned.m16n8k8.row.col.f32.f16.f16.f32 {%f184615,%f184616,%f184617,%f184618}, {%r1,%r2}, {%r3}, {%f184615,%f184616,%f184617,%f184618};

	// end inline asm
	// begin inline asm
	mma.sync.aligned.m16n8k8.row.col.f32.f16.f16.f32 {%f184615,%f184616,%f184617,%f184618}, {%r1,%r2}, {%r3}, {%f184615,%f184616,%f184617,%f184618};

	// end inline asm
	// begin inline asm
	mma.sync.aligned.m16n8k8.row.col.f32.f16.f16.f32 {%f184615,%f184616,%f184617,%f184618}, {%r1,%r2}, {%r3}, {%f184615,%f184616,%f184617,%f184618};

	// end inline asm
	// begin inline asm
	mma.sync.aligned.m16n8k8.row.col.f32.f16.f16.f32 {%f184615,%f184616,%f184617,%f184618}, {%r1,%r2}, {%r3}, {%f184615,%f184616,%f184617,%f184618};

	// end inline asm
	// begin inline asm
	mma.sync.aligned.m16n8k8.row.col.f32.f16.f16.f32 {%f184615,%f184616,%f184617,%f184618}, {%r1,%r2}, {%r3}, {%f184615,%f184616,%f184617,%f184618};

	// end inline asm
	// begin inline asm
	mma.sync.aligned.m16n8k8.row.col.f32.f16.f16.f32 {%f184615,%f184616,%f184617,%f184618}, {%r1,%r2}, {%r3}, {%f184615,%f184616,%f184617,%f184618};

	// end inline asm
	// begin inline asm
	mma.sync.aligned.m16n8k8.row.col.f32.f16.f16.f32 {%f184615,%f184616,%f184617,%f184618}, {%r1,%r2}, {%r3}, {%f184615,%f184616,%f184617,%f184618};

	// end inline asm
	// begin inline asm
	mma.sync.aligned.m16n8k8.row.col.f32.f16.f16.f32 {%f184615,%f184616,%f184617,%f184618}, {%r1,%r2}, {%r3}, {%f184615,%f184616,%f184617,%f184618};

	// end inline asm
	// begin inline asm
	mma.sync.aligned.m16n8k8.row.col.f32.f16.f16.f32 {%f184615,%f184616,%f184617,%f184618}, {%r1,%r2}, {%r3}, {%f184615,%f184616,%f184617,%f184618};

	// end inline asm
	// begin inline asm
	mma.sync.aligned.m16n8k8.row.col.f32.f16.f16.f32 {%f184615,%f184616,%f184617,%f184618}, {%r1,%r2}, {%r3}, {%f184615,%f184616,%f184617,%f184618};

	// end inline asm
	// begin inline asm
	mma.sync.aligned.m16n8k8.row.col.f32.f16.f16.f32 {%f184615,%f184616,%f184617,%f184618}, {%r1,%r2}, {%r3}, {%f184615,%f184616,%f184617,%f184618};

	// end inline asm
	// begin inline asm
	mma.sync.aligned.m16n8k8.row.col.f32.f16.f16.f32 {%f184615,%f184616,%f184617,%f184618}, {%r1,%r2}, {%r3}, {%f184615,%f184616,%f184617,%f184618};

	// end inline asm
	// begin inline asm
	mma.sync.aligned.m16n8k8.row.col.f32.f16.f16.f32 {%f184615,%f184616,%f184617,%f184618}, {%r1,%r2}, {%r3}, {%f184615,%f184616,%f184617,%f184618};

	// end inline asm
	// begin inline asm
	mma.sync.aligned.m16n8k8.row.col.f32.f16.f16.f32 {%f184615,%f184616,%f184617,%f184618}, {%r1,%r2}, {%r3}, {%f184615,%f184616,%f184617,%f184618};

	// end inline asm
	// begin inline asm
	mma.sync.aligned.m16n8k8.row.col.f32.f16.f16.f32 {%f184615,%f184616,%f184617,%f184618}, {%r1,%r2}, {%r3}, {%f184615,%f184616,%f184617,%f184618};

	// end inline asm
	// begin inline asm
	mma.sync.aligned.m16n8k8.row.col.f32.f16.f16.f32 {%f184615,%f184616,%f184617,%f184618}, {%r1,%r2}, {%r3}, {%f184615,%f184616,%f184617,%f184618};

	// end inline asm
	// begin inline asm
	mma.sync.aligned.m16n8k8.row.col.f32.f16.f16.f32 {%f184615,%f184616,%f184617,%f184618}, {%r1,%r2}, {%r3}, {%f184615,%f184616,%f184617,%f184618};

	// end inline asm
	// begin inline asm
	mma.sync.aligned.m16n8k8.row.col.f32.f16.f16.f32 {%f184615,%f184616,%f184617,%f184618}, {%r1,%r2}, {%r3}, {%f184615,%f184616,%f184617,%f184618};

	// end inline asm
	// begin inline asm
	mma.sync.aligned.m16n8k8.row.col.f32.f16.f16.f32 {%f184615,%f184616,%f184617,%f184618}, {%r1,%r2}, {%r3}, {%f184615,%f184616,%f184617,%f184618};

	// end inline asm
	// begin inline asm
	mma.sync.aligned.m16n8k8.row.col.f32.f16.f16.f32 {%f184615,%f184616,%f184617,%f184618}, {%r1,%r2}, {%r3}, {%f184615,%f184616,%f184617,%f184618};

	// end inline asm
	// begin inline asm
	mma.sync.aligned.m16n8k8.row.col.f32.f16.f16.f32 {%f184615,%f184616,%f184617,%f184618}, {%r1,%r2}, {%r3}, {%f184615,%f184616,%f184617,%f184618};

	// end inline asm
	// begin inline asm
	mma.sync.aligned.m16n8k8.row.col.f32.f16.f16.f32 {%f184615,%f184616,%f184617,%f184618}, {%r1,%r2}, {%r3}, {%f184615,%f184616,%f184617,%f184618};

	// end inline asm
	// begin inline asm
	mma.sync.aligned.m16n8k8.row.col.f32.f16.f16.f32 {%f184615,%f184616,%f184617,%f184618}, {%r1,%r2}, {%r3}, {%f184615,%f184616,%f184617,%f184618};

	// end inline asm
	// begin inline asm
	mma.sync.aligned.m16n8k8.row.col.f32.f16.f16.f32 {%f184615,%f184616,%f184617,%f184618}, {%r1,%r2}, {%r3}, {%f184615,%f184616,%f184617,%f184618};

	// end inline asm
	// begin inline asm
	mma.sync.aligned.m16n8k8.row.col.f32.f16.f16.f32 {%f184615,%f184616,%f184617,%f184618}, {%r1,%r2}, {%r3}, {%f184615,%f184616,%f184617,%f184618};

	// end inline asm
	// begin inline asm
	mma.sync.aligned.m16n8k8.row.col.f32.f16.f16.f32 {%f184615,%f184616,%f184617,%f184618}, {%r1,%r2}, {%r3}, {%f184615,%f184616,%f184617,%f184618};

	// end inline asm
	// begin inline asm
	mma.sync.aligned.m16n8k8.row.col.f32.f16.f16.f32 {%f184615,%f184616,%f184617,%f184618}, {%r1,%r2}, {%r3}, {%f184615,%f184616,%f184617,%f184618};

	// end inline asm
	// begin inline asm
	mma.sync.aligned.m16n8k8.row.col.f32.f16.f16.f32 {%f184615,%f184616,%f184617,%f184618}, {%r1,%r2}, {%r3}, {%f184615,%f184616,%f184617,%f184618};

	// end inline asm
	// begin inline asm
	mma.sync.aligned.m16n8k8.row.col.f32.f16.f16.f32 {%f184615,%f184616,%f184617,%f184618}, {%r1,%r2}, {%r3}, {%f184615,%f184616,%f184617,%f184618};

	// end inline asm
	// begin inline asm
	mma.sync.aligned.m16n8k8.row.col.f32.f16.f16.f32 {%f184615,%f184616,%f184617,%f184618}, {%r1,%r2}, {%r3}, {%f184615,%f184616,%f184617,%f184618};

	// end inline asm
	// begin inline asm
	mma.sync.aligned.m16n8k8.row.col.f32.f16.f16.f32 {%f184615,%f184616,%f184617,%f184618}, {%r1,%r2}, {%r3}, {%f184615,%f184616,%f184617,%f184618};

	// end inline asm
	// begin inline asm
	mma.sync.aligned.m16n8k8.row.col.f32.f16.f16.f32 {%f184615,%f184616,%f184617,%f184618}, {%r1,%r2}, {%r3}, {%f184615,%f184616,%f184617,%f184618};

	// end inline asm
	// begin inline asm
	mma.sync.aligned.m16n8k8.row.col.f32.f16.f16.f32 {%f184615,%f184616,%f184617,%f184618}, {%r1,%r2}, {%r3}, {%f184615,%f184616,%f184617,%f184618};

	// end inline asm
	// begin inline asm
	mma.sync.aligned.m16n8k8.row.col.f32.f16.f16.f32 {%f184615,%f184616,%f184617,%f184618}, {%r1,%r2}, {%r3}, {%f184615,%f184616,%f184617,%f184618};

	// end inline asm
	// begin inline asm
	mma.sync.aligned.m16n8k8.row.col.f32.f16.f16.f32 {%f184615,%f184616,%f184617,%f184618}, {%r1,%r2}, {%r3}, {%f184615,%f184616,%f184617,%f184618};

	// end inline asm
	// begin inline asm
	mma.sync.aligned.m16n8k8.row.col.f32.f16.f16.f32 {%f184615,%f184616,%f184617,%f184618}, {%r1,%r2}, {%r3}, {%f184615,%f184616,%f184617,%f184618};

	// end inline asm
	// begin inline asm
	mma.sync.aligned.m16n8k8.row.col.f32.f16.f16.f32 {%f184615,%f184616,%f184617,%f184618}, {%r1,%r2}, {%r3}, {%f184615,%f184616,%f184617,%f184618};

	// end inline asm
	// begin inline asm
	mma.sync.aligned.m16n8k8.row.col.f32.f16.f16.f32 {%f184615,%f184616,%f184617,%f184618}, {%r1,%r2}, {%r3}, {%f184615,%f184616,%f184617,%f184618};

	// end inline asm
	// begin inline asm
	mma.sync.aligned.m16n8k8.row.col.f32.f16.f16.f32 {%f184615,%f184616,%f184617,%f184618}, {%r1,%r2}, {%r3}, {%f184615,%f184616,%f184617,%f184618};

	// end inline asm
	// begin inline asm
	mma.sync.aligned.m16n8k8.row.col.f32.f16.f16.f32 {%f184615,%f184616,%f184617,%f184618}, {%r1,%r2}, {%r3}, {%f184615,%f184616,%f184617,%f184618};

	// end inline asm
	// begin inline asm
	mma.sync.aligned.m16n8k8.row.col.f32.f16.f16.f32 {%f184615,%f184616,%f184617,%f184618}, {%r1,%r2}, {%r3}, {%f184615,%f184616,%f184617,%f184618};

	// end inline asm
	// begin inline asm
	mma.sync.aligned.m16n8k8.row.col.f32.f16.f16.f32 {%f184615,%f184616,%f184617,%f184618}, {%r1,%r2}, {%r3}, {%f184615,%f184616,%f184617,%f184618};

	// end inline asm
	// begin inline asm
	mma.sync.aligned.m16n8k8.row.col.f32.f16.f16.f32 {%f184615,%f184616,%f184617,%f184618}, {%r1,%r2}, {%r3}, {%f184615,%f184616,%f184617,%f184618};

	// end inline asm
	// begin inline asm
	mma.sync.aligned.m16n8k8.row.col.f32.f16.f16.f32 {%f184615,%f184616,%f184617,%f184618}, {%r1,%r2}, {%r3}, {%f184615,%f184616,%f184617,%f184618};

	// end inline asm
	// begin inline asm
	mma.sync.aligned.m16n8k8.row.col.f32.f16.f16.f32 {%f184615,%f184616,%f184617,%f184618}, {%r1,%r2}, {%r3}, {%f184615,%f184616,%f184617,%f184618};

	// end inline asm
	// begin inline asm
	mma.sync.aligned.m16n8k8.row.col.f32.f16.f16.f32 {%f184615,%f184616,%f184617,%f184618}, {%r1,%r2}, {%r3}, {%f184615,%f184616,%f184617,%f184618};

	// end inline asm
	// begin inline asm
	mma.sync.aligned.m16n8k8.row.col.f32.f16.f16.f32 {%f184615,%f184616,%f184617,%f184618}, {%r1,%r2}, {%r3}, {%f184615,%f184616,%f184617,%f184618};

	// end inline asm
	// begin inline asm
	mma.sync.aligned.m16n8k8.row.col.f32.f16.f16.f32 {%f184615,%f184616,%f184617,%f184618}, {%r1,%r2}, {%r3}, {%f184615,%f184616,%f184617,%f184618};

	// end inline asm
	// begin inline asm
	mma.sync.aligned.m16n8k8.row.col.f32.f16.f16.f32 {%f184615,%f184616,%f184617,%f184618}, {%r1,%r2}, {%r3}, {%f184615,%f184616,%f184617,%f184618};

	// end inline asm
	// begin inline asm
	mma.sync.aligned.m16n8k8.row.col.f32.f16.f16.f32 {%f184615,%f184616,%f184617,%f184618}, {%r1,%r2}, {%r3}, {%f184615,%f184616,%f184617,%f184618};

	// end inline asm
	// begin inline asm
	mma.sync.aligned.m16n8k8.row.col.f32.f16.f16.f32 {%f184615,%f184616,%f184617,%f184618}, {%r1,%r2}, {%r3}, {%f184615,%f184616,%f184617,%f184618};

	// end inline asm
	// begin inline asm
	mma.sync.aligned.m16n8k8.row.col.f32.f16.f16.f32 {%f184615,%f184616,%f184617,%f184618}, {%r1,%r2}, {%r3}, {%f184615,%f184616,%f184617,%f184618};

	// end inline asm
	// begin inline asm
	mma.sync.aligned.m16n8k8.row.col.f32.f16.f16.f32 {%f184615,%f184616,%f184617,%f184618}, {%r1,%r2}, {%r3}, {%f184615,%f184616,%f184617,%f184618};

	// end inline asm
	// begin inline asm
	mma.sync.aligned.m16n8k8.row.col.f32.f16.f16.f32 {%f184615,%f184616,%f184617,%f184618}, {%r1,%r2}, {%r3}, {%f184615,%f184616,%f184617,%f184618};

	// end inline asm
	// begin inline asm
	mma.sync.aligned.m16n8k8.row.col.f32.f16.f16.f32 {%f184615,%f184616,%f184617,%f184618}, {%r1,%r2}, {%r3}, {%f184615,%f184616,%f184617,%f184618};

	// end inline asm
	// begin inline asm
	mma.sync.aligned.m16n8k8.row.col.f32.f16.f16.f32 {%f184615,%f184616,%f184617,%f184618}, {%r1,%r2}, {%r3}, {%f184615,%f184616,%f184617,%f184618};

	// end inline asm
	// begin inline asm
	mma.sync.aligned.m16n8k8.row.col.f32.f16.f16.f32 {%f184615,%f184616,%f184617,%f184618}, {%r1,%r2}, {%r3}, {%f184615,%f184616,%f184617,%f184618};

	// end inline asm
	// begin inline asm
	mma.sync.aligned.m16n8k8.row.col.f32.f16.f16.f32 {%f184615,%f184616,%f184617,%f184618}, {%r1,%r2}, {%r3}, {%f184615,%f184616,%f184617,%f184618};

	// end inline asm
	// begin inline asm
	mma.sync.aligned.m16n8k8.row.col.f32.f16.f16.f32 {%f184615,%f184616,%f184617,%f184618}, {%r1,%r2}, {%r3}, {%f184615,%f184616,%f184617,%f184618};

	// end inline asm
	// begin inline asm
	mma.sync.aligned.m16n8k8.row.col.f32.f16.f16.f32 {%f184615,%f184616,%f184617,%f184618}, {%r1,%r2}, {%r3}, {%f184615,%f184616,%f184617,%f184618};

	// end inline asm
	// begin inline asm
	mma.sync.aligned.m16n8k8.row.col.f32.f16.f16.f32 {%f184615,%f184616,%f184617,%f184618}, {%r1,%r2}, {%r3}, {%f184615,%f184616,%f184617,%f184618};

	// end inline asm
	// begin inline asm
	mma.sync.aligned.m16n8k8.row.col.f32.f16.f16.f32 {%f184615,%f184616,%f184617,%f184618}, {%r1,%r2}, {%r3}, {%f184615,%f184616,%f184617,%f184618};

	// end inline asm
	// begin inline asm
	mma.sync.aligned.m16n8k8.row.col.f32.f16.f16.f32 {%f184615,%f184616,%f184617,%f184618}, {%r1,%r2}, {%r3}, {%f184615,%f184616,%f184617,%f184618};

	// end inline asm
	// begin inline asm
	mma.sync.aligned.m16n8k8.row.col.f32.f16.f16.f32 {%f184615,%f184616,%f184617,%f184618}, {%r1,%r2}, {%r3}, {%f184615,%f184616,%f184617,%f184618};

	// end inline asm
	// begin inline asm
	mma.sync.aligned.m16n8k8.row.col.f32.f16.f16.f32 {%f184615,%f184616,%f184617,%f184618}, {%r1,%r2}, {%r3}, {%f184615,%f184616,%f184617,%f184618};

	// end inline asm
	// begin inline asm
	mma.sync.aligned.m16n8k8.row.col.f32.f16.f16.f32 {%f184615,%f184616,%f184617,%f184618}, {%r1,%r2}, {%r3}, {%f184615,%f184616,%f184617,%f184618};

	// end inline asm
	// begin inline asm
	mma.sync.aligned.m16n8k8.row.col.f32.f16.f16.f32 {%f184615,%f184616,%f184617,%f184618}, {%r1,%r2}, {%r3}, {%f184615,%f184616,%f184617,%f184618};

	// end inline asm
	// begin inline asm
	mma.sync.aligned.m16n8k8.row.col.f32.f16.f16.f32 {%f184615,%f184616,%f184617,%f184618}, {%r1,%r2}, {%r3}, {%f184615,%f184616,%f184617,%f184618};

	// end inline asm
	// begin inline asm
	mma.sync.aligned.m16n8k8.row.col.f32.f16.f16.f32 {%f184615,%f184616,%f184617,%f184618}, {%r1,%r2}, {%r3}, {%f184615,%f184616,%f184617,%f184618};

	// end inline asm
	// begin inline asm
	mma.sync.aligned.m16n8k8.row.col.f32.f16.f16.f32 {%f184615,%f184616,%f184617,%f184618}, {%r1,%r2}, {%r3}, {%f184615,%f184616,%f184617,%f184618};

	// end inline asm
	// begin inline asm
	mma.sync.aligned.m16n8k8.row.col.f32.f16.f16.f32 {%f184615,%f184616,%f184617,%f184618}, {%r1,%r2}, {%r3}, {%f184615,%f184616,%f184617,%f184618};

	// end inline asm
	// begin inline asm
	mma.sync.aligned.m16n8k8.row.col.f32.f16.f16.f32 {%f184615,%f184616,%f184617,%f184618}, {%r1,%r2}, {%r3}, {%f184615,%f184616,%f184617,%f184618};

	// end inline asm
	// begin inline asm
	mma.sync.aligned.m16n8k8.row.col.f32.f16.f16.f32 {%f184615,%f184616,%f184617,%f184618}, {%r1,%r2}, {%r3}, {%f184615,%f184616,%f184617,%f184618};

	// end inline asm
	// begin inline asm
	mma.sync.aligned.m16n8k8.row.col.f32.f16.f16.f32 {%f184615,%f184616,%f184617,%f184618}, {%r1,%r2}, {%r3}, {%f184615,%f184616,%f184617,%f184618};

	// end inline asm
	// begin inline asm
	mma.sync.aligned.m16n8k8.row.col.f32.f16.f16.f32 {%f184615,%f184616,%f184617,%f184618}, {%r1,%r2}, {%r3}, {%f184615,%f184616,%f184617,%f184618};

	// end inline asm
	// begin inline asm
	mma.sync.aligned.m16n8k8.row.col.f32.f16.f16.f32 {%f184615,%f184616,%f184617,%f184618}, {%r1,%r2}, {%r3}, {%f184615,%f184616,%f184617,%f184618};

	// end inline asm
	// begin inline asm
	mma.sync.aligned.m16n8k8.row.col.f32.f16.f16.f32 {%f184615,%f184616,%f184617,%f184618}, {%r1,%r2}, {%r3}, {%f184615,%f184616,%f184617,%f184618};

	// end inline asm
	// begin inline asm
	mma.sync.aligned.m16n8k8.row.col.f32.f16.f16.f32 {%f184615,%f184616,%f184617,%f184618}, {%r1,%r2}, {%r3}, {%f184615,%f184616,%f184617,%f184618};

	// end inline asm
	// begin inline asm
	mma.sync.aligned.m16n8k8.row.col.f32.f16.f16.f32 {%f184615,%f184616,%f184617,%f184618}, {%r1,%r2}, {%r3}, {%f184615,%f184616,%f184617,%f184618};

	// end inline asm
	// begin inline asm
	mma.sync.aligned.m16n8k8.row.col.f32.f16.f16.f32 {%f184615,%f184616,%f184617,%f184618}, {%r1,%r2}, {%r3}, {%f184615,%f184616,%f184617,%f184618};

	// end inline asm
	// begin inline asm
	mma.sync.aligned.m16n8k8.row.col.f32.f16.f16.f32 {%f184615,%f184616,%f184617,%f184618}, {%r1,%r2}, {%r3}, {%f184615,%f184616,%f184617,%f184618};

	// end inline asm
	// begin inline asm
	mma.sync.aligned.m16n8k8.row.col.f32.f16.f16.f32 {%f184615,%f184616,%f184617,%f184618}, {%r1,%r2}, {%r3}, {%f184615,%f184616,%f184617,%f184618};

	// end inline asm
	// begin inline asm
	mma.sync.aligned.m16n8k8.row.col.f32.f16.f16.f32 {%f184615,%f184616,%f184617,%f184618}, {%r1,%r2}, {%r3}, {%f184615,%f184616,%f184617,%f184618};

	// end inline asm
	// begin inline asm
	mma.sync.aligned.m16n8k8.row.col.f32.f16.f16.f32 {%f184615,%f184616,%f184617,%f184618}, {%r1,%r2}, {%r3}, {%f184615,%f184616,%f184617,%f184618};

	// end inline asm
	// begin inline asm
	mma.sync.aligned.m16n8k8.row.col.f32.f16.f16.f32 {%f184615,%f184616,%f184617,%f184618}, {%r1,%r2}, {%r3}, {%f184615,%f184616,%f184617,%f184618};

	// end inline asm
	// begin inline asm
	mma.sync.aligned.m16n8k8.row.col.f32.f16.f16.f32 {%f184615,%f184616,%f184617,%f184618}, {%r1,%r2}, {%r3}, {%f184615,%f184616,%f184617,%f184618};

	// end inline asm
	// begin inline asm
	mma.sync.aligned.m16n8k8.row.col.f32.f16.f16.f32 {%f184615,%f184616,%f184617,%f184618}, {%r1,%r2}, {%r3}, {%f184615,%f184616,%f184617,%f184618};

	// end inline asm
	// begin inline asm
	mma.sync.aligned.m16n8k8.row.col.f32.f16.f16.f32 {%f184615,%f184616,%f184617,%f184618}, {%r1,%r2}, {%r3}, {%f184615,%f184616,%f184617,%f184618};

	// end inline asm
	// begin inline asm
	mma.sync.aligned.m16n8k8.row.col.f32.f16.f16.f32 {%f184615,%f184616,%f184617,%f184618}, {%r1,%r2}, {%r3}, {%f184615,%f184616,%f184617,%f184618};

	// end inline asm
	// begin inline asm
	mma.sync.aligned.m16n8k8.row.col.f32.f16.f16.f32 {%f184615,%f184616,%f184617,%f184618}, {%r1,%r2}, {%r3}, {%f184615,%f184616,%f184617,%f184618};

	// end inline asm
	// begin inline asm
	mma.sync.aligned.m16n8k8.row.col.f32.f16.f16.f32 {%f184615,%f184616,%f184617,%f184618}, {%r1,%r2}, {%r3}, {%f184615,%f184616,%f184617,%f184618};

	// end inline asm
	// begin inline asm
	mma.sync.aligned.m16n8k8.row.col.f32.f16.f16.f32 {%f184615,%f184616,%f184617,%f184618}, {%r1,%r2}, {%r3}, {%f184615,%f184616,%f184617,%f184618};

	// end inline asm
	// begin inline asm
	mma.sync.aligned.m16n8k8.row.col.f32.f16.f16.f32 {%f184615,%f184616,%f184617,%f184618}, {%r1,%r2}, {%r3}, {%f184615,%f184616,%f184617,%f184618};

	// end inline asm
	// begin inline asm
	mma.sync.aligned.m16n8k8.row.col.f32.f16.f16.f32 {%f184615,%f184616,%f184617,%f184618}, {%r1,%r2}, {%r3}, {%f184615,%f184616,%f184617,%f184618};

	// end inline asm
	// begin inline asm
	mma.sync.aligned.m16n8k8.row.col.f32.f16.f16.f32 {%f184615,%f184616,%f184617,%f184618}, {%r1,%r2}, {%r3}, {%f184615,%f184616,%f184617,%f184618};

	// end inline asm
	// begin inline asm
	mma.sync.aligned.m16n8k8.row.col.f32.f16.f16.f32 {%f184615,%f184616,%f184617,%f184618}, {%r1,%r2}, {%r3}, {%f184615,%f184616,%f184617,%f184618};

	// end inline asm
	// begin inline asm
	mma.sync.aligned.m16n8k8.row.col.f32.f16.f16.f32 {%f184615,%f184616,%f184617,%f184618}, {%r1,%r2}, {%r3}, {%f184615,%f184616,%f184617,%f184618};

	// end inline asm
	// begin inline asm
	mma.sync.aligned.m16n8k8.row.col.f32.f16.f16.f32 {%f184615,%f184616,%f184617,%f184618}, {%r1,%r2}, {%r3}, {%f184615,%f184616,%f184617,%f184618};

	// end inline asm
	// begin inline asm
	mma.sync.aligned.m16n8k8.row.col.f32.f16.f16.f32 {%f184615,%f184616,%f184617,%f184618}, {%r1,%r2}, {%r3}, {%f184615,%f184616,%f184617,%f184618};

	// end inline asm
	// begin inline asm
	mma.sync.aligned.m16n8k8.row.col.f32.f16.f16.f32 {%f184615,%f184616,%f184617,%f184618}, {%r1,%r2}, {%r3}, {%f184615,%f184616,%f184617,%f184618};

	// end inline asm
	// begin inline asm
	mma.sync.aligned.m16n8k8.row.col.f32.f16.f16.f32 {%f184615,%f184616,%f184617,%f184618}, {%r1,%r2}, {%r3}, {%f184615,%f184616,%f184617,%f184618};

	// end inline asm
	// begin inline asm
	mma.sync.aligned.m16n8k8.row.col.f32.f16.f16.f32 {%f184615,%f184616,%f184617,%f184618}, {%r1,%r2}, {%r3}, {%f184615,%f184616,%f184617,%f184618};

	// end inline asm
	// begin inline asm
	mma.sync.aligned.m16n8k8.row.col.f32.f16.f16.f32 {%f184615,%f184616,%f184617,%f184618}, {%r1,%r2}, {%r3}, {%f184615,%f184616,%f184617,%f184618};

	// end inline asm
	// begin inline asm
	mma.sync.aligned.m16n8k8.row.col.f32.f16.f16.f32 {%f184615,%f184616,%f184617,%f184618}, {%r1,%r2}, {%r3}, {%f184615,%f184616,%f184617,%f184618};

	// end inline asm
	// begin inline asm
	mma.sync.aligned.m16n8k8.row.col.f32.f16.f16.f32 {%f184615,%f184616,%f184617,%f184618}, {%r1,%r2}, {%r3}, {%f184615,%f184616,%f184617,%f184618};

	// end inline asm
	// begin inline asm
	mma.sync.aligned.m16n8k8.row.col.f32.f16.f16.f32 {%f184615,%f184616,%f184617,%f184618}, {%r1,%r2}, {%r3}, {%f184615,%f184616,%f184617,%f184618};

	// end inline asm
	// begin inline asm
	mma.sync.aligned.m16n8k8.row.col.f32.f16.f16.f32 {%f184615,%f184616,%f184617,%f184618}, {%r1,%r2}, {%r3}, {%f184615,%f184616,%f184617,%f184618};

	// end inline asm
	// begin inline asm
	mma.sync.aligned.m16n8k8.row.col.f32.f16.f16.f32 {%f184615,%f184616,%f184617,%f184618}, {%r1,%r2}, {%r3}, {%f184615,%f184616,%f184617,%f184618};

	// end inline asm
	// begin inline asm
	mma.sync.aligned.m16n8k8.row.col.f32.f16.f16.f32 {%f184615,%f184616,%f184617,%f184618}, {%r1,%r2}, {%r3}, {%f184615,%f184616,%f184617,%f184618};

	// end inline asm
	// begin inline asm
	mma.sync.aligned.m16n8k8.row.col.f32.f16.f16.f32 {%f184615,%f184616,%f184617,%f184618}, {%r1,%r2}, {%r3}, {%f184615,%f184616,%f184617,%f184618};

	// end inline asm
	// begin inline asm
	mma.sync.aligned.m16n8k8.row.col.f32.f16.f16.f32 {%f184615,%f184616,%f184617,%f184618}, {%r1,%r2}, {%r3}, {%f184615,%f184616,%f184617,%f184618};

	// end inline asm
	// begin inline asm
	mma.sync.aligned.m16n8k8.row.col.f32.f16.f16.f32 {%f184615,%f184616,%f184617,%f184618}, {%r1,%r2}, {%r3}, {%f184615,%f184616,%f184617,%f184618};

	// end inline asm
	// begin inline asm
	mma.sync.aligned.m16n8k8.row.col.f32.f16.f16.f32 {%f184615,%f184616,%f184617,%f184618}, {%r1,%r2}, {%r3}, {%f184615,%f184616,%f184617,%f184618};

	// end inline asm
	// begin inline asm
	mma.sync.aligned.m16n8k8.row.col.f32.f16.f16.f32 {%f184615,%f184616,%f184617,%f184618}, {%r1,%r2}, {%r3}, {%f184615,%f184616,%f184617,%f184618};

	// end inline asm
	// begin inline asm
	mma.sync.aligned.m16n8k8.row.col.f32.f16.f16.f32 {%f184615,%f184616,%f184617,%f184618}, {%r1,%r2}, {%r3}, {%f184615,%f184616,%f184617,%f184618};

	// end inline asm
	// begin inline asm
	mma.sync.aligned.m16n8k8.row.col.f32.f16.f16.f32 {%f184615,%f184616,%f184617,%f184618}, {%r1,%r2}, {%r3}, {%f184615,%f184616,%f184617,%f184618};

	// end inline asm
	// begin inline asm
	mma.sync.aligned.m16n8k8.row.col.f32.f16.f16.f32 {%f184615,%f184616,%f184617,%f184618}, {%r1,%r2}, {%r3}, {%f184615,%f184616,%f184617,%f184618};

	// end inline asm
	// begin inline asm
	mma.sync.aligned.m16n8k8.row.col.f32.f16.f16.f32 {%f184615,%f184616,%f184617,%f184618}, {%r1,%r2}, {%r3}, {%f184615,%f184616,%f184617,%f184618};

	// end inline asm
	// begin inline asm
	mma.sync.aligned.m16n8k8.row.col.f32.f16.f16.f32 {%f184615,%f184616,%f184617,%f184618}, {%r1,%r2}, {%r3}, {%f184615,%f184616,%f184617,%f184618};

	// end inline asm
	// begin inline asm
	mma.sync.aligned.m16n8k8.row.col.f32.f16.f16.f32 {%f184615,%f184616,%f184617,%f184618}, {%r1,%r2}, {%r3}, {%f184615,%f184616,%f184617,%f184618};

	// end inline asm
	// begin inline asm
	mma.sync.aligned.m16n8k8.row.col.f32.f16.f16.f32 {%f184615,%f184616,%f184617,%f184618}, {%r1,%r2}, {%r3}, {%f184615,%f184616,%f184617,%f184618};

	// end inline asm
	// begin inline asm
	mma.sync.aligned.m16n8k8.row.col.f32.f16.f16.f32 {%f184615,%f184616,%f184617,%f184618}, {%r1,%r2}, {%r3}, {%f184615,%f184616,%f184617,%f184618};

	// end inline asm
	// begin inline asm
	mma.sync.aligned.m16n8k8.row.col.f32.f16.f16.f32 {%f184615,%f184616,%f184617,%f184618}, {%r1,%r2}, {%r3}, {%f184615,%f184616,%f184617,%f184618};

	// end inline asm
	// begin inline asm
	mma.sync.aligned.m16n8k8.row.col.f32.f16.f16.f32 {%f184615,%f184616,%f184617,%f184618}, {%r1,%r2}, {%r3}, {%f184615,%f184616,%f184617,%f184618};

	// end inline asm
	// begin inline asm
	mma.sync.aligned.m16n8k8.row.col.f32.f16.f16.f32 {%f184615,%f184616,%f184617,%f184618}, {%r1,%r2}, {%r3}, {%f184615,%f184616,%f184617,%f184618};

	// end inline asm
	// begin inline asm
	mma.sync.aligned.m16n8k8.row.col.f32.f16.f16.f32 {%f184615,%f184616,%f184617,%f184618}, {%r1,%r2}, {%r3}, {%f184615,%f184616,%f184617,%f184618};

	// end inline asm
	// begin inline asm
	mma.sync.aligned.m16n8k8.row.col.f32.f16.f16.f32 {%f184615,%f184616,%f184617,%f184618}, {%r1,%r2}, {%r3}, {%f184615,%f184616,%f184617,%f184618};

	// end inline asm
	// begin inline asm
	mma.sync.aligned.m16n8k8.row.col.f32.f16.f16.f32 {%f184615,%f184616,%f184617,%f184618}, {%r1,%r2}, {%r3}, {%f184615,%f184616,%f184617,%f184618};

	// end inline asm
	// begin inline asm
	mma.sync.aligned.m16n8k8.row.col.f32.f16.f16.f32 {%f184615,%f184616,%f184617,%f184618}, {%r1,%r2}, {%r3}, {%f184615,%f184616,%f184617,%f184618};

	// end inline asm
	// begin inline asm
	mma.sync.aligned.m16n8k8.row.col.f32.f16.f16.f32 {%f184615,%f184616,%f184617,%f184618}, {%r1,%r2}, {%r3}, {%f184615,%f184616,%f184617,%f184618};

	// end inline asm
	// begin inline asm
	mma.sync.aligned.m16n8k8.row.col.f32.f16.f16.f32 {%f184615,%f184616,%f184617,%f184618}, {%r1,%r2}, {%r3}, {%f184615,%f184616,%f184617,%f184618};

	// end inline asm
	// begin inline asm
	mma.sync.aligned.m16n8k8.row.col.f32.f16.f16.f32 {%f184615,%f184616,%f184617,%f184618}, {%r1,%r2}, {%r3}, {%f184615,%f184616,%f184617,%f184618};

	// end inline asm
	// begin inline asm
	mma.sync.aligned.m16n8k8.row.col.f32.f16.f16.f32 {%f184615,%f184616,%f184617,%f184618}, {%r1,%r2}, {%r3}, {%f184615,%f184616,%f184617,%f184618};

	// end inline asm
	// begin inline asm
	mma.sync.aligned.m16n8k8.row.col.f32.f16.f16.f32 {%f184615,%f184616,%f184617,%f184618}, {%r1,%r2}, {%r3}, {%f184615,%f184616,%f184617,%f184618};

	// end inline asm
	// begin inline asm
	mma.sync.aligned.m16n8k8.row.col.f32.f16.f16.f32 {%f184615,%f184616,%f184617,%f184618}, {%r1,%r2}, {%r3}, {%f184615,%f184616,%f184617,%f184618};

	// end inline asm
	// begin inline asm
	mma.sync.aligned.m16n8k8.row.col.f32.f16.f16.f32 {%f184615,%f184616,%f184617,%f184618}, {%r1,%r2}, {%r3}, {%f184615,%f184616,%f184617,%f184618};

	// end inline asm
	// begin inline asm
	mma.sync.aligned.m16n8k8.row.col.f32.f16.f16.f32 {%f184615,%f184616,%f184617,%f184618}, {%r1,%r2}, {%r3}, {%f184615,%f184616,%f184617,%f184618};

	// end inline asm
	// begin inline asm
	mma.sync.aligned.m16n8k8.row.col.f32.f16.f16.f32 {%f184615,%f184616,%f184617,%f184618}, {%r1,%r2}, {%r3}, {%f184615,%f184616,%f184617,%f184618};

	// end inline asm
	// begin inline asm
	mma.sync.aligned.m16n8k8.row.col.f32.f16.f16.f32 {%f184615,%f184616,%f184617,%f184618}, {%r1,%r2}, {%r3}, {%f184615,%f184616,%f184617,%f184618};

	// end inline asm
	// begin inline asm
	mma.sync.aligned.m16n8k8.row.col.f32.f16.f16.f32 {%f184615,%f184616,%f184617,%f184618}, {%r1,%r2}, {%r3}, {%f184615,%f184616,%f184617,%f184618};

	// end inline asm
	// begin inline asm
	mma.sync.aligned.m16n8k8.row.col.f32.f16.f16.f32 {%f184615,%f184616,%f184617,%f184618}, {%r1,%r2}, {%r3}, {%f184615,%f184616,%f184617,%f184618};

	// end inline asm
	// begin inline asm
	mma.sync.aligned.m16n8k8.row.col.f32.f16.f16.f32 {%f184615,%f184616,%f184617,%f184618}, {%r1,%r2}, {%r3}, {%f184615,%f184616,%f184617,%f184618};

	// end inline asm
	// begin inline asm
	mma.sync.aligned.m16n8k8.row.col.f32.f16.f16.f32 {%f184615,%f184616,%f184617,%f184618}, {%r1,%r2}, {%r3}, {%f184615,%f184616,%f184617,%f184618};

	// end inline asm
	// begin inline asm
	mma.sync.aligned.m16n8k8.row.col.f32.f16.f16.f32 {%f184615,%f184616,%f184617,%f184618}, {%r1,%r2}, {%r3}, {%f184615,%f184616,%f184617,%f184618};

	// end inline asm
	// begin inline asm
	mma.sync.aligned.m16n8k8.row.col.f32.f16.f16.f32 {%f184615,%f184616,%f184617,%f184618}, {%r1,%r2}, {%r3}, {%f184615,%f184616,%f184617,%f184618};

	// end inline asm
	// begin inline asm
	mma.sync.aligned.m16n8k8.row.col.f32.f16.f16.f32 {%f184615,%f184616,%f184617,%f184618}, {%r1,%r2}, {%r3}, {%f184615,%f184616,%f184617,%f184618};

	// end inline asm
	// begin inline asm
	mma.sync.aligned.m16n8k8.row.col.f32.f16.f16.f32 {%f184615,%f184616,%f184617,%f184618}, {%r1,%r2}, {%r3}, {%f184615,%f184616,%f184617,%f184618};

	// end inline asm
	// begin inline asm
	mma.sync.aligned.m16n8k8.row.col.f32.f16.f16.f32 {%f184615,%f184616,%f184617,%f184618}, {%r1,%r2}, {%r3}, {%f184615,%f184616,%f184617,%f184618};

	// end inline asm
	// begin inline asm
	mma.sync.aligned.m16n8k8.row.col.f32.f16.f16.f32 {%f184615,%f184616,%f184617,%f184618}, {%r1,%r2}, {%r3}, {%f184615,%f184616,%f184617,%f184618};

	// end inline asm
	// begin inline asm
	mma.sync.aligned.m16n8k8.row.col.f32.f16.f16.f32 {%f184615,%f184616,%f184617,%f184618}, {%r1,%r2}, {%r3}, {%f184615,%f184616,%f184617,%f184618};

	// end inline asm
	// begin inline asm
	mma.sync.aligned.m16n8k8.row.col.f32.f16.f16.f32 {%f184615,%f184616,%f184617,%f184618}, {%r1,%r2}, {%r3}, {%f184615,%f184616,%f184617,%f184618};

	// end inline asm
	// begin inline asm
	mma.sync.aligned.m16n8k8.row.col.f32.f16.f16.f32 {%f184615,%f184616,%f184617,%f184618}, {%r1,%r2}, {%r3}, {%f184615,%f184616,%f184617,%f184618};

	// end inline asm
	// begin inline asm
	mma.sync.aligned.m16n8k8.row.col.f32.f16.f16.f32 {%f184615,%f184616,%f184617,%f184618}, {%r1,%r2}, {%r3}, {%f184615,%f184616,%f184617,%f184618};

	// end inline asm
	// begin inline asm
	mma.sync.aligned.m16n8k8.row.col.f32.f16.f16.f32 {%f184615,%f184616,%f184617,%f184618}, {%r1,%r2}, {%r3}, {%f184615,%f184616,%f184617,%f184618};

	// end inline asm
	// begin inline asm
	mma.sync.aligned.m16n8k8.row.col.f32.f16.f16.f32 {%f184615,%f184616,%f184617,%f184618}, {%r1,%r2}, {%r3}, {%f184615,%f184616,%f184617,%f184618};

	// end inline asm
	// begin inline asm
	mma.sync.aligned.m16n8k8.row.col.f32.f16.f16.f32 {%f184615,%f184616,%f184617,%f184618}, {%r1,%r2}, {%r3}, {%f184615,%f184616,%f184617,%f184618};

	// end inline asm
	// begin inline asm
	mma.sync.aligned.m16n8k8.row.col.f32.f16.f16.f32 {%f184615,%f184616,%f184617,%f184618}, {%r1,%r2}, {%r3}, {%f184615,%f184616,%f184617,%f184618};

	// end inline asm
	// begin inline asm
	mma.sync.aligned.m16n8k8.row.col.f32.f16.f16.f32 {%f184615,%f184616,%f184617,%f184618}, {%r1,%r2}, {%r3}, {%f184615,%f184616,%f184617,%f184618};

	// end inline asm
	// begin inline asm
	mma.sync.aligned.m16n8k8.row.col.f32.f16.f16.f32 {%f184615,%f184616,%f184617,%f184618}, {%r1,%r2}, {%r3}, {%f184615,%f184616,%f184617,%f184618};

	// end inline asm
	// begin inline asm
	mma.sync.aligned.m16n8k8.row.col.f32.f16.f16.f32 {%f184615,%f184616,%f184617,%f184618}, {%r1,%r2}, {%r3}, {%f184615,%f184616,%f184617,%f184618};

	// end inline asm
	// begin inline asm
	mma.sync.aligned.m16n8k8.row.col.f32.f16.f16.f32 {%f184615,%f184616,%f184617,%f184618}, {%r1,%r2}, {%r3}, {%f184615,%f184616,%f184617,%f184618};

	// end inline asm
	// begin inline asm
	mma.sync.aligned.m16n8k8.row.col.f32.f16.f16.f32 {%f184615,%f184616,%f184617,%f184618}, {%r1,%r2}, {%r3}, {%f184615,%f184616,%f184617,%f184618};

	// end inline asm
	// begin inline asm
	mma.sync.aligned.m16n8k8.row.col.f32.f16.f16.f32 {%f184615,%f184616,%f184617,%f184618}, {%r1,%r2}, {%r3}, {%f184615,%f184616,%f184617,%f184618};

	// end inline asm
	// begin inline asm
	mma.sync.aligned.m16n8k8.row.col.f32.f16.f16.f32 {%f184615,%f184616,%f184617,%f184618}, {%r1,%r2}, {%r3}, {%f184615,%f184616,%f184617,%f184618};

	// end inline asm
	// begin inline asm
	mma.sync.aligned.m16n8k8.row.col.f32.f16.f16.f32 {%f184615,%f184616,%f184617,%f184618}, {%r1,%r2}, {%r3}, {%f184615,%f184616,%f184617,%f184618};

	// end inline asm
	// begin inline asm
	mma.sync.aligned.m16n8k8.row.col.f32.f16.f16.f32 {%f184615,%f184616,%f184617,%f184618}, {%r1,%r2}, {%r3}, {%f184615,%f184616,%f184617,%f184618};

	// end inline asm
	// begin inline asm
	mma.sync.aligned.m16n8k8.row.col.f32.f16.f16.f32 {%f184615,%f184616,%f184617,%f184618}, {%r1,%r2}, {%r3}, {%f184615,%f184616,%f184617,%f184618};

	// end inline asm
	// begin inline asm
	mma.sync.aligned.m16n8k8.row.col.f32.f16.f16.f32 {%f184615,%f184616,%f184617,%f184618}, {%r1,%r2}, {%r3}, {%f184615,%f184616,%f184617,%f184618};

	// end inline asm
	// begin inline asm
	mma.sync.aligned.m16n8k8.row.col.f32.f16.f16.f32 {%f184615,%f184616,%f184617,%f184618}, {%r1,%r2}, {%r3}, {%f184615,%f184616,%f184617,%f184618};

	// end inline asm
	// begin inline asm
	mma.sync.aligned.m16n8k8.row.col.f32.f16.f16.f32 {%f184615,%f184616,%f184617,%f184618}, {%r1,%r2}, {%r3}, {%f184615,%f184616,%f184617,%f184618};

	// end inline asm
	// begin inline asm
	mma.sync.aligned.m16n8k8.row.col.f32.f16.f16.f32 {%f184615,%f184616,%f184617,%f184618}, {%r1,%r2}, {%r3}, {%f184615,%f184616,%f184617,%f184618};

	// end inline asm
	// begin inline asm
	mma.sync.aligned.m16n8k8.row.col.f32.f16.f16.f32 {%f184615,%f184616,%f184617,%f184618}, {%r1,%r2}, {%r3}, {%f184615,%f184616,%f184617,%f184618};

	// end inline asm
	// begin inline asm
	mma.sync.aligned.m16n8k8.row.col.f32.f16.f16.f32 {%f184615,%f184616,%f184617,%f184618}, {%r1,%r2}, {%r3}, {%f184615,%f184616,%f184617,%f184618};

	// end inline asm
	// begin inline asm
	mma.sync.aligned.m16n8k8.row.col.f32.f16.f16.f32 {%f184615,%f184616,%f184617,%f184618}, {%r1,%r2}, {%r3}, {%f184615,%f184616,%f184617,%f184618};

	// end inline asm
	// begin inline asm
	mma.sync.aligned.m16n8k8.row.col.f32.f16.f16.f32 {%f184615,%f184616,%f184617,%f184618}, {%r1,%r2}, {%r3}, {%f184615,%f184616,%f184617,%f184618};

	// end inline asm
	// begin inline asm
	mma.sync.aligned.m16n8k8.row.col.f32.f16.f16.f32 {%f184615,%f184616,%f184617,%f184618}, {%r1,%r2}, {%r3}, {%f184615,%f184616,%f184617,%f184618};

	// end inline asm
	// begin inline asm
	mma.sync.aligned.m16n8k8.row.col.f32.f16.f16.f32 {%f184615,%f184616,%f184617,%f184618}, {%r1,%r2}, {%r3}, {%f184615,%f184616,%f184617,%f184618};

	// end inline asm
	// begin inline asm
	mma.sync.aligned.m16n8k8.row.col.f32.f16.f16.f32 {%f184615,%f184616,%f184617,%f184618}, {%r1,%r2}, {%r3}, {%f184615,%f184616,%f184617,%f184618};

	// end inline asm
	// begin inline asm
	mma.sync.aligned.m16n8k8.row.col.f32.f16.f16.f32 {%f184615,%f184616,%f184617,%f184618}, {%r1,%r2}, {%r3}, {%f184615,%f184616,%f184617,%f184618};

	// end inline asm
	// begin inline asm
	mma.sync.aligned.m16n8k8.row.col.f32.f16.f16.f32 {%f184615,%f184616,%f184617,%f184618}, {%r1,%r2}, {%r3}, {%f184615,%f184616,%f184617,%f184618};

	// end inline asm
	// begin inline asm
	mma.sync.aligned.m16n8k8.row.col.f32.f16.f16.f32 {%f184615,%f184616,%f184617,%f184618}, {%r1,%r2}, {%r3}, {%f184615,%f184616,%f184617,%f184618};

	// end inline asm
	// begin inline asm
	mma.sync.aligned.m16n8k8.row.col.f32.f16.f16.f32 {%f184615,%f184616,%f184617,%f184618}, {%r1,%r2}, {%r3}, {%f184615,%f184616,%f184617,%f184618};

	// end inline asm
	// begin inline asm
	mma.sync.aligned.m16n8k8.row.col.f32.f16.f16.f32 {%f184615,%f184616,%f184617,%f184618}, {%r1,%r2}, {%r3}, {%f184615,%f184616,%f184617,%f184618};

	// end inline asm
	// begin inline asm
	mma.sync.aligned.m16n8k8.row.col.f32.f16.f16.f32 {%f184615,%f184616,%f184617,%f184618}, {%r1,%r2}, {%r3}, {%f184615,%f184616,%f184617,%f184618};

	// end inline asm
	// begin inline asm
	mma.sync.aligned.m16n8k8.row.col.f32.f16.f16.f32 {%f184615,%f184616,%f184617,%f184618}, {%r1,%r2}, {%r3}, {%f184615,%f184616,%f184617,%f184618};

	// end inline asm
	// begin inline asm
	mma.sync.aligned.m16n8k8.row.col.f32.f16.f16.f32 {%f184615,%f184616,%f184617,%f184618}, {%r1,%r2}, {%r3}, {%f184615,%f184616,%f184617,%f184618};

	// end inline asm
	// begin inline asm
	mma.sync.aligned.m16n8k8.row.col.f32.f16.f16.f32 {%f184615,%f184616,%f184617,%f184618}, {%r1,%r2}, {%r3}, {%f184615,%f184616,%f184617,%f184618};

	// end inline asm
	// begin inline asm
	mma.sync.aligned.m16n8k8.row.col.f32.f16.f16.f32 {%f184615,%f184616,%f184617,%f184618}, {%r1,%r2}, {%r3}, {%f184615,%f184616,%f184617,%f184618};

	// end inline asm
	// begin inline asm
	mma.sync.aligned.m16n8k8.row.col.f32.f16.f16.f32 {%f184615,%f184616,%f184617,%f184618}, {%r1,%r2}, {%r3}, {%f184615,%f184616,%f184617,%f184618};

	// end inline asm
	// begin inline asm
	mma.sync.aligned.m16n8k8.row.col.f32.f16.f16.f32 {%f184615,%f184616,%f184617,%f184618}, {%r1,%r2}, {%r3}, {%f184615,%f184616,%f184617,%f184618};

	// end inline asm
	// begin inline asm
	mma.sync.aligned.m16n8k8.row.col.f32.f16.f16.f32 {%f184615,%f184616,%f184617,%f184618}, {%r1,%r2}, {%r3}, {%f184615,%f184616,%f184617,%f184618};

	// end inline asm
	// begin inline asm
	mma.sync.aligned.m16n8k8.row.col.f32.f16.f16.f32 {%f184615,%f184616,%f184617,%f184618}, {%r1,%r2}, {%r3}, {%f184615,%f184616,%f184617,%f184618};

	// end inline asm
	// begin inline asm
	mma.sync.aligned.m16n8k8.row.col.f32.f16.f16.f32 {%f184615,%f184616,%f184617,%f184618}, {%r1,%r2}, {%r3}, {%f184615,%f184616,%f184617,%f184618};

	// end inline asm
	// begin inline asm
	mma.sync.aligned.m16n8k8.row.col.f32.f16.f16.f32 {%f184615,%f184616,%f184617,%f184618}, {%r1,%r2}, {%r3}, {%f184615,%f184616,%f184617,%f184618};

	// end inline asm
	// begin inline asm
	mma.sync.aligned.m16n8k8.row.col.f32.f16.f16.f32 {%f184615,%f184616,%f184617,%f184618}, {%r1,%r2}, {%r3}, {%f184615,%f184616,%f184617,%f184618};

	// end inline asm
	// begin inline asm
	mma.sync.aligned.m16n8k8.row.col.f32.f16.f16.f32 {%f184615,%f184616,%f184617,%f184618}, {%r1,%r2}, {%r3}, {%f184615,%f184616,%f184617,%f184618};

	// end inline asm
	// begin inline asm
	mma.sync.aligned.m16n8k8.row.col.f32.f16.f16.f32 {%f184615,%f184616,%f184617,%f184618}, {%r1,%r2}, {%r3}, {%f184615,%f184616,%f184617,%f184618};

	// end inline asm
	// begin inline asm
	mma.sync.aligned.m16n8k8.row.col.f32.f16.f16.f32 {%f184615,%f184616,%f184617,%f184618}, {%r1,%r2}, {%r3}, {%f184615,%f184616,%f184617,%f184618};

	// end inline asm
	// begin inline asm
	mma.sync.aligned.m16n8k8.row.col.f32.f16.f16.f32 {%f184615,%f184616,%f184617,%f184618}, {%r1,%r2}, {%r3}, {%f184615,%f184616,%f184617,%f184618};

	// end inline asm
	// begin inline asm
	mma.sync.aligned.m16n8k8.row.col.f32.f16.f16.f32 {%f184615,%f184616,%f184617,%f184618}, {%r1,%r2}, {%r3}, {%f184615,%f184616,%f184617,%f184618};

	// end inline asm
	// begin inline asm
	mma.sync.aligned.m16n8k8.row.col.f32.f16.f16.f32 {%f184615,%f184616,%f184617,%f184618}, {%r1,%r2}, {%r3}, {%f184615,%f184616,%f184617,%f184618};

	// end inline asm
	// begin inline asm
	mma.sync.aligned.m16n8k8.row.col.f32.f16.f16.f32 {%f184615,%f184616,%f184617,%f184618}, {%r1,%r2}, {%r3}, {%f184615,%f184616,%f184617,%f184618};

	// end inline asm
	// begin inline asm
	mma.sync.aligned.m16n8k8.row.col.f32.f16.f16.f32 {%f184615,%f184616,%f184617,%f184618}, {%r1,%r2}, {%r3}, {%f184615,%f184616,%f184617,%f184618};

	// end inline asm
	// begin inline asm
	mma.sync.aligned.m16n8k8.row.col.f32.f16.f16.f32 {%f184615,%f184616,%f184617,%f184618}, {%r1,%r2}, {%r3}, {%f184615,%f184616,%f184617,%f184618};

	// end inline asm
	// begin inline asm
	mma.sync.aligned.m16n8k8.row.col.f32.f16.f16.f32 {%f184615,%f184616,%f184617,%f184618}, {%r1,%r2}, {%r3}, {%f184615,%f184616,%f184617,%f184618};

	// end inline asm
	// begin inline asm
	mma.sync.aligned.m16n8k8.row.col.f32.f16.f16.f32 {%f184615,%f184616,%f184617,%f184618}, {%r1,%r2}, {%r3}, {%f184615,%f184616,%f184617,%f184618};

	// end inline asm
	// begin inline asm
	mma.sync.aligned.m16n8k8.row.col.f32.f16.f16.f32 {%f184615,%f184616,%f184617,%f184618}, {%r1,%r2}, {%r3}, {%f184615,%f184616,%f184617,%f184618};

	// end inline asm
	// begin inline asm
	mma.sync.aligned.m16n8k8.row.col.f32.f16.f16.f32 {%f184615,%f184616,%f184617,%f184618}, {%r1,%r2}, {%r3}, {%f184615,%f184616,%f184617,%f184618};

	// end inline asm
	// begin inline asm
	mma.sync.aligned.m16n8k8.row.col.f32.f16.f16.f32 {%f184615,%f184616,%f184617,%f184618}, {%r1,%r2}, {%r3}, {%f184615,%f184616,%f184617,%f184618};

	// end inline asm
	// begin inline asm
	mma.sync.aligned.m16n8k8.row.col.f32.f16.f16.f32 {%f184615,%f184616,%f184617,%f184618}, {%r1,%r2}, {%r3}, {%f184615,%f184616,%f184617,%f184618};

	// end inline asm
	// begin inline asm
	mma.sync.aligned.m16n8k8.row.col.f32.f16.f16.f32 {%f184615,%f184616,%f184617,%f184618}, {%r1,%r2}, {%r3}, {%f184615,%f184616,%f184617,%f184618};

	// end inline asm
	// begin inline asm
	mma.sync.aligned.m16n8k8.row.col.f32.f16.f16.f32 {%f184615,%f184616,%f184617,%f184618}, {%r1,%r2}, {%r3}, {%f184615,%f184616,%f184617,%f184618};

	// end inline asm
	// begin inline asm
	mma.sync.aligned.m16n8k8.row.col.f32.f16.f16.f32 {%f184615,%f184616,%f184617,%f184618}, {%r1,%r2}, {%r3}, {%f184615,%f184616,%f184617,%f184618};

	// end inline asm
	// begin inline asm
	mma.sync.aligned.m16n8k8.row.col.f32.f16.f16.f32 {%f184615,%f184616,%f184617,%f184618}, {%r1,%r2}, {%r3}, {%f184615,%f184616,%f184617,%f184618};

	// end inline asm
	// begin inline asm
	mma.sync.aligned.m16n8k8.row.col.f32.f16.f16.f32 {%f184615,%f184616,%f184617,%f184618}, {%r1,%r2}, {%r3}, {%f184615,%f184616,%f184617,%f184618};

	// end inline asm
	// begin inline asm
	mma.sync.aligned.m16n8k8.row.col.f32.f16.f16.f32 {%f184615,%f184616,%f184617,%f184618}, {%r1,%r2}, {%r3}, {%f184615,%f184616,%f184617,%f184618};

	// end inline asm
	// begin inline asm
	mma.sync.aligned.m16n8k8.row.col.f32.f16.f16.f32 {%f184615,%f184616,%f184617,%f184618}, {%r1,%r2}, {%r3}, {%f184615,%f184616,%f184617,%f184618};

	// end inline asm
	// begin inline asm
	mma.sync.aligned.m16n8k8.row.col.f32.f16.f16.f32 {%f184615,%f184616,%f184617,%f184618}, {%r1,%r2}, {%r3}, {%f184615,%f184616,%f184617,%f184618};

	// end inline asm
	// begin inline asm
	mma.sync.aligned.m16n8k8.row.col.f32.f16.f16.f32 {%f184615,%f184616,%f184617,%f184618}, {%r1,%r2}, {%r3}, {%f184615,%f184616,%f184617,%f184618};

	// end inline asm
	// begin inline asm
	mma.sync.aligned.m16n8k8.row.col.f32.f16.f16.f32 {%f184615,%f184616,%f184617,%f184618}, {%r1,%r2}, {%r3}, {%f184615,%f184616,%f184617,%f184618};

	// end inline asm
	// begin inline asm
	mma.sync.aligned.m16n8k8.row.col.f32.f16.f16.f32 {%f184615,%f184616,%f184617,%f184618}, {%r1,%r2}, {%r3}, {%f184615,%f184616,%f184617,%f184618};

	// end inline asm
	// begin inline asm
	mma.sync.aligned.m16n8k8.row.col.f32.f16.f16.f32 {%f184615,%f184616,%f184617,%f184618}, {%r1,%r2}, {%r3}, {%f184615,%f184616,%f184617,%f184618};

	// end inline asm
	// begin inline asm
	mma.sync.aligned.m16n8k8.row.col.f32.f16.f16.f32 {%f184615,%f184616,%f184617,%f184618}, {%r1,%r2}, {%r3}, {%f184615,%f184616,%f184617,%f184618};

	// end inline asm
	// begin inline asm
	mma.sync.aligned.m16n8k8.row.col.f32.f16.f16.f32 {%f184615,%f184616,%f184617,%f184618}, {%r1,%r2}, {%r3}, {%f184615,%f184616,%f184617,%f184618};

	// end inline asm
	// begin inline asm
	mma.sync.aligned.m16n8k8.row.col.f32.f16.f16.f32 {%f184615,%f184616,%f184617,%f184618}, {%r1,%r2}, {%r3}, {%f184615,%f184616,%f184617,%f184618};

	// end inline asm
	// begin inline asm
	mma.sync.aligned.m16n8k8.row.col.f32.f16.f16.f32 {%f184615,%f184616,%f184617,%f184618}, {%r1,%r2}, {%r3}, {%f184615,%f184616,%f184617,%f184618};

	// end inline asm
	// begin inline asm
	mma.sync.aligned.m16n8k8.row.col.f32.f16.f16.f32 {%f184615,%f184616,%f184617,%f184618}, {%r1,%r2}, {%r3}, {%f184615,%f184616,%f184617,%f184618};

	// end inline asm
	// begin inline asm
	mma.sync.aligned.m16n8k8.row.col.f32.f16.f16.f32 {%f184615,%f184616,%f184617,%f184618}, {%r1,%r2}, {%r3}, {%f184615,%f184616,%f184617,%f184618};

	// end inline asm
	// begin inline asm
	mma.sync.aligned.m16n8k8.row.col.f32.f16.f16.f32 {%f184615,%f184616,%f184617,%f184618}, {%r1,%r2}, {%r3}, {%f184615,%f184616,%f184617,%f184618};

	// end inline asm
	// begin inline asm
	mma.sync.aligned.m16n8k8.row.col.f32.f16.f16.f32 {%f184615,%f184616,%f184617,%f184618}, {%r1,%r2}, {%r3}, {%f184615,%f184616,%f184617,%f184618};

	// end inline asm
	// begin inline asm
	mma.sync.aligned.m16n8k8.row.col.f32.f16.f16.f32 {%f184615,%f184616,%f184617,%f184618}, {%r1,%r2}, {%r3}, {%f184615,%f184616,%f184617,%f184618};

	// end inline asm
	// begin inline asm
	mma.sync.aligned.m16n8k8.row.col.f32.f16.f16.f32 {%f184615,%f184616,%f184617,%f184618}, {%r1,%r2}, {%r3}, {%f184615,%f184616,%f184617,%f184618};

	// end inline asm
	// begin inline asm
	mma.sync.aligned.m16n8k8.row.col.f32.f16.f16.f32 {%f184615,%f184616,%f184617,%f184618}, {%r1,%r2}, {%r3}, {%f184615,%f184616,%f184617,%f184618};

	// end inline asm
	// begin inline asm
	mma.sync.aligned.m16n8k8.row.col.f32.f16.f16.f32 {%f184615,%f184616,%f184617,%f184618}, {%r1,%r2}, {%r3}, {%f184615,%f184616,%f184617,%f184618};

	// end inline asm
	// begin inline asm
	mma.sync.aligned.m16n8k8.row.col.f32.f16.f16.f32 {%f184615,%f184616,%f184617,%f184618}, {%r1,%r2}, {%r3}, {%f184615,%f184616,%f184617,%f184618};

	// end inline asm
	// begin inline asm
	mma.sync.aligned.m16n8k8.row.col.f32.f16.f16.f32 {%f184615,%f184616,%f184617,%f184618}, {%r1,%r2}, {%r3}, {%f184615,%f184616,%f184617,%f184618};

	// end inline asm
	// begin inline asm
	mma.sync.aligned.m16n8k8.row.col.f32.f16.f16.f32 {%f184615,%f184616,%f184617,%f184618}, {%r1,%r2}, {%r3}, {%f184615,%f184616,%f184617,%f184618};

	// end inline asm
	// begin inline asm
	mma.sync.aligned.m16n8k8.row.col.f32.f16.f16.f32 {%f184615,%f184616,%f184617,%f184618}, {%r1,%r2}, {%r3}, {%f184615,%f184616,%f184617,%f184618};

	// end inline asm
	// begin inline asm
	mma.sync.aligned.m16n8k8.row.col.f32.f16.f16.f32 {%f184615,%f184616,%f184617,%f184618}, {%r1,%r2}, {%r3}, {%f184615,%f184616,%f184617,%f184618};

	// end inline asm
	// begin inline asm
	mma.sync.aligned.m16n8k8.row.col.f32.f16.f16.f32 {%f184615,%f184616,%f184617,%f184618}, {%r1,%r2}, {%r3}, {%f184615,%f184616,%f184617,%f184618};

	// end inline asm
	// begin inline asm
	mma.sync.aligned.m16n8k8.row.col.f32.f16.f16.f32 {%f184615,%f184616,%f184617,%f184618}, {%r1,%r2}, {%r3}, {%f184615,%f184616,%f184617,%f184618};

	// end inline asm
	// begin inline asm
	mma.sync.aligned.m16n8k8.row.col.f32.f16.f16.f32 {%f184615,%f184616,%f184617,%f184618}, {%r1,%r2}, {%r3}, {%f184615,%f184616,%f184617,%f184618};

	// end inline asm
	// begin inline asm
	mma.sync.aligned.m16n8k8.row.col.f32.f16.f16.f32 {%f184615,%f184616,%f184617,%f184618}, {%r1,%r2}, {%r3}, {%f184615,%f184616,%f184617,%f184618};

	// end inline asm
	// begin inline asm
	mma.sync.aligned.m16n8k8.row.col.f32.f16.f16.f32 {%f184615,%f184616,%f184617,%f184618}, {%r1,%r2}, {%r3}, {%f184615,%f184616,%f184617,%f184618};

	// end inline asm
	// begin inline asm
	mma.sync.aligned.m16n8k8.row.col.f32.f16.f16.f32 {%f184615,%f184616,%f184617,%f184618}, {%r1,%r2}, {%r3}, {%f184615,%f184616,%f184617,%f184618};

	// end inline asm
	// begin inline asm
	mma.sync.aligned.m16n8k8.row.col.f32.f16.f16.f32 {%f184615,%f184616,%f184617,%f184618}, {%r1,%r2}, {%r3}, {%f184615,%f184616,%f184617,%f184618};

	// end inline asm
	// begin inline asm
	mma.sync.aligned.m16n8k8.row.col.f32.f16.f16.f32 {%f184615,%f184616,%f184617,%f184618}, {%r1,%r2}, {%r3}, {%f184615,%f184616,%f184617,%f184618};

	// end inline asm
	// begin inline asm
	mma.sync.aligned.m16n8k8.row.col.f32.f16.f16.f32 {%f184615,%f184616,%f184617,%f184618}, {%r1,%r2}, {%r3}, {%f184615,%f184616,%f184617,%f184618};

	// end inline asm
	// begin inline asm
	mma.sync.aligned.m16n8k8.row.col.f32.f16.f16.f32 {%f184615,%f184616,%f184617,%f184618}, {%r1,%r2}, {%r3}, {%f184615,%f184616,%f184617,%f184618};

	// end inline asm
	// begin inline asm
	mma.sync.aligned.m16n8k8.row.col.f32.f16.f16.f32 {%f184615,%f184616,%f184617,%f184618}, {%r1,%r2}, {%r3}, {%f184615,%f184616,%f184617,%f184618};

	// end inline asm
	// begin inline asm
	mma.sync.aligned.m16n8k8.row.col.f32.f16.f16.f32 {%f184615,%f184616,%f184617,%f184618}, {%r1,%r2}, {%r3}, {%f184615,%f184616,%f184617,%f184618};

	// end inline asm
	// begin inline asm
	mma.sync.aligned.m16n8k8.row.col.f32.f16.f16.f32 {%f184615,%f184616,%f184617,%f184618}, {%r1,%r2}, {%r3}, {%f184615,%f184616,%f184617,%f184618};

	// end inline asm
	// begin inline asm
	mma.sync.aligned.m16n8k8.row.col.f32.f16.f16.f32 {%f184615,%f184616,%f184617,%f184618}, {%r1,%r2}, {%r3}, {%f184615,%f184616,%f184617,%f184618};

	// end inline asm
	// begin inline asm
	mma.sync.aligned.m16n8k8.row.col.f32.f16.f16.f32 {%f184615,%f184616,%f184617,%f184618}, {%r1,%r2}, {%r3}, {%f184615,%f184616,%f184617,%f184618};

	// end inline asm
	// begin inline asm
	mma.sync.aligned.m16n8k8.row.col.f32.f16.f16.f32 {%f184615,%f184616,%f184617,%f184618}, {%r1,%r2}, {%r3}, {%f184615,%f184616,%f184617,%f184618};

	// end inline asm
	// begin inline asm
	mma.sync.aligned.m16n8k8.row.col.f32.f16.f16.f32 {%f184615,%f184616,%f184617,%f184618}, {%r1,%r2}, {%r3}, {%f184615,%f184616,%f184617,%f184618};

	// end inline asm
	// begin inline asm
	mma.sync.aligned.m16n8k8.row.col.f32.f16.f16.f32 {%f184615,%f184616,%f184617,%f184618}, {%r1,%r2}, {%r3}, {%f184615,%f184616,%f184617,%f184618};

	// end inline asm
	// begin inline asm
	mma.sync.aligned.m16n8k8.row.col.f32.f16.f16.f32 {%f184615,%f184616,%f184617,%f184618}, {%r1,%r2}, {%r3}, {%f184615,%f184616,%f184617,%f184618};

	// end inline asm
	// begin inline asm
	mma.sync.aligned.m16n8k8.row.col.f32.f16.f16.f32 {%f184615,%f184616,%f184617,%f184618}, {%r1,%r2}, {%r3}, {%f184615,%f184616,%f184617,%f184618};

	// end inline asm
	// begin inline asm
	mma.sync.aligned.m16n8k8.row.col.f32.f16.f16.f32 {%f184615,%f184616,%f184617,%f184618}, {%r1,%r2}, {%r3}, {%f184615,%f184616,%f184617,%f184618};

	// end inline asm
	// begin inline asm
	mma.sync.aligned.m16n8k8.row.col.f32.f16.f16.f32 {%f184615,%f184616,%f184617,%f184618}, {%r1,%r2}, {%r3}, {%f184615,%f184616,%f184617,%f184618};

	// end inline asm
	// begin inline asm
	mma.sync.aligned.m16n8k8.row.col.f32.f16.f16.f32 {%f184615,%f184616,%f184617,%f184618}, {%r1,%r2}, {%r3}, {%f184615,%f184616,%f184617,%f184618};

	// end inline asm
	// begin inline asm
	mma.sync.aligned.m16n8k8.row.col.f32.f16.f16.f32 {%f184615,%f184616,%f184617,%f184618}, {%r1,%r2}, {%r3}, {%f184615,%f184616,%f184617,%f184618};

	// end inline asm
	// begin inline asm
	mma.sync.aligned.m16n8k8.row.col.f32.f16.f16.f32 {%f184615,%f184616,%f184617,%f184618}, {%r1,%r2}, {%r3}, {%f184615,%f184616,%f184617,%f184618};

	// end inline asm
	// begin inline asm
	mma.sync.aligned.m16n8k8.row.col.f32.f16.f16.f32 {%f184615,%f184616,%f184617,%f184618}, {%r1,%r2}, {%r3}, {%f184615,%f184616,%f184617,%f184618};

	// end inline asm
	// begin inline asm
	mma.sync.aligned.m16n8k8.row.col.f32.f16.f16.f32 {%f184615,%f184616,%f184617,%f184618}, {%r1,%r2}, {%r3}, {%f184615,%f184616,%f184617,%f184618};

	// end inline asm
	// begin inline asm
	mma.sync.aligned.m16n8k8.row.col.f32.f16.f16.f32 {%f184615,%f184616,%f184617,%f184618}, {%r1,%r2}, {%r3}, {%f184615,%f184616,%f184617,%f184618};

	// end inline asm
	// begin inline asm
	mma.sync.aligned.m16n8k8.row.col.f32.f16.f16.f32 {%f184615,%f184616,%f184617,%f184618}, {%r1,%r2}, {%r3}, {%f184615,%f184616,%f184617,%f184618};

	// end inline asm
	// begin inline asm
	mma.sync.aligned.m16n8k8.row.col.f32.f16.f16.f32 {%f184615,%f184616,%f184617,%f184618}, {%r1,%r2}, {%r3}, {%f184615,%f184616,%f184617,%f184618};

	// end inline asm
	// begin inline asm
	mma.sync.aligned.m16n8k8.row.col.f32.f16.f16.f32 {%f184615,%f184616,%f184617,%f184618}, {%r1,%r2}, {%r3}, {%f184615,%f184616,%f184617,%f184618};

	// end inline asm
	// begin inline asm
	mma.sync.aligned.m16n8k8.row.col.f32.f16.f16.f32 {%f184615,%f184616,%f184617,%f184618}, {%r1,%r2}, {%r3}, {%f184615,%f184616,%f184617,%f184618};

	// end inline asm
	// begin inline asm
	mma.sync.aligned.m16n8k8.row.col.f32.f16.f16.f32 {%f184615,%f184616,%f184617,%f184618}, {%r1,%r2}, {%r3}, {%f184615,%f184616,%f184617,%f184618};

	// end inline asm
	// begin inline asm
	mma.sync.aligned.m16n8k8.row.col.f32.f16.f16.f32 {%f184615,%f184616,%f184617,%f184618}, {%r1,%r2}, {%r3}, {%f184615,%f184616,%f184617,%f184618};

	// end inline asm
	// begin inline asm
	mma.sync.aligned.m16n8k8.row.col.f32.f16.f16.f32 {%f184615,%f184616,%f184617,%f184618}, {%r1,%r2}, {%r3}, {%f184615,%f184616,%f184617,%f184618};

	// end inline asm
	// begin inline asm
	mma.sync.aligned.m16n8k8.row.col.f32.f16.f16.f32 {%f184615,%f184616,%f184617,%f184618}, {%r1,%r2}, {%r3}, {%f184615,%f184616,%f184617,%f184618};

	// end inline asm
	// begin inline asm
	mma.sync.aligned.m16n8k8.row.col.f32.f16.f16.f32 {%f184615,%f184616,%f184617,%f184618}, {%r1,%r2}, {%r3}, {%f184615,%f184616,%f184617,%f184618};

	// end inline asm
	// begin inline asm
	mma.sync.aligned.m16n8k8.row.col.f32.f16.f16.f32 {%f184615,%f184616,%f184617,%f184618}, {%r1,%r2}, {%r3}, {%f184615,%f184616,%f184617,%f184618};

	// end inline asm
	// begin inline asm
	mma.sync.aligned.m16n8k8.row.col.f32.f16.f16.f32 {%f184615,%f184616,%f184617,%f184618}, {%r1,%r2}, {%r3}, {%f184615,%f184616,%f184617,%f184618};

	// end inline asm
	// begin inline asm
	mma.sync.aligned.m16n8k8.row.col.f32.f16.f16.f32 {%f184615,%f184616,%f184617,%f184618}, {%r1,%r2}, {%r3}, {%f184615,%f184616,%f184617,%f184618};

	// end inline asm
	// begin inline asm
	mma.sync.aligned.m16n8k8.row.col.f32.f16.f16.f32 {%f184615,%f184616,%f184617,%f184618}, {%r1,%r2}, {%r3}, {%f184615,%f184616,%f184617,%f184618};

	// end inline asm
	// begin inline asm
	mma.sync.aligned.m16n8k8.row.col.f32.f16.f16.f32 {%f184615,%f184616,%f184617,%f184618}, {%r1,%r2}, {%r3}, {%f184615,%f184616,%f184617,%f184618};

	// end inline asm
	// begin inline asm
	mma.sync.aligned.m16n8k8.row.col.f32.f16.f16.f32 {%f184615,%f184616,%f184617,%f184618}, {%r1,%r2}, {%r3}, {%f184615,%f184616,%f184617,%f184618};

	// end inline asm
	// begin inline asm
	mma.sync.aligned.m16n8k8.row.col.f32.f16.f16.f32 {%f184615,%f184616,%f184617,%f184618}, {%r1,%r2}, {%r3}, {%f184615,%f184616,%f184617,%f184618};

	// end inline asm
	// begin inline asm
	mma.sync.aligned.m16n8k8.row.col.f32.f16.f16.f32 {%f184615,%f184616,%f184617,%f184618}, {%r1,%r2}, {%r3}, {%f184615,%f184616,%f184617,%f184618};

	// end inline asm
	// begin inline asm
	mma.sync.aligned.m16n8k8.row.col.f32.f16.f16.f32 {%f184615,%f184616,%f184617,%f184618}, {%r1,%r2}, {%r3}, {%f184615,%f184616,%f184617,%f184618};

	// end inline asm
	// begin inline asm
	mma.sync.aligned.m16n8k8.row.col.f32.f16.f16.f32 {%f184615,%f184616,%f184617,%f184618}, {%r1,%r2}, {%r3}, {%f184615,%f184616,%f184617,%f184618};

	// end inline asm
	// begin inline asm
	mma.sync.aligned.m16n8k8.row.col.f32.f16.f16.f32 {%f184615,%f184616,%f184617,%f184618}, {%r1,%r2}, {%r3}, {%f184615,%f184616,%f184617,%f184618};

	// end inline asm
	// begin inline asm
	mma.sync.aligned.m16n8k8.row.col.f32.f16.f16.f32 {%f184615,%f184616,%f184617,%f184618}, {%r1,%r2}, {%r3}, {%f184615,%f184616,%f184617,%f184618};

	// end inline asm
	// begin inline asm
	mma.sync.aligned.m16n8k8.row.col.f32.f16.f16.f32 {%f184615,%f184616,%f184617,%f184618}, {%r1,%r2}, {%r3}, {%f184615,%f184616,%f184617,%f184618};

	// end inline asm
	// begin inline asm
	mma.sync.aligned.m16n8k8.row.col.f32.f16.f16.f32 {%f184615,%f184616,%f184617,%f184618}, {%r1,%r2}, {%r3}, {%f184615,%f184616,%f184617,%f184618};

	// end inline asm
	// begin inline asm
	mma.sync.aligned.m16n8k8.row.col.f32.f16.f16.f32 {%f184615,%f184616,%f184617,%f184618}, {%r1,%r2}, {%r3}, {%f184615,%f184616,%f184617,%f184618};

	// end inline asm
	// begin inline asm
	mma.sync.aligned.m16n8k8.row.col.f32.f16.f16.f32 {%f184615,%f184616,%f184617,%f184618}, {%r1,%r2}, {%r3}, {%f184615,%f184616,%f184617,%f184618};

	// end inline asm
	// begin inline asm
	mma.sync.aligned.m16n8k8.row.col.f32.f16.f16.f32 {%f184615,%f184616,%f184617,%f184618}, {%r1,%r2}, {%r3}, {%f184615,%f184616,%f184617,%f184618};

	// end inline asm
	// begin inline asm
	mma.sync.aligned.m16n8k8.row.col.f32.f16.f16.f32 {%f184615,%f184616,%f184617,%f184618}, {%r1,%r2}, {%r3}, {%f184615,%f184616,%f184617,%f184618};

	// end inline asm
	// begin inline asm
	mma.sync.aligned.m16n8k8.row.col.f32.f16.f16.f32 {%f184615,%f184616,%f184617,%f184618}, {%r1,%r2}, {%r3}, {%f184615,%f184616,%f184617,%f184618};

	// end inline asm
	// begin inline asm
	mma.sync.aligned.m16n8k8.row.col.f32.f16.f16.f32 {%f184615,%f184616,%f184617,%f184618}, {%r1,%r2}, {%r3}, {%f184615,%f184616,%f184617,%f184618};

	// end inline asm
	// begin inline asm
	mma.sync.aligned.m16n8k8.row.col.f32.f16.f16.f32 {%f184615,%f184616,%f184617,%f184618}, {%r1,%r2}, {%r3}, {%f184615,%f184616,%f184617,%f184618};

	// end inline asm
	// begin inline asm
	mma.sync.aligned.m16n8k8.row.col.f32.f16.f16.f32 {%f184615,%f184616,%f184617,%f184618}, {%r1,%r2}, {%r3}, {%f184615,%f184616,%f184617,%f184618};

	// end inline asm
	// begin inline asm
	mma.sync.aligned.m16n8k8.row.col.f32.f16.f16.f32 {%f184615,%f184616,%f184617,%f184618}, {%r1,%r2}, {%r3}, {%f184615,%f184616,%f184617,%f184618};

	// end inline asm
	// begin inline asm
	mma.sync.aligned.m16n8k8.row.col.f32.f16.f16.f32 {%f184615,%f184616,%f184617,%f184618}, {%r1,%r2}, {%r3}, {%f184615,%f184616,%f184617,%f184618};

	// end inline asm
	// begin inline asm
	mma.sync.aligned.m16n8k8.row.col.f32.f16.f16.f32 {%f184615,%f184616,%f184617,%f184618}, {%r1,%r2}, {%r3}, {%f184615,%f184616,%f184617,%f184618};

	// end inline asm
	// begin inline asm
	mma.sync.aligned.m16n8k8.row.col.f32.f16.f16.f32 {%f184615,%f184616,%f184617,%f184618}, {%r1,%r2}, {%r3}, {%f184615,%f184616,%f184617,%f184618};

	// end inline asm
	// begin inline asm
	mma.sync.aligned.m16n8k8.row.col.f32.f16.f16.f32 {%f184615,%f184616,%f184617,%f184618}, {%r1,%r2}, {%r3}, {%f184615,%f184616,%f184617,%f184618};

	// end inline asm
	// begin inline asm
	mma.sync.aligned.m16n8k8.row.col.f32.f16.f16.f32 {%f184615,%f184616,%f184617,%f184618}, {%r1,%r2}, {%r3}, {%f184615,%f184616,%f184617,%f184618};

	// end inline asm
	// begin inline asm
	mma.sync.aligned.m16n8k8.row.col.f32.f16.f16.f32 {%f184615,%f184616,%f184617,%f184618}, {%r1,%r2}, {%r3}, {%f184615,%f184616,%f184617,%f184618};

	// end inline asm
	// begin inline asm
	mma.sync.aligned.m16n8k8.row.col.f32.f16.f16.f32 {%f184615,%f184616,%f184617,%f184618}, {%r1,%r2}, {%r3}, {%f184615,%f184616,%f184617,%f184618};

	// end inline asm
	// begin inline asm
	mma.sync.aligned.m16n8k8.row.col.f32.f16.f16.f32 {%f184615,%f184616,%f184617,%f184618}, {%r1,%r2}, {%r3}, {%f184615,%f184616,%f184617,%f184618};

	// end inline asm
	// begin inline asm
	mma.sync.aligned.m16n8k8.row.col.f32.f16.f16.f32 {%f184615,%f184616,%f184617,%f184618}, {%r1,%r2}, {%r3}, {%f184615,%f184616,%f184617,%f184618};

	// end inline asm
	// begin inline asm
	mma.sync.aligned.m16n8k8.row.col.f32.f16.f16.f32 {%f184615,%f184616,%f184617,%f184618}, {%r1,%r2}, {%r3}, {%f184615,%f184616,%f184617,%f184618};

	// end inline asm
	// begin inline asm
	mma.sync.aligned.m16n8k8.row.col.f32.f16.f16.f32 {%f184615,%f184616,%f184617,%f184618}, {%r1,%r2}, {%r3}, {%f184615,%f184616,%f184617,%f184618};

	// end inline asm
	// begin inline asm
	mma.sync.aligned.m16n8k8.row.col.f32.f16.f16.f32 {%f184615,%f184616,%f184617,%f184618}, {%r1,%r2}, {%r3}, {%f184615,%f184616,%f184617,%f184618};

	// end inline asm
	// begin inline asm
	mma.sync.aligned.m16n8k8.row.col.f32.f16.f16.f32 {%f184615,%f184616,%f184617,%f184618}, {%r1,%r2}, {%r3}, {%f184615,%f184616,%f184617,%f184618};

	// end inline asm
	// begin inline asm
	mma.sync.aligned.m16n8k8.row.col.f32.f16.f16.f32 {%f184615,%f184616,%f184617,%f184618}, {%r1,%r2}, {%r3}, {%f184615,%f184616,%f184617,%f184618};

	// end inline asm
	// begin inline asm
	mma.sync.aligned.m16n8k8.row.col.f32.f16.f16.f32 {%f184615,%f184616,%f184617,%f184618}, {%r1,%r2}, {%r3}, {%f184615,%f184616,%f184617,%f184618};

	// end inline asm
	// begin inline asm
	mma.sync.aligned.m16n8k8.row.col.f32.f16.f16.f32 {%f184615,%f184616,%f184617,%f184618}, {%r1,%r2}, {%r3}, {%f184615,%f184616,%f184617,%f184618};

	// end inline asm
	// begin inline asm
	mma.sync.aligned.m16n8k8.row.col.f32.f16.f16.f32 {%f184615,%f184616,%f184617,%f184618}, {%r1,%r2}, {%r3}, {%f184615,%f184616,%f184617,%f184618};

	// end inline asm
	// begin inline asm
	mma.sync.aligned.m16n8k8.row.col.f32.f16.f16.f32 {%f184615,%f184616,%f184617,%f184618}, {%r1,%r2}, {%r3}, {%f184615,%f184616,%f184617,%f184618};

	// end inline asm
	// begin inline asm
	mma.sync.aligned.m16n8k8.row.col.f32.f16.f16.f32 {%f184615,%f184616,%f184617,%f184618}, {%r1,%r2}, {%r3}, {%f184615,%f184616,%f184617,%f184618};

	// end inline asm
	// begin inline asm
	mma.sync.aligned.m16n8k8.row.col.f32.f16.f16.f32 {%f184615,%f184616,%f184617,%f184618}, {%r1,%r2}, {%r3}, {%f184615,%f184616,%f184617,%f184618};

	// end inline asm
	// begin inline asm
	mma.sync.aligned.m16n8k8.row.col.f32.f16.f16.f32 {%f184615,%f184616,%f184617,%f184618}, {%r1,%r2}, {%r3}, {%f184615,%f184616,%f184617,%f184618};

	// end inline asm
	// begin inline asm
	mma.sync.aligned.m16n8k8.row.col.f32.f16.f16.f32 {%f184615,%f184616,%f184617,%f184618}, {%r1,%r2}, {%r3}, {%f184615,%f184616,%f184617,%f184618};

	// end inline asm
	// begin inline asm
	mma.sync.aligned.m16n8k8.row.col.f32.f16.f16.f32 {%f184615,%f184616,%f184617,%f184618}, {%r1,%r2}, {%r3}, {%f184615,%f184616,%f184617,%f184618};

	// end inline asm
	// begin inline asm
	mma.sync.aligned.m16n8k8.row.col.f32.f16.f16.f32 {%f184615,%f184616,%f184617,%f184618}, {%r1,%r2}, {%r3}, {%f184615,%f184616,%f184617,%f184618};

	// end inline asm
	// begin inline asm
	mma.sync.aligned.m16n8k8.row.col.f32.f16.f16.f32 {%f184615,%f184616,%f184617,%f184618}, {%r1,%r2}, {%r3}, {%f184615,%f184616,%f184617,%f184618};

	// end inline asm
	// begin inline asm
	mma.sync.aligned.m16n8k8.row.col.f32.f16.f16.f32 {%f184615,%f184616,%f184617,%f184618}, {%r1,%r2}, {%r3}, {%f184615,%f184616,%f184617,%f184618};

	// end inline asm
	// begin inline asm
	mma.sync.aligned.m16n8k8.row.col.f32.f16.f16.f32 {%f184615,%f184616,%f184617,%f184618}, {%r1,%r2}, {%r3}, {%f184615,%f184616,%f184617,%f184618};

	// end inline asm
	// begin inline asm
	mma.sync.aligned.m16n8k8.row.col.f32.f16.f16.f32 {%f184615,%f184616,%f184617,%f184618}, {%r1,%r2}, {%r3}, {%f184615,%f184616,%f184617,%f184618};

	// end inline asm
	// begin inline asm
	mma.sync.aligned.m16n8k8.row.col.f32.f16.f16.f32 {%f184615,%f184616,%f184617,%f184618}, {%r1,%r2}, {%r3}, {%f184615,%f184616,%f184617,%f184618};

	// end inline asm
	mov.f32 	%f187458, %f184618;
	mov.f32 	%f187455, %f184615;
	mov.f32 	%f187457, %f184617;
	mov.f32 	%f187456, %f184616;
	// begin inline asm
	mma.sync.aligned.m16n8k8.row.col.f32.f16.f16.f32 {%f187455,%f187456,%f187457,%f187458}, {%r1,%r2}, {%r3}, {%f187455,%f187456,%f187457,%f187458};

	// end inline asm
	// begin inline asm
	mma.sync.aligned.m16n8k8.row.col.f32.f16.f16.f32 {%f187455,%f187456,%f187457,%f187458}, {%r1,%r2}, {%r3}, {%f187455,%f187456,%f187457,%f187458};

	// end inline asm
	// begin inline asm
	mma.sync.aligned.m16n8k8.row.col.f32.f16.f16.f32 {%f187455,%f187456,%f187457,%f187458}, {%r1,%r2}, {%r3}, {%f187455,%f187456,%f187457,%f187458};

	// end inline asm
	// begin inline asm
	mma.sync.aligned.m16n8k8.row.col.f32.f16.f16.f32 {%f187455,%f187456,%f187457,%f187458}, {%r1,%r2}, {%r3}, {%f187455,%f187456,%f187457,%f187458};

	// end inline asm
	// begin inline asm
	mma.sync.aligned.m16n8k8.row.col.f32.f16.f16.f32 {%f187455,%f187456,%f187457,%f187458}, {%r1,%r2}, {%r3}, {%f187455,%f187456,%f187457,%f187458};

	// end inline asm
	// begin inline asm
	mma.sync.aligned.m16n8k8.row.col.f32.f16.f16.f32 {%f187455,%f187456,%f187457,%f187458}, {%r1,%r2}, {%r3}, {%f187455,%f187456,%f187457,%f187458};

	// end inline asm
	// begin inline asm
	mma.sync.aligned.m16n8k8.row.col.f32.f16.f16.f32 {%f187455,%f187456,%f187457,%f187458}, {%r1,%r2}, {%r3}, {%f187455,%f187456,%f187457,%f187458};

	// end inline asm
	// begin inline asm
	mma.sync.aligned.m16n8k8.row.col.f32.f16.f16.f32 {%f187455,%f187456,%f187457,%f187458}, {%r1,%r2}, {%r3}, {%f187455,%f187456,%f187457,%f187458};

	// end inline asm
	// begin inline asm
	mma.sync.aligned.m16n8k8.row.col.f32.f16.f16.f32 {%f187455,%f187456,%f187457,%f187458}, {%r1,%r2}, {%r3}, {%f187455,%f187456,%f187457,%f187458};

	// end inline asm
	// begin inline asm
	mma.sync.aligned.m16n8k8.row.col.f32.f16.f16.f32 {%f187455,%f187456,%f187457,%f187458}, {%r1,%r2}, {%r3}, {%f187455,%f187456,%f187457,%f187458};

	// end inline asm
	// begin inline asm
	mma.sync.aligned.m16n8k8.row.col.f32.f16.f16.f32 {%f187455,%f187456,%f187457,%f187458}, {%r1,%r2}, {%r3}, {%f187455,%f187456,%f187457,%f187458};

	// end inline asm
	// begin inline asm
	mma.sync.aligned.m16n8k8.row.col.f32.f16.f16.f32 {%f187455,%f187456,%f187457,%f187458}, {%r1,%r2}, {%r3}, {%f187455,%f187456,%f187457,%f187458};

	// end inline asm
	// begin inline asm
	mma.sync.aligned.m16n8k8.row.col.f32.f16.f16.f32 {%f187455,%f187456,%f187457,%f187458}, {%r1,%r2}, {%r3}, {%f187455,%f187456,%f187457,%f187458};

	// end inline asm
	// begin inline asm
	mma.sync.aligned.m16n8k8.row.col.f32.f16.f16.f32 {%f187455,%f187456,%f187457,%f187458}, {%r1,%r2}, {%r3}, {%f187455,%f187456,%f187457,%f187458};

	// end inline asm
	// begin inline asm
	mma.sync.aligned.m16n8k8.row.col.f32.f16.f16.f32 {%f187455,%f187456,%f187457,%f187458}, {%r1,%r2}, {%r3}, {%f187455,%f187456,%f187457,%f187458};

	// end inline asm
	// begin inline asm
	mma.sync.aligned.m16n8k8.row.col.f32.f16.f16.f32 {%f187455,%f187456,%f187457,%f187458}, {%r1,%r2}, {%r3}, {%f187455,%f187456,%f187457,%f187458};

	// end inline asm
	// begin inline asm
	mma.sync.aligned.m16n8k8.row.col.f32.f16.f16.f32 {%f187455,%f187456,%f187457,%f187458}, {%r1,%r2}, {%r3}, {%f187455,%f187456,%f187457,%f187458};

	// end inline asm
	// begin inline asm
	mma.sync.aligned.m16n8k8.row.col.f32.f16.f16.f32 {%f187455,%f187456,%f187457,%f187458}, {%r1,%r2}, {%r3}, {%f187455,%f187456,%f187457,%f187458};

	// end inline asm
	// begin inline asm
	mma.sync.aligned.m16n8k8.row.col.f32.f16.f16.f32 {%f187455,%f187456,%f187457,%f187458}, {%r1,%r2}, {%r3}, {%f187455,%f187456,%f187457,%f187458};

	// end inline asm
	// begin inline asm
	mma.sync.aligned.m16n8k8.row.col.f32.f16.f16.f32 {%f187455,%f187456,%f187457,%f187458}, {%r1,%r2}, {%r3}, {%f187455,%f187456,%f187457,%f187458};

	// end inline asm
	// begin inline asm
	mma.sync.aligned.m16n8k8.row.col.f32.f16.f16.f32 {%f187455,%f187456,%f187457,%f187458}, {%r1,%r2}, {%r3}, {%f187455,%f187456,%f187457,%f187458};

	// end inline asm
	// begin inline asm
	mma.sync.aligned.m16n8k8.row.col.f32.f16.f16.f32 {%f187455,%f187456,%f187457,%f187458}, {%r1,%r2}, {%r3}, {%f187455,%f187456,%f187457,%f187458};

	// end inline asm
	// begin inline asm
	mma.sync.aligned.m16n8k8.row.col.f32.f16.f16.f32 {%f187455,%f187456,%f187457,%f187458}, {%r1,%r2}, {%r3}, {%f187455,%f187456,%f187457,%f187458};

	// end inline asm
	// begin inline asm
	mma.sync.aligned.m16n8k8.row.col.f32.f16.f16.f32 {%f187455,%f187456,%f187457,%f187458}, {%r1,%r2}, {%r3}, {%f187455,%f187456,%f187457,%f187458};

	// end inline asm
	// begin inline asm
	mma.sync.aligned.m16n8k8.row.col.f32.f16.f16.f32 {%f187455,%f187456,%f187457,%f187458}, {%r1,%r2}, {%r3}, {%f187455,%f187456,%f187457,%f187458};

	// end inline asm
	// begin inline asm
	mma.sync.aligned.m16n8k8.row.col.f32.f16.f16.f32 {%f187455,%f187456,%f187457,%f187458}, {%r1,%r2}, {%r3}, {%f187455,%f187456,%f187457,%f187458};

	// end inline asm
	// begin inline asm
	mma.sync.aligned.m16n8k8.row.col.f32.f16.f16.f32 {%f187455,%f187456,%f187457,%f187458}, {%r1,%r2}, {%r3}, {%f187455,%f187456,%f187457,%f187458};

	// end inline asm
	// begin inline asm
	mma.sync.aligned.m16n8k8.row.col.f32.f16.f16.f32 {%f187455,%f187456,%f187457,%f187458}, {%r1,%r2}, {%r3}, {%f187455,%f187456,%f187457,%f187458};

	// end inline asm
	// begin inline asm
	mma.sync.aligned.m16n8k8.row.col.f32.f16.f16.f32 {%f187455,%f187456,%f187457,%f187458}, {%r1,%r2}, {%r3}, {%f187455,%f187456,%f187457,%f187458};

	// end inline asm
	// begin inline asm
	mma.sync.aligned.m16n8k8.row.col.f32.f16.f16.f32 {%f187455,%f187456,%f187457,%f187458}, {%r1,%r2}, {%r3}, {%f187455,%f187456,%f187457,%f187458};

	// end inline asm
	// begin inline asm
	mma.sync.aligned.m16n8k8.row.col.f32.f16.f16.f32 {%f187455,%f187456,%f187457,%f187458}, {%r1,%r2}, {%r3}, {%f187455,%f187456,%f187457,%f187458};

	// end inline asm
	// begin inline asm
	mma.sync.aligned.m16n8k8.row.col.f32.f16.f16.f32 {%f187455,%f187456,%f187457,%f187458}, {%r1,%r2}, {%r3}, {%f187455,%f187456,%f187457,%f187458};

	// end inline asm
	// begin inline asm
	mma.sync.aligned.m16n8k8.row.col.f32.f16.f16.f32 {%f187455,%f187456,%f187457,%f187458}, {%r1,%r2}, {%r3}, {%f187455,%f187456,%f187457,%f187458};

	// end inline asm
	// begin inline asm
	mma.sync.aligned.m16n8k8.row.col.f32.f16.f16.f32 {%f187455,%f187456,%f187457,%f187458}, {%r1,%r2}, {%r3}, {%f187455,%f187456,%f187457,%f187458};

	// end inline asm
	// begin inline asm
	mma.sync.aligned.m16n8k8.row.col.f32.f16.f16.f32 {%f187455,%f187456,%f187457,%f187458}, {%r1,%r2}, {%r3}, {%f187455,%f187456,%f187457,%f187458};

	// end inline asm
	// begin inline asm
	mma.sync.aligned.m16n8k8.row.col.f32.f16.f16.f32 {%f187455,%f187456,%f187457,%f187458}, {%r1,%r2}, {%r3}, {%f187455,%f187456,%f187457,%f187458};

	// end inline asm
	// begin inline asm
	mma.sync.aligned.m16n8k8.row.col.f32.f16.f16.f32 {%f187455,%f187456,%f187457,%f187458}, {%r1,%r2}, {%r3}, {%f187455,%f187456,%f187457,%f187458};

	// end inline asm
	// begin inline asm
	mma.sync.aligned.m16n8k8.row.col.f32.f16.f16.f32 {%f187455,%f187456,%f187457,%f187458}, {%r1,%r2}, {%r3}, {%f187455,%f187456,%f187457,%f187458};

	// end inline asm
	// begin inline asm
	mma.sync.aligned.m16n8k8.row.col.f32.f16.f16.f32 {%f187455,%f187456,%f187457,%f187458}, {%r1,%r2}, {%r3}, {%f187455,%f187456,%f187457,%f187458};

	// end inline asm
	// begin inline asm
	mma.sync.aligned.m16n8k8.row.col.f32.f16.f16.f32 {%f187455,%f187456,%f187457,%f187458}, {%r1,%r2}, {%r3}, {%f187455,%f187456,%f187457,%f187458};

	// end inline asm
	// begin inline asm
	mma.sync.aligned.m16n8k8.row.col.f32.f16.f16.f32 {%f187455,%f187456,%f187457,%f187458}, {%r1,%r2}, {%r3}, {%f187455,%f187456,%f187457,%f187458};

	// end inline asm
	// begin inline asm
	mma.sync.aligned.m16n8k8.row.col.f32.f16.f16.f32 {%f187455,%f187456,%f187457,%f187458}, {%r1,%r2}, {%r3}, {%f187455,%f187456,%f187457,%f187458};

	// end inline asm
	// begin inline asm
	mma.sync.aligned.m16n8k8.row.col.f32.f16.f16.f32 {%f187455,%f187456,%f187457,%f187458}, {%r1,%r2}, {%r3}, {%f187455,%f187456,%f187457,%f187458};

	// end inline asm
	// begin inline asm
	mma.sync.aligned.m16n8k8.row.col.f32.f16.f16.f32 {%f187455,%f187456,%f187457,%f187458}, {%r1,%r2}, {%r3}, {%f187455,%f187456,%f187457,%f187458};

	// end inline asm
	// begin inline asm
	mma.sync.aligned.m16n8k8.row.col.f32.f16.f16.f32 {%f187455,%f187456,%f187457,%f187458}, {%r1,%r2}, {%r3}, {%f187455,%f187456,%f187457,%f187458};

	// end inline asm
	// begin inline asm
	mma.sync.aligned.m16n8k8.row.col.f32.f16.f16.f32 {%f187455,%f187456,%f187457,%f187458}, {%r1,%r2}, {%r3}, {%f187455,%f187456,%f187457,%f187458};

	// end inline asm
	// begin inline asm
	mma.sync.aligned.m16n8k8.row.col.f32.f16.f16.f32 {%f187455,%f187456,%f187457,%f187458}, {%r1,%r2}, {%r3}, {%f187455,%f187456,%f187457,%f187458};

	// end inline asm
	// begin inline asm
	mma.sync.aligned.m16n8k8.row.col.f32.f16.f16.f32 {%f187455,%f187456,%f187457,%f187458}, {%r1,%r2}, {%r3}, {%f187455,%f187456,%f187457,%f187458};

	// end inline asm
	// begin inline asm
	mma.sync.aligned.m16n8k8.row.col.f32.f16.f16.f32 {%f187455,%f187456,%f187457,%f187458}, {%r1,%r2}, {%r3}, {%f187455,%f187456,%f187457,%f187458};

	// end inline asm
	// begin inline asm
	mma.sync.aligned.m16n8k8.row.col.f32.f16.f16.f32 {%f187455,%f187456,%f187457,%f187458}, {%r1,%r2}, {%r3}, {%f187455,%f187456,%f187457,%f187458};

	// end inline asm
	// begin inline asm
	mma.sync.aligned.m16n8k8.row.col.f32.f16.f16.f32 {%f187455,%f187456,%f187457,%f187458}, {%r1,%r2}, {%r3}, {%f187455,%f187456,%f187457,%f187458};

	// end inline asm
	// begin inline asm
	mma.sync.aligned.m16n8k8.row.col.f32.f16.f16.f32 {%f187455,%f187456,%f187457,%f187458}, {%r1,%r2}, {%r3}, {%f187455,%f187456,%f187457,%f187458};

	// end inline asm
	// begin inline asm
	mma.sync.aligned.m16n8k8.row.col.f32.f16.f16.f32 {%f187455,%f187456,%f187457,%f187458}, {%r1,%r2}, {%r3}, {%f187455,%f187456,%f187457,%f187458};

	// end inline asm
	// begin inline asm
	mma.sync.aligned.m16n8k8.row.col.f32.f16.f16.f32 {%f187455,%f187456,%f187457,%f187458}, {%r1,%r2}, {%r3}, {%f187455,%f187456,%f187457,%f187458};

	// end inline asm
	// begin inline asm
	mma.sync.aligned.m16n8k8.row.col.f32.f16.f16.f32 {%f187455,%f187456,%f187457,%f187458}, {%r1,%r2}, {%r3}, {%f187455,%f187456,%f187457,%f187458};

	// end inline asm
	// begin inline asm
	mma.sync.aligned.m16n8k8.row.col.f32.f16.f16.f32 {%f187455,%f187456,%f187457,%f187458}, {%r1,%r2}, {%r3}, {%f187455,%f187456,%f187457,%f187458};

	// end inline asm
	// begin inline asm
	mma.sync.aligned.m16n8k8.row.col.f32.f16.f16.f32 {%f187455,%f187456,%f187457,%f187458}, {%r1,%r2}, {%r3}, {%f187455,%f187456,%f187457,%f187458};

	// end inline asm
	// begin inline asm
	mma.sync.aligned.m16n8k8.row.col.f32.f16.f16.f32 {%f187455,%f187456,%f187457,%f187458}, {%r1,%r2}, {%r3}, {%f187455,%f187456,%f187457,%f187458};

	// end inline asm
	// begin inline asm
	mma.sync.aligned.m16n8k8.row.col.f32.f16.f16.f32 {%f187455,%f187456,%f187457,%f187458}, {%r1,%r2}, {%r3}, {%f187455,%f187456,%f187457,%f187458};

	// end inline asm
	// begin inline asm
	mma.sync.aligned.m16n8k8.row.col.f32.f16.f16.f32 {%f187455,%f187456,%f187457,%f187458}, {%r1,%r2}, {%r3}, {%f187455,%f187456,%f187457,%f187458};

	// end inline asm
	// begin inline asm
	mma.sync.aligned.m16n8k8.row.col.f32.f16.f16.f32 {%f187455,%f187456,%f187457,%f187458}, {%r1,%r2}, {%r3}, {%f187455,%f187456,%f187457,%f187458};

	// end inline asm
	// begin inline asm
	mma.sync.aligned.m16n8k8.row.col.f32.f16.f16.f32 {%f187455,%f187456,%f187457,%f187458}, {%r1,%r2}, {%r3}, {%f187455,%f187456,%f187457,%f187458};

	// end inline asm
	// begin inline asm
	mma.sync.aligned.m16n8k8.row.col.f32.f16.f16.f32 {%f187455,%f187456,%f187457,%f187458}, {%r1,%r2}, {%r3}, {%f187455,%f187456,%f187457,%f187458};

	// end inline asm
	// begin inline asm
	mma.sync.aligned.m16n8k8.row.col.f32.f16.f16.f32 {%f187455,%f187456,%f187457,%f187458}, {%r1,%r2}, {%r3}, {%f187455,%f187456,%f187457,%f187458};

	// end inline asm
	// begin inline asm
	mma.sync.aligned.m16n8k8.row.col.f32.f16.f16.f32 {%f187455,%f187456,%f187457,%f187458}, {%r1,%r2}, {%r3}, {%f187455,%f187456,%f187457,%f187458};

	// end inline asm
	// begin inline asm
	mma.sync.aligned.m16n8k8.row.col.f32.f16.f16.f32 {%f187455,%f187456,%f187457,%f187458}, {%r1,%r2}, {%r3}, {%f187455,%f187456,%f187457,%f187458};

	// end inline asm
	// begin inline asm
	mma.sync.aligned.m16n8k8.row.col.f32.f16.f16.f32 {%f187455,%f187456,%f187457,%f187458}, {%r1,%r2}, {%r3}, {%f187455,%f187456,%f187457,%f187458};

	// end inline asm
	// begin inline asm
	mma.sync.aligned.m16n8k8.row.col.f32.f16.f16.f32 {%f187455,%f187456,%f187457,%f187458}, {%r1,%r2}, {%r3}, {%f187455,%f187456,%f187457,%f187458};

	// end inline asm
	// begin inline asm
	mma.sync.aligned.m16n8k8.row.col.f32.f16.f16.f32 {%f187455,%f187456,%f187457,%f187458}, {%r1,%r2}, {%r3}, {%f187455,%f187456,%f187457,%f187458};

	// end inline asm
	// begin inline asm
	mma.sync.aligned.m16n8k8.row.col.f32.f16.f16.f32 {%f187455,%f187456,%f187457,%f187458}, {%r1,%r2}, {%r3}, {%f187455,%f187456,%f187457,%f187458};

	// end inline asm
	// begin inline asm
	mma.sync.aligned.m16n8k8.row.col.f32.f16.f16.f32 {%f187455,%f187456,%f187457,%f187458}, {%r1,%r2}, {%r3}, {%f187455,%f187456,%f187457,%f187458};

	// end inline asm
	// begin inline asm
	mma.sync.aligned.m16n8k8.row.col.f32.f16.f16.f32 {%f187455,%f187456,%f187457,%f187458}, {%r1,%r2}, {%r3}, {%f187455,%f187456,%f187457,%f187458};

	// end inline asm
	// begin inline asm
	mma.sync.aligned.m16n8k8.row.col.f32.f16.f16.f32 {%f187455,%f187456,%f187457,%f187458}, {%r1,%r2}, {%r3}, {%f187455,%f187456,%f187457,%f187458};

	// end inline asm
	// begin inline asm
	mma.sync.aligned.m16n8k8.row.col.f32.f16.f16.f32 {%f187455,%f187456,%f187457,%f187458}, {%r1,%r2}, {%r3}, {%f187455,%f187456,%f187457,%f187458};

	// end inline asm
	// begin inline asm
	mma.sync.aligned.m16n8k8.row.col.f32.f16.f16.f32 {%f187455,%f187456,%f187457,%f187458}, {%r1,%r2}, {%r3}, {%f187455,%f187456,%f187457,%f187458};

	// end inline asm
	// begin inline asm
	mma.sync.aligned.m16n8k8.row.col.f32.f16.f16.f32 {%f187455,%f187456,%f187457,%f187458}, {%r1,%r2}, {%r3}, {%f187455,%f187456,%f187457,%f187458};

	// end inline asm
	// begin inline asm
	mma.sync.aligned.m16n8k8.row.col.f32.f16.f16.f32 {%f187455,%f187456,%f187457,%f187458}, {%r1,%r2}, {%r3}, {%f187455,%f187456,%f187457,%f187458};

	// end inline asm
	// begin inline asm
	mma.sync.aligned.m16n8k8.row.col.f32.f16.f16.f32 {%f187455,%f187456,%f187457,%f187458}, {%r1,%r2}, {%r3}, {%f187455,%f187456,%f187457,%f187458};

	// end inline asm
	// begin inline asm
	mma.sync.aligned.m16n8k8.row.col.f32.f16.f16.f32 {%f187455,%f187456,%f187457,%f187458}, {%r1,%r2}, {%r3}, {%f187455,%f187456,%f187457,%f187458};

	// end inline asm
	// begin inline asm
	mma.sync.aligned.m16n8k8.row.col.f32.f16.f16.f32 {%f187455,%f187456,%f187457,%f187458}, {%r1,%r2}, {%r3}, {%f187455,%f187456,%f187457,%f187458};

	// end inline asm
	// begin inline asm
	mma.sync.aligned.m16n8k8.row.col.f32.f16.f16.f32 {%f187455,%f187456,%f187457,%f187458}, {%r1,%r2}, {%r3}, {%f187455,%f187456,%f187457,%f187458};

	// end inline asm
	// begin inline asm
	mma.sync.aligned.m16n8k8.row.col.f32.f16.f16.f32 {%f187455,%f187456,%f187457,%f187458}, {%r1,%r2}, {%r3}, {%f187455,%f187456,%f187457,%f187458};

	// end inline asm
	// begin inline asm
	mma.sync.aligned.m16n8k8.row.col.f32.f16.f16.f32 {%f187455,%f187456,%f187457,%f187458}, {%r1,%r2}, {%r3}, {%f187455,%f187456,%f187457,%f187458};

	// end inline asm
	// begin inline asm
	mma.sync.aligned.m16n8k8.row.col.f32.f16.f16.f32 {%f187455,%f187456,%f187457,%f187458}, {%r1,%r2}, {%r3}, {%f187455,%f187456,%f187457,%f187458};

	// end inline asm
	// begin inline asm
	mma.sync.aligned.m16n8k8.row.col.f32.f16.f16.f32 {%f187455,%f187456,%f187457,%f187458}, {%r1,%r2}, {%r3}, {%f187455,%f187456,%f187457,%f187458};

	// end inline asm
	// begin inline asm
	mma.sync.aligned.m16n8k8.row.col.f32.f16.f16.f32 {%f187455,%f187456,%f187457,%f187458}, {%r1,%r2}, {%r3}, {%f187455,%f187456,%f187457,%f187458};

	// end inline asm
	// begin inline asm
	mma.sync.aligned.m16n8k8.row.col.f32.f16.f16.f32 {%f187455,%f187456,%f187457,%f187458}, {%r1,%r2}, {%r3}, {%f187455,%f187456,%f187457,%f187458};

	// end inline asm
	// begin inline asm
	mma.sync.aligned.m16n8k8.row.col.f32.f16.f16.f32 {%f187455,%f187456,%f187457,%f187458}, {%r1,%r2}, {%r3}, {%f187455,%f187456,%f187457,%f187458};

	// end inline asm
	// begin inline asm
	mma.sync.aligned.m16n8k8.row.col.f32.f16.f16.f32 {%f187455,%f187456,%f187457,%f187458}, {%r1,%r2}, {%r3}, {%f187455,%f187456,%f187457,%f187458};

	// end inline asm
	// begin inline asm
	mma.sync.aligned.m16n8k8.row.col.f32.f16.f16.f32 {%f187455,%f187456,%f187457,%f187458}, {%r1,%r2}, {%r3}, {%f187455,%f187456,%f187457,%f187458};

	// end inline asm
	// begin inline asm
	mma.sync.aligned.m16n8k8.row.col.f32.f16.f16.f32 {%f187455,%f187456,%f187457,%f187458}, {%r1,%r2}, {%r3}, {%f187455,%f187456,%f187457,%f187458};

	// end inline asm
	// begin inline asm
	mma.sync.aligned.m16n8k8.row.col.f32.f16.f16.f32 {%f187455,%f187456,%f187457,%f187458}, {%r1,%r2}, {%r3}, {%f187455,%f187456,%f187457,%f187458};

	// end inline asm
	// begin inline asm
	mma.sync.aligned.m16n8k8.row.col.f32.f16.f16.f32 {%f187455,%f187456,%f187457,%f187458}, {%r1,%r2}, {%r3}, {%f187455,%f187456,%f187457,%f187458};

	// end inline asm
	// begin inline asm
	mma.sync.aligned.m16n8k8.row.col.f32.f16.f16.f32 {%f187455,%f187456,%f187457,%f187458}, {%r1,%r2}, {%r3}, {%f187455,%f187456,%f187457,%f187458};

	// end inline asm
	// begin inline asm
	mma.sync.aligned.m16n8k8.row.col.f32.f16.f16.f32 {%f187455,%f187456,%f187457,%f187458}, {%r1,%r2}, {%r3}, {%f187455,%f187456,%f187457,%f187458};

	// end inline asm
	// begin inline asm
	mma.sync.aligned.m16n8k8.row.col.f32.f16.f16.f32 {%f187455,%f187456,%f187457,%f187458}, {%r1,%r2}, {%r3}, {%f187455,%f187456,%f187457,%f187458};

	// end inline asm
	// begin inline asm
	mma.sync.aligned.m16n8k8.row.col.f32.f16.f16.f32 {%f187455,%f187456,%f187457,%f187458}, {%r1,%r2}, {%r3}, {%f187455,%f187456,%f187457,%f187458};

	// end inline asm
	// begin inline asm
	mma.sync.aligned.m16n8k8.row.col.f32.f16.f16.f32 {%f187455,%f187456,%f187457,%f187458}, {%r1,%r2}, {%r3}, {%f187455,%f187456,%f187457,%f187458};

	// end inline asm
	// begin inline asm
	mma.sync.aligned.m16n8k8.row.col.f32.f16.f16.f32 {%f187455,%f187456,%f187457,%f187458}, {%r1,%r2}, {%r3}, {%f187455,%f187456,%f187457,%f187458};

	// end inline asm
	// begin inline asm
	mma.sync.aligned.m16n8k8.row.col.f32.f16.f16.f32 {%f187455,%f187456,%f187457,%f187458}, {%r1,%r2}, {%r3}, {%f187455,%f187456,%f187457,%f187458};

	// end inline asm
	// begin inline asm
	mma.sync.aligned.m16n8k8.row.col.f32.f16.f16.f32 {%f187455,%f187456,%f187457,%f187458}, {%r1,%r2}, {%r3}, {%f187455,%f187456,%f187457,%f187458};

	// end inline asm
	// begin inline asm
	mma.sync.aligned.m16n8k8.row.col.f32.f16.f16.f32 {%f187455,%f187456,%f187457,%f187458}, {%r1,%r2}, {%r3}, {%f187455,%f187456,%f187457,%f187458};

	// end inline asm
	// begin inline asm
	mma.sync.aligned.m16n8k8.row.col.f32.f16.f16.f32 {%f187455,%f187456,%f187457,%f187458}, {%r1,%r2}, {%r3}, {%f187455,%f187456,%f187457,%f187458};

	// end inline asm
	// begin inline asm
	mma.sync.aligned.m16n8k8.row.col.f32.f16.f16.f32 {%f187455,%f187456,%f187457,%f187458}, {%r1,%r2}, {%r3}, {%f187455,%f187456,%f187457,%f187458};

	// end inline asm
	// begin inline asm
	mma.sync.aligned.m16n8k8.row.col.f32.f16.f16.f32 {%f187455,%f187456,%f187457,%f187458}, {%r1,%r2}, {%r3}, {%f187455,%f187456,%f187457,%f187458};

	// end inline asm
	// begin inline asm
	mma.sync.aligned.m16n8k8.row.col.f32.f16.f16.f32 {%f187455,%f187456,%f187457,%f187458}, {%r1,%r2}, {%r3}, {%f187455,%f187456,%f187457,%f187458};

	// end inline asm
	// begin inline asm
	mma.sync.aligned.m16n8k8.row.col.f32.f16.f16.f32 {%f187455,%f187456,%f187457,%f187458}, {%r1,%r2}, {%r3}, {%f187455,%f187456,%f187457,%f187458};

	// end inline asm
	// begin inline asm
	mma.sync.aligned.m16n8k8.row.col.f32.f16.f16.f32 {%f187455,%f187456,%f187457,%f187458}, {%r1,%r2}, {%r3}, {%f187455,%f187456,%f187457,%f187458};

	// end inline asm
	// begin inline asm
	mma.sync.aligned.m16n8k8.row.col.f32.f16.f16.f32 {%f187455,%f187456,%f187457,%f187458}, {%r1,%r2}, {%r3}, {%f187455,%f187456,%f187457,%f187458};

	// end inline asm
	// begin inline asm
	mma.sync.aligned.m16n8k8.row.col.f32.f16.f16.f32 {%f187455,%f187456,%f187457,%f187458}, {%r1,%r2}, {%r3}, {%f187455,%f187456,%f187457,%f187458};

	// end inline asm
	// begin inline asm
	mma.sync.aligned.m16n8k8.row.col.f32.f16.f16.f32 {%f187455,%f187456,%f187457,%f187458}, {%r1,%r2}, {%r3}, {%f187455,%f187456,%f187457,%f187458};

	// end inline asm
	// begin inline asm
	mma.sync.aligned.m16n8k8.row.col.f32.f16.f16.f32 {%f187455,%f187456,%f187457,%f187458}, {%r1,%r2}, {%r3}, {%f187455,%f187456,%f187457,%f187458};

	// end inline asm
	// begin inline asm
	mma.sync.aligned.m16n8k8.row.col.f32.f16.f16.f32 {%f187455,%f187456,%f187457,%f187458}, {%r1,%r2}, {%r3}, {%f187455,%f187456,%f187457,%f187458};

	// end inline asm
	// begin inline asm
	mma.sync.aligned.m16n8k8.row.col.f32.f16.f16.f32 {%f187455,%f187456,%f187457,%f187458}, {%r1,%r2}, {%r3}, {%f187455,%f187456,%f187457,%f187458};

	// end inline asm
	// begin inline asm
	mma.sync.aligned.m16n8k8.row.col.f32.f16.f16.f32 {%f187455,%f187456,%f187457,%f187458}, {%r1,%r2}, {%r3}, {%f187455,%f187456,%f187457,%f187458};

	// end inline asm
	// begin inline asm
	mma.sync.aligned.m16n8k8.row.col.f32.f16.f16.f32 {%f187455,%f187456,%f187457,%f187458}, {%r1,%r2}, {%r3}, {%f187455,%f187456,%f187457,%f187458};

	// end inline asm
	// begin inline asm
	mma.sync.aligned.m16n8k8.row.col.f32.f16.f16.f32 {%f187455,%f187456,%f187457,%f187458}, {%r1,%r2}, {%r3}, {%f187455,%f187456,%f187457,%f187458};

	// end inline asm
	// begin inline asm
	mma.sync.aligned.m16n8k8.row.col.f32.f16.f16.f32 {%f187455,%f187456,%f187457,%f187458}, {%r1,%r2}, {%r3}, {%f187455,%f187456,%f187457,%f187458};

	// end inline asm
	// begin inline asm
	mma.sync.aligned.m16n8k8.row.col.f32.f16.f16.f32 {%f187455,%f187456,%f187457,%f187458}, {%r1,%r2}, {%r3}, {%f187455,%f187456,%f187457,%f187458};

	// end inline asm
	// begin inline asm
	mma.sync.aligned.m16n8k8.row.col.f32.f16.f16.f32 {%f187455,%f187456,%f187457,%f187458}, {%r1,%r2}, {%r3}, {%f187455,%f187456,%f187457,%f187458};

	// end inline asm
	// begin inline asm
	mma.sync.aligned.m16n8k8.row.col.f32.f16.f16.f32 {%f187455,%f187456,%f187457,%f187458}, {%r1,%r2}, {%r3}, {%f187455,%f187456,%f187457,%f187458};

	// end inline asm
	// begin inline asm
	mma.sync.aligned.m16n8k8.row.col.f32.f16.f16.f32 {%f187455,%f187456,%f187457,%f187458}, {%r1,%r2}, {%r3}, {%f187455,%f187456,%f187457,%f187458};

	// end inline asm
	// begin inline asm
	mma.sync.aligned.m16n8k8.row.col.f32.f16.f16.f32 {%f187455,%f187456,%f187457,%f187458}, {%r1,%r2}, {%r3}, {%f187455,%f187456,%f187457,%f187458};

	// end inline asm
	// begin inline asm
	mma.sync.aligned.m16n8k8.row.col.f32.f16.f16.f32 {%f187455,%f187456,%f187457,%f187458}, {%r1,%r2}, {%r3}, {%f187455,%f187456,%f187457,%f187458};

	// end inline asm
	// begin inline asm
	mma.sync.aligned.m16n8k8.row.col.f32.f16.f16.f32 {%f187455,%f187456,%f187457,%f187458}, {%r1,%r2}, {%r3}, {%f187455,%f187456,%f187457,%f187458};

	// end inline asm
	// begin inline asm
	mma.sync.aligned.m16n8k8.row.col.f32.f16.f16.f32 {%f187455,%f187456,%f187457,%f187458}, {%r1,%r2}, {%r3}, {%f187455,%f187456,%f187457,%f187458};

	// end inline asm
	// begin inline asm
	mma.sync.aligned.m16n8k8.row.col.f32.f16.f16.f32 {%f187455,%f187456,%f187457,%f187458}, {%r1,%r2}, {%r3}, {%f187455,%f187456,%f187457,%f187458};

	// end inline asm
	// begin inline asm
	mma.sync.aligned.m16n8k8.row.col.f32.f16.f16.f32 {%f187455,%f187456,%f187457,%f187458}, {%r1,%r2}, {%r3}, {%f187455,%f187456,%f187457,%f187458};

	// end inline asm
	// begin inline asm
	mma.sync.aligned.m16n8k8.row.col.f32.f16.f16.f32 {%f187455,%f187456,%f187457,%f187458}, {%r1,%r2}, {%r3}, {%f187455,%f187456,%f187457,%f187458};

	// end inline asm
	// begin inline asm
	mma.sync.aligned.m16n8k8.row.col.f32.f16.f16.f32 {%f187455,%f187456,%f187457,%f187458}, {%r1,%r2}, {%r3}, {%f187455,%f187456,%f187457,%f187458};

	// end inline asm
	// begin inline asm
	mma.sync.aligned.m16n8k8.row.col.f32.f16.f16.f32 {%f187455,%f187456,%f187457,%f187458}, {%r1,%r2}, {%r3}, {%f187455,%f187456,%f187457,%f187458};

	// end inline asm
	// begin inline asm
	mma.sync.aligned.m16n8k8.row.col.f32.f16.f16.f32 {%f187455,%f187456,%f187457,%f187458}, {%r1,%r2}, {%r3}, {%f187455,%f187456,%f187457,%f187458};

	// end inline asm
	// begin inline asm
	mma.sync.aligned.m16n8k8.row.col.f32.f16.f16.f32 {%f187455,%f187456,%f187457,%f187458}, {%r1,%r2}, {%r3}, {%f187455,%f187456,%f187457,%f187458};

	// end inline asm
	// begin inline asm
	mma.sync.aligned.m16n8k8.row.col.f32.f16.f16.f32 {%f187455,%f187456,%f187457,%f187458}, {%r1,%r2}, {%r3}, {%f187455,%f187456,%f187457,%f187458};

	// end inline asm
	// begin inline asm
	mma.sync.aligned.m16n8k8.row.col.f32.f16.f16.f32 {%f187455,%f187456,%f187457,%f187458}, {%r1,%r2}, {%r3}, {%f187455,%f187456,%f187457,%f187458};

	// end inline asm
	// begin inline asm
	mma.sync.aligned.m16n8k8.row.col.f32.f16.f16.f32 {%f187455,%f187456,%f187457,%f187458}, {%r1,%r2}, {%r3}, {%f187455,%f187456,%f187457,%f187458};

	// end inline asm
	// begin inline asm
	mma.sync.aligned.m16n8k8.row.col.f32.f16.f16.f32 {%f187455,%f187456,%f187457,%f187458}, {%r1,%r2}, {%r3}, {%f187455,%f187456,%f187457,%f187458};

	// end inline asm
	// begin inline asm
	mma.sync.aligned.m16n8k8.row.col.f32.f16.f16.f32 {%f187455,%f187456,%f187457,%f187458}, {%r1,%r2}, {%r3}, {%f187455,%f187456,%f187457,%f187458};

	// end inline asm
	// begin inline asm
	mma.sync.aligned.m16n8k8.row.col.f32.f16.f16.f32 {%f187455,%f187456,%f187457,%f187458}, {%r1,%r2}, {%r3}, {%f187455,%f187456,%f187457,%f187458};

	// end inline asm
	// begin inline asm
	mma.sync.aligned.m16n8k8.row.col.f32.f16.f16.f32 {%f187455,%f187456,%f187457,%f187458}, {%r1,%r2}, {%r3}, {%f187455,%f187456,%f187457,%f187458};

	// end inline asm
	// begin inline asm
	mma.sync.aligned.m16n8k8.row.col.f32.f16.f16.f32 {%f187455,%f187456,%f187457,%f187458}, {%r1,%r2}, {%r3}, {%f187455,%f187456,%f187457,%f187458};

	// end inline asm
	// begin inline asm
	mma.sync.aligned.m16n8k8.row.col.f32.f16.f16.f32 {%f187455,%f187456,%f187457,%f187458}, {%r1,%r2}, {%r3}, {%f187455,%f187456,%f187457,%f187458};

	// end inline asm
	// begin inline asm
	mma.sync.aligned.m16n8k8.row.col.f32.f16.f16.f32 {%f187455,%f187456,%f187457,%f187458}, {%r1,%r2}, {%r3}, {%f187455,%f187456,%f187457,%f187458};

	// end inline asm
	// begin inline asm
	mma.sync.aligned.m16n8k8.row.col.f32.f16.f16.f32 {%f187455,%f187456,%f187457,%f187458}, {%r1,%r2}, {%r3}, {%f187455,%f187456,%f187457,%f187458};

	// end inline asm
	// begin inline asm
	mma.sync.aligned.m16n8k8.row.col.f32.f16.f16.f32 {%f187455,%f187456,%f187457,%f187458}, {%r1,%r2}, {%r3}, {%f187455,%f187456,%f187457,%f187458};

	// end inline asm
	// begin inline asm
	mma.sync.aligned.m16n8k8.row.col.f32.f16.f16.f32 {%f187455,%f187456,%f187457,%f187458}, {%r1,%r2}, {%r3}, {%f187455,%f187456,%f187457,%f187458};

	// end inline asm
	// begin inline asm
	mma.sync.aligned.m16n8k8.row.col.f32.f16.f16.f32 {%f187455,%f187456,%f187457,%f187458}, {%r1,%r2}, {%r3}, {%f187455,%f187456,%f187457,%f187458};

	// end inline asm
	// begin inline asm
	mma.sync.aligned.m16n8k8.row.col.f32.f16.f16.f32 {%f187455,%f187456,%f187457,%f187458}, {%r1,%r2}, {%r3}, {%f187455,%f187456,%f187457,%f187458};

	// end inline asm
	// begin inline asm
	mma.sync.aligned.m16n8k8.row.col.f32.f16.f16.f32 {%f187455,%f187456,%f187457,%f187458}, {%r1,%r2}, {%r3}, {%f187455,%f187456,%f187457,%f187458};

	// end inline asm
	// begin inline asm
	mma.sync.aligned.m16n8k8.row.col.f32.f16.f16.f32 {%f187455,%f187456,%f187457,%f187458}, {%r1,%r2}, {%r3}, {%f187455,%f187456,%f187457,%f187458};

	// end inline asm
	// begin inline asm
	mma.sync.aligned.m16n8k8.row.col.f32.f16.f16.f32 {%f187455,%f187456,%f187457,%f187458}, {%r1,%r2}, {%r3}, {%f187455,%f187456,%f187457,%f187458};

	// end inline asm
	// begin inline asm
	mma.sync.aligned.m16n8k8.row.col.f32.f16.f16.f32 {%f187455,%f187456,%f187457,%f187458}, {%r1,%r2}, {%r3}, {%f187455,%f187456,%f187457,%f187458};

	// end inline asm
	// begin inline asm
	mma.sync.aligned.m16n8k8.row.col.f32.f16.f16.f32 {%f187455,%f187456,%f187457,%f187458}, {%r1,%r2}, {%r3}, {%f187455,%f187456,%f187457,%f187458};

	// end inline asm
	// begin inline asm
	mma.sync.aligned.m16n8k8.row.col.f32.f16.f16.f32 {%f187455,%f187456,%f187457,%f187458}, {%r1,%r2}, {%r3}, {%f187455,%f187456,%f187457,%f187458};

	// end inline asm
	// begin inline asm
	mma.sync.aligned.m16n8k8.row.col.f32.f16.f16.f32 {%f187455,%f187456,%f187457,%f187458}, {%r1,%r2}, {%r3}, {%f187455,%f187456,%f187457,%f187458};

	// end inline asm
	// begin inline asm
	mma.sync.aligned.m16n8k8.row.col.f32.f16.f16.f32 {%f187455,%f187456,%f187457,%f187458}, {%r1,%r2}, {%r3}, {%f187455,%f187456,%f187457,%f187458};

	// end inline asm
	// begin inline asm
	mma.sync.aligned.m16n8k8.row.col.f32.f16.f16.f32 {%f187455,%f187456,%f187457,%f187458}, {%r1,%r2}, {%r3}, {%f187455,%f187456,%f187457,%f187458};

	// end inline asm
	// begin inline asm
	mma.sync.aligned.m16n8k8.row.col.f32.f16.f16.f32 {%f187455,%f187456,%f187457,%f187458}, {%r1,%r2}, {%r3}, {%f187455,%f187456,%f187457,%f187458};

	// end inline asm
	// begin inline asm
	mma.sync.aligned.m16n8k8.row.col.f32.f16.f16.f32 {%f187455,%f187456,%f187457,%f187458}, {%r1,%r2}, {%r3}, {%f187455,%f187456,%f187457,%f187458};

	// end inline asm
	// begin inline asm
	mma.sync.aligned.m16n8k8.row.col.f32.f16.f16.f32 {%f187455,%f187456,%f187457,%f187458}, {%r1,%r2}, {%r3}, {%f187455,%f187456,%f187457,%f187458};

	// end inline asm
	// begin inline asm
	mma.sync.aligned.m16n8k8.row.col.f32.f16.f16.f32 {%f187455,%f187456,%f187457,%f187458}, {%r1,%r2}, {%r3}, {%f187455,%f187456,%f187457,%f187458};

	// end inline asm
	// begin inline asm
	mma.sync.aligned.m16n8k8.row.col.f32.f16.f16.f32 {%f187455,%f187456,%f187457,%f187458}, {%r1,%r2}, {%r3}, {%f187455,%f187456,%f187457,%f187458};

	// end inline asm
	// begin inline asm
	mma.sync.aligned.m16n8k8.row.col.f32.f16.f16.f32 {%f187455,%f187456,%f187457,%f187458}, {%r1,%r2}, {%r3}, {%f187455,%f187456,%f187457,%f187458};

	// end inline asm
	// begin inline asm
	mma.sync.aligned.m16n8k8.row.col.f32.f16.f16.f32 {%f187455,%f187456,%f187457,%f187458}, {%r1,%r2}, {%r3}, {%f187455,%f187456,%f187457,%f187458};

	// end inline asm
	// begin inline asm
	mma.sync.aligned.m16n8k8.row.col.f32.f16.f16.f32 {%f187455,%f187456,%f187457,%f187458}, {%r1,%r2}, {%r3}, {%f187455,%f187456,%f187457,%f187458};

	// end inline asm
	// begin inline asm
	mma.sync.aligned.m16n8k8.row.col.f32.f16.f16.f32 {%f187455,%f187456,%f187457,%f187458}, {%r1,%r2}, {%r3}, {%f187455,%f187456,%f187457,%f187458};

	// end inline asm
	// begin inline asm
	mma.sync.aligned.m16n8k8.row.col.f32.f16.f16.f32 {%f187455,%f187456,%f187457,%f187458}, {%r1,%r2}, {%r3}, {%f187455,%f187456,%f187457,%f187458};

	// end inline asm
	// begin inline asm
	mma.sync.aligned.m16n8k8.row.col.f32.f16.f16.f32 {%f187455,%f187456,%f187457,%f187458}, {%r1,%r2}, {%r3}, {%f187455,%f187456,%f187457,%f187458};

	// end inline asm
	// begin inline asm
	mma.sync.aligned.m16n8k8.row.col.f32.f16.f16.f32 {%f187455,%f187456,%f187457,%f187458}, {%r1,%r2}, {%r3}, {%f187455,%f187456,%f187457,%f187458};

	// end inline asm
	// begin inline asm
	mma.sync.aligned.m16n8k8.row.col.f32.f16.f16.f32 {%f187455,%f187456,%f187457,%f187458}, {%r1,%r2}, {%r3}, {%f187455,%f187456,%f187457,%f187458};

	// end inline asm
	// begin inline asm
	mma.sync.aligned.m16n8k8.row.col.f32.f16.f16.f32 {%f187455,%f187456,%f187457,%f187458}, {%r1,%r2}, {%r3}, {%f187455,%f187456,%f187457,%f187458};

	// end inline asm
	// begin inline asm
	mma.sync.aligned.m16n8k8.row.col.f32.f16.f16.f32 {%f187455,%f187456,%f187457,%f187458}, {%r1,%r2}, {%r3}, {%f187455,%f187456,%f187457,%f187458};

	// end inline asm
	// begin inline asm
	mma.sync.aligned.m16n8k8.row.col.f32.f16.f16.f32 {%f187455,%f187456,%f187457,%f187458}, {%r1,%r2}, {%r3}, {%f187455,%f187456,%f187457,%f187458};

	// end inline asm
	// begin inline asm
	mma.sync.aligned.m16n8k8.row.col.f32.f16.f16.f32 {%f187455,%f187456,%f187457,%f187458}, {%r1,%r2}, {%r3}, {%f187455,%f187456,%f187457,%f187458};

	// end inline asm
	// begin inline asm
	mma.sync.aligned.m16n8k8.row.col.f32.f16.f16.f32 {%f187455,%f187456,%f187457,%f187458}, {%r1,%r2}, {%r3}, {%f187455,%f187456,%f187457,%f187458};

	// end inline asm
	// begin inline asm
	mma.sync.aligned.m16n8k8.row.col.f32.f16.f16.f32 {%f187455,%f187456,%f187457,%f187458}, {%r1,%r2}, {%r3}, {%f187455,%f187456,%f187457,%f187458};

	// end inline asm
	// begin inline asm
	mma.sync.aligned.m16n8k8.row.col.f32.f16.f16.f32 {%f187455,%f187456,%f187457,%f187458}, {%r1,%r2}, {%r3}, {%f187455,%f187456,%f187457,%f187458};

	// end inline asm
	// begin inline asm
	mma.sync.aligned.m16n8k8.row.col.f32.f16.f16.f32 {%f187455,%f187456,%f187457,%f187458}, {%r1,%r2}, {%r3}, {%f187455,%f187456,%f187457,%f187458};

	// end inline asm
	// begin inline asm
	mma.sync.aligned.m16n8k8.row.col.f32.f16.f16.f32 {%f187455,%f187456,%f187457,%f187458}, {%r1,%r2}, {%r3}, {%f187455,%f187456,%f187457,%f187458};

	// end inline asm
	// begin inline asm
	mma.sync.aligned.m16n8k8.row.col.f32.f16.f16.f32 {%f187455,%f187456,%f187457,%f187458}, {%r1,%r2}, {%r3}, {%f187455,%f187456,%f187457,%f187458};

	// end inline asm
	// begin inline asm
	mma.sync.aligned.m16n8k8.row.col.f32.f16.f16.f32 {%f187455,%f187456,%f187457,%f187458}, {%r1,%r2}, {%r3}, {%f187455,%f187456,%f187457,%f187458};

	// end inline asm
	// begin inline asm
	mma.sync.aligned.m16n8k8.row.col.f32.f16.f16.f32 {%f187455,%f187456,%f187457,%f187458}, {%r1,%r2}, {%r3}, {%f187455,%f187456,%f187457,%f187458};

	// end inline asm
	// begin inline asm
	mma.sync.aligned.m16n8k8.row.col.f32.f16.f16.f32 {%f187455,%f187456,%f187457,%f187458}, {%r1,%r2}, {%r3}, {%f187455,%f187456,%f187457,%f187458};

	// end inline asm
	// begin inline asm
	mma.sync.aligned.m16n8k8.row.col.f32.f16.f16.f32 {%f187455,%f187456,%f187457,%f187458}, {%r1,%r2}, {%r3}, {%f187455,%f187456,%f187457,%f187458};

	// end inline asm
	// begin inline asm
	mma.sync.aligned.m16n8k8.row.col.f32.f16.f16.f32 {%f187455,%f187456,%f187457,%f187458}, {%r1,%r2}, {%r3}, {%f187455,%f187456,%f187457,%f187458};

	// end inline asm
	// begin inline asm
	mma.sync.aligned.m16n8k8.row.col.f32.f16.f16.f32 {%f187455,%f187456,%f187457,%f187458}, {%r1,%r2}, {%r3}, {%f187455,%f187456,%f187457,%f187458};

	// end inline asm
	// begin inline asm
	mma.sync.aligned.m16n8k8.row.col.f32.f16.f16.f32 {%f187455,%f187456,%f187457,%f187458}, {%r1,%r2}, {%r3}, {%f187455,%f187456,%f187457,%f187458};

	// end inline asm
	// begin inline asm
	mma.sync.aligned.m16n8k8.row.col.f32.f16.f16.f32 {%f187455,%f187456,%f187457,%f187458}, {%r1,%r2}, {%r3}, {%f187455,%f187456,%f187457,%f187458};

	// end inline asm
	// begin inline asm
	mma.sync.aligned.m16n8k8.row.col.f32.f16.f16.f32 {%f187455,%f187456,%f187457,%f187458}, {%r1,%r2}, {%r3}, {%f187455,%f187456,%f187457,%f187458};

	// end inline asm
	// begin inline asm
	mma.sync.aligned.m16n8k8.row.col.f32.f16.f16.f32 {%f187455,%f187456,%f187457,%f187458}, {%r1,%r2}, {%r3}, {%f187455,%f187456,%f187457,%f187458};

	// end inline asm
	// begin inline asm
	mma.sync.aligned.m16n8k8.row.col.f32.f16.f16.f32 {%f187455,%f187456,%f187457,%f187458}, {%r1,%r2}, {%r3}, {%f187455,%f187456,%f187457,%f187458};

	// end inline asm
	// begin inline asm
	mma.sync.aligned.m16n8k8.row.col.f32.f16.f16.f32 {%f187455,%f187456,%f187457,%f187458}, {%r1,%r2}, {%r3}, {%f187455,%f187456,%f187457,%f187458};

	// end inline asm
	// begin inline asm
	mma.sync.aligned.m16n8k8.row.col.f32.f16.f16.f32 {%f187455,%f187456,%f187457,%f187458}, {%r1,%r2}, {%r3}, {%f187455,%f187456,%f187457,%f187458};

	// end inline asm
	// begin inline asm
	mma.sync.aligned.m16n8k8.row.col.f32.f16.f16.f32 {%f187455,%f187456,%f187457,%f187458}, {%r1,%r2}, {%r3}, {%f187455,%f187456,%f187457,%f187458};

	// end inline asm
	// begin inline asm
	mma.sync.aligned.m16n8k8.row.col.f32.f16.f16.f32 {%f187455,%f187456,%f187457,%f187458}, {%r1,%r2}, {%r3}, {%f187455,%f187456,%f187457,%f187458};

	// end inline asm
	// begin inline asm
	mma.sync.aligned.m16n8k8.row.col.f32.f16.f16.f32 {%f187455,%f187456,%f187457,%f187458}, {%r1,%r2}, {%r3}, {%f187455,%f187456,%f187457,%f187458};

	// end inline asm
	// begin inline asm
	mma.sync.aligned.m16n8k8.row.col.f32.f16.f16.f32 {%f187455,%f187456,%f187457,%f187458}, {%r1,%r2}, {%r3}, {%f187455,%f187456,%f187457,%f187458};

	// end inline asm
	// begin inline asm
	mma.sync.aligned.m16n8k8.row.col.f32.f16.f16.f32 {%f187455,%f187456,%f187457,%f187458}, {%r1,%r2}, {%r3}, {%f187455,%f187456,%f187457,%f187458};

	// end inline asm
	// begin inline asm
	mma.sync.aligned.m16n8k8.row.col.f32.f16.f16.f32 {%f187455,%f187456,%f187457,%f187458}, {%r1,%r2}, {%r3}, {%f187455,%f187456,%f187457,%f187458};

	// end inline asm
	// begin inline asm
	mma.sync.aligned.m16n8k8.row.col.f32.f16.f16.f32 {%f187455,%f187456,%f187457,%f187458}, {%r1,%r2}, {%r3}, {%f187455,%f187456,%f187457,%f187458};

	// end inline asm
	// begin inline asm
	mma.sync.aligned.m16n8k8.row.col.f32.f16.f16.f32 {%f187455,%f187456,%f187457,%f187458}, {%r1,%r2}, {%r3}, {%f187455,%f187456,%f187457,%f187458};

	// end inline asm
	// begin inline asm
	mma.sync.aligned.m16n8k8.row.col.f32.f16.f16.f32 {%f187455,%f187456,%f187457,%f187458}, {%r1,%r2}, {%r3}, {%f187455,%f187456,%f187457,%f187458};

	// end inline asm
	// begin inline asm
	mma.sync.aligned.m16n8k8.row.col.f32.f16.f16.f32 {%f187455,%f187456,%f187457,%f187458}, {%r1,%r2}, {%r3}, {%f187455,%f187456,%f187457,%f187458};

	// end inline asm
	// begin inline asm
	mma.sync.aligned.m16n8k8.row.col.f32.f16.f16.f32 {%f187455,%f187456,%f187457,%f187458}, {%r1,%r2}, {%r3}, {%f187455,%f187456,%f187457,%f187458};

	// end inline asm
	// begin inline asm
	mma.sync.aligned.m16n8k8.row.col.f32.f16.f16.f32 {%f187455,%f187456,%f187457,%f187458}, {%r1,%r2}, {%r3}, {%f187455,%f187456,%f187457,%f187458};

	// end inline asm
	// begin inline asm
	mma.sync.aligned.m16n8k8.row.col.f32.f16.f16.f32 {%f187455,%f187456,%f187457,%f187458}, {%r1,%r2}, {%r3}, {%f187455,%f187456,%f187457,%f187458};

	// end inline asm
	// begin inline asm
	mma.sync.aligned.m16n8k8.row.col.f32.f16.f16.f32 {%f187455,%f187456,%f187457,%f187458}, {%r1,%r2}, {%r3}, {%f187455,%f187456,%f187457,%f187458};

	// end inline asm
	// begin inline asm
	mma.sync.aligned.m16n8k8.row.col.f32.f16.f16.f32 {%f187455,%f187456,%f187457,%f187458}, {%r1,%r2}, {%r3}, {%f187455,%f187456,%f187457,%f187458};

	// end inline asm
	// begin inline asm
	mma.sync.aligned.m16n8k8.row.col.f32.f16.f16.f32 {%f187455,%f187456,%f187457,%f187458}, {%r1,%r2}, {%r3}, {%f187455,%f187456,%f187457,%f187458};

	// end inline asm
	// begin inline asm
	mma.sync.aligned.m16n8k8.row.col.f32.f16.f16.f32 {%f187455,%f187456,%f187457,%f187458}, {%r1,%r2}, {%r3}, {%f187455,%f187456,%f187457,%f187458};

	// end inline asm
	// begin inline asm
	mma.sync.aligned.m16n8k8.row.col.f32.f16.f16.f32 {%f187455,%f187456,%f187457,%f187458}, {%r1,%r2}, {%r3}, {%f187455,%f187456,%f187457,%f187458};

	// end inline asm
	// begin inline asm
	mma.sync.aligned.m16n8k8.row.col.f32.f16.f16.f32 {%f187455,%f187456,%f187457,%f187458}, {%r1,%r2}, {%r3}, {%f187455,%f187456,%f187457,%f187458};

	// end inline asm
	// begin inline asm
	mma.sync.aligned.m16n8k8.row.col.f32.f16.f16.f32 {%f187455,%f187456,%f187457,%f187458}, {%r1,%r2}, {%r3}, {%f187455,%f187456,%f187457,%f187458};

	// end inline asm
	// begin inline asm
	mma.sync.aligned.m16n8k8.row.col.f32.f16.f16.f32 {%f187455,%f187456,%f187457,%f187458}, {%r1,%r2}, {%r3}, {%f187455,%f187456,%f187457,%f187458};

	// end inline asm
	// begin inline asm
	mma.sync.aligned.m16n8k8.row.col.f32.f16.f16.f32 {%f187455,%f187456,%f187457,%f187458}, {%r1,%r2}, {%r3}, {%f187455,%f187456,%f187457,%f187458};

	// end inline asm
	// begin inline asm
	mma.sync.aligned.m16n8k8.row.col.f32.f16.f16.f32 {%f187455,%f187456,%f187457,%f187458}, {%r1,%r2}, {%r3}, {%f187455,%f187456,%f187457,%f187458};

	// end inline asm
	// begin inline asm
	mma.sync.aligned.m16n8k8.row.col.f32.f16.f16.f32 {%f187455,%f187456,%f187457,%f187458}, {%r1,%r2}, {%r3}, {%f187455,%f187456,%f187457,%f187458};

	// end inline asm
	// begin inline asm
	mma.sync.aligned.m16n8k8.row.col.f32.f16.f16.f32 {%f187455,%f187456,%f187457,%f187458}, {%r1,%r2}, {%r3}, {%f187455,%f187456,%f187457,%f187458};

	// end inline asm
	// begin inline asm
	mma.sync.aligned.m16n8k8.row.col.f32.f16.f16.f32 {%f187455,%f187456,%f187457,%f187458}, {%r1,%r2}, {%r3}, {%f187455,%f187456,%f187457,%f187458};

	// end inline asm
	// begin inline asm
	mma.sync.aligned.m16n8k8.row.col.f32.f16.f16.f32 {%f187455,%f187456,%f187457,%f187458}, {%r1,%r2}, {%r3}, {%f187455,%f187456,%f187457,%f187458};

	// end inline asm
	// begin inline asm
	mma.sync.aligned.m16n8k8.row.col.f32.f16.f16.f32 {%f187455,%f187456,%f187457,%f187458}, {%r1,%r2}, {%r3}, {%f187455,%f187456,%f187457,%f187458};

	// end inline asm
	// begin inline asm
	mma.sync.aligned.m16n8k8.row.col.f32.f16.f16.f32 {%f187455,%f187456,%f187457,%f187458}, {%r1,%r2}, {%r3}, {%f187455,%f187456,%f187457,%f187458};

	// end inline asm
	// begin inline asm
	mma.sync.aligned.m16n8k8.row.col.f32.f16.f16.f32 {%f187455,%f187456,%f187457,%f187458}, {%r1,%r2}, {%r3}, {%f187455,%f187456,%f187457,%f187458};

	// end inline asm
	// begin inline asm
	mma.sync.aligned.m16n8k8.row.col.f32.f16.f16.f32 {%f187455,%f187456,%f187457,%f187458}, {%r1,%r2}, {%r3}, {%f187455,%f187456,%f187457,%f187458};

	// end inline asm
	// begin inline asm
	mma.sync.aligned.m16n8k8.row.col.f32.f16.f16.f32 {%f187455,%f187456,%f187457,%f187458}, {%r1,%r2}, {%r3}, {%f187455,%f187456,%f187457,%f187458};

	// end inline asm
	// begin inline asm
	mma.sync.aligned.m16n8k8.row.col.f32.f16.f16.f32 {%f187455,%f187456,%f187457,%f187458}, {%r1,%r2}, {%r3}, {%f187455,%f187456,%f187457,%f187458};

	// end inline asm
	// begin inline asm
	mma.sync.aligned.m16n8k8.row.col.f32.f16.f16.f32 {%f187455,%f187456,%f187457,%f187458}, {%r1,%r2}, {%r3}, {%f187455,%f187456,%f187457,%f187458};

	// end inline asm
	// begin inline asm
	mma.sync.aligned.m16n8k8.row.col.f32.f16.f16.f32 {%f187455,%f187456,%f187457,%f187458}, {%r1,%r2}, {%r3}, {%f187455,%f187456,%f187457,%f187458};

	// end inline asm
	// begin inline asm
	mma.sync.aligned.m16n8k8.row.col.f32.f16.f16.f32 {%f187455,%f187456,%f187457,%f187458}, {%r1,%r2}, {%r3}, {%f187455,%f187456,%f187457,%f187458};

	// end inline asm
	// begin inline asm
	mma.sync.aligned.m16n8k8.row.col.f32.f16.f16.f32 {%f187455,%f187456,%f187457,%f187458}, {%r1,%r2}, {%r3}, {%f187455,%f187456,%f187457,%f187458};

	// end inline asm
	// begin inline asm
	mma.sync.aligned.m16n8k8.row.col.f32.f16.f16.f32 {%f187455,%f187456,%f187457,%f187458}, {%r1,%r2}, {%r3}, {%f187455,%f187456,%f187457,%f187458};

	// end inline asm
	// begin inline asm
	mma.sync.aligned.m16n8k8.row.col.f32.f16.f16.f32 {%f187455,%f187456,%f187457,%f187458}, {%r1,%r2}, {%r3}, {%f187455,%f187456,%f187457,%f187458};

	// end inline asm
	// begin inline asm
	mma.sync.aligned.m16n8k8.row.col.f32.f16.f16.f32 {%f187455,%f187456,%f187457,%f187458}, {%r1,%r2}, {%r3}, {%f187455,%f187456,%f187457,%f187458};

	// end inline asm
	// begin inline asm
	mma.sync.aligned.m16n8k8.row.col.f32.f16.f16.f32 {%f187455,%f187456,%f187457,%f187458}, {%r1,%r2}, {%r3}, {%f187455,%f187456,%f187457,%f187458};

	// end inline asm
	// begin inline asm
	mma.sync.aligned.m16n8k8.row.col.f32.f16.f16.f32 {%f187455,%f187456,%f187457,%f187458}, {%r1,%r2}, {%r3}, {%f187455,%f187456,%f187457,%f187458};

	// end inline asm
	// begin inline asm
	mma.sync.aligned.m16n8k8.row.col.f32.f16.f16.f32 {%f187455,%f187456,%f187457,%f187458}, {%r1,%r2}, {%r3}, {%f187455,%f187456,%f187457,%f187458};

	// end inline asm
	// begin inline asm
	mma.sync.aligned.m16n8k8.row.col.f32.f16.f16.f32 {%f187455,%f187456,%f187457,%f187458}, {%r1,%r2}, {%r3}, {%f187455,%f187456,%f187457,%f187458};

	// end inline asm
	// begin inline asm
	mma.sync.aligned.m16n8k8.row.col.f32.f16.f16.f32 {%f187455,%f187456,%f187457,%f187458}, {%r1,%r2}, {%r3}, {%f187455,%f187456,%f187457,%f187458};

	// end inline asm
	// begin inline asm
	mma.sync.aligned.m16n8k8.row.col.f32.f16.f16.f32 {%f187455,%f187456,%f187457,%f187458}, {%r1,%r2}, {%r3}, {%f187455,%f187456,%f187457,%f187458};

	// end inline asm
	// begin inline asm
	mma.sync.aligned.m16n8k8.row.col.f32.f16.f16.f32 {%f187455,%f187456,%f187457,%f187458}, {%r1,%r2}, {%r3}, {%f187455,%f187456,%f187457,%f187458};

	// end inline asm
	// begin inline asm
	mma.sync.aligned.m16n8k8.row.col.f32.f16.f16.f32 {%f187455,%f187456,%f187457,%f187458}, {%r1,%r2}, {%r3}, {%f187455,%f187456,%f187457,%f187458};

	// end inline asm
	// begin inline asm
	mma.sync.aligned.m16n8k8.row.col.f32.f16.f16.f32 {%f187455,%f187456,%f187457,%f187458}, {%r1,%r2}, {%r3}, {%f187455,%f187456,%f187457,%f187458};

	// end inline asm
	// begin inline asm
	mma.sync.aligned.m16n8k8.row.col.f32.f16.f16.f32 {%f187455,%f187456,%f187457,%f187458}, {%r1,%r2}, {%r3}, {%f187455,%f187456,%f187457,%f187458};

	// end inline asm
	// begin inline asm
	mma.sync.aligned.m16n8k8.row.col.f32.f16.f16.f32 {%f187455,%f187456,%f187457,%f187458}, {%r1,%r2}, {%r3}, {%f187455,%f187456,%f187457,%f187458};

	// end inline asm
	// begin inline asm
	mma.sync.aligned.m16n8k8.row.col.f32.f16.f16.f32 {%f187455,%f187456,%f187457,%f187458}, {%r1,%r2}, {%r3}, {%f187455,%f187456,%f187457,%f187458};

	// end inline asm
	// begin inline asm
	mma.sync.aligned.m16n8k8.row.col.f32.f16.f16.f32 {%f187455,%f187456,%f187457,%f187458}, {%r1,%r2}, {%r3}, {%f187455,%f187456,%f187457,%f187458};

	// end inline asm
	// begin inline asm
	mma.sync.aligned.m16n8k8.row.col.f32.f16.f16.f32 {%f187455,%f187456,%f187457,%f187458}, {%r1,%r2}, {%r3}, {%f187455,%f187456,%f187457,%f187458};

	// end inline asm
	// begin inline asm
	mma.sync.aligned.m16n8k8.row.col.f32.f16.f16.f32 {%f187455,%f187456,%f187457,%f187458}, {%r1,%r2}, {%r3}, {%f187455,%f187456,%f187457,%f187458};

	// end inline asm
	// begin inline asm
	mma.sync.aligned.m16n8k8.row.col.f32.f16.f16.f32 {%f187455,%f187456,%f187457,%f187458}, {%r1,%r2}, {%r3}, {%f187455,%f187456,%f187457,%f187458};

	// end inline asm
	// begin inline asm
	mma.sync.aligned.m16n8k8.row.col.f32.f16.f16.f32 {%f187455,%f187456,%f187457,%f187458}, {%r1,%r2}, {%r3}, {%f187455,%f187456,%f187457,%f187458};

	// end inline asm
	// begin inline asm
	mma.sync.aligned.m16n8k8.row.col.f32.f16.f16.f32 {%f187455,%f187456,%f187457,%f187458}, {%r1,%r2}, {%r3}, {%f187455,%f187456,%f187457,%f187458};

	// end inline asm
	// begin inline asm
	mma.sync.aligned.m16n8k8.row.col.f32.f16.f16.f32 {%f187455,%f187456,%f187457,%f187458}, {%r1,%r2}, {%r3}, {%f187455,%f187456,%f187457,%f187458};

	// end inline asm
	// begin inline asm
	mma.sync.aligned.m16n8k8.row.col.f32.f16.f16.f32 {%f187455,%f187456,%f187457,%f187458}, {%r1,%r2}, {%r3}, {%f187455,%f187456,%f187457,%f187458};

	// end inline asm
	// begin inline asm
	mma.sync.aligned.m16n8k8.row.col.f32.f16.f16.f32 {%f187455,%f187456,%f187457,%f187458}, {%r1,%r2}, {%r3}, {%f187455,%f187456,%f187457,%f187458};

	// end inline asm
	// begin inline asm
	mma.sync.aligned.m16n8k8.row.col.f32.f16.f16.f32 {%f187455,%f187456,%f187457,%f187458}, {%r1,%r2}, {%r3}, {%f187455,%f187456,%f187457,%f187458};

	// end inline asm
	// begin inline asm
	mma.sync.aligned.m16n8k8.row.col.f32.f16.f16.f32 {%f187455,%f187456,%f187457,%f187458}, {%r1,%r2}, {%r3}, {%f187455,%f187456,%f187457,%f187458};

	// end inline asm
	// begin inline asm
	mma.sync.aligned.m16n8k8.row.col.f32.f16.f16.f32 {%f187455,%f187456,%f187457,%f187458}, {%r1,%r2}, {%r3}, {%f187455,%f187456,%f187457,%f187458};

	// end inline asm
	// begin inline asm
	mma.sync.aligned.m16n8k8.row.col.f32.f16.f16.f32 {%f187455,%f187456,%f187457,%f187458}, {%r1,%r2}, {%r3}, {%f187455,%f187456,%f187457,%f187458};

	// end inline asm
	// begin inline asm
	mma.sync.aligned.m16n8k8.row.col.f32.f16.f16.f32 {%f187455,%f187456,%f187457,%f187458}, {%r1,%r2}, {%r3}, {%f187455,%f187456,%f187457,%f187458};

	// end inline asm
	// begin inline asm
	mma.sync.aligned.m16n8k8.row.col.f32.f16.f16.f32 {%f187455,%f187456,%f187457,%f187458}, {%r1,%r2}, {%r3}, {%f187455,%f187456,%f187457,%f187458};

	// end inline asm
	// begin inline asm
	mma.sync.aligned.m16n8k8.row.col.f32.f16.f16.f32 {%f187455,%f187456,%f187457,%f187458}, {%r1,%r2}, {%r3}, {%f187455,%f187456,%f187457,%f187458};

	// end inline asm
	// begin inline asm
	mma.sync.aligned.m16n8k8.row.col.f32.f16.f16.f32 {%f187455,%f187456,%f187457,%f187458}, {%r1,%r2}, {%r3}, {%f187455,%f187456,%f187457,%f187458};

	// end inline asm
	// begin inline asm
	mma.sync.aligned.m16n8k8.row.col.f32.f16.f16.f32 {%f187455,%f187456,%f187457,%f187458}, {%r1,%r2}, {%r3}, {%f187455,%f187456,%f187457,%f187458};

	// end inline asm
	// begin inline asm
	mma.sync.aligned.m16n8k8.row.col.f32.f16.f16.f32 {%f187455,%f187456,%f187457,%f187458}, {%r1,%r2}, {%r3}, {%f187455,%f187456,%f187457,%f187458};

	// end inline asm
	// begin inline asm
	mma.sync.aligned.m16n8k8.row.col.f32.f16.f16.f32 {%f187455,%f187456,%f187457,%f187458}, {%r1,%r2}, {%r3}, {%f187455,%f187456,%f187457,%f187458};

	// end inline asm
	// begin inline asm
	mma.sync.aligned.m16n8k8.row.col.f32.f16.f16.f32 {%f187455,%f187456,%f187457,%f187458}, {%r1,%r2}, {%r3}, {%f187455,%f187456,%f187457,%f187458};

	// end inline asm
	// begin inline asm
	mma.sync.aligned.m16n8k8.row.col.f32.f16.f16.f32 {%f187455,%f187456,%f187457,%f187458}, {%r1,%r2}, {%r3}, {%f187455,%f187456,%f187457,%f187458};

	// end inline asm
	// begin inline asm
	mma.sync.aligned.m16n8k8.row.col.f32.f16.f16.f32 {%f187455,%f187456,%f187457,%f187458}, {%r1,%r2}, {%r3}, {%f187455,%f187456,%f187457,%f187458};

	// end inline asm
	// begin inline asm
	mma.sync.aligned.m16n8k8.row.col.f32.f16.f16.f32 {%f187455,%f187456,%f187457,%f187458}, {%r1,%r2}, {%r3}, {%f187455,%f187456,%f187457,%f187458};

	// end inline asm
	// begin inline asm
	mma.sync.aligned.m16n8k8.row.col.f32.f16.f16.f32 {%f187455,%f187456,%f187457,%f187458}, {%r1,%r2}, {%r3}, {%f187455,%f187456,%f187457,%f187458};

	// end inline asm
	// begin inline asm
	mma.sync.aligned.m16n8k8.row.col.f32.f16.f16.f32 {%f187455,%f187456,%f187457,%f187458}, {%r1,%r2}, {%r3}, {%f187455,%f187456,%f187457,%f187458};

	// end inline asm
	// begin inline asm
	mma.sync.aligned.m16n8k8.row.col.f32.f16.f16.f32 {%f187455,%f187456,%f187457,%f187458}, {%r1,%r2}, {%r3}, {%f187455,%f187456,%f187457,%f187458};

	// end inline asm
	// begin inline asm
	mma.sync.aligned.m16n8k8.row.col.f32.f16.f16.f32 {%f187455,%f187456,%f187457,%f187458}, {%r1,%r2}, {%r3}, {%f187455,%f187456,%f187457,%f187458};

	// end inline asm
	// begin inline asm
	mma.sync.aligned.m16n8k8.row.col.f32.f16.f16.f32 {%f187455,%f187456,%f187457,%f187458}, {%r1,%r2}, {%r3}, {%f187455,%f187456,%f187457,%f187458};

	// end inline asm
	// begin inline asm
	mma.sync.aligned.m16n8k8.row.col.f32.f16.f16.f32 {%f187455,%f187456,%f187457,%f187458}, {%r1,%r2}, {%r3}, {%f187455,%f187456,%f187457,%f187458};

	// end inline asm
	// begin inline asm
	mma.sync.aligned.m16n8k8.row.col.f32.f16.f16.f32 {%f187455,%f187456,%f187457,%f187458}, {%r1,%r2}, {%r3}, {%f187455,%f187456,%f187457,%f187458};

	// end inline asm
	// begin inline asm
	mma.sync.aligned.m16n8k8.row.col.f32.f16.f16.f32 {%f187455,%f187456,%f187457,%f187458}, {%r1,%r2}, {%r3}, {%f187455,%f187456,%f187457,%f187458};

	// end inline asm
	// begin inline asm
	mma.sync.aligned.m16n8k8.row.col.f32.f16.f16.f32 {%f187455,%f187456,%f187457,%f187458}, {%r1,%r2}, {%r3}, {%f187455,%f187456,%f187457,%f187458};

	// end inline asm
	// begin inline asm
	mma.sync.aligned.m16n8k8.row.col.f32.f16.f16.f32 {%f187455,%f187456,%f187457,%f187458}, {%r1,%r2}, {%r3}, {%f187455,%f187456,%f187457,%f187458};

	// end inline asm
	// begin inline asm
	mma.sync.aligned.m16n8k8.row.col.f32.f16.f16.f32 {%f187455,%f187456,%f187457,%f187458}, {%r1,%r2}, {%r3}, {%f187455,%f187456,%f187457,%f187458};

	// end inline asm
	// begin inline asm
	mma.sync.aligned.m16n8k8.row.col.f32.f16.f16.f32 {%f187455,%f187456,%f187457,%f187458}, {%r1,%r2}, {%r3}, {%f187455,%f187456,%f187457,%f187458};

	// end inline asm
	// begin inline asm
	mma.sync.aligned.m16n8k8.row.col.f32.f16.f16.f32 {%f187455,%f187456,%f187457,%f187458}, {%r1,%r2}, {%r3}, {%f187455,%f187456,%f187457,%f187458};

	// end inline asm
	// begin inline asm
	mma.sync.aligned.m16n8k8.row.col.f32.f16.f16.f32 {%f187455,%f187456,%f187457,%f187458}, {%r1,%r2}, {%r3}, {%f187455,%f187456,%f187457,%f187458};

	// end inline asm
	// begin inline asm
	mma.sync.aligned.m16n8k8.row.col.f32.f16.f16.f32 {%f187455,%f187456,%f187457,%f187458}, {%r1,%r2}, {%r3}, {%f187455,%f187456,%f187457,%f187458};

	// end inline asm
	// begin inline asm
	mma.sync.aligned.m16n8k8.row.col.f32.f16.f16.f32 {%f187455,%f187456,%f187457,%f187458}, {%r1,%r2}, {%r3}, {%f187455,%f187456,%f187457,%f187458};

	// end inline asm
	// begin inline asm
	mma.sync.aligned.m16n8k8.row.col.f32.f16.f16.f32 {%f187455,%f187456,%f187457,%f187458}, {%r1,%r2}, {%r3}, {%f187455,%f187456,%f187457,%f187458};

	// end inline asm
	// begin inline asm
	mma.sync.aligned.m16n8k8.row.col.f32.f16.f16.f32 {%f187455,%f187456,%f187457,%f187458}, {%r1,%r2}, {%r3}, {%f187455,%f187456,%f187457,%f187458};

	// end inline asm
	// begin inline asm
	mma.sync.aligned.m16n8k8.row.col.f32.f16.f16.f32 {%f187455,%f187456,%f187457,%f187458}, {%r1,%r2}, {%r3}, {%f187455,%f187456,%f187457,%f187458};

	// end inline asm
	// begin inline asm
	mma.sync.aligned.m16n8k8.row.col.f32.f16.f16.f32 {%f187455,%f187456,%f187457,%f187458}, {%r1,%r2}, {%r3}, {%f187455,%f187456,%f187457,%f187458};

	// end inline asm
	// begin inline asm
	mma.sync.aligned.m16n8k8.row.col.f32.f16.f16.f32 {%f187455,%f187456,%f187457,%f187458}, {%r1,%r2}, {%r3}, {%f187455,%f187456,%f187457,%f187458};

	// end inline asm
	// begin inline asm
	mma.sync.aligned.m16n8k8.row.col.f32.f16.f16.f32 {%f187455,%f187456,%f187457,%f187458}, {%r1,%r2}, {%r3}, {%f187455,%f187456,%f187457,%f187458};

	// end inline asm
	// begin inline asm
	mma.sync.aligned.m16n8k8.row.col.f32.f16.f16.f32 {%f187455,%f187456,%f187457,%f187458}, {%r1,%r2}, {%r3}, {%f187455,%f187456,%f187457,%f187458};

	// end inline asm
	// begin inline asm
	mma.sync.aligned.m16n8k8.row.col.f32.f16.f16.f32 {%f187455,%f187456,%f187457,%f187458}, {%r1,%r2}, {%r3}, {%f187455,%f187456,%f187457,%f187458};

	// end inline asm
	// begin inline asm
	mma.sync.aligned.m16n8k8.row.col.f32.f16.f16.f32 {%f187455,%f187456,%f187457,%f187458}, {%r1,%r2}, {%r3}, {%f187455,%f187456,%f187457,%f187458};

	// end inline asm
	// begin inline asm
	mma.sync.aligned.m16n8k8.row.col.f32.f16.f16.f32 {%f187455,%f187456,%f187457,%f187458}, {%r1,%r2}, {%r3}, {%f187455,%f187456,%f187457,%f187458};

	// end inline asm
	// begin inline asm
	mma.sync.aligned.m16n8k8.row.col.f32.f16.f16.f32 {%f187455,%f187456,%f187457,%f187458}, {%r1,%r2}, {%r3}, {%f187455,%f187456,%f187457,%f187458};

	// end inline asm
	// begin inline asm
	mma.sync.aligned.m16n8k8.row.col.f32.f16.f16.f32 {%f187455,%f187456,%f187457,%f187458}, {%r1,%r2}, {%r3}, {%f187455,%f187456,%f187457,%f187458};

	// end inline asm
	// begin inline asm
	mma.sync.aligned.m16n8k8.row.col.f32.f16.f16.f32 {%f187455,%f187456,%f187457,%f187458}, {%r1,%r2}, {%r3}, {%f187455,%f187456,%f187457,%f187458};

	// end inline asm
	// begin inline asm
	mma.sync.aligned.m16n8k8.row.col.f32.f16.f16.f32 {%f187455,%f187456,%f187457,%f187458}, {%r1,%r2}, {%r3}, {%f187455,%f187456,%f187457,%f187458};

	// end inline asm
	// begin inline asm
	mma.sync.aligned.m16n8k8.row.col.f32.f16.f16.f32 {%f187455,%f187456,%f187457,%f187458}, {%r1,%r2}, {%r3}, {%f187455,%f187456,%f187457,%f187458};

	// end inline asm
	// begin inline asm
	mma.sync.aligned.m16n8k8.row.col.f32.f16.f16.f32 {%f187455,%f187456,%f187457,%f187458}, {%r1,%r2}, {%r3}, {%f187455,%f187456,%f187457,%f187458};

	// end inline asm
	// begin inline asm
	mma.sync.aligned.m16n8k8.row.col.f32.f16.f16.f32 {%f187455,%f187456,%f187457,%f187458}, {%r1,%r2}, {%r3}, {%f187455,%f187456,%f187457,%f187458};

	// end inline asm
	// begin inline asm
	mma.sync.aligned.m16n8k8.row.col.f32.f16.f16.f32 {%f187455,%f187456,%f187457,%f187458}, {%r1,%r2}, {%r3}, {%f187455,%f187456,%f187457,%f187458};

	// end inline asm
	// begin inline asm
	mma.sync.aligned.m16n8k8.row.col.f32.f16.f16.f32 {%f187455,%f187456,%f187457,%f187458}, {%r1,%r2}, {%r3}, {%f187455,%f187456,%f187457,%f187458};

	// end inline asm
	// begin inline asm
	mma.sync.aligned.m16n8k8.row.col.f32.f16.f16.f32 {%f187455,%f187456,%f187457,%f187458}, {%r1,%r2}, {%r3}, {%f187455,%f187456,%f187457,%f187458};

	// end inline asm
	// begin inline asm
	mma.sync.aligned.m16n8k8.row.col.f32.f16.f16.f32 {%f187455,%f187456,%f187457,%f187458}, {%r1,%r2}, {%r3}, {%f187455,%f187456,%f187457,%f187458};

	// end inline asm
	// begin inline asm
	mma.sync.aligned.m16n8k8.row.col.f32.f16.f16.f32 {%f187455,%f187456,%f187457,%f187458}, {%r1,%r2}, {%r3}, {%f187455,%f187456,%f187457,%f187458};

	// end inline asm
	// begin inline asm
	mma.sync.aligned.m16n8k8.row.col.f32.f16.f16.f32 {%f187455,%f187456,%f187457,%f187458}, {%r1,%r2}, {%r3}, {%f187455,%f187456,%f187457,%f187458};

	// end inline asm
	// begin inline asm
	mma.sync.aligned.m16n8k8.row.col.f32.f16.f16.f32 {%f187455,%f187456,%f187457,%f187458}, {%r1,%r2}, {%r3}, {%f187455,%f187456,%f187457,%f187458};

	// end inline asm
	// begin inline asm
	mma.sync.aligned.m16n8k8.row.col.f32.f16.f16.f32 {%f187455,%f187456,%f187457,%f187458}, {%r1,%r2}, {%r3}, {%f187455,%f187456,%f187457,%f187458};

	// end inline asm
	// begin inline asm
	mma.sync.aligned.m16n8k8.row.col.f32.f16.f16.f32 {%f187455,%f187456,%f187457,%f187458}, {%r1,%r2}, {%r3}, {%f187455,%f187456,%f187457,%f187458};

	// end inline asm
	// begin inline asm
	mma.sync.aligned.m16n8k8.row.col.f32.f16.f16.f32 {%f187455,%f187456,%f187457,%f187458}, {%r1,%r2}, {%r3}, {%f187455,%f187456,%f187457,%f187458};

	// end inline asm
	// begin inline asm
	mma.sync.aligned.m16n8k8.row.col.f32.f16.f16.f32 {%f187455,%f187456,%f187457,%f187458}, {%r1,%r2}, {%r3}, {%f187455,%f187456,%f187457,%f187458};

	// end inline asm
	// begin inline asm
	mma.sync.aligned.m16n8k8.row.col.f32.f16.f16.f32 {%f187455,%f187456,%f187457,%f187458}, {%r1,%r2}, {%r3}, {%f187455,%f187456,%f187457,%f187458};

	// end inline asm
	// begin inline asm
	mma.sync.aligned.m16n8k8.row.col.f32.f16.f16.f32 {%f187455,%f187456,%f187457,%f187458}, {%r1,%r2}, {%r3}, {%f187455,%f187456,%f187457,%f187458};

	// end inline asm
	// begin inline asm
	mma.sync.aligned.m16n8k8.row.col.f32.f16.f16.f32 {%f187455,%f187456,%f187457,%f187458}, {%r1,%r2}, {%r3}, {%f187455,%f187456,%f187457,%f187458};

	// end inline asm
	// begin inline asm
	mma.sync.aligned.m16n8k8.row.col.f32.f16.f16.f32 {%f187455,%f187456,%f187457,%f187458}, {%r1,%r2}, {%r3}, {%f187455,%f187456,%f187457,%f187458};

	// end inline asm
	// begin inline asm
	mma.sync.aligned.m16n8k8.row.col.f32.f16.f16.f32 {%f187455,%f187456,%f187457,%f187458}, {%r1,%r2}, {%r3}, {%f187455,%f187456,%f187457,%f187458};

	// end inline asm
	// begin inline asm
	mma.sync.aligned.m16n8k8.row.col.f32.f16.f16.f32 {%f187455,%f187456,%f187457,%f187458}, {%r1,%r2}, {%r3}, {%f187455,%f187456,%f187457,%f187458};

	// end inline asm
	// begin inline asm
	mma.sync.aligned.m16n8k8.row.col.f32.f16.f16.f32 {%f187455,%f187456,%f187457,%f187458}, {%r1,%r2}, {%r3}, {%f187455,%f187456,%f187457,%f187458};

	// end inline asm
	// begin inline asm
	mma.sync.aligned.m16n8k8.row.col.f32.f16.f16.f32 {%f187455,%f187456,%f187457,%f187458}, {%r1,%r2}, {%r3}, {%f187455,%f187456,%f187457,%f187458};

	// end inline asm
	// begin inline asm
	mma.sync.aligned.m16n8k8.row.col.f32.f16.f16.f32 {%f187455,%f187456,%f187457,%f187458}, {%r1,%r2}, {%r3}, {%f187455,%f187456,%f187457,%f187458};

	// end inline asm
	// begin inline asm
	mma.sync.aligned.m16n8k8.row.col.f32.f16.f16.f32 {%f187455,%f187456,%f187457,%f187458}, {%r1,%r2}, {%r3}, {%f187455,%f187456,%f187457,%f187458};

	// end inline asm
	// begin inline asm
	mma.sync.aligned.m16n8k8.row.col.f32.f16.f16.f32 {%f187455,%f187456,%f187457,%f187458}, {%r1,%r2}, {%r3}, {%f187455,%f187456,%f187457,%f187458};

	// end inline asm
	// begin inline asm
	mma.sync.aligned.m16n8k8.row.col.f32.f16.f16.f32 {%f187455,%f187456,%f187457,%f187458}, {%r1,%r2}, {%r3}, {%f187455,%f187456,%f187457,%f187458};

	// end inline asm
	// begin inline asm
	mma.sync.aligned.m16n8k8.row.col.f32.f16.f16.f32 {%f187455,%f187456,%f187457,%f187458}, {%r1,%r2}, {%r3}, {%f187455,%f187456,%f187457,%f187458};

	// end inline asm
	// begin inline asm
	mma.sync.aligned.m16n8k8.row.col.f32.f16.f16.f32 {%f187455,%f187456,%f187457,%f187458}, {%r1,%r2}, {%r3}, {%f187455,%f187456,%f187457,%f187458};

	// end inline asm
	// begin inline asm
	mma.sync.aligned.m16n8k8.row.col.f32.f16.f16.f32 {%f187455,%f187456,%f187457,%f187458}, {%r1,%r2}, {%r3}, {%f187455,%f187456,%f187457,%f187458};

	// end inline asm
	// begin inline asm
	mma.sync.aligned.m16n8k8.row.col.f32.f16.f16.f32 {%f187455,%f187456,%f187457,%f187458}, {%r1,%r2}, {%r3}, {%f187455,%f187456,%f187457,%f187458};

	// end inline asm
	// begin inline asm
	mma.sync.aligned.m16n8k8.row.col.f32.f16.f16.f32 {%f187455,%f187456,%f187457,%f187458}, {%r1,%r2}, {%r3}, {%f187455,%f187456,%f187457,%f187458};

	// end inline asm
	// begin inline asm
	mma.sync.aligned.m16n8k8.row.col.f32.f16.f16.f32 {%f187455,%f187456,%f187457,%f187458}, {%r1,%r2}, {%r3}, {%f187455,%f187456,%f187457,%f187458};

	// end inline asm
	// begin inline asm
	mma.sync.aligned.m16n8k8.row.col.f32.f16.f16.f32 {%f187455,%f187456,%f187457,%f187458}, {%r1,%r2}, {%r3}, {%f187455,%f187456,%f187457,%f187458};

	// end inline asm
	// begin inline asm
	mma.sync.aligned.m16n8k8.row.col.f32.f16.f16.f32 {%f187455,%f187456,%f187457,%f187458}, {%r1,%r2}, {%r3}, {%f187455,%f187456,%f187457,%f187458};

	// end inline asm
	// begin inline asm
	mma.sync.aligned.m16n8k8.row.col.f32.f16.f16.f32 {%f187455,%f187456,%f187457,%f187458}, {%r1,%r2}, {%r3}, {%f187455,%f187456,%f187457,%f187458};

	// end inline asm
	// begin inline asm
	mma.sync.aligned.m16n8k8.row.col.f32.f16.f16.f32 {%f187455,%f187456,%f187457,%f187458}, {%r1,%r2}, {%r3}, {%f187455,%f187456,%f187457,%f187458};

	// end inline asm
	// begin inline asm
	mma.sync.aligned.m16n8k8.row.col.f32.f16.f16.f32 {%f187455,%f187456,%f187457,%f187458}, {%r1,%r2}, {%r3}, {%f187455,%f187456,%f187457,%f187458};

	// end inline asm
	// begin inline asm
	mma.sync.aligned.m16n8k8.row.col.f32.f16.f16.f32 {%f187455,%f187456,%f187457,%f187458}, {%r1,%r2}, {%r3}, {%f187455,%f187456,%f187457,%f187458};

	// end inline asm
	// begin inline asm
	mma.sync.aligned.m16n8k8.row.col.f32.f16.f16.f32 {%f187455,%f187456,%f187457,%f187458}, {%r1,%r2}, {%r3}, {%f187455,%f187456,%f187457,%f187458};

	// end inline asm
	// begin inline asm
	mma.sync.aligned.m16n8k8.row.col.f32.f16.f16.f32 {%f187455,%f187456,%f187457,%f187458}, {%r1,%r2}, {%r3}, {%f187455,%f187456,%f187457,%f187458};

	// end inline asm
	// begin inline asm
	mma.sync.aligned.m16n8k8.row.col.f32.f16.f16.f32 {%f187455,%f187456,%f187457,%f187458}, {%r1,%r2}, {%r3}, {%f187455,%f187456,%f187457,%f187458};

	// end inline asm
	// begin inline asm
	mma.sync.aligned.m16n8k8.row.col.f32.f16.f16.f32 {%f187455,%f187456,%f187457,%f187458}, {%r1,%r2}, {%r3}, {%f187455,%f187456,%f187457,%f187458};

	// end inline asm
	// begin inline asm
	mma.sync.aligned.m16n8k8.row.col.f32.f16.f16.f32 {%f187455,%f187456,%f187457,%f187458}, {%r1,%r2}, {%r3}, {%f187455,%f187456,%f187457,%f187458};

	// end inline asm
	// begin inline asm
	mma.sync.aligned.m16n8k8.row.col.f32.f16.f16.f32 {%f187455,%f187456,%f187457,%f187458}, {%r1,%r2}, {%r3}, {%f187455,%f187456,%f187457,%f187458};

	// end inline asm
	// begin inline asm
	mma.sync.aligned.m16n8k8.row.col.f32.f16.f16.f32 {%f187455,%f187456,%f187457,%f187458}, {%r1,%r2}, {%r3}, {%f187455,%f187456,%f187457,%f187458};

	// end inline asm
	// begin inline asm
	mma.sync.aligned.m16n8k8.row.col.f32.f16.f16.f32 {%f187455,%f187456,%f187457,%f187458}, {%r1,%r2}, {%r3}, {%f187455,%f187456,%f187457,%f187458};

	// end inline asm
	// begin inline asm
	mma.sync.aligned.m16n8k8.row.col.f32.f16.f16.f32 {%f187455,%f187456,%f187457,%f187458}, {%r1,%r2}, {%r3}, {%f187455,%f187456,%f187457,%f187458};

	// end inline asm
	// begin inline asm
	mma.sync.aligned.m16n8k8.row.col.f32.f16.f16.f32 {%f187455,%f187456,%f187457,%f187458}, {%r1,%r2}, {%r3}, {%f187455,%f187456,%f187457,%f187458};

	// end inline asm
	// begin inline asm
	mma.sync.aligned.m16n8k8.row.col.f32.f16.f16.f32 {%f187455,%f187456,%f187457,%f187458}, {%r1,%r2}, {%r3}, {%f187455,%f187456,%f187457,%f187458};

	// end inline asm
	// begin inline asm
	mma.sync.aligned.m16n8k8.row.col.f32.f16.f16.f32 {%f187455,%f187456,%f187457,%f187458}, {%r1,%r2}, {%r3}, {%f187455,%f187456,%f187457,%f187458};

	// end inline asm
	// begin inline asm
	mma.sync.aligned.m16n8k8.row.col.f32.f16.f16.f32 {%f187455,%f187456,%f187457,%f187458}, {%r1,%r2}, {%r3}, {%f187455,%f187456,%f187457,%f187458};

	// end inline asm
	// begin inline asm
	mma.sync.aligned.m16n8k8.row.col.f32.f16.f16.f32 {%f187455,%f187456,%f187457,%f187458}, {%r1,%r2}, {%r3}, {%f187455,%f187456,%f187457,%f187458};

	// end inline asm
	// begin inline asm
	mma.sync.aligned.m16n8k8.row.col.f32.f16.f16.f32 {%f187455,%f187456,%f187457,%f187458}, {%r1,%r2}, {%r3}, {%f187455,%f187456,%f187457,%f187458};

	// end inline asm
	// begin inline asm
	mma.sync.aligned.m16n8k8.row.col.f32.f16.f16.f32 {%f187455,%f187456,%f187457,%f187458}, {%r1,%r2}, {%r3}, {%f187455,%f187456,%f187457,%f187458};

	// end inline asm
	// begin inline asm
	mma.sync.aligned.m16n8k8.row.col.f32.f16.f16.f32 {%f187455,%f187456,%f187457,%f187458}, {%r1,%r2}, {%r3}, {%f187455,%f187456,%f187457,%f187458};

	// end inline asm
	// begin inline asm
	mma.sync.aligned.m16n8k8.row.col.f32.f16.f16.f32 {%f187455,%f187456,%f187457,%f187458}, {%r1,%r2}, {%r3}, {%f187455,%f187456,%f187457,%f187458};

	// end inline asm
	mov.f32 	%f190297, %f187457;
	mov.f32 	%f190296, %f187456;
	mov.f32 	%f190298, %f187458;
	mov.f32 	%f190295, %f187455;
	// begin inline asm
	mma.sync.aligned.m16n8k8.row.col.f32.f16.f16.f32 {%f190295,%f190296,%f190297,%f190298}, {%r1,%r2}, {%r3}, {%f190295,%f190296,%f190297,%f190298};

	// end inline asm
	// begin inline asm
	mma.sync.aligned.m16n8k8.row.col.f32.f16.f16.f32 {%f190295,%f190296,%f190297,%f190298}, {%r1,%r2}, {%r3}, {%f190295,%f190296,%f190297,%f190298};

	// end inline asm
	// begin inline asm
	mma.sync.aligned.m16n8k8.row.col.f32.f16.f16.f32 {%f190295,%f190296,%f190297,%f190298}, {%r1,%r2}, {%r3}, {%f190295,%f190296,%f190297,%f190298};

	// end inline asm
	// begin inline asm
	mma.sync.aligned.m16n8k8.row.col.f32.f16.f16.f32 {%f190295,%f190296,%f190297,%f190298}, {%r1,%r2}, {%r3}, {%f190295,%f190296,%f190297,%f190298};

	// end inline asm
	// begin inline asm
	mma.sync.aligned.m16n8k8.row.col.f32.f16.f16.f32 {%f190295,%f190296,%f190297,%f190298}, {%r1,%r2}, {%r3}, {%f190295,%f190296,%f190297,%f190298};

	// end inline asm
	// begin inline asm
	mma.sync.aligned.m16n8k8.row.col.f32.f16.f16.f32 {%f190295,%f190296,%f190297,%f190298}, {%r1,%r2}, {%r3}, {%f190295,%f190296,%f190297,%f190298};

	// end inline asm
	// begin inline asm
	mma.sync.aligned.m16n8k8.row.col.f32.f16.f16.f32 {%f190295,%f190296,%f190297,%f190298}, {%r1,%r2}, {%r3}, {%f190295,%f190296,%f190297,%f190298};

	// end inline asm
	// begin inline asm
	mma.sync.aligned.m16n8k8.row.col.f32.f16.f16.f32 {%f190295,%f190296,%f190297,%f190298}, {%r1,%r2}, {%r3}, {%f190295,%f190296,%f190297,%f190298};

	// end inline asm
	// begin inline asm
	mma.sync.aligned.m16n8k8.row.col.f32.f16.f16.f32 {%f190295,%f190296,%f190297,%f190298}, {%r1,%r2}, {%r3}, {%f190295,%f190296,%f190297,%f190298};

	// end inline asm
	// begin inline asm
	mma.sync.aligned.m16n8k8.row.col.f32.f16.f16.f32 {%f190295,%f190296,%f190297,%f190298}, {%r1,%r2}, {%r3}, {%f190295,%f190296,%f190297,%f190298};

	// end inline asm
	// begin inline asm
	mma.sync.aligned.m16n8k8.row.col.f32.f16.f16.f32 {%f190295,%f190296,%f190297,%f190298}, {%r1,%r2}, {%r3}, {%f190295,%f190296,%f190297,%f190298};

	// end inline asm
	// begin inline asm
	mma.sync.aligned.m16n8k8.row.col.f32.f16.f16.f32 {%f190295,%f190296,%f190297,%f190298}, {%r1,%r2}, {%r3}, {%f190295,%f190296,%f190297,%f190298};

	// end inline asm
	// begin inline asm
	mma.sync.aligned.m16n8k8.row.col.f32.f16.f16.f32 {%f190295,%f190296,%f190297,%f190298}, {%r1,%r2}, {%r3}, {%f190295,%f190296,%f190297,%f190298};

	// end inline asm
	// begin inline asm
	mma.sync.aligned.m16n8k8.row.col.f32.f16.f16.f32 {%f190295,%f190296,%f190297,%f190298}, {%r1,%r2}, {%r3}, {%f190295,%f190296,%f190297,%f190298};

	// end inline asm
	// begin inline asm
	mma.sync.aligned.m16n8k8.row.col.f32.f16.f16.f32 {%f190295,%f190296,%f190297,%f190298}, {%r1,%r2}, {%r3}, {%f190295,%f190296,%f190297,%f190298};

	// end inline asm
	// begin inline asm
	mma.sync.aligned.m16n8k8.row.col.f32.f16.f16.f32 {%f190295,%f190296,%f190297,%f190298}, {%r1,%r2}, {%r3}, {%f190295,%f190296,%f190297,%f190298};

	// end inline asm
	// begin inline asm
	mma.sync.aligned.m16n8k8.row.col.f32.f16.f16.f32 {%f190295,%f190296,%f190297,%f190298}, {%r1,%r2}, {%r3}, {%f190295,%f190296,%f190297,%f190298};

	// end inline asm
	// begin inline asm
	mma.sync.aligned.m16n8k8.row.col.f32.f16.f16.f32 {%f190295,%f190296,%f190297,%f190298}, {%r1,%r2}, {%r3}, {%f190295,%f190296,%f190297,%f190298};

	// end inline asm
	// begin inline asm
	mma.sync.aligned.m16n8k8.row.col.f32.f16.f16.f32 {%f190295,%f190296,%f190297,%f190298}, {%r1,%r2}, {%r3}, {%f190295,%f190296,%f190297,%f190298};

	// end inline asm
	// begin inline asm
	mma.sync.aligned.m16n8k8.row.col.f32.f16.f16.f32 {%f190295,%f190296,%f190297,%f190298}, {%r1,%r2}, {%r3}, {%f190295,%f190296,%f190297,%f190298};

	// end inline asm
	// begin inline asm
	mma.sync.aligned.m16n8k8.row.col.f32.f16.f16.f32 {%f190295,%f190296,%f190297,%f190298}, {%r1,%r2}, {%r3}, {%f190295,%f190296,%f190297,%f190298};

	// end inline asm
	// begin inline asm
	mma.sync.aligned.m16n8k8.row.col.f32.f16.f16.f32 {%f190295,%f190296,%f190297,%f190298}, {%r1,%r2}, {%r3}, {%f190295,%f190296,%f190297,%f190298};

	// end inline asm
	// begin inline asm
	mma.sync.aligned.m16n8k8.row.col.f32.f16.f16.f32 {%f190295,%f190296,%f190297,%f190298}, {%r1,%r2}, {%r3}, {%f190295,%f190296,%f190297,%f190298};

	// end inline asm
	// begin inline asm
	mma.sync.aligned.m16n8k8.row.col.f32.f16.f16.f32 {%f190295,%f190296,%f190297,%f190298}, {%r1,%r2}, {%r3}, {%f190295,%f190296,%f190297,%f190298};

	// end inline asm
	// begin inline asm
	mma.sync.aligned.m16n8k8.row.col.f32.f16.f16.f32 {%f190295,%f190296,%f190297,%f190298}, {%r1,%r2}, {%r3}, {%f190295,%f190296,%f190297,%f190298};

	// end inline asm
	// begin inline asm
	mma.sync.aligned.m16n8k8.row.col.f32.f16.f16.f32 {%f190295,%f190296,%f190297,%f190298}, {%r1,%r2}, {%r3}, {%f190295,%f190296,%f190297,%f190298};

	// end inline asm
	// begin inline asm
	mma.sync.aligned.m16n8k8.row.col.f32.f16.f16.f32 {%f190295,%f190296,%f190297,%f190298}, {%r1,%r2}, {%r3}, {%f190295,%f190296,%f190297,%f190298};

	// end inline asm
	// begin inline asm
	mma.sync.aligned.m16n8k8.row.col.f32.f16.f16.f32 {%f190295,%f190296,%f190297,%f190298}, {%r1,%r2}, {%r3}, {%f190295,%f190296,%f190297,%f190298};

	// end inline asm
	// begin inline asm
	mma.sync.aligned.m16n8k8.row.col.f32.f16.f16.f32 {%f190295,%f190296,%f190297,%f190298}, {%r1,%r2}, {%r3}, {%f190295,%f190296,%f190297,%f190298};

	// end inline asm
	// begin inline asm
	mma.sync.aligned.m16n8k8.row.col.f32.f16.f16.f32 {%f190295,%f190296,%f190297,%f190298}, {%r1,%r2}, {%r3}, {%f190295,%f190296,%f190297,%f190298};

	// end inline asm
	// begin inline asm
	mma.sync.aligned.m16n8k8.row.col.f32.f16.f16.f32 {%f190295,%f190296,%f190297,%f190298}, {%r1,%r2}, {%r3}, {%f190295,%f190296,%f190297,%f190298};

	// end inline asm
	// begin inline asm
	mma.sync.aligned.m16n8k8.row.col.f32.f16.f16.f32 {%f190295,%f190296,%f190297,%f190298}, {%r1,%r2}, {%r3}, {%f190295,%f190296,%f190297,%f190298};

	// end inline asm
	// begin inline asm
	mma.sync.aligned.m16n8k8.row.col.f32.f16.f16.f32 {%f190295,%f190296,%f190297,%f190298}, {%r1,%r2}, {%r3}, {%f190295,%f190296,%f190297,%f190298};

	// end inline asm
	// begin inline asm
	mma.sync.aligned.m16n8k8.row.col.f32.f16.f16.f32 {%f190295,%f190296,%f190297,%f190298}, {%r1,%r2}, {%r3}, {%f190295,%f190296,%f190297,%f190298};

	// end inline asm
	// begin inline asm
	mma.sync.aligned.m16n8k8.row.col.f32.f16.f16.f32 {%f190295,%f190296,%f190297,%f190298}, {%r1,%r2}, {%r3}, {%f190295,%f190296,%f190297,%f190298};

	// end inline asm
	// begin inline asm
	mma.sync.aligned.m16n8k8.row.col.f32.f16.f16.f32 {%f190295,%f190296,%f190297,%f190298}, {%r1,%r2}, {%r3}, {%f190295,%f190296,%f190297,%f190298};

	// end inline asm
	// begin inline asm
	mma.sync.aligned.m16n8k8.row.col.f32.f16.f16.f32 {%f190295,%f190296,%f190297,%f190298}, {%r1,%r2}, {%r3}, {%f190295,%f190296,%f190297,%f190298};

	// end inline asm
	// begin inline asm
	mma.sync.aligned.m16n8k8.row.col.f32.f16.f16.f32 {%f190295,%f190296,%f190297,%f190298}, {%r1,%r2}, {%r3}, {%f190295,%f190296,%f190297,%f190298};

	// end inline asm
	// begin inline asm
	mma.sync.aligned.m16n8k8.row.col.f32.f16.f16.f32 {%f190295,%f190296,%f190297,%f190298}, {%r1,%r2}, {%r3}, {%f190295,%f190296,%f190297,%f190298};

	// end inline asm
	// begin inline asm
	mma.sync.aligned.m16n8k8.row.col.f32.f16.f16.f32 {%f190295,%f190296,%f190297,%f190298}, {%r1,%r2}, {%r3}, {%f190295,%f190296,%f190297,%f190298};

	// end inline asm
	// begin inline asm
	mma.sync.aligned.m16n8k8.row.col.f32.f16.f16.f32 {%f190295,%f190296,%f190297,%f190298}, {%r1,%r2}, {%r3}, {%f190295,%f190296,%f190297,%f190298};

	// end inline asm
	// begin inline asm
	mma.sync.aligned.m16n8k8.row.col.f32.f16.f16.f32 {%f190295,%f190296,%f190297,%f190298}, {%r1,%r2}, {%r3}, {%f190295,%f190296,%f190297,%f190298};

	// end inline asm
	// begin inline asm
	mma.sync.aligned.m16n8k8.row.col.f32.f16.f16.f32 {%f190295,%f190296,%f190297,%f190298}, {%r1,%r2}, {%r3}, {%f190295,%f190296,%f190297,%f190298};

	// end inline asm
	// begin inline asm
	mma.sync.aligned.m16n8k8.row.col.f32.f16.f16.f32 {%f190295,%f190296,%f190297,%f190298}, {%r1,%r2}, {%r3}, {%f190295,%f190296,%f190297,%f190298};

	// end inline asm
	// begin inline asm
	mma.sync.aligned.m16n8k8.row.col.f32.f16.f16.f32 {%f190295,%f190296,%f190297,%f190298}, {%r1,%r2}, {%r3}, {%f190295,%f190296,%f190297,%f190298};

	// end inline asm
	// begin inline asm
	mma.sync.aligned.m16n8k8.row.col.f32.f16.f16.f32 {%f190295,%f190296,%f190297,%f190298}, {%r1,%r2}, {%r3}, {%f190295,%f190296,%f190297,%f190298};

	// end inline asm
	// begin inline asm
	mma.sync.aligned.m16n8k8.row.col.f32.f16.f16.f32 {%f190295,%f190296,%f190297,%f190298}, {%r1,%r2}, {%r3}, {%f190295,%f190296,%f190297,%f190298};

	// end inline asm
	// begin inline asm
	mma.sync.aligned.m16n8k8.row.col.f32.f16.f16.f32 {%f190295,%f190296,%f190297,%f190298}, {%r1,%r2}, {%r3}, {%f190295,%f190296,%f190297,%f190298};

	// end inline asm
	// begin inline asm
	mma.sync.aligned.m16n8k8.row.col.f32.f16.f16.f32 {%f190295,%f190296,%f190297,%f190298}, {%r1,%r2}, {%r3}, {%f190295,%f190296,%f190297,%f190298};

	// end inline asm
	// begin inline asm
	mma.sync.aligned.m16n8k8.row.col.f32.f16.f16.f32 {%f190295,%f190296,%f190297,%f190298}, {%r1,%r2}, {%r3}, {%f190295,%f190296,%f190297,%f190298};

	// end inline asm
	// begin inline asm
	mma.sync.aligned.m16n8k8.row.col.f32.f16.f16.f32 {%f190295,%f190296,%f190297,%f190298}, {%r1,%r2}, {%r3}, {%f190295,%f190296,%f190297,%f190298};

	// end inline asm
	// begin inline asm
	mma.sync.aligned.m16n8k8.row.col.f32.f16.f16.f32 {%f190295,%f190296,%f190297,%f190298}, {%r1,%r2}, {%r3}, {%f190295,%f190296,%f190297,%f190298};

	// end inline asm
	// begin inline asm
	mma.sync.aligned.m16n8k8.row.col.f32.f16.f16.f32 {%f190295,%f190296,%f190297,%f190298}, {%r1,%r2}, {%r3}, {%f190295,%f190296,%f190297,%f190298};

	// end inline asm
	// begin inline asm
	mma.sync.aligned.m16n8k8.row.col.f32.f16.f16.f32 {%f190295,%f190296,%f190297,%f190298}, {%r1,%r2}, {%r3}, {%f190295,%f190296,%f190297,%f190298};

	// end inline asm
	// begin inline asm
	mma.sync.aligned.m16n8k8.row.col.f32.f16.f16.f32 {%f190295,%f190296,%f190297,%f190298}, {%r1,%r2}, {%r3}, {%f190295,%f190296,%f190297,%f190298};

	// end inline asm
	// begin inline asm
	mma.sync.aligned.m16n8k8.row.col.f32.f16.f16.f32 {%f190295,%f190296,%f190297,%f190298}, {%r1,%r2}, {%r3}, {%f190295,%f190296,%f190297,%f190298};

	// end inline asm
	// begin inline asm
	mma.sync.aligned.m16n8k8.row.col.f32.f16.f16.f32 {%f190295,%f190296,%f190297,%f190298}, {%r1,%r2}, {%r3}, {%f190295,%f190296,%f190297,%f190298};

	// end inline asm
	// begin inline asm
	mma.sync.aligned.m16n8k8.row.col.f32.f16.f16.f32 {%f190295,%f190296,%f190297,%f190298}, {%r1,%r2}, {%r3}, {%f190295,%f190296,%f190297,%f190298};

	// end inline asm
	// begin inline asm
	mma.sync.aligned.m16n8k8.row.col.f32.f16.f16.f32 {%f190295,%f190296,%f190297,%f190298}, {%r1,%r2}, {%r3}, {%f190295,%f190296,%f190297,%f190298};

	// end inline asm
	// begin inline asm
	mma.sync.aligned.m16n8k8.row.col.f32.f16.f16.f32 {%f190295,%f190296,%f190297,%f190298}, {%r1,%r2}, {%r3}, {%f190295,%f190296,%f190297,%f190298};

	// end inline asm
	// begin inline asm
	mma.sync.aligned.m16n8k8.row.col.f32.f16.f16.f32 {%f190295,%f190296,%f190297,%f190298}, {%r1,%r2}, {%r3}, {%f190295,%f190296,%f190297,%f190298};

	// end inline asm
	// begin inline asm
	mma.sync.aligned.m16n8k8.row.col.f32.f16.f16.f32 {%f190295,%f190296,%f190297,%f190298}, {%r1,%r2}, {%r3}, {%f190295,%f190296,%f190297,%f190298};

	// end inline asm
	// begin inline asm
	mma.sync.aligned.m16n8k8.row.col.f32.f16.f16.f32 {%f190295,%f190296,%f190297,%f190298}, {%r1,%r2}, {%r3}, {%f190295,%f190296,%f190297,%f190298};

	// end inline asm
	// begin inline asm
	mma.sync.aligned.m16n8k8.row.col.f32.f16.f16.f32 {%f190295,%f190296,%f190297,%f190298}, {%r1,%r2}, {%r3}, {%f190295,%f190296,%f190297,%f190298};

	// end inline asm
	// begin inline asm
	mma.sync.aligned.m16n8k8.row.col.f32.f16.f16.f32 {%f190295,%f190296,%f190297,%f190298}, {%r1,%r2}, {%r3}, {%f190295,%f190296,%f190297,%f190298};

	// end inline asm
	// begin inline asm
	mma.sync.aligned.m16n8k8.row.col.f32.f16.f16.f32 {%f190295,%f190296,%f190297,%f190298}, {%r1,%r2}, {%r3}, {%f190295,%f190296,%f190297,%f190298};

	// end inline asm
	// begin inline asm
	mma.sync.aligned.m16n8k8.row.col.f32.f16.f16.f32 {%f190295,%f190296,%f190297,%f190298}, {%r1,%r2}, {%r3}, {%f190295,%f190296,%f190297,%f190298};

	// end inline asm
	// begin inline asm
	mma.sync.aligned.m16n8k8.row.col.f32.f16.f16.f32 {%f190295,%f190296,%f190297,%f190298}, {%r1,%r2}, {%r3}, {%f190295,%f190296,%f190297,%f190298};

	// end inline asm
	// begin inline asm
	mma.sync.aligned.m16n8k8.row.col.f32.f16.f16.f32 {%f190295,%f190296,%f190297,%f190298}, {%r1,%r2}, {%r3}, {%f190295,%f190296,%f190297,%f190298};

	// end inline asm
	// begin inline asm
	mma.sync.aligned.m16n8k8.row.col.f32.f16.f16.f32 {%f190295,%f190296,%f190297,%f190298}, {%r1,%r2}, {%r3}, {%f190295,%f190296,%f190297,%f190298};

	// end inline asm
	// begin inline asm
	mma.sync.aligned.m16n8k8.row.col.f32.f16.f16.f32 {%f190295,%f190296,%f190297,%f190298}, {%r1,%r2}, {%r3}, {%f190295,%f190296,%f190297,%f190298};

	// end inline asm
	// begin inline asm
	mma.sync.aligned.m16n8k8.row.col.f32.f16.f16.f32 {%f190295,%f190296,%f190297,%f190298}, {%r1,%r2}, {%r3}, {%f190295,%f190296,%f190297,%f190298};

	// end inline asm
	// begin inline asm
	mma.sync.aligned.m16n8k8.row.col.f32.f16.f16.f32 {%f190295,%f190296,%f190297,%f190298}, {%r1,%r2}, {%r3}, {%f190295,%f190296,%f190297,%f190298};

	// end inline asm
	// begin inline asm
	mma.sync.aligned.m16n8k8.row.col.f32.f16.f16.f32 {%f190295,%f190296,%f190297,%f190298}, {%r1,%r2}, {%r3}, {%f190295,%f190296,%f190297,%f190298};

	// end inline asm
	// begin inline asm
	mma.sync.aligned.m16n8k8.row.col.f32.f16.f16.f32 {%f190295,%f190296,%f190297,%f190298}, {%r1,%r2}, {%r3}, {%f190295,%f190296,%f190297,%f190298};

	// end inline asm
	// begin inline asm
	mma.sync.aligned.m16n8k8.row.col.f32.f16.f16.f32 {%f190295,%f190296,%f190297,%f190298}, {%r1,%r2}, {%r3}, {%f190295,%f190296,%f190297,%f190298};

	// end inline asm
	// begin inline asm
	mma.sync.aligned.m16n8k8.row.col.f32.f16.f16.f32 {%f190295,%f190296,%f190297,%f190298}, {%r1,%r2}, {%r3}, {%f190295,%f190296,%f190297,%f190298};

	// end inline asm
	// begin inline asm
	mma.sync.aligned.m16n8k8.row.col.f32.f16.f16.f32 {%f190295,%f190296,%f190297,%f190298}, {%r1,%r2}, {%r3}, {%f190295,%f190296,%f190297,%f190298};

	// end inline asm
	// begin inline asm
	mma.sync.aligned.m16n8k8.row.col.f32.f16.f16.f32 {%f190295,%f190296,%f190297,%f190298}, {%r1,%r2}, {%r3}, {%f190295,%f190296,%f190297,%f190298};

	// end inline asm
	// begin inline asm
	mma.sync.aligned.m16n8k8.row.col.f32.f16.f16.f32 {%f190295,%f190296,%f190297,%f190298}, {%r1,%r2}, {%r3}, {%f190295,%f190296,%f190297,%f190298};

	// end inline asm
	// begin inline asm
	mma.sync.aligned.m16n8k8.row.col.f32.f16.f16.f32 {%f190295,%f190296,%f190297,%f190298}, {%r1,%r2}, {%r3}, {%f190295,%f190296,%f190297,%f190298};

	// end inline asm
	// begin inline asm
	mma.sync.aligned.m16n8k8.row.col.f32.f16.f16.f32 {%f190295,%f190296,%f190297,%f190298}, {%r1,%r2}, {%r3}, {%f190295,%f190296,%f190297,%f190298};

	// end inline asm
	// begin inline asm
	mma.sync.aligned.m16n8k8.row.col.f32.f16.f16.f32 {%f190295,%f190296,%f190297,%f190298}, {%r1,%r2}, {%r3}, {%f190295,%f190296,%f190297,%f190298};

	// end inline asm
	// begin inline asm
	mma.sync.aligned.m16n8k8.row.col.f32.f16.f16.f32 {%f190295,%f190296,%f190297,%f190298}, {%r1,%r2}, {%r3}, {%f190295,%f190296,%f190297,%f190298};

	// end inline asm
	// begin inline asm
	mma.sync.aligned.m16n8k8.row.col.f32.f16.f16.f32 {%f190295,%f190296,%f190297,%f190298}, {%r1,%r2}, {%r3}, {%f190295,%f190296,%f190297,%f190298};

	// end inline asm
	// begin inline asm
	mma.sync.aligned.m16n8k8.row.col.f32.f16.f16.f32 {%f190295,%f190296,%f190297,%f190298}, {%r1,%r2}, {%r3}, {%f190295,%f190296,%f190297,%f190298};

	// end inline asm
	// begin inline asm
	mma.sync.aligned.m16n8k8.row.col.f32.f16.f16.f32 {%f190295,%f190296,%f190297,%f190298}, {%r1,%r2}, {%r3}, {%f190295,%f190296,%f190297,%f190298};

	// end inline asm
	// begin inline asm
	mma.sync.aligned.m16n8k8.row.col.f32.f16.f16.f32 {%f190295,%f190296,%f190297,%f190298}, {%r1,%r2}, {%r3}, {%f190295,%f190296,%f190297,%f190298};

	// end inline asm
	// begin inline asm
	mma.sync.aligned.m16n8k8.row.col.f32.f16.f16.f32 {%f190295,%f190296,%f190297,%f190298}, {%r1,%r2}, {%r3}, {%f190295,%f190296,%f190297,%f190298};

	// end inline asm
	// begin inline asm
	mma.sync.aligned.m16n8k8.row.col.f32.f16.f16.f32 {%f190295,%f190296,%f190297,%f190298}, {%r1,%r2}, {%r3}, {%f190295,%f190296,%f190297,%f190298};

	// end inline asm
	// begin inline asm
	mma.sync.aligned.m16n8k8.row.col.f32.f16.f16.f32 {%f190295,%f190296,%f190297,%f190298}, {%r1,%r2}, {%r3}, {%f190295,%f190296,%f190297,%f190298};

	// end inline asm
	// begin inline asm
	mma.sync.aligned.m16n8k8.row.col.f32.f16.f16.f32 {%f190295,%f190296,%f190297,%f190298}, {%r1,%r2}, {%r3}, {%f190295,%f190296,%f190297,%f190298};

	// end inline asm
	// begin inline asm
	mma.sync.aligned.m16n8k8.row.col.f32.f16.f16.f32 {%f190295,%f190296,%f190297,%f190298}, {%r1,%r2}, {%r3}, {%f190295,%f190296,%f190297,%f190298};

	// end inline asm
	// begin inline asm
	mma.sync.aligned.m16n8k8.row.col.f32.f16.f16.f32 {%f190295,%f190296,%f190297,%f190298}, {%r1,%r2}, {%r3}, {%f190295,%f190296,%f190297,%f190298};

	// end inline asm
	// begin inline asm
	mma.sync.aligned.m16n8k8.row.col.f32.f16.f16.f32 {%f190295,%f190296,%f190297,%f190298}, {%r1,%r2}, {%r3}, {%f190295,%f190296,%f190297,%f190298};

	// end inline asm
	// begin inline asm
	mma.sync.aligned.m16n8k8.row.col.f32.f16.f16.f32 {%f190295,%f190296,%f190297,%f190298}, {%r1,%r2}, {%r3}, {%f190295,%f190296,%f190297,%f190298};

	// end inline asm
	// begin inline asm
	mma.sync.aligned.m16n8k8.row.col.f32.f16.f16.f32 {%f190295,%f190296,%f190297,%f190298}, {%r1,%r2}, {%r3}, {%f190295,%f190296,%f190297,%f190298};

	// end inline asm
	// begin inline asm
	mma.sync.aligned.m16n8k8.row.col.f32.f16.f16.f32 {%f190295,%f190296,%f190297,%f190298}, {%r1,%r2}, {%r3}, {%f190295,%f190296,%f190297,%f190298};

	// end inline asm
	// begin inline asm
	mma.sync.aligned.m16n8k8.row.col.f32.f16.f16.f32 {%f190295,%f190296,%f190297,%f190298}, {%r1,%r2}, {%r3}, {%f190295,%f190296,%f190297,%f190298};

	// end inline asm
	// begin inline asm
	mma.sync.aligned.m16n8k8.row.col.f32.f16.f16.f32 {%f190295,%f190296,%f190297,%f190298}, {%r1,%r2}, {%r3}, {%f190295,%f190296,%f190297,%f190298};

	// end inline asm
	// begin inline asm
	mma.sync.aligned.m16n8k8.row.col.f32.f16.f16.f32 {%f190295,%f190296,%f190297,%f190298}, {%r1,%r2}, {%r3}, {%f190295,%f190296,%f190297,%f190298};

	// end inline asm
	// begin inline asm
	mma.sync.aligned.m16n8k8.row.col.f32.f16.f16.f32 {%f190295,%f190296,%f190297,%f190298}, {%r1,%r2}, {%r3}, {%f190295,%f190296,%f190297,%f190298};

	// end inline asm
	// begin inline asm
	mma.sync.aligned.m16n8k8.row.col.f32.f16.f16.f32 {%f190295,%f190296,%f190297,%f190298}, {%r1,%r2}, {%r3}, {%f190295,%f190296,%f190297,%f190298};

	// end inline asm
	// begin inline asm
	mma.sync.aligned.m16n8k8.row.col.f32.f16.f16.f32 {%f190295,%f190296,%f190297,%f190298}, {%r1,%r2}, {%r3}, {%f190295,%f190296,%f190297,%f190298};

	// end inline asm
	// begin inline asm
	mma.sync.aligned.m16n8k8.row.col.f32.f16.f16.f32 {%f190295,%f190296,%f190297,%f190298}, {%r1,%r2}, {%r3}, {%f190295,%f190296,%f190297,%f190298};

	// end inline asm
	// begin inline asm
	mma.sync.aligned.m16n8k8.row.col.f32.f16.f16.f32 {%f190295,%f190296,%f190297,%f190298}, {%r1,%r2}, {%r3}, {%f190295,%f190296,%f190297,%f190298};

	// end inline asm
	// begin inline asm
	mma.sync.aligned.m16n8k8.row.col.f32.f16.f16.f32 {%f190295,%f190296,%f190297,%f190298}, {%r1,%r2}, {%r3}, {%f190295,%f190296,%f190297,%f190298};

	// end inline asm
	// begin inline asm
	mma.sync.aligned.m16n8k8.row.col.f32.f16.f16.f32 {%f190295,%f190296,%f190297,%f190298}, {%r1,%r2}, {%r3}, {%f190295,%f190296,%f190297,%f190298};

	// end inline asm
	// begin inline asm
	mma.sync.aligned.m16n8k8.row.col.f32.f16.f16.f32 {%f190295,%f190296,%f190297,%f190298}, {%r1,%r2}, {%r3}, {%f190295,%f190296,%f190297,%f190298};

	// end inline asm
	// begin inline asm
	mma.sync.aligned.m16n8k8.row.col.f32.f16.f16.f32 {%f190295,%f190296,%f190297,%f190298}, {%r1,%r2}, {%r3}, {%f190295,%f190296,%f190297,%f190298};

	// end inline asm
	// begin inline asm
	mma.sync.aligned.m16n8k8.row.col.f32.f16.f16.f32 {%f190295,%f190296,%f190297,%f190298}, {%r1,%r2}, {%r3}, {%f190295,%f190296,%f190297,%f190298};

	// end inline asm
	// begin inline asm
	mma.sync.aligned.m16n8k8.row.col.f32.f16.f16.f32 {%f190295,%f190296,%f190297,%f190298}, {%r1,%r2}, {%r3}, {%f190295,%f190296,%f190297,%f190298};

	// end inline asm
	// begin inline asm
	mma.sync.aligned.m16n8k8.row.col.f32.f16.f16.f32 {%f190295,%f190296,%f190297,%f190298}, {%r1,%r2}, {%r3}, {%f190295,%f190296,%f190297,%f190298};

	// end inline asm
	// begin inline asm
	mma.sync.aligned.m16n8k8.row.col.f32.f16.f16.f32 {%f190295,%f190296,%f190297,%f190298}, {%r1,%r2}, {%r3}, {%f190295,%f190296,%f190297,%f190298};

	// end inline asm
	// begin inline asm
	mma.sync.aligned.m16n8k8.row.col.f32.f16.f16.f32 {%f190295,%f190296,%f190297,%f190298}, {%r1,%r2}, {%r3}, {%f190295,%f190296,%f190297,%f190298};

	// end inline asm
	// begin inline asm
	mma.sync.aligned.m16n8k8.row.col.f32.f16.f16.f32 {%f190295,%f190296,%f190297,%f190298}, {%r1,%r2}, {%r3}, {%f190295,%f190296,%f190297,%f190298};

	// end inline asm
	// begin inline asm
	mma.sync.aligned.m16n8k8.row.col.f32.f16.f16.f32 {%f190295,%f190296,%f190297,%f190298}, {%r1,%r2}, {%r3}, {%f190295,%f190296,%f190297,%f190298};

	// end inline asm
	// begin inline asm
	mma.sync.aligned.m16n8k8.row.col.f32.f16.f16.f32 {%f190295,%f190296,%f190297,%f190298}, {%r1,%r2}, {%r3}, {%f190295,%f190296,%f190297,%f190298};

	// end inline asm
	// begin inline asm
	mma.sync.aligned.m16n8k8.row.col.f32.f16.f16.f32 {%f190295,%f190296,%f190297,%f190298}, {%r1,%r2}, {%r3}, {%f190295,%f190296,%f190297,%f190298};

	// end inline asm
	// begin inline asm
	mma.sync.aligned.m16n8k8.row.col.f32.f16.f16.f32 {%f190295,%f190296,%f190297,%f190298}, {%r1,%r2}, {%r3}, {%f190295,%f190296,%f190297,%f190298};

	// end inline asm
	// begin inline asm
	mma.sync.aligned.m16n8k8.row.col.f32.f16.f16.f32 {%f190295,%f190296,%f190297,%f190298}, {%r1,%r2}, {%r3}, {%f190295,%f190296,%f190297,%f190298};

	// end inline asm
	// begin inline asm
	mma.sync.aligned.m16n8k8.row.col.f32.f16.f16.f32 {%f190295,%f190296,%f190297,%f190298}, {%r1,%r2}, {%r3}, {%f190295,%f190296,%f190297,%f190298};

	// end inline asm
	// begin inline asm
	mma.sync.aligned.m16n8k8.row.col.f32.f16.f16.f32 {%f190295,%f190296,%f190297,%f190298}, {%r1,%r2}, {%r3}, {%f190295,%f190296,%f190297,%f190298};

	// end inline asm
	// begin inline asm
	mma.sync.aligned.m16n8k8.row.col.f32.f16.f16.f32 {%f190295,%f190296,%f190297,%f190298}, {%r1,%r2}, {%r3}, {%f190295,%f190296,%f190297,%f190298};

	// end inline asm
	// begin inline asm
	mma.sync.aligned.m16n8k8.row.col.f32.f16.f16.f32 {%f190295,%f190296,%f190297,%f190298}, {%r1,%r2}, {%r3}, {%f190295,%f190296,%f190297,%f190298};

	// end inline asm
	// begin inline asm
	mma.sync.aligned.m16n8k8.row.col.f32.f16.f16.f32 {%f190295,%f190296,%f190297,%f190298}, {%r1,%r2}, {%r3}, {%f190295,%f190296,%f190297,%f190298};

	// end inline asm
	// begin inline asm
	mma.sync.aligned.m16n8k8.row.col.f32.f16.f16.f32 {%f190295,%f190296,%f190297,%f190298}, {%r1,%r2}, {%r3}, {%f190295,%f190296,%f190297,%f190298};

	// end inline asm
	// begin inline asm
	mma.sync.aligned.m16n8k8.row.col.f32.f16.f16.f32 {%f190295,%f190296,%f190297,%f190298}, {%r1,%r2}, {%r3}, {%f190295,%f190296,%f190297,%f190298};

	// end inline asm
	// begin inline asm
	mma.sync.aligned.m16n8k8.row.col.f32.f16.f16.f32 {%f190295,%f190296,%f190297,%f190298}, {%r1,%r2}, {%r3}, {%f190295,%f190296,%f190297,%f190298};

	// end inline asm
	// begin inline asm
	mma.sync.aligned.m16n8k8.row.col.f32.f16.f16.f32 {%f190295,%f190296,%f190297,%f190298}, {%r1,%r2}, {%r3}, {%f190295,%f190296,%f190297,%f190298};

	// end inline asm
	// begin inline asm
	mma.sync.aligned.m16n8k8.row.col.f32.f16.f16.f32 {%f190295,%f190296,%f190297,%f190298}, {%r1,%r2}, {%r3}, {%f190295,%f190296,%f190297,%f190298};

	// end inline asm
	// begin inline asm
	mma.sync.aligned.m16n8k8.row.col.f32.f16.f16.f32 {%f190295,%f190296,%f190297,%f190298}, {%r1,%r2}, {%r3}, {%f190295,%f190296,%f190297,%f190298};

	// end inline asm
	// begin inline asm
	mma.sync.aligned.m16n8k8.row.col.f32.f16.f16.f32 {%f190295,%f190296,%f190297,%f190298}, {%r1,%r2}, {%r3}, {%f190295,%f190296,%f190297,%f190298};

	// end inline asm
	// begin inline asm
	mma.sync.aligned.m16n8k8.row.col.f32.f16.f16.f32 {%f190295,%f190296,%f190297,%f190298}, {%r1,%r2}, {%r3}, {%f190295,%f190296,%f190297,%f190298};

	// end inline asm
	// begin inline asm
	mma.sync.aligned.m16n8k8.row.col.f32.f16.f16.f32 {%f190295,%f190296,%f190297,%f190298}, {%r1,%r2}, {%r3}, {%f190295,%f190296,%f190297,%f190298};

	// end inline asm
	// begin inline asm
	mma.sync.aligned.m16n8k8.row.col.f32.f16.f16.f32 {%f190295,%f190296,%f190297,%f190298}, {%r1,%r2}, {%r3}, {%f190295,%f190296,%f190297,%f190298};

	// end inline asm
	// begin inline asm
	mma.sync.aligned.m16n8k8.row.col.f32.f16.f16.f32 {%f190295,%f190296,%f190297,%f190298}, {%r1,%r2}, {%r3}, {%f190295,%f190296,%f190297,%f190298};

	// end inline asm
	// begin inline asm
	mma.sync.aligned.m16n8k8.row.col.f32.f16.f16.f32 {%f190295,%f190296,%f190297,%f190298}, {%r1,%r2}, {%r3}, {%f190295,%f190296,%f190297,%f190298};

	// end inline asm
	// begin inline asm
	mma.sync.aligned.m16n8k8.row.col.f32.f16.f16.f32 {%f190295,%f190296,%f190297,%f190298}, {%r1,%r2}, {%r3}, {%f190295,%f190296,%f190297,%f190298};

	// end inline asm
	// begin inline asm
	mma.sync.aligned.m16n8k8.row.col.f32.f16.f16.f32 {%f190295,%f190296,%f190297,%f190298}, {%r1,%r2}, {%r3}, {%f190295,%f190296,%f190297,%f190298};

	// end inline asm
	// begin inline asm
	mma.sync.aligned.m16n8k8.row.col.f32.f16.f16.f32 {%f190295,%f190296,%f190297,%f190298}, {%r1,%r2}, {%r3}, {%f190295,%f190296,%f190297,%f190298};

	// end inline asm
	// begin inline asm
	mma.sync.aligned.m16n8k8.row.col.f32.f16.f16.f32 {%f190295,%f190296,%f190297,%f190298}, {%r1,%r2}, {%r3}, {%f190295,%f190296,%f190297,%f190298};

	// end inline asm
	// begin inline asm
	mma.sync.aligned.m16n8k8.row.col.f32.f16.f16.f32 {%f190295,%f190296,%f190297,%f190298}, {%r1,%r2}, {%r3}, {%f190295,%f190296,%f190297,%f190298};

	// end inline asm
	// begin inline asm
	mma.sync.aligned.m16n8k8.row.col.f32.f16.f16.f32 {%f190295,%f190296,%f190297,%f190298}, {%r1,%r2}, {%r3}, {%f190295,%f190296,%f190297,%f190298};

	// end inline asm
	// begin inline asm
	mma.sync.aligned.m16n8k8.row.col.f32.f16.f16.f32 {%f190295,%f190296,%f190297,%f190298}, {%r1,%r2}, {%r3}, {%f190295,%f190296,%f190297,%f190298};

	// end inline asm
	// begin inline asm
	mma.sync.aligned.m16n8k8.row.col.f32.f16.f16.f32 {%f190295,%f190296,%f190297,%f190298}, {%r1,%r2}, {%r3}, {%f190295,%f190296,%f190297,%f190298};

	// end inline asm
	// begin inline asm
	mma.sync.aligned.m16n8k8.row.col.f32.f16.f16.f32 {%f190295,%f190296,%f190297,%f190298}, {%r1,%r2}, {%r3}, {%f190295,%f190296,%f190297,%f190298};

	// end inline asm
	// begin inline asm
	mma.sync.aligned.m16n8k8.row.col.f32.f16.f16.f32 {%f190295,%f190296,%f190297,%f190298}, {%r1,%r2}, {%r3}, {%f190295,%f190296,%f190297,%f190298};

	// end inline asm
	// begin inline asm
	mma.sync.aligned.m16n8k8.row.col.f32.f16.f16.f32 {%f190295,%f190296,%f190297,%f190298}, {%r1,%r2}, {%r3}, {%f190295,%f190296,%f190297,%f190298};

	// end inline asm
	// begin inline asm
	mma.sync.aligned.m16n8k8.row.col.f32.f16.f16.f32 {%f190295,%f190296,%f190297,%f190298}, {%r1,%r2}, {%r3}, {%f190295,%f190296,%f190297,%f190298};

	// end inline asm
	// begin inline asm
	mma.sync.aligned.m16n8k8.row.col.f32.f16.f16.f32 {%f190295,%f190296,%f190297,%f190298}, {%r1,%r2}, {%r3}, {%f190295,%f190296,%f190297,%f190298};

	// end inline asm
	// begin inline asm
	mma.sync.aligned.m16n8k8.row.col.f32.f16.f16.f32 {%f190295,%f190296,%f190297,%f190298}, {%r1,%r2}, {%r3}, {%f190295,%f190296,%f190297,%f190298};

	// end inline asm
	// begin inline asm
	mma.sync.aligned.m16n8k8.row.col.f32.f16.f16.f32 {%f190295,%f190296,%f190297,%f190298}, {%r1,%r2}, {%r3}, {%f190295,%f190296,%f190297,%f190298};

	// end inline asm
	// begin inline asm
	mma.sync.aligned.m16n8k8.row.col.f32.f16.f16.f32 {%f190295,%f190296,%f190297,%f190298}, {%r1,%r2}, {%r3}, {%f190295,%f190296,%f190297,%f190298};

	// end inline asm
	// begin inline asm
	mma.sync.aligned.m16n8k8.row.col.f32.f16.f16.f32 {%f190295,%f190296,%f190297,%f190298}, {%r1,%r2}, {%r3}, {%f190295,%f190296,%f190297,%f190298};

	// end inline asm
	// begin inline asm
	mma.sync.aligned.m16n8k8.row.col.f32.f16.f16.f32 {%f190295,%f190296,%f190297,%f190298}, {%r1,%r2}, {%r3}, {%f190295,%f190296,%f190297,%f190298};

	// end inline asm
	// begin inline asm
	mma.sync.aligned.m16n8k8.row.col.f32.f16.f16.f32 {%f190295,%f190296,%f190297,%f190298}, {%r1,%r2}, {%r3}, {%f190295,%f190296,%f190297,%f190298};

	// end inline asm
	// begin inline asm
	mma.sync.aligned.m16n8k8.row.col.f32.f16.f16.f32 {%f190295,%f190296,%f190297,%f190298}, {%r1,%r2}, {%r3}, {%f190295,%f190296,%f190297,%f190298};

	// end inline asm
	// begin inline asm
	mma.sync.aligned.m16n8k8.row.col.f32.f16.f16.f32 {%f190295,%f190296,%f190297,%f190298}, {%r1,%r2}, {%r3}, {%f190295,%f190296,%f190297,%f190298};

	// end inline asm
	// begin inline asm
	mma.sync.aligned.m16n8k8.row.col.f32.f16.f16.f32 {%f190295,%f190296,%f190297,%f190298}, {%r1,%r2}, {%r3}, {%f190295,%f190296,%f190297,%f190298};

	// end inline asm
	// begin inline asm
	mma.sync.aligned.m16n8k8.row.col.f32.f16.f16.f32 {%f190295,%f190296,%f190297,%f190298}, {%r1,%r2}, {%r3}, {%f190295,%f190296,%f190297,%f190298};

	// end inline asm
	// begin inline asm
	mma.sync.aligned.m16n8k8.row.col.f32.f16.f16.f32 {%f190295,%f190296,%f190297,%f190298}, {%r1,%r2}, {%r3}, {%f190295,%f190296,%f190297,%f190298};

	// end inline asm
	// begin inline asm
	mma.sync.aligned.m16n8k8.row.col.f32.f16.f16.f32 {%f190295,%f190296,%f190297,%f190298}, {%r1,%r2}, {%r3}, {%f190295,%f190296,%f190297,%f190298};

	// end inline asm
	// begin inline asm
	mma.sync.aligned.m16n8k8.row.col.f32.f16.f16.f32 {%f190295,%f190296,%f190297,%f190298}, {%r1,%r2}, {%r3}, {%f190295,%f190296,%f190297,%f190298};

	// end inline asm
	// begin inline asm
	mma.sync.aligned.m16n8k8.row.col.f32.f16.f16.f32 {%f190295,%f190296,%f190297,%f190298}, {%r1,%r2}, {%r3}, {%f190295,%f190296,%f190297,%f190298};

	// end inline asm
	// begin inline asm
	mma.sync.aligned.m16n8k8.row.col.f32.f16.f16.f32 {%f190295,%f190296,%f190297,%f190298}, {%r1,%r2}, {%r3}, {%f190295,%f190296,%f190297,%f190298};

	// end inline asm
	// begin inline asm
	mma.sync.aligned.m16n8k8.row.col.f32.f16.f16.f32 {%f190295,%f190296,%f190297,%f190298}, {%r1,%r2}, {%r3}, {%f190295,%f190296,%f190297,%f190298};

	// end inline asm
	// begin inline asm
	mma.sync.aligned.m16n8k8.row.col.f32.f16.f16.f32 {%f190295,%f190296,%f190297,%f190298}, {%r1,%r2}, {%r3}, {%f190295,%f190296,%f190297,%f190298};

	// end inline asm
	// begin inline asm
	mma.sync.aligned.m16n8k8.row.col.f32.f16.f16.f32 {%f190295,%f190296,%f190297,%f190298}, {%r1,%r2}, {%r3}, {%f190295,%f190296,%f190297,%f190298};

	// end inline asm
	// begin inline asm
	mma.sync.aligned.m16n8k8.row.col.f32.f16.f16.f32 {%f190295,%f190296,%f190297,%f190298}, {%r1,%r2}, {%r3}, {%f190295,%f190296,%f190297,%f190298};

	// end inline asm
	// begin inline asm
	mma.sync.aligned.m16n8k8.row.col.f32.f16.f16.f32 {%f190295,%f190296,%f190297,%f190298}, {%r1,%r2}, {%r3}, {%f190295,%f190296,%f190297,%f190298};

	// end inline asm
	// begin inline asm
	mma.sync.aligned.m16n8k8.row.col.f32.f16.f16.f32 {%f190295,%f190296,%f190297,%f190298}, {%r1,%r2}, {%r3}, {%f190295,%f190296,%f190297,%f190298};

	// end inline asm
	// begin inline asm
	mma.sync.aligned.m16n8k8.row.col.f32.f16.f16.f32 {%f190295,%f190296,%f190297,%f190298}, {%r1,%r2}, {%r3}, {%f190295,%f190296,%f190297,%f190298};

	// end inline asm
	// begin inline asm
	mma.sync.aligned.m16n8k8.row.col.f32.f16.f16.f32 {%f190295,%f190296,%f190297,%f190298}, {%r1,%r2}, {%r3}, {%f190295,%f190296,%f190297,%f190298};

	// end inline asm
	// begin inline asm
	mma.sync.aligned.m16n8k8.row.col.f32.f16.f16.f32 {%f190295,%f190296,%f190297,%f190298}, {%r1,%r2}, {%r3}, {%f190295,%f190296,%f190297,%f190298};

	// end inline asm
	// begin inline asm
	mma.sync.aligned.m16n8k8.row.col.f32.f16.f16.f32 {%f190295,%f190296,%f190297,%f190298}, {%r1,%r2}, {%r3}, {%f190295,%f190296,%f190297,%f190298};

	// end inline asm
	// begin inline asm
	mma.sync.aligned.m16n8k8.row.col.f32.f16.f16.f32 {%f190295,%f190296,%f190297,%f190298}, {%r1,%r2}, {%r3}, {%f190295,%f190296,%f190297,%f190298};

	// end inline asm
	// begin inline asm
	mma.sync.aligned.m16n8k8.row.col.f32.f16.f16.f32 {%f190295,%f190296,%f190297,%f190298}, {%r1,%r2}, {%r3}, {%f190295,%f190296,%f190297,%f190298};

	// end inline asm
	// begin inline asm
	mma.sync.aligned.m16n8k8.row.col.f32.f16.f16.f32 {%f190295,%f190296,%f190297,%f190298}, {%r1,%r2}, {%r3}, {%f190295,%f190296,%f190297,%f190298};

	// end inline asm
	// begin inline asm
	mma.sync.aligned.m16n8k8.row.col.f32.f16.f16.f32 {%f190295,%f190296,%f190297,%f190298}, {%r1,%r2}, {%r3}, {%f190295,%f190296,%f190297,%f190298};

	// end inline asm
	// begin inline asm
	mma.sync.aligned.m16n8k8.row.col.f32.f16.f16.f32 {%f190295,%f190296,%f190297,%f190298}, {%r1,%r2}, {%r3}, {%f190295,%f190296,%f190297,%f190298};

	// end inline asm
	// begin inline asm
	mma.sync.aligned.m16n8k8.row.col.f32.f16.f16.f32 {%f190295,%f190296,%f190297,%f190298}, {%r1,%r2}, {%r3}, {%f190295,%f190296,%f190297,%f190298};

	// end inline asm
	// begin inline asm
	mma.sync.aligned.m16n8k8.row.col.f32.f16.f16.f32 {%f190295,%f190296,%f190297,%f190298}, {%r1,%r2}, {%r3}, {%f190295,%f190296,%f190297,%f190298};

	// end inline asm
	// begin inline asm
	mma.sync.aligned.m16n8k8.row.col.f32.f16.f16.f32 {%f190295,%f190296,%f190297,%f190298}, {%r1,%r2}, {%r3}, {%f190295,%f190296,%f190297,%f190298};

	// end inline asm
	// begin inline asm
	mma.sync.aligned.m16n8k8.row.col.f32.f16.f16.f32 {%f190295,%f190296,%f190297,%f190298}, {%r1,%r2}, {%r3}, {%f190295,%f190296,%f190297,%f190298};

	// end inline asm
	// begin inline asm
	mma.sync.aligned.m16n8k8.row.col.f32.f16.f16.f32 {%f190295,%f190296,%f190297,%f190298}, {%r1,%r2}, {%r3}, {%f190295,%f190296,%f190297,%f190298};

	// end inline asm
	// begin inline asm
	mma.sync.aligned.m16n8k8.row.col.f32.f16.f16.f32 {%f190295,%f190296,%f190297,%f190298}, {%r1,%r2}, {%r3}, {%f190295,%f190296,%f190297,%f190298};

	// end inline asm
	// begin inline asm
	mma.sync.aligned.m16n8k8.row.col.f32.f16.f16.f32 {%f190295,%f190296,%f190297,%f190298}, {%r1,%r2}, {%r3}, {%f190295,%f190296,%f190297,%f190298};

	// end inline asm
	// begin inline asm
	mma.sync.aligned.m16n8k8.row.col.f32.f16.f16.f32 {%f190295,%f190296,%f190297,%f190298}, {%r1,%r2}, {%r3}, {%f190295,%f190296,%f190297,%f190298};

	// end inline asm
	// begin inline asm
	mma.sync.aligned.m16n8k8.row.col.f32.f16.f16.f32 {%f190295,%f190296,%f190297,%f190298}, {%r1,%r2}, {%r3}, {%f190295,%f190296,%f190297,%f190298};

	// end inline asm
	// begin inline asm
	mma.sync.aligned.m16n8k8.row.col.f32.f16.f16.f32 {%f190295,%f190296,%f190297,%f190298}, {%r1,%r2}, {%r3}, {%f190295,%f190296,%f190297,%f190298};

	// end inline asm
	// begin inline asm
	mma.sync.aligned.m16n8k8.row.col.f32.f16.f16.f32 {%f190295,%f190296,%f190297,%f190298}, {%r1,%r2}, {%r3}, {%f190295,%f190296,%f190297,%f190298};

	// end inline asm
	// begin inline asm
	mma.sync.aligned.m16n8k8.row.col.f32.f16.f16.f32 {%f190295,%f190296,%f190297,%f190298}, {%r1,%r2}, {%r3}, {%f190295,%f190296,%f190297,%f190298};

	// end inline asm
	// begin inline asm
	mma.sync.aligned.m16n8k8.row.col.f32.f16.f16.f32 {%f190295,%f190296,%f190297,%f190298}, {%r1,%r2}, {%r3}, {%f190295,%f190296,%f190297,%f190298};

	// end inline asm
	// begin inline asm
	mma.sync.aligned.m16n8k8.row.col.f32.f16.f16.f32 {%f190295,%f190296,%f190297,%f190298}, {%r1,%r2}, {%r3}, {%f190295,%f190296,%f190297,%f190298};

	// end inline asm
	// begin inline asm
	mma.sync.aligned.m16n8k8.row.col.f32.f16.f16.f32 {%f190295,%f190296,%f190297,%f190298}, {%r1,%r2}, {%r3}, {%f190295,%f190296,%f190297,%f190298};

	// end inline asm
	// begin inline asm
	mma.sync.aligned.m16n8k8.row.col.f32.f16.f16.f32 {%f190295,%f190296,%f190297,%f190298}, {%r1,%r2}, {%r3}, {%f190295,%f190296,%f190297,%f190298};

	// end inline asm
	// begin inline asm
	mma.sync.aligned.m16n8k8.row.col.f32.f16.f16.f32 {%f190295,%f190296,%f190297,%f190298}, {%r1,%r2}, {%r3}, {%f190295,%f190296,%f190297,%f190298};

	// end inline asm
	// begin inline asm
	mma.sync.aligned.m16n8k8.row.col.f32.f16.f16.f32 {%f190295,%f190296,%f190297,%f190298}, {%r1,%r2}, {%r3}, {%f190295,%f190296,%f190297,%f190298};

	// end inline asm
	// begin inline asm
	mma.sync.aligned.m16n8k8.row.col.f32.f16.f16.f32 {%f190295,%f190296,%f190297,%f190298}, {%r1,%r2}, {%r3}, {%f190295,%f190296,%f190297,%f190298};

	// end inline asm
	// begin inline asm
	mma.sync.aligned.m16n8k8.row.col.f32.f16.f16.f32 {%f190295,%f190296,%f190297,%f190298}, {%r1,%r2}, {%r3}, {%f190295,%f190296,%f190297,%f190298};

	// end inline asm
	// begin inline asm
	mma.sync.aligned.m16n8k8.row.col.f32.f16.f16.f32 {%f190295,%f190296,%f190297,%f190298}, {%r1,%r2}, {%r3}, {%f190295,%f190296,%f190297,%f190298};

	// end inline asm
	// begin inline asm
	mma.sync.aligned.m16n8k8.row.col.f32.f16.f16.f32 {%f190295,%f190296,%f190297,%f190298}, {%r1,%r2}, {%r3}, {%f190295,%f190296,%f190297,%f190298};

	// end inline asm
	// begin inline asm
	mma.sync.aligned.m16n8k8.row.col.f32.f16.f16.f32 {%f190295,%f190296,%f190297,%f190298}, {%r1,%r2}, {%r3}, {%f190295,%f190296,%f190297,%f190298};

	// end inline asm
	// begin inline asm
	mma.sync.aligned.m16n8k8.row.col.f32.f16.f16.f32 {%f190295,%f190296,%f190297,%f190298}, {%r1,%r2}, {%r3}, {%f190295,%f190296,%f190297,%f190298};

	// end inline asm
	// begin inline asm
	mma.sync.aligned.m16n8k8.row.col.f32.f16.f16.f32 {%f190295,%f190296,%f190297,%f190298}, {%r1,%r2}, {%r3}, {%f190295,%f190296,%f190297,%f190298};

	// end inline asm
	// begin inline asm
	mma.sync.aligned.m16n8k8.row.col.f32.f16.f16.f32 {%f190295,%f190296,%f190297,%f190298}, {%r1,%r2}, {%r3}, {%f190295,%f190296,%f190297,%f190298};

	// end inline asm
	// begin inline asm
	mma.sync.aligned.m16n8k8.row.col.f32.f16.f16.f32 {%f190295,%f190296,%f190297,%f190298}, {%r1,%r2}, {%r3}, {%f190295,%f190296,%f190297,%f190298};

	// end inline asm
	// begin inline asm
	mma.sync.aligned.m16n8k8.row.col.f32.f16.f16.f32 {%f190295,%f190296,%f190297,%f190298}, {%r1,%r2}, {%r3}, {%f190295,%f190296,%f190297,%f190298};

	// end inline asm
	// begin inline asm
	mma.sync.aligned.m16n8k8.row.col.f32.f16.f16.f32 {%f190295,%f190296,%f190297,%f190298}, {%r1,%r2}, {%r3}, {%f190295,%f190296,%f190297,%f190298};

	// end inline asm
	// begin inline asm
	mma.sync.aligned.m16n8k8.row.col.f32.f16.f16.f32 {%f190295,%f190296,%f190297,%f190298}, {%r1,%r2}, {%r3}, {%f190295,%f190296,%f190297,%f190298};

	// end inline asm
	// begin inline asm
	mma.sync.aligned.m16n8k8.row.col.f32.f16.f16.f32 {%f190295,%f190296,%f190297,%f190298}, {%r1,%r2}, {%r3}, {%f190295,%f190296,%f190297,%f190298};

	// end inline asm
	// begin inline asm
	mma.sync.aligned.m16n8k8.row.col.f32.f16.f16.f32 {%f190295,%f190296,%f190297,%f190298}, {%r1,%r2}, {%r3}, {%f190295,%f190296,%f190297,%f190298};

	// end inline asm
	// begin inline asm
	mma.sync.aligned.m16n8k8.row.col.f32.f16.f16.f32 {%f190295,%f190296,%f190297,%f190298}, {%r1,%r2}, {%r3}, {%f190295,%f190296,%f190297,%f190298};

	// end inline asm
	// begin inline asm
	mma.sync.aligned.m16n8k8.row.col.f32.f16.f16.f32 {%f190295,%f190296,%f190297,%f190298}, {%r1,%r2}, {%r3}, {%f190295,%f190296,%f190297,%f190298};

	// end inline asm
	// begin inline asm
	mma.sync.aligned.m16n8k8.row.col.f32.f16.f16.f32 {%f190295,%f190296,%f190297,%f190298}, {%r1,%r2}, {%r3}, {%f190295,%f190296,%f190297,%f190298};

	// end inline asm
	// begin inline asm
	mma.sync.aligned.m16n8k8.row.col.f32.f16.f16.f32 {%f190295,%f190296,%f190297,%f190298}, {%r1,%r2}, {%r3}, {%f190295,%f190296,%f190297,%f190298};

	// end inline asm
	// begin inline asm
	mma.sync.aligned.m16n8k8.row.col.f32.f16.f16.f32 {%f190295,%f190296,%f190297,%f190298}, {%r1,%r2}, {%r3}, {%f190295,%f190296,%f190297,%f190298};

	// end inline asm
	// begin inline asm
	mma.sync.aligned.m16n8k8.row.col.f32.f16.f16.f32 {%f190295,%f190296,%f190297,%f190298}, {%r1,%r2}, {%r3}, {%f190295,%f190296,%f190297,%f190298};

	// end inline asm
	// begin inline asm
	mma.sync.aligned.m16n8k8.row.col.f32.f16.f16.f32 {%f190295,%f190296,%f190297,%f190298}, {%r1,%r2}, {%r3}, {%f190295,%f190296,%f190297,%f190298};

	// end inline asm
	// begin inline asm
	mma.sync.aligned.m16n8k8.row.col.f32.f16.f16.f32 {%f190295,%f190296,%f190297,%f190298}, {%r1,%r2}, {%r3}, {%f190295,%f190296,%f190297,%f190298};

	// end inline asm
	// begin inline asm
	mma.sync.aligned.m16n8k8.row.col.f32.f16.f16.f32 {%f190295,%f190296,%f190297,%f190298}, {%r1,%r2}, {%r3}, {%f190295,%f190296,%f190297,%f190298};

	// end inline asm
	// begin inline asm
	mma.sync.aligned.m16n8k8.row.col.f32.f16.f16.f32 {%f190295,%f190296,%f190297,%f190298}, {%r1,%r2}, {%r3}, {%f190295,%f190296,%f190297,%f190298};

	// end inline asm
	// begin inline asm
	mma.sync.aligned.m16n8k8.row.col.f32.f16.f16.f32 {%f190295,%f190296,%f190297,%f190298}, {%r1,%r2}, {%r3}, {%f190295,%f190296,%f190297,%f190298};

	// end inline asm
	// begin inline asm
	mma.sync.aligned.m16n8k8.row.col.f32.f16.f16.f32 {%f190295,%f190296,%f190297,%f190298}, {%r1,%r2}, {%r3}, {%f190295,%f190296,%f190297,%f190298};

	// end inline asm
	// begin inline asm
	mma.sync.aligned.m16n8k8.row.col.f32.f16.f16.f32 {%f190295,%f190296,%f190297,%f190298}, {%r1,%r2}, {%r3}, {%f190295,%f190296,%f190297,%f190298};

	// end inline asm
	// begin inline asm
	mma.sync.aligned.m16n8k8.row.col.f32.f16.f16.f32 {%f190295,%f190296,%f190297,%f190298}, {%r1,%r2}, {%r3}, {%f190295,%f190296,%f190297,%f190298};

	// end inline asm
	// begin inline asm
	mma.sync.aligned.m16n8k8.row.col.f32.f16.f16.f32 {%f190295,%f190296,%f190297,%f190298}, {%r1,%r2}, {%r3}, {%f190295,%f190296,%f190297,%f190298};

	// end inline asm
	// begin inline asm
	mma.sync.aligned.m16n8k8.row.col.f32.f16.f16.f32 {%f190295,%f190296,%f190297,%f190298}, {%r1,%r2}, {%r3}, {%f190295,%f190296,%f190297,%f190298};

	// end inline asm
	// begin inline asm
	mma.sync.aligned.m16n8k8.row.col.f32.f16.f16.f32 {%f190295,%f190296,%f190297,%f190298}, {%r1,%r2}, {%r3}, {%f190295,%f190296,%f190297,%f190298};

	// end inline asm
	// begin inline asm
	mma.sync.aligned.m16n8k8.row.col.f32.f16.f16.f32 {%f190295,%f190296,%f190297,%f190298}, {%r1,%r2}, {%r3}, {%f190295,%f190296,%f190297,%f190298};

	// end inline asm
	// begin inline asm
	mma.sync.aligned.m16n8k8.row.col.f32.f16.f16.f32 {%f190295,%f190296,%f190297,%f190298}, {%r1,%r2}, {%r3}, {%f190295,%f190296,%f190297,%f190298};

	// end inline asm
	// begin inline asm
	mma.sync.aligned.m16n8k8.row.col.f32.f16.f16.f32 {%f190295,%f190296,%f190297,%f190298}, {%r1,%r2}, {%r3}, {%f190295,%f190296,%f190297,%f190298};

	// end inline asm
	// begin inline asm
	mma.sync.aligned.m16n8k8.row.col.f32.f16.f16.f32 {%f190295,%f190296,%f190297,%f190298}, {%r1,%r2}, {%r3}, {%f190295,%f190296,%f190297,%f190298};

	// end inline asm
	// begin inline asm
	mma.sync.aligned.m16n8k8.row.col.f32.f16.f16.f32 {%f190295,%f190296,%f190297,%f190298}, {%r1,%r2}, {%r3}, {%f190295,%f190296,%f190297,%f190298};

	// end inline asm
	// begin inline asm
	mma.sync.aligned.m16n8k8.row.col.f32.f16.f16.f32 {%f190295,%f190296,%f190297,%f190298}, {%r1,%r2}, {%r3}, {%f190295,%f190296,%f190297,%f190298};

	// end inline asm
	// begin inline asm
	mma.sync.aligned.m16n8k8.row.col.f32.f16.f16.f32 {%f190295,%f190296,%f190297,%f190298}, {%r1,%r2}, {%r3}, {%f190295,%f190296,%f190297,%f190298};

	// end inline asm
	// begin inline asm
	mma.sync.aligned.m16n8k8.row.col.f32.f16.f16.f32 {%f190295,%f190296,%f190297,%f190298}, {%r1,%r2}, {%r3}, {%f190295,%f190296,%f190297,%f190298};

	// end inline asm
	// begin inline asm
	mma.sync.aligned.m16n8k8.row.col.f32.f16.f16.f32 {%f190295,%f190296,%f190297,%f190298}, {%r1,%r2}, {%r3}, {%f190295,%f190296,%f190297,%f190298};

	// end inline asm
	// begin inline asm
	mma.sync.aligned.m16n8k8.row.col.f32.f16.f16.f32 {%f190295,%f190296,%f190297,%f190298}, {%r1,%r2}, {%r3}, {%f190295,%f190296,%f190297,%f190298};

	// end inline asm
	// begin inline asm
	mma.sync.aligned.m16n8k8.row.col.f32.f16.f16.f32 {%f190295,%f190296,%f190297,%f190298}, {%r1,%r2}, {%r3}, {%f190295,%f190296,%f190297,%f190298};

	// end inline asm
	// begin inline asm
	mma.sync.aligned.m16n8k8.row.col.f32.f16.f16.f32 {%f190295,%f190296,%f190297,%f190298}, {%r1,%r2}, {%r3}, {%f190295,%f190296,%f190297,%f190298};

	// end inline asm
	// begin inline asm
	mma.sync.aligned.m16n8k8.row.col.f32.f16.f16.f32 {%f190295,%f190296,%f190297,%f190298}, {%r1,%r2}, {%r3}, {%f190295,%f190296,%f190297,%f190298};

	// end inline asm
	// begin inline asm
	mma.sync.aligned.m16n8k8.row.col.f32.f16.f16.f32 {%f190295,%f190296,%f190297,%f190298}, {%r1,%r2}, {%r3}, {%f190295,%f190296,%f190297,%f190298};

	// end inline asm
	// begin inline asm
	mma.sync.aligned.m16n8k8.row.col.f32.f16.f16.f32 {%f190295,%f190296,%f190297,%f190298}, {%r1,%r2}, {%r3}, {%f190295,%f190296,%f190297,%f190298};

	// end inline asm
	// begin inline asm
	mma.sync.aligned.m16n8k8.row.col.f32.f16.f16.f32 {%f190295,%f190296,%f190297,%f190298}, {%r1,%r2}, {%r3}, {%f190295,%f190296,%f190297,%f190298};

	// end inline asm
	// begin inline asm
	mma.sync.aligned.m16n8k8.row.col.f32.f16.f16.f32 {%f190295,%f190296,%f190297,%f190298}, {%r1,%r2}, {%r3}, {%f190295,%f190296,%f190297,%f190298};

	// end inline asm
	// begin inline asm
	mma.sync.aligned.m16n8k8.row.col.f32.f16.f16.f32 {%f190295,%f190296,%f190297,%f190298}, {%r1,%r2}, {%r3}, {%f190295,%f190296,%f190297,%f190298};

	// end inline asm
	// begin inline asm
	mma.sync.aligned.m16n8k8.row.col.f32.f16.f16.f32 {%f190295,%f190296,%f190297,%f190298}, {%r1,%r2}, {%r3}, {%f190295,%f190296,%f190297,%f190298};

	// end inline asm
	// begin inline asm
	mma.sync.aligned.m16n8k8.row.col.f32.f16.f16.f32 {%f190295,%f190296,%f190297,%f190298}, {%r1,%r2}, {%r3}, {%f190295,%f190296,%f190297,%f190298};

	// end inline asm
	// begin inline asm
	mma.sync.aligned.m16n8k8.row.col.f32.f16.f16.f32 {%f190295,%f190296,%f190297,%f190298}, {%r1,%r2}, {%r3}, {%f190295,%f190296,%f190297,%f190298};

	// end inline asm
	// begin inline asm
	mma.sync.aligned.m16n8k8.row.col.f32.f16.f16.f32 {%f190295,%f190296,%f190297,%f190298}, {%r1,%r2}, {%r3}, {%f190295,%f190296,%f190297,%f190298};

	// end inline asm
	// begin inline asm
	mma.sync.aligned.m16n8k8.row.col.f32.f16.f16.f32 {%f190295,%f190296,%f190297,%f190298}, {%r1,%r2}, {%r3}, {%f190295,%f190296,%f190297,%f190298};

	// end inline asm
	// begin inline asm
	mma.sync.aligned.m16n8k8.row.col.f32.f16.f16.f32 {%f190295,%f190296,%f190297,%f190298}, {%r1,%r2}, {%r3}, {%f190295,%f190296,%f190297,%f190298};

	// end inline asm
	// begin inline asm
	mma.sync.aligned.m16n8k8.row.col.f32.f16.f16.f32 {%f190295,%f190296,%f190297,%f190298}, {%r1,%r2}, {%r3}, {%f190295,%f190296,%f190297,%f190298};

	// end inline asm
	// begin inline asm
	mma.sync.aligned.m16n8k8.row.col.f32.f16.f16.f32 {%f190295,%f190296,%f190297,%f190298}, {%r1,%r2}, {%r3}, {%f190295,%f190296,%f190297,%f190298};

	// end inline asm
	// begin inline asm
	mma.sync.aligned.m16n8k8.row.col.f32.f16.f16.f32 {%f190295,%f190296,%f190297,%f190298}, {%r1,%r2}, {%r3}, {%f190295,%f190296,%f190297,%f190298};

	// end inline asm
	// begin inline asm
	mma.sync.aligned.m16n8k8.row.col.f32.f16.f16.f32 {%f190295,%f190296,%f190297,%f190298}, {%r1,%r2}, {%r3}, {%f190295,%f190296,%f190297,%f190298};

	// end inline asm
	// begin inline asm
	mma.sync.aligned.m16n8k8.row.col.f32.f16.f16.f32 {%f190295,%f190296,%f190297,%f190298}, {%r1,%r2}, {%r3}, {%f190295,%f190296,%f190297,%f190298};

	// end inline asm
	// begin inline asm
	mma.sync.aligned.m16n8k8.row.col.f32.f16.f16.f32 {%f190295,%f190296,%f190297,%f190298}, {%r1,%r2}, {%r3}, {%f190295,%f190296,%f190297,%f190298};

	// end inline asm
	// begin inline asm
	mma.sync.aligned.m16n8k8.row.col.f32.f16.f16.f32 {%f190295,%f190296,%f190297,%f190298}, {%r1,%r2}, {%r3}, {%f190295,%f190296,%f190297,%f190298};

	// end inline asm
	// begin inline asm
	mma.sync.aligned.m16n8k8.row.col.f32.f16.f16.f32 {%f190295,%f190296,%f190297,%f190298}, {%r1,%r2}, {%r3}, {%f190295,%f190296,%f190297,%f190298};

	// end inline asm
	// begin inline asm
	mma.sync.aligned.m16n8k8.row.col.f32.f16.f16.f32 {%f190295,%f190296,%f190297,%f190298}, {%r1,%r2}, {%r3}, {%f190295,%f190296,%f190297,%f190298};

	// end inline asm
	// begin inline asm
	mma.sync.aligned.m16n8k8.row.col.f32.f16.f16.f32 {%f190295,%f190296,%f190297,%f190298}, {%r1,%r2}, {%r3}, {%f190295,%f190296,%f190297,%f190298};

	// end inline asm
	// begin inline asm
	mma.sync.aligned.m16n8k8.row.col.f32.f16.f16.f32 {%f190295,%f190296,%f190297,%f190298}, {%r1,%r2}, {%r3}, {%f190295,%f190296,%f190297,%f190298};

	// end inline asm
	// begin inline asm
	mma.sync.aligned.m16n8k8.row.col.f32.f16.f16.f32 {%f190295,%f190296,%f190297,%f190298}, {%r1,%r2}, {%r3}, {%f190295,%f190296,%f190297,%f190298};

	// end inline asm
	// begin inline asm
	mma.sync.aligned.m16n8k8.row.col.f32.f16.f16.f32 {%f190295,%f190296,%f190297,%f190298}, {%r1,%r2}, {%r3}, {%f190295,%f190296,%f190297,%f190298};

	// end inline asm
	// begin inline asm
	mma.sync.aligned.m16n8k8.row.col.f32.f16.f16.f32 {%f190295,%f190296,%f190297,%f190298}, {%r1,%r2}, {%r3}, {%f190295,%f190296,%f190297,%f190298};

	// end inline asm
	// begin inline asm
	mma.sync.aligned.m16n8k8.row.col.f32.f16.f16.f32 {%f190295,%f190296,%f190297,%f190298}, {%r1,%r2}, {%r3}, {%f190295,%f190296,%f190297,%f190298};

	// end inline asm
	// begin inline asm
	mma.sync.aligned.m16n8k8.row.col.f32.f16.f16.f32 {%f190295,%f190296,%f190297,%f190298}, {%r1,%r2}, {%r3}, {%f190295,%f190296,%f190297,%f190298};

	// end inline asm
	// begin inline asm
	mma.sync.aligned.m16n8k8.row.col.f32.f16.f16.f32 {%f190295,%f190296,%f190297,%f190298}, {%r1,%r2}, {%r3}, {%f190295,%f190296,%f190297,%f190298};

	// end inline asm
	// begin inline asm
	mma.sync.aligned.m16n8k8.row.col.f32.f16.f16.f32 {%f190295,%f190296,%f190297,%f190298}, {%r1,%r2}, {%r3}, {%f190295,%f190296,%f190297,%f190298};

	// end inline asm
	// begin inline asm
	mma.sync.aligned.m16n8k8.row.col.f32.f16.f16.f32 {%f190295,%f190296,%f190297,%f190298}, {%r1,%r2}, {%r3}, {%f190295,%f190296,%f190297,%f190298};

	// end inline asm
	// begin inline asm
	mma.sync.aligned.m16n8k8.row.col.f32.f16.f16.f32 {%f190295,%f190296,%f190297,%f190298}, {%r1,%r2}, {%r3}, {%f190295,%f190296,%f190297,%f190298};

	// end inline asm
	// begin inline asm
	mma.sync.aligned.m16n8k8.row.col.f32.f16.f16.f32 {%f190295,%f190296,%f190297,%f190298}, {%r1,%r2}, {%r3}, {%f190295,%f190296,%f190297,%f190298};

	// end inline asm
	// begin inline asm
	mma.sync.aligned.m16n8k8.row.col.f32.f16.f16.f32 {%f190295,%f190296,%f190297,%f190298}, {%r1,%r2}, {%r3}, {%f190295,%f190296,%f190297,%f190298};

	// end inline asm
	// begin inline asm
	mma.sync.aligned.m16n8k8.row.col.f32.f16.f16.f32 {%f190295,%f190296,%f190297,%f190298}, {%r1,%r2}, {%r3}, {%f190295,%f190296,%f190297,%f190298};

	// end inline asm
	// begin inline asm
	mma.sync.aligned.m16n8k8.row.col.f32.f16.f16.f32 {%f190295,%f190296,%f190297,%f190298}, {%r1,%r2}, {%r3}, {%f190295,%f190296,%f190297,%f190298};

	// end inline asm
	// begin inline asm
	mma.sync.aligned.m16n8k8.row.col.f32.f16.f16.f32 {%f190295,%f190296,%f190297,%f190298}, {%r1,%r2}, {%r3}, {%f190295,%f190296,%f190297,%f190298};

	// end inline asm
	// begin inline asm
	mma.sync.aligned.m16n8k8.row.col.f32.f16.f16.f32 {%f190295,%f190296,%f190297,%f190298}, {%r1,%r2}, {%r3}, {%f190295,%f190296,%f190297,%f190298};

	// end inline asm
	// begin inline asm
	mma.sync.aligned.m16n8k8.row.col.f32.f16.f16.f32 {%f190295,%f190296,%f190297,%f190298}, {%r1,%r2}, {%r3}, {%f190295,%f190296,%f190297,%f190298};

	// end inline asm
	// begin inline asm
	mma.sync.aligned.m16n8k8.row.col.f32.f16.f16.f32 {%f190295,%f190296,%f190297,%f190298}, {%r1,%r2}, {%r3}, {%f190295,%f190296,%f190297,%f190298};

	// end inline asm
	// begin inline asm
	mma.sync.aligned.m16n8k8.row.col.f32.f16.f16.f32 {%f190295,%f190296,%f190297,%f190298}, {%r1,%r2}, {%r3}, {%f190295,%f190296,%f190297,%f190298};

	// end inline asm
	// begin inline asm
	mma.sync.aligned.m16n8k8.row.col.f32.f16.f16.f32 {%f190295,%f190296,%f190297,%f190298}, {%r1,%r2}, {%r3}, {%f190295,%f190296,%f190297,%f190298};

	// end inline asm
	// begin inline asm
	mma.sync.aligned.m16n8k8.row.col.f32.f16.f16.f32 {%f190295,%f190296,%f190297,%f190298}, {%r1,%r2}, {%r3}, {%f190295,%f190296,%f190297,%f190298};

	// end inline asm
	// begin inline asm
	mma.sync.aligned.m16n8k8.row.col.f32.f16.f16.f32 {%f190295,%f190296,%f190297,%f190298}, {%r1,%r2}, {%r3}, {%f190295,%f190296,%f190297,%f190298};

	// end inline asm
	// begin inline asm
	mma.sync.aligned.m16n8k8.row.col.f32.f16.f16.f32 {%f190295,%f190296,%f190297,%f190298}, {%r1,%r2}, {%r3}, {%f190295,%f190296,%f190297,%f190298};

	// end inline asm
	// begin inline asm
	mma.sync.aligned.m16n8k8.row.col.f32.f16.f16.f32 {%f190295,%f190296,%f190297,%f190298}, {%r1,%r2}, {%r3}, {%f190295,%f190296,%f190297,%f190298};

	// end inline asm
	// begin inline asm
	mma.sync.aligned.m16n8k8.row.col.f32.f16.f16.f32 {%f190295,%f190296,%f190297,%f190298}, {%r1,%r2}, {%r3}, {%f190295,%f190296,%f190297,%f190298};

	// end inline asm
	// begin inline asm
	mma.sync.aligned.m16n8k8.row.col.f32.f16.f16.f32 {%f190295,%f190296,%f190297,%f190298}, {%r1,%r2}, {%r3}, {%f190295,%f190296,%f190297,%f190298};

	// end inline asm
	// begin inline asm
	mma.sync.aligned.m16n8k8.row.col.f32.f16.f16.f32 {%f190295,%f190296,%f190297,%f190298}, {%r1,%r2}, {%r3}, {%f190295,%f190296,%f190297,%f190298};

	// end inline asm
	// begin inline asm
	mma.sync.aligned.m16n8k8.row.col.f32.f16.f16.f32 {%f190295,%f190296,%f190297,%f190298}, {%r1,%r2}, {%r3}, {%f190295,%f190296,%f190297,%f190298};

	// end inline asm
	// begin inline asm
	mma.sync.aligned.m16n8k8.row.col.f32.f16.f16.f32 {%f190295,%f190296,%f190297,%f190298}, {%r1,%r2}, {%r3}, {%f190295,%f190296,%f190297,%f190298};

	// end inline asm
	// begin inline asm
	mma.sync.aligned.m16n8k8.row.col.f32.f16.f16.f32 {%f190295,%f190296,%f190297,%f190298}, {%r1,%r2}, {%r3}, {%f190295,%f190296,%f190297,%f190298};

	// end inline asm
	// begin inline asm
	mma.sync.aligned.m16n8k8.row.col.f32.f16.f16.f32 {%f190295,%f190296,%f190297,%f190298}, {%r1,%r2}, {%r3}, {%f190295,%f190296,%f190297,%f190298};

	// end inline asm
	// begin inline asm
	mma.sync.aligned.m16n8k8.row.col.f32.f16.f16.f32 {%f190295,%f190296,%f190297,%f190298}, {%r1,%r2}, {%r3}, {%f190295,%f190296,%f190297,%f190298};

	// end inline asm
	// begin inline asm
	mma.sync.aligned.m16n8k8.row.col.f32.f16.f16.f32 {%f190295,%f190296,%f190297,%f190298}, {%r1,%r2}, {%r3}, {%f190295,%f190296,%f190297,%f190298};

	// end inline asm
	// begin inline asm
	mma.sync.aligned.m16n8k8.row.col.f32.f16.f16.f32 {%f190295,%f190296,%f190297,%f190298}, {%r1,%r2}, {%r3}, {%f190295,%f190296,%f190297,%f190298};

	// end inline asm
	// begin inline asm
	mma.sync.aligned.m16n8k8.row.col.f32.f16.f16.f32 {%f190295,%f190296,%f190297,%f190298}, {%r1,%r2}, {%r3}, {%f190295,%f190296,%f190297,%f190298};

	// end inline asm
	// begin inline asm
	mma.sync.aligned.m16n8k8.row.col.f32.f16.f16.f32 {%f190295,%f190296,%f190297,%f190298}, {%r1,%r2}, {%r3}, {%f190295,%f190296,%f190297,%f190298};

	// end inline asm
	// begin inline asm
	mma.sync.aligned.m16n8k8.row.col.f32.f16.f16.f32 {%f190295,%f190296,%f190297,%f190298}, {%r1,%r2}, {%r3}, {%f190295,%f190296,%f190297,%f190298};

	// end inline asm
	// begin inline asm
	mma.sync.aligned.m16n8k8.row.col.f32.f16.f16.f32 {%f190295,%f190296,%f190297,%f190298}, {%r1,%r2}, {%r3}, {%f190295,%f190296,%f190297,%f190298};

	// end inline asm
	// begin inline asm
	mma.sync.aligned.m16n8k8.row.col.f32.f16.f16.f32 {%f190295,%f190296,%f190297,%f190298}, {%r1,%r2}, {%r3}, {%f190295,%f190296,%f190297,%f190298};

	// end inline asm
	// begin inline asm
	mma.sync.aligned.m16n8k8.row.col.f32.f16.f16.f32 {%f190295,%f190296,%f190297,%f190298}, {%r1,%r2}, {%r3}, {%f190295,%f190296,%f190297,%f190298};

	// end inline asm
	// begin inline asm
	mma.sync.aligned.m16n8k8.row.col.f32.f16.f16.f32 {%f190295,%f190296,%f190297,%f190298}, {%r1,%r2}, {%r3}, {%f190295,%f190296,%f190297,%f190298};

	// end inline asm
	// begin inline asm
	mma.sync.aligned.m16n8k8.row.col.f32.f16.f16.f32 {%f190295,%f190296,%f190297,%f190298}, {%r1,%r2}, {%r3}, {%f190295,%f190296,%f190297,%f190298};

	// end inline asm
	// begin inline asm
	mma.sync.aligned.m16n8k8.row.col.f32.f16.f16.f32 {%f190295,%f190296,%f190297,%f190298}, {%r1,%r2}, {%r3}, {%f190295,%f190296,%f190297,%f190298};

	// end inline asm
	// begin inline asm
	mma.sync.aligned.m16n8k8.row.col.f32.f16.f16.f32 {%f190295,%f190296,%f190297,%f190298}, {%r1,%r2}, {%r3}, {%f190295,%f190296,%f190297,%f190298};

	// end inline asm
	// begin inline asm
	mma.sync.aligned.m16n8k8.row.col.f32.f16.f16.f32 {%f190295,%f190296,%f190297,%f190298}, {%r1,%r2}, {%r3}, {%f190295,%f190296,%f190297,%f190298};

	// end inline asm
	// begin inline asm
	mma.sync.aligned.m16n8k8.row.col.f32.f16.f16.f32 {%f190295,%f190296,%f190297,%f190298}, {%r1,%r2}, {%r3}, {%f190295,%f190296,%f190297,%f190298};

	// end inline asm
	// begin inline asm
	mma.sync.aligned.m16n8k8.row.col.f32.f16.f16.f32 {%f190295,%f190296,%f190297,%f190298}, {%r1,%r2}, {%r3}, {%f190295,%f190296,%f190297,%f190298};

	// end inline asm
	// begin inline asm
	mma.sync.aligned.m16n8k8.row.col.f32.f16.f16.f32 {%f190295,%f190296,%f190297,%f190298}, {%r1,%r2}, {%r3}, {%f190295,%f190296,%f190297,%f190298};

	// end inline asm
	// begin inline asm
	mma.sync.aligned.m16n8k8.row.col.f32.f16.f16.f32 {%f190295,%f190296,%f190297,%f190298}, {%r1,%r2}, {%r3}, {%f190295,%f190296,%f190297,%f190298};

	// end inline asm
	// begin inline asm
	mma.sync.aligned.m16n8k8.row.col.f32.f16.f16.f32 {%f190295,%f190296,%f190297,%f190298}, {%r1,%r2}, {%r3}, {%f190295,%f190296,%f190297,%f190298};

	// end inline asm
	// begin inline asm
	mma.sync.aligned.m16n8k8.row.col.f32.f16.f16.f32 {%f190295,%f190296,%f190297,%f190298}, {%r1,%r2}, {%r3}, {%f190295,%f190296,%f190297,%f190298};

	// end inline asm
	// begin inline asm
	mma.sync.aligned.m16n8k8.row.col.f32.f16.f16.f32 {%f190295,%f190296,%f190297,%f190298}, {%r1,%r2}, {%r3}, {%f190295,%f190296,%f190297,%f190298};

	// end inline asm
	// begin inline asm
	mma.sync.aligned.m16n8k8.row.col.f32.f16.f16.f32 {%f190295,%f190296,%f190297,%f190298}, {%r1,%r2}, {%r3}, {%f190295,%f190296,%f190297,%f190298};

	// end inline asm
	// begin inline asm
	mma.sync.aligned.m16n8k8.row.col.f32.f16.f16.f32 {%f190295,%f190296,%f190297,%f190298}, {%r1,%r2}, {%r3}, {%f190295,%f190296,%f190297,%f190298};

	// end inline asm
	// begin inline asm
	mma.sync.aligned.m16n8k8.row.col.f32.f16.f16.f32 {%f190295,%f190296,%f190297,%f190298}, {%r1,%r2}, {%r3}, {%f190295,%f190296,%f190297,%f190298};

	// end inline asm
	// begin inline asm
	mma.sync.aligned.m16n8k8.row.col.f32.f16.f16.f32 {%f190295,%f190296,%f190297,%f190298}, {%r1,%r2}, {%r3}, {%f190295,%f190296,%f190297,%f190298};

	// end inline asm
	// begin inline asm
	mma.sync.aligned.m16n8k8.row.col.f32.f16.f16.f32 {%f190295,%f190296,%f190297,%f190298}, {%r1,%r2}, {%r3}, {%f190295,%f190296,%f190297,%f190298};

	// end inline asm
	// begin inline asm
	mma.sync.aligned.m16n8k8.row.col.f32.f16.f16.f32 {%f190295,%f190296,%f190297,%f190298}, {%r1,%r2}, {%r3}, {%f190295,%f190296,%f190297,%f190298};

	// end inline asm
	// begin inline asm
	mma.sync.aligned.m16n8k8.row.col.f32.f16.f16.f32 {%f190295,%f190296,%f190297,%f190298}, {%r1,%r2}, {%r3}, {%f190295,%f190296,%f190297,%f190298};

	// end inline asm
	// begin inline asm
	mma.sync.aligned.m16n8k8.row.col.f32.f16.f16.f32 {%f190295,%f190296,%f190297,%f190298}, {%r1,%r2}, {%r3}, {%f190295,%f190296,%f190297,%f190298};

	// end inline asm
	// begin inline asm
	mma.sync.aligned.m16n8k8.row.col.f32.f16.f16.f32 {%f190295,%f190296,%f190297,%f190298}, {%r1,%r2}, {%r3}, {%f190295,%f190296,%f190297,%f190298};

	// end inline asm
	// begin inline asm
	mma.sync.aligned.m16n8k8.row.col.f32.f16.f16.f32 {%f190295,%f190296,%f190297,%f190298}, {%r1,%r2}, {%r3}, {%f190295,%f190296,%f190297,%f190298};

	// end inline asm
	// begin inline asm
	mma.sync.aligned.m16n8k8.row.col.f32.f16.f16.f32 {%f190295,%f190296,%f190297,%f190298}, {%r1,%r2}, {%r3}, {%f190295,%f190296,%f190297,%f190298};

	// end inline asm
	// begin inline asm
	mma.sync.aligned.m16n8k8.row.col.f32.f16.f16.f32 {%f190295,%f190296,%f190297,%f190298}, {%r1,%r2}, {%r3}, {%f190295,%f190296,%f190297,%f190298};

	// end inline asm
	// begin inline asm
	mma.sync.aligned.m16n8k8.row.col.f32.f16.f16.f32 {%f190295,%f190296,%f190297,%f190298}, {%r1,%r2}, {%r3}, {%f190295,%f190296,%f190297,%f190298};

	// end inline asm
	// begin inline asm
	mma.sync.aligned.m16n8k8.row.col.f32.f16.f16.f32 {%f190295,%f190296,%f190297,%f190298}, {%r1,%r2}, {%r3}, {%f190295,%f190296,%f190297,%f190298};

	// end inline asm
	// begin inline asm
	mma.sync.aligned.m16n8k8.row.col.f32.f16.f16.f32 {%f190295,%f190296,%f190297,%f190298}, {%r1,%r2}, {%r3}, {%f190295,%f190296,%f190297,%f190298};

	// end inline asm
	// begin inline asm
	mma.sync.aligned.m16n8k8.row.col.f32.f16.f16.f32 {%f190295,%f190296,%f190297,%f190298}, {%r1,%r2}, {%r3}, {%f190295,%f190296,%f190297,%f190298};

	// end inline asm
	// begin inline asm
	mma.sync.aligned.m16n8k8.row.col.f32.f16.f16.f32 {%f190295,%f190296,%f190297,%f190298}, {%r1,%r2}, {%r3}, {%f190295,%f190296,%f190297,%f190298};

	// end inline asm
	// begin inline asm
	mma.sync.aligned.m16n8k8.row.col.f32.f16.f16.f32 {%f190295,%f190296,%f190297,%f190298}, {%r1,%r2}, {%r3}, {%f190295,%f190296,%f190297,%f190298};

	// end inline asm
	// begin inline asm
	mma.sync.aligned.m16n8k8.row.col.f32.f16.f16.f32 {%f190295,%f190296,%f190297,%f190298}, {%r1,%r2}, {%r3}, {%f190295,%f190296,%f190297,%f190298};

	// end inline asm
	// begin inline asm
	mma.sync.aligned.m16n8k8.row.col.f32.f16.f16.f32 {%f190295,%f190296,%f190297,%f190298}, {%r1,%r2}, {%r3}, {%f190295,%f190296,%f190297,%f190298};

	// end inline asm
	// begin inline asm
	mma.sync.aligned.m16n8k8.row.col.f32.f16.f16.f32 {%f190295,%f190296,%f190297,%f190298}, {%r1,%r2}, {%r3}, {%f190295,%f190296,%f190297,%f190298};

	// end inline asm
	// begin inline asm
	mma.sync.aligned.m16n8k8.row.col.f32.f16.f16.f32 {%f190295,%f190296,%f190297,%f190298}, {%r1,%r2}, {%r3}, {%f190295,%f190296,%f190297,%f190298};

	// end inline asm
	// begin inline asm
	mma.sync.aligned.m16n8k8.row.col.f32.f16.f16.f32 {%f190295,%f190296,%f190297,%f190298}, {%r1,%r2}, {%r3}, {%f190295,%f190296,%f190297,%f190298};

	// end inline asm
	// begin inline asm
	mma.sync.aligned.m16n8k8.row.col.f32.f16.f16.f32 {%f190295,%f190296,%f190297,%f190298}, {%r1,%r2}, {%r3}, {%f190295,%f190296,%f190297,%f190298};

	// end inline asm
	// begin inline asm
	mma.sync.aligned.m16n8k8.row.col.f32.f16.f16.f32 {%f190295,%f190296,%f190297,%f190298}, {%r1,%r2}, {%r3}, {%f190295,%f190296,%f190297,%f190298};

	// end inline asm
	// begin inline asm
	mma.sync.aligned.m16n8k8.row.col.f32.f16.f16.f32 {%f190295,%f190296,%f190297,%f190298}, {%r1,%r2}, {%r3}, {%f190295,%f190296,%f190297,%f190298};

	// end inline asm
	// begin inline asm
	mma.sync.aligned.m16n8k8.row.col.f32.f16.f16.f32 {%f190295,%f190296,%f190297,%f190298}, {%r1,%r2}, {%r3}, {%f190295,%f190296,%f190297,%f190298};

	// end inline asm
	// begin inline asm
	mma.sync.aligned.m16n8k8.row.col.f32.f16.f16.f32 {%f190295,%f190296,%f190297,%f190298}, {%r1,%r2}, {%r3}, {%f190295,%f190296,%f190297,%f190298};

	// end inline asm
	// begin inline asm
	mma.sync.aligned.m16n8k8.row.col.f32.f16.f16.f32 {%f190295,%f190296,%f190297,%f190298}, {%r1,%r2}, {%r3}, {%f190295,%f190296,%f190297,%f190298};

	// end inline asm
	// begin inline asm
	mma.sync.aligned.m16n8k8.row.col.f32.f16.f16.f32 {%f190295,%f190296,%f190297,%f190298}, {%r1,%r2}, {%r3}, {%f190295,%f190296,%f190297,%f190298};

	// end inline asm
	// begin inline asm
	mma.sync.aligned.m16n8k8.row.col.f32.f16.f16.f32 {%f190295,%f190296,%f190297,%f190298}, {%r1,%r2}, {%r3}, {%f190295,%f190296,%f190297,%f190298};

	// end inline asm
	// begin inline asm
	mma.sync.aligned.m16n8k8.row.col.f32.f16.f16.f32 {%f190295,%f190296,%f190297,%f190298}, {%r1,%r2}, {%r3}, {%f190295,%f190296,%f190297,%f190298};

	// end inline asm
	// begin inline asm
	mma.sync.aligned.m16n8k8.row.col.f32.f16.f16.f32 {%f190295,%f190296,%f190297,%f190298}, {%r1,%r2}, {%r3}, {%f190295,%f190296,%f190297,%f190298};

	// end inline asm
	// begin inline asm
	mma.sync.aligned.m16n8k8.row.col.f32.f16.f16.f32 {%f190295,%f190296,%f190297,%f190298}, {%r1,%r2}, {%r3}, {%f190295,%f190296,%f190297,%f190298};

	// end inline asm
	// begin inline asm
	mma.sync.aligned.m16n8k8.row.col.f32.f16.f16.f32 {%f190295,%f190296,%f190297,%f190298}, {%r1,%r2}, {%r3}, {%f190295,%f190296,%f190297,%f190298};

	// end inline asm
	// begin inline asm
	mma.sync.aligned.m16n8k8.row.col.f32.f16.f16.f32 {%f190295,%f190296,%f190297,%f190298}, {%r1,%r2}, {%r3}, {%f190295,%f190296,%f190297,%f190298};

	// end inline asm
	// begin inline asm
	mma.sync.aligned.m16n8k8.row.col.f32.f16.f16.f32 {%f190295,%f190296,%f190297,%f190298}, {%r1,%r2}, {%r3}, {%f190295,%f190296,%f190297,%f190298};

	// end inline asm
	// begin inline asm
	mma.sync.aligned.m16n8k8.row.col.f32.f16.f16.f32 {%f190295,%f190296,%f190297,%f190298}, {%r1,%r2}, {%r3}, {%f190295,%f190296,%f190297,%f190298};

	// end inline asm
	// begin inline asm
	mma.sync.aligned.m16n8k8.row.col.f32.f16.f16.f32 {%f190295,%f190296,%f190297,%f190298}, {%r1,%r2}, {%r3}, {%f190295,%f190296,%f190297,%f190298};

	// end inline asm
	mov.f32 	%f193136, %f190296;
	mov.f32 	%f193138, %f190298;
	mov.f32 	%f193135, %f190295;
	mov.f32 	%f193137, %f190297;
	// begin inline asm
	mma.sync.aligned.m16n8k8.row.col.f32.f16.f16.f32 {%f193135,%f193136,%f193137,%f193138}, {%r1,%r2}, {%r3}, {%f193135,%f193136,%f193137,%f193138};

	// end inline asm
	// begin inline asm
	mma.sync.aligned.m16n8k8.row.col.f32.f16.f16.f32 {%f193135,%f193136,%f193137,%f193138}, {%r1,%r2}, {%r3}, {%f193135,%f193136,%f193137,%f193138};

	// end inline asm
	// begin inline asm
	mma.sync.aligned.m16n8k8.row.col.f32.f16.f16.f32 {%f193135,%f193136,%f193137,%f193138}, {%r1,%r2}, {%r3}, {%f193135,%f193136,%f193137,%f193138};

	// end inline asm
	// begin inline asm
	mma.sync.aligned.m16n8k8.row.col.f32.f16.f16.f32 {%f193135,%f193136,%f193137,%f193138}, {%r1,%r2}, {%r3}, {%f193135,%f193136,%f193137,%f193138};

	// end inline asm
	// begin inline asm
	mma.sync.aligned.m16n8k8.row.col.f32.f16.f16.f32 {%f193135,%f193136,%f193137,%f193138}, {%r1,%r2}, {%r3}, {%f193135,%f193136,%f193137,%f193138};

	// end inline asm
	// begin inline asm
	mma.sync.aligned.m16n8k8.row.col.f32.f16.f16.f32 {%f193135,%f193136,%f193137,%f193138}, {%r1,%r2}, {%r3}, {%f193135,%f193136,%f193137,%f193138};

	// end inline asm
	// begin inline asm
	mma.sync.aligned.m16n8k8.row.col.f32.f16.f16.f32 {%f193135,%f193136,%f193137,%f193138}, {%r1,%r2}, {%r3}, {%f193135,%f193136,%f193137,%f193138};

	// end inline asm
	// begin inline asm
	mma.sync.aligned.m16n8k8.row.col.f32.f16.f16.f32 {%f193135,%f193136,%f193137,%f193138}, {%r1,%r2}, {%r3}, {%f193135,%f193136,%f193137,%f193138};

	// end inline asm
	// begin inline asm
	mma.sync.aligned.m16n8k8.row.col.f32.f16.f16.f32 {%f193135,%f193136,%f193137,%f193138}, {%r1,%r2}, {%r3}, {%f193135,%f193136,%f193137,%f193138};

	// end inline asm
	// begin inline asm
	mma.sync.aligned.m16n8k8.row.col.f32.f16.f16.f32 {%f193135,%f193136,%f193137,%f193138}, {%r1,%r2}, {%r3}, {%f193135,%f193136,%f193137,%f193138};

	// end inline asm
	// begin inline asm
	mma.sync.aligned.m16n8k8.row.col.f32.f16.f16.f32 {%f193135,%f193136,%f193137,%f193138}, {%r1,%r2}, {%r3}, {%f193135,%f193136,%f193137,%f193138};

	// end inline asm
	// begin inline asm
	mma.sync.aligned.m16n8k8.row.col.f32.f16.f16.f32 {%f193135,%f193136,%f193137,%f193138}, {%r1,%r2}, {%r3}, {%f193135,%f193136,%f193137,%f193138};

	// end inline asm
	// begin inline asm
	mma.sync.aligned.m16n8k8.row.col.f32.f16.f16.f32 {%f193135,%f193136,%f193137,%f193138}, {%r1,%r2}, {%r3}, {%f193135,%f193136,%f193137,%f193138};

	// end inline asm
	// begin inline asm
	mma.sync.aligned.m16n8k8.row.col.f32.f16.f16.f32 {%f193135,%f193136,%f193137,%f193138}, {%r1,%r2}, {%r3}, {%f193135,%f193136,%f193137,%f193138};

	// end inline asm
	// begin inline asm
	mma.sync.aligned.m16n8k8.row.col.f32.f16.f16.f32 {%f193135,%f193136,%f193137,%f193138}, {%r1,%r2}, {%r3}, {%f193135,%f193136,%f193137,%f193138};

	// end inline asm
	// begin inline asm
	mma.sync.aligned.m16n8k8.row.col.f32.f16.f16.f32 {%f193135,%f193136,%f193137,%f193138}, {%r1,%r2}, {%r3}, {%f193135,%f193136,%f193137,%f193138};

	// end inline asm
	// begin inline asm
	mma.sync.aligned.m16n8k8.row.col.f32.f16.f16.f32 {%f193135,%f193136,%f193137,%f193138}, {%r1,%r2}, {%r3}, {%f193135,%f193136,%f193137,%f193138};

	// end inline asm
	// begin inline asm
	mma.sync.aligned.m16n8k8.row.col.f32.f16.f16.f32 {%f193135,%f193136,%f193137,%f193138}, {%r1,%r2}, {%r3}, {%f193135,%f193136,%f193137,%f193138};

	// end inline asm
	// begin inline asm
	mma.sync.aligned.m16n8k8.row.col.f32.f16.f16.f32 {%f193135,%f193136,%f193137,%f193138}, {%r1,%r2}, {%r3}, {%f193135,%f193136,%f193137,%f193138};

	// end inline asm
	// begin inline asm
	mma.sync.aligned.m16n8k8.row.col.f32.f16.f16.f32 {%f193135,%f193136,%f193137,%f193138}, {%r1,%r2}, {%r3}, {%f193135,%f193136,%f193137,%f193138};

	// end inline asm
	// begin inline asm
	mma.sync.aligned.m16n8k8.row.col.f32.f16.f16.f32 {%f193135,%f193136,%f193137,%f193138}, {%r1,%r2}, {%r3}, {%f193135,%f193136,%f193137,%f193138};

	// end inline asm
	// begin inline asm
	mma.sync.aligned.m16n8k8.row.col.f32.f16.f16.f32 {%f193135,%f193136,%f193137,%f193138}, {%r1,%r2}, {%r3}, {%f193135,%f193136,%f193137,%f193138};

	// end inline asm
	// begin inline asm
	mma.sync.aligned.m16n8k8.row.col.f32.f16.f16.f32 {%f193135,%f193136,%f193137,%f193138}, {%r1,%r2}, {%r3}, {%f193135,%f193136,%f193137,%f193138};

	// end inline asm
	// begin inline asm
	mma.sync.aligned.m16n8k8.row.col.f32.f16.f16.f32 {%f193135,%f193136,%f193137,%f193138}, {%r1,%r2}, {%r3}, {%f193135,%f193136,%f193137,%f193138};

	// end inline asm
	// begin inline asm
	mma.sync.aligned.m16n8k8.row.col.f32.f16.f16.f32 {%f193135,%f193136,%f193137,%f193138}, {%r1,%r2}, {%r3}, {%f193135,%f193136,%f193137,%f193138};

	// end inline asm
	// begin inline asm
	mma.sync.aligned.m16n8k8.row.col.f32.f16.f16.f32 {%f193135,%f193136,%f193137,%f193138}, {%r1,%r2}, {%r3}, {%f193135,%f193136,%f193137,%f193138};

	// end inline asm
	// begin inline asm
	mma.sync.aligned.m16n8k8.row.col.f32.f16.f16.f32 {%f193135,%f193136,%f193137,%f193138}, {%r1,%r2}, {%r3}, {%f193135,%f193136,%f193137,%f193138};

	// end inline asm
	// begin inline asm
	mma.sync.aligned.m16n8k8.row.col.f32.f16.f16.f32 {%f193135,%f193136,%f193137,%f193138}, {%r1,%r2}, {%r3}, {%f193135,%f193136,%f193137,%f193138};

	// end inline asm
	// begin inline asm
	mma.sync.aligned.m16n8k8.row.col.f32.f16.f16.f32 {%f193135,%f193136,%f193137,%f193138}, {%r1,%r2}, {%r3}, {%f193135,%f193136,%f193137,%f193138};

	// end inline asm
	// begin inline asm
	mma.sync.aligned.m16n8k8.row.col.f32.f16.f16.f32 {%f193135,%f193136,%f193137,%f193138}, {%r1,%r2}, {%r3}, {%f193135,%f193136,%f193137,%f193138};

	// end inline asm
	// begin inline asm
	mma.sync.aligned.m16n8k8.row.col.f32.f16.f16.f32 {%f193135,%f193136,%f193137,%f193138}, {%r1,%r2}, {%r3}, {%f193135,%f193136,%f193137,%f193138};

	// end inline asm
	// begin inline asm
	mma.sync.aligned.m16n8k8.row.col.f32.f16.f16.f32 {%f193135,%f193136,%f193137,%f193138}, {%r1,%r2}, {%r3}, {%f193135,%f193136,%f193137,%f193138};

	// end inline asm
	// begin inline asm
	mma.sync.aligned.m16n8k8.row.col.f32.f16.f16.f32 {%f193135,%f193136,%f193137,%f193138}, {%r1,%r2}, {%r3}, {%f193135,%f193136,%f193137,%f193138};

	// end inline asm
	// begin inline asm
	mma.sync.aligned.m16n8k8.row.col.f32.f16.f16.f32 {%f193135,%f193136,%f193137,%f193138}, {%r1,%r2}, {%r3}, {%f193135,%f193136,%f193137,%f193138};

	// end inline asm
	// begin inline asm
	mma.sync.aligned.m16n8k8.row.col.f32.f16.f16.f32 {%f193135,%f193136,%f193137,%f193138}, {%r1,%r2}, {%r3}, {%f193135,%f193136,%f193137,%f193138};

	// end inline asm
	// begin inline asm
	mma.sync.aligned.m16n8k8.row.col.f32.f16.f16.f32 {%f193135,%f193136,%f193137,%f193138}, {%r1,%r2}, {%r3}, {%f193135,%f193136,%f193137,%f193138};

	// end inline asm
	// begin inline asm
	mma.sync.aligned.m16n8k8.row.col.f32.f16.f16.f32 {%f193135,%f193136,%f193137,%f193138}, {%r1,%r2}, {%r3}, {%f193135,%f193136,%f193137,%f193138};

	// end inline asm
	// begin inline asm
	mma.sync.aligned.m16n8k8.row.col.f32.f16.f16.f32 {%f193135,%f193136,%f193137,%f193138}, {%r1,%r2}, {%r3}, {%f193135,%f193136,%f193137,%f193138};

	// end inline asm
	// begin inline asm
	mma.sync.aligned.m16n8k8.row.col.f32.f16.f16.f32 {%f193135,%f193136,%f193137,%f193138}, {%r1,%r2}, {%r3}, {%f193135,%f193136,%f193137,%f193138};

	// end inline asm
	// begin inline asm
	mma.sync.aligned.m16n8k8.row.col.f32.f16.f16.f32 {%f193135,%f193136,%f193137,%f193138}, {%r1,%r2}, {%r3}, {%f193135,%f193136,%f193137,%f193138};

	// end inline asm
	// begin inline asm
	mma.sync.aligned.m16n8k8.row.col.f32.f16.f16.f32 {%f193135,%f193136,%f193137,%f193138}, {%r1,%r2}, {%r3}, {%f193135,%f193136,%f193137,%f193138};

	// end inline asm
	// begin inline asm
	mma.sync.aligned.m16n8k8.row.col.f32.f16.f16.f32 {%f193135,%f193136,%f193137,%f193138}, {%r1,%r2}, {%r3}, {%f193135,%f193136,%f193137,%f193138};

	// end inline asm
	// begin inline asm
	mma.sync.aligned.m16n8k8.row.col.f32.f16.f16.f32 {%f193135,%f193136,%f193137,%f193138}, {%r1,%r2}, {%r3}, {%f193135,%f193136,%f193137,%f193138};

	// end inline asm
	// begin inline asm
	mma.sync.aligned.m16n8k8.row.col.f32.f16.f16.f32 {%f193135,%f193136,%f193137,%f193138}, {%r1,%r2}, {%r3}, {%f193135,%f193136,%f193137,%f193138};

	// end inline asm
	// begin inline asm
	mma.sync.aligned.m16n8k8.row.col.f32.f16.f16.f32 {%f193135,%f193136,%f193137,%f193138}, {%r1,%r2}, {%r3}, {%f193135,%f193136,%f193137,%f193138};

	// end inline asm
	// begin inline asm
	mma.sync.aligned.m16n8k8.row.col.f32.f16.f16.f32 {%f193135,%f193136,%f193137,%f193138}, {%r1,%r2}, {%r3}, {%f193135,%f193136,%f193137,%f193138};

	// end inline asm
	// begin inline asm
	mma.sync.aligned.m16n8k8.row.col.f32.f16.f16.f32 {%f193135,%f193136,%f193137,%f193138}, {%r1,%r2}, {%r3}, {%f193135,%f193136,%f193137,%f193138};

	// end inline asm
	// begin inline asm
	mma.sync.aligned.m16n8k8.row.col.f32.f16.f16.f32 {%f193135,%f193136,%f193137,%f193138}, {%r1,%r2}, {%r3}, {%f193135,%f193136,%f193137,%f193138};

	// end inline asm
	// begin inline asm
	mma.sync.aligned.m16n8k8.row.col.f32.f16.f16.f32 {%f193135,%f193136,%f193137,%f193138}, {%r1,%r2}, {%r3}, {%f193135,%f193136,%f193137,%f193138};

	// end inline asm
	// begin inline asm
	mma.sync.aligned.m16n8k8.row.col.f32.f16.f16.f32 {%f193135,%f193136,%f193137,%f193138}, {%r1,%r2}, {%r3}, {%f193135,%f193136,%f193137,%f193138};

	// end inline asm
	// begin inline asm
	mma.sync.aligned.m16n8k8.row.col.f32.f16.f16.f32 {%f193135,%f193136,%f193137,%f193138}, {%r1,%r2}, {%r3}, {%f193135,%f193136,%f193137,%f193138};

	// end inline asm
	// begin inline asm
	mma.sync.aligned.m16n8k8.row.col.f32.f16.f16.f32 {%f193135,%f193136,%f193137,%f193138}, {%r1,%r2}, {%r3}, {%f193135,%f193136,%f193137,%f193138};

	// end inline asm
	// begin inline asm
	mma.sync.aligned.m16n8k8.row.col.f32.f16.f16.f32 {%f193135,%f193136,%f193137,%f193138}, {%r1,%r2}, {%r3}, {%f193135,%f193136,%f193137,%f193138};

	// end inline asm
	// begin inline asm
	mma.sync.aligned.m16n8k8.row.col.f32.f16.f16.f32 {%f193135,%f193136,%f193137,%f193138}, {%r1,%r2}, {%r3}, {%f193135,%f193136,%f193137,%f193138};

	// end inline asm
	// begin inline asm
	mma.sync.aligned.m16n8k8.row.col.f32.f16.f16.f32 {%f193135,%f193136,%f193137,%f193138}, {%r1,%r2}, {%r3}, {%f193135,%f193136,%f193137,%f193138};

	// end inline asm
	// begin inline asm
	mma.sync.aligned.m16n8k8.row.col.f32.f16.f16.f32 {%f193135,%f193136,%f193137,%f193138}, {%r1,%r2}, {%r3}, {%f193135,%f193136,%f193137,%f193138};

	// end inline asm
	// begin inline asm
	mma.sync.aligned.m16n8k8.row.col.f32.f16.f16.f32 {%f193135,%f193136,%f193137,%f193138}, {%r1,%r2}, {%r3}, {%f193135,%f193136,%f193137,%f193138};

	// end inline asm
	// begin inline asm
	mma.sync.aligned.m16n8k8.row.col.f32.f16.f16.f32 {%f193135,%f193136,%f193137,%f193138}, {%r1,%r2}, {%r3}, {%f193135,%f193136,%f193137,%f193138};

	// end inline asm
	// begin inline asm
	mma.sync.aligned.m16n8k8.row.col.f32.f16.f16.f32 {%f193135,%f193136,%f193137,%f193138}, {%r1,%r2}, {%r3}, {%f193135,%f193136,%f193137,%f193138};

	// end inline asm
	// begin inline asm
	mma.sync.aligned.m16n8k8.row.col.f32.f16.f16.f32 {%f193135,%f193136,%f193137,%f193138}, {%r1,%r2}, {%r3}, {%f193135,%f193136,%f193137,%f193138};

	// end inline asm
	// begin inline asm
	mma.sync.aligned.m16n8k8.row.col.f32.f16.f16.f32 {%f193135,%f193136,%f193137,%f193138}, {%r1,%r2}, {%r3}, {%f193135,%f193136,%f193137,%f193138};

	// end inline asm
	// begin inline asm
	mma.sync.aligned.m16n8k8.row.col.f32.f16.f16.f32 {%f193135,%f193136,%f193137,%f193138}, {%r1,%r2}, {%r3}, {%f193135,%f193136,%f193137,%f193138};

	// end inline asm
	// begin inline asm
	mma.sync.aligned.m16n8k8.row.col.f32.f16.f16.f32 {%f193135,%f193136,%f193137,%f193138}, {%r1,%r2}, {%r3}, {%f193135,%f193136,%f193137,%f193138};

	// end inline asm
	// begin inline asm
	mma.sync.aligned.m16n8k8.row.col.f32.f16.f16.f32 {%f193135,%f193136,%f193137,%f193138}, {%r1,%r2}, {%r3}, {%f193135,%f193136,%f193137,%f193138};

	// end inline asm
	// begin inline asm
	mma.sync.aligned.m16n8k8.row.col.f32.f16.f16.f32 {%f193135,%f193136,%f193137,%f193138}, {%r1,%r2}, {%r3}, {%f193135,%f193136,%f193137,%f193138};

	// end inline asm
	// begin inline asm
	mma.sync.aligned.m16n8k8.row.col.f32.f16.f16.f32 {%f193135,%f193136,%f193137,%f193138}, {%r1,%r2}, {%r3}, {%f193135,%f193136,%f193137,%f193138};

	// end inline asm
	// begin inline asm
	mma.sync.aligned.m16n8k8.row.col.f32.f16.f16.f32 {%f193135,%f193136,%f193137,%f193138}, {%r1,%r2}, {%r3}, {%f193135,%f193136,%f193137,%f193138};

	// end inline asm
	// begin inline asm
	mma.sync.aligned.m16n8k8.row.col.f32.f16.f16.f32 {%f193135,%f193136,%f193137,%f193138}, {%r1,%r2}, {%r3}, {%f193135,%f193136,%f193137,%f193138};

	// end inline asm
	// begin inline asm
	mma.sync.aligned.m16n8k8.row.col.f32.f16.f16.f32 {%f193135,%f193136,%f193137,%f193138}, {%r1,%r2}, {%r3}, {%f193135,%f193136,%f193137,%f193138};

	// end inline asm
	// begin inline asm
	mma.sync.aligned.m16n8k8.row.col.f32.f16.f16.f32 {%f193135,%f193136,%f193137,%f193138}, {%r1,%r2}, {%r3}, {%f193135,%f193136,%f193137,%f193138};

	// end inline asm
	// begin inline asm
	mma.sync.aligned.m16n8k8.row.col.f32.f16.f16.f32 {%f193135,%f193136,%f193137,%f193138}, {%r1,%r2}, {%r3}, {%f193135,%f193136,%f193137,%f193138};

	// end inline asm
	// begin inline asm
	mma.sync.aligned.m16n8k8.row.col.f32.f16.f16.f32 {%f193135,%f193136,%f193137,%f193138}, {%r1,%r2}, {%r3}, {%f193135,%f193136,%f193137,%f193138};

	// end inline asm
	// begin inline asm
	mma.sync.aligned.m16n8k8.row.col.f32.f16.f16.f32 {%f193135,%f193136,%f193137,%f193138}, {%r1,%r2}, {%r3}, {%f193135,%f193136,%f193137,%f193138};

	// end inline asm
	// begin inline asm
	mma.sync.aligned.m16n8k8.row.col.f32.f16.f16.f32 {%f193135,%f193136,%f193137,%f193138}, {%r1,%r2}, {%r3}, {%f193135,%f193136,%f193137,%f193138};

	// end inline asm
	// begin inline asm
	mma.sync.aligned.m16n8k8.row.col.f32.f16.f16.f32 {%f193135,%f193136,%f193137,%f193138}, {%r1,%r2}, {%r3}, {%f193135,%f193136,%f193137,%f193138};

	// end inline asm
	// begin inline asm
	mma.sync.aligned.m16n8k8.row.col.f32.f16.f16.f32 {%f193135,%f193136,%f193137,%f193138}, {%r1,%r2}, {%r3}, {%f193135,%f193136,%f193137,%f193138};

	// end inline asm
	// begin inline asm
	mma.sync.aligned.m16n8k8.row.col.f32.f16.f16.f32 {%f193135,%f193136,%f193137,%f193138}, {%r1,%r2}, {%r3}, {%f193135,%f193136,%f193137,%f193138};

	// end inline asm
	// begin inline asm
	mma.sync.aligned.m16n8k8.row.col.f32.f16.f16.f32 {%f193135,%f193136,%f193137,%f193138}, {%r1,%r2}, {%r3}, {%f193135,%f193136,%f193137,%f193138};

	// end inline asm
	// begin inline asm
	mma.sync.aligned.m16n8k8.row.col.f32.f16.f16.f32 {%f193135,%f193136,%f193137,%f193138}, {%r1,%r2}, {%r3}, {%f193135,%f193136,%f193137,%f193138};

	// end inline asm
	// begin inline asm
	mma.sync.aligned.m16n8k8.row.col.f32.f16.f16.f32 {%f193135,%f193136,%f193137,%f193138}, {%r1,%r2}, {%r3}, {%f193135,%f193136,%f193137,%f193138};

	// end inline asm
	// begin inline asm
	mma.sync.aligned.m16n8k8.row.col.f32.f16.f16.f32 {%f193135,%f193136,%f193137,%f193138}, {%r1,%r2}, {%r3}, {%f193135,%f193136,%f193137,%f193138};

	// end inline asm
	// begin inline asm
	mma.sync.aligned.m16n8k8.row.col.f32.f16.f16.f32 {%f193135,%f193136,%f193137,%f193138}, {%r1,%r2}, {%r3}, {%f193135,%f193136,%f193137,%f193138};

	// end inline asm
	// begin inline asm
	mma.sync.aligned.m16n8k8.row.col.f32.f16.f16.f32 {%f193135,%f193136,%f193137,%f193138}, {%r1,%r2}, {%r3}, {%f193135,%f193136,%f193137,%f193138};

	// end inline asm
	// begin inline asm
	mma.sync.aligned.m16n8k8.row.col.f32.f16.f16.f32 {%f193135,%f193136,%f193137,%f193138}, {%r1,%r2}, {%r3}, {%f193135,%f193136,%f193137,%f193138};

	// end inline asm
	// begin inline asm
	mma.sync.aligned.m16n8k8.row.col.f32.f16.f16.f32 {%f193135,%f193136,%f193137,%f193138}, {%r1,%r2}, {%r3}, {%f193135,%f193136,%f193137,%f193138};

	// end inline asm
	// begin inline asm
	mma.sync.aligned.m16n8k8.row.col.f32.f16.f16.f32 {%f193135,%f193136,%f193137,%f193138}, {%r1,%r2}, {%r3}, {%f193135,%f193136,%f193137,%f193138};

	// end inline asm
	// begin inline asm
	mma.sync.aligned.m16n8k8.row.col.f32.f16.f16.f32 {%f193135,%f193136,%f193137,%f193138}, {%r1,%r2}, {%r3}, {%f193135,%f193136,%f193137,%f193138};

	// end inline asm
	// begin inline asm
	mma.sync.aligned.m16n8k8.row.col.f32.f16.f16.f32 {%f193135,%f193136,%f193137,%f193138}, {%r1,%r2}, {%r3}, {%f193135,%f193136,%f193137,%f193138};

	// end inline asm
	// begin inline asm
	mma.sync.aligned.m16n8k8.row.col.f32.f16.f16.f32 {%f193135,%f193136,%f193137,%f193138}, {%r1,%r2}, {%r3}, {%f193135,%f193136,%f193137,%f193138};

	// end inline asm
	// begin inline asm
	mma.sync.aligned.m16n8k8.row.col.f32.f16.f16.f32 {%f193135,%f193136,%f193137,%f193138}, {%r1,%r2}, {%r3}, {%f193135,%f193136,%f193137,%f193138};

	// end inline asm
	// begin inline asm
	mma.sync.aligned.m16n8k8.row.col.f32.f16.f16.f32 {%f193135,%f193136,%f193137,%f193138}, {%r1,%r2}, {%r3}, {%f193135,%f193136,%f193137,%f193138};

	// end inline asm
	// begin inline asm
	mma.sync.aligned.m16n8k8.row.col.f32.f16.f16.f32 {%f193135,%f193136,%f193137,%f193138}, {%r1,%r2}, {%r3}, {%f193135,%f193136,%f193137,%f193138};

	// end inline asm
	// begin inline asm
	mma.sync.aligned.m16n8k8.row.col.f32.f16.f16.f32 {%f193135,%f193136,%f193137,%f193138}, {%r1,%r2}, {%r3}, {%f193135,%f193136,%f193137,%f193138};

	// end inline asm
	// begin inline asm
	mma.sync.aligned.m16n8k8.row.col.f32.f16.f16.f32 {%f193135,%f193136,%f193137,%f193138}, {%r1,%r2}, {%r3}, {%f193135,%f193136,%f193137,%f193138};

	// end inline asm
	// begin inline asm
	mma.sync.aligned.m16n8k8.row.col.f32.f16.f16.f32 {%f193135,%f193136,%f193137,%f193138}, {%r1,%r2}, {%r3}, {%f193135,%f193136,%f193137,%f193138};

	// end inline asm
	// begin inline asm
	mma.sync.aligned.m16n8k8.row.col.f32.f16.f16.f32 {%f193135,%f193136,%f193137,%f193138}, {%r1,%r2}, {%r3}, {%f193135,%f193136,%f193137,%f193138};

	// end inline asm
	// begin inline asm
	mma.sync.aligned.m16n8k8.row.col.f32.f16.f16.f32 {%f193135,%f193136,%f193137,%f193138}, {%r1,%r2}, {%r3}, {%f193135,%f193136,%f193137,%f193138};

	// end inline asm
	// begin inline asm
	mma.sync.aligned.m16n8k8.row.col.f32.f16.f16.f32 {%f193135,%f193136,%f193137,%f193138}, {%r1,%r2}, {%r3}, {%f193135,%f193136,%f193137,%f193138};

	// end inline asm
	// begin inline asm
	mma.sync.aligned.m16n8k8.row.col.f32.f16.f16.f32 {%f193135,%f193136,%f193137,%f193138}, {%r1,%r2}, {%r3}, {%f193135,%f193136,%f193137,%f193138};

	// end inline asm
	// begin inline asm
	mma.sync.aligned.m16n8k8.row.col.f32.f16.f16.f32 {%f193135,%f193136,%f193137,%f193138}, {%r1,%r2}, {%r3}, {%f193135,%f193136,%f193137,%f193138};

	// end inline asm
	// begin inline asm
	mma.sync.aligned.m16n8k8.row.col.f32.f16.f16.f32 {%f193135,%f193136,%f193137,%f193138}, {%r1,%r2}, {%r3}, {%f193135,%f193136,%f193137,%f193138};

	// end inline asm
	// begin inline asm
	mma.sync.aligned.m16n8k8.row.col.f32.f16.f16.f32 {%f193135,%f193136,%f193137,%f193138}, {%r1,%r2}, {%r3}, {%f193135,%f193136,%f193137,%f193138};

	// end inline asm
	// begin inline asm
	mma.sync.aligned.m16n8k8.row.col.f32.f16.f16.f32 {%f193135,%f193136,%f193137,%f193138}, {%r1,%r2}, {%r3}, {%f193135,%f193136,%f193137,%f193138};

	// end inline asm
	// begin inline asm
	mma.sync.aligned.m16n8k8.row.col.f32.f16.f16.f32 {%f193135,%f193136,%f193137,%f193138}, {%r1,%r2}, {%r3}, {%f193135,%f193136,%f193137,%f193138};

	// end inline asm
	// begin inline asm
	mma.sync.aligned.m16n8k8.row.col.f32.f16.f16.f32 {%f193135,%f193136,%f193137,%f193138}, {%r1,%r2}, {%r3}, {%f193135,%f193136,%f193137,%f193138};

	// end inline asm
	// begin inline asm
	mma.sync.aligned.m16n8k8.row.col.f32.f16.f16.f32 {%f193135,%f193136,%f193137,%f193138}, {%r1,%r2}, {%r3}, {%f193135,%f193136,%f193137,%f193138};

	// end inline asm
	// begin inline asm
	mma.sync.aligned.m16n8k8.row.col.f32.f16.f16.f32 {%f193135,%f193136,%f193137,%f193138}, {%r1,%r2}, {%r3}, {%f193135,%f193136,%f193137,%f193138};

	// end inline asm
	// begin inline asm
	mma.sync.aligned.m16n8k8.row.col.f32.f16.f16.f32 {%f193135,%f193136,%f193137,%f193138}, {%r1,%r2}, {%r3}, {%f193135,%f193136,%f193137,%f193138};

	// end inline asm
	// begin inline asm
	mma.sync.aligned.m16n8k8.row.col.f32.f16.f16.f32 {%f193135,%f193136,%f193137,%f193138}, {%r1,%r2}, {%r3}, {%f193135,%f193136,%f193137,%f193138};

	// end inline asm
	// begin inline asm
	mma.sync.aligned.m16n8k8.row.col.f32.f16.f16.f32 {%f193135,%f193136,%f193137,%f193138}, {%r1,%r2}, {%r3}, {%f193135,%f193136,%f193137,%f193138};

	// end inline asm
	// begin inline asm
	mma.sync.aligned.m16n8k8.row.col.f32.f16.f16.f32 {%f193135,%f193136,%f193137,%f193138}, {%r1,%r2}, {%r3}, {%f193135,%f193136,%f193137,%f193138};

	// end inline asm
	// begin inline asm
	mma.sync.aligned.m16n8k8.row.col.f32.f16.f16.f32 {%f193135,%f193136,%f193137,%f193138}, {%r1,%r2}, {%r3}, {%f193135,%f193136,%f193137,%f193138};

	// end inline asm
	// begin inline asm
	mma.sync.aligned.m16n8k8.row.col.f32.f16.f16.f32 {%f193135,%f193136,%f193137,%f193138}, {%r1,%r2}, {%r3}, {%f193135,%f193136,%f193137,%f193138};

	// end inline asm
	// begin inline asm
	mma.sync.aligned.m16n8k8.row.col.f32.f16.f16.f32 {%f193135,%f193136,%f193137,%f193138}, {%r1,%r2}, {%r3}, {%f193135,%f193136,%f193137,%f193138};

	// end inline asm
	// begin inline asm
	mma.sync.aligned.m16n8k8.row.col.f32.f16.f16.f32 {%f193135,%f193136,%f193137,%f193138}, {%r1,%r2}, {%r3}, {%f193135,%f193136,%f193137,%f193138};

	// end inline asm
	// begin inline asm
	mma.sync.aligned.m16n8k8.row.col.f32.f16.f16.f32 {%f193135,%f193136,%f193137,%f193138}, {%r1,%r2}, {%r3}, {%f193135,%f193136,%f193137,%f193138};

	// end inline asm
	// begin inline asm
	mma.sync.aligned.m16n8k8.row.col.f32.f16.f16.f32 {%f193135,%f193136,%f193137,%f193138}, {%r1,%r2}, {%r3}, {%f193135,%f193136,%f193137,%f193138};

	// end inline asm
	// begin inline asm
	mma.sync.aligned.m16n8k8.row.col.f32.f16.f16.f32 {%f193135,%f193136,%f193137,%f193138}, {%r1,%r2}, {%r3}, {%f193135,%f193136,%f193137,%f193138};

	// end inline asm
	// begin inline asm
	mma.sync.aligned.m16n8k8.row.col.f32.f16.f16.f32 {%f193135,%f193136,%f193137,%f193138}, {%r1,%r2}, {%r3}, {%f193135,%f193136,%f193137,%f193138};

	// end inline asm
	// begin inline asm
	mma.sync.aligned.m16n8k8.row.col.f32.f16.f16.f32 {%f193135,%f193136,%f193137,%f193138}, {%r1,%r2}, {%r3}, {%f193135,%f193136,%f193137,%f193138};

	// end inline asm
	// begin inline asm
	mma.sync.aligned.m16n8k8.row.col.f32.f16.f16.f32 {%f193135,%f193136,%f193137,%f193138}, {%r1,%r2}, {%r3}, {%f193135,%f193136,%f193137,%f193138};

	// end inline asm
	// begin inline asm
	mma.sync.aligned.m16n8k8.row.col.f32.f16.f16.f32 {%f193135,%f193136,%f193137,%f193138}, {%r1,%r2}, {%r3}, {%f193135,%f193136,%f193137,%f193138};

	// end inline asm
	// begin inline asm
	mma.sync.aligned.m16n8k8.row.col.f32.f16.f16.f32 {%f193135,%f193136,%f193137,%f193138}, {%r1,%r2}, {%r3}, {%f193135,%f193136,%f193137,%f193138};

	// end inline asm
	// begin inline asm
	mma.sync.aligned.m16n8k8.row.col.f32.f16.f16.f32 {%f193135,%f193136,%f193137,%f193138}, {%r1,%r2}, {%r3}, {%f193135,%f193136,%f193137,%f193138};

	// end inline asm
	// begin inline asm
	mma.sync.aligned.m16n8k8.row.col.f32.f16.f16.f32 {%f193135,%f193136,%f193137,%f193138}, {%r1,%r2}, {%r3}, {%f193135,%f193136,%f193137,%f193138};

	// end inline asm
	// begin inline asm
	mma.sync.aligned.m16n8k8.row.col.f32.f16.f16.f32 {%f193135,%f193136,%f193137,%f193138}, {%r1,%r2}, {%r3}, {%f193135,%f193136,%f193137,%f193138};

	// end inline asm
	// begin inline asm
	mma.sync.aligned.m16n8k8.row.col.f32.f16.f16.f32 {%f193135,%f193136,%f193137,%f193138}, {%r1,%r2}, {%r3}, {%f193135,%f193136,%f193137,%f193138};

	// end inline asm
	// begin inline asm
	mma.sync.aligned.m16n8k8.row.col.f32.f16.f16.f32 {%f193135,%f193136,%f193137,%f193138}, {%r1,%r2}, {%r3}, {%f193135,%f193136,%f193137,%f193138};

	// end inline asm
	// begin inline asm
	mma.sync.aligned.m16n8k8.row.col.f32.f16.f16.f32 {%f193135,%f193136,%f193137,%f193138}, {%r1,%r2}, {%r3}, {%f193135,%f193136,%f193137,%f193138};

	// end inline asm
	// begin inline asm
	mma.sync.aligned.m16n8k8.row.col.f32.f16.f16.f32 {%f193135,%f193136,%f193137,%f193138}, {%r1,%r2}, {%r3}, {%f193135,%f193136,%f193137,%f193138};

	// end inline asm
	// begin inline asm
	mma.sync.aligned.m16n8k8.row.col.f32.f16.f16.f32 {%f193135,%f193136,%f193137,%f193138}, {%r1,%r2}, {%r3}, {%f193135,%f193136,%f193137,%f193138};

	// end inline asm
	// begin inline asm
	mma.sync.aligned.m16n8k8.row.col.f32.f16.f16.f32 {%f193135,%f193136,%f193137,%f193138}, {%r1,%r2}, {%r3}, {%f193135,%f193136,%f193137,%f193138};

	// end inline asm
	// begin inline asm
	mma.sync.aligned.m16n8k8.row.col.f32.f16.f16.f32 {%f193135,%f193136,%f193137,%f193138}, {%r1,%r2}, {%r3}, {%f193135,%f193136,%f193137,%f193138};

	// end inline asm
	// begin inline asm
	mma.sync.aligned.m16n8k8.row.col.f32.f16.f16.f32 {%f193135,%f193136,%f193137,%f193138}, {%r1,%r2}, {%r3}, {%f193135,%f193136,%f193137,%f193138};

	// end inline asm
	// begin inline asm
	mma.sync.aligned.m16n8k8.row.col.f32.f16.f16.f32 {%f193135,%f193136,%f193137,%f193138}, {%r1,%r2}, {%r3}, {%f193135,%f193136,%f193137,%f193138};

	// end inline asm
	// begin inline asm
	mma.sync.aligned.m16n8k8.row.col.f32.f16.f16.f32 {%f193135,%f193136,%f193137,%f193138}, {%r1,%r2}, {%r3}, {%f193135,%f193136,%f193137,%f193138};

	// end inline asm
	// begin inline asm
	mma.sync.aligned.m16n8k8.row.col.f32.f16.f16.f32 {%f193135,%f193136,%f193137,%f193138}, {%r1,%r2}, {%r3}, {%f193135,%f193136,%f193137,%f193138};

	// end inline asm
	// begin inline asm
	mma.sync.aligned.m16n8k8.row.col.f32.f16.f16.f32 {%f193135,%f193136,%f193137,%f193138}, {%r1,%r2}, {%r3}, {%f193135,%f193136,%f193137,%f193138};

	// end inline asm
	// begin inline asm
	mma.sync.aligned.m16n8k8.row.col.f32.f16.f16.f32 {%f193135,%f193136,%f193137,%f193138}, {%r1,%r2}, {%r3}, {%f193135,%f193136,%f193137,%f193138};

	// end inline asm
	// begin inline asm
	mma.sync.aligned.m16n8k8.row.col.f32.f16.f16.f32 {%f193135,%f193136,%f193137,%f193138}, {%r1,%r2}, {%r3}, {%f193135,%f193136,%f193137,%f193138};

	// end inline asm
	// begin inline asm
	mma.sync.aligned.m16n8k8.row.col.f32.f16.f16.f32 {%f193135,%f193136,%f193137,%f193138}, {%r1,%r2}, {%r3}, {%f193135,%f193136,%f193137,%f193138};

	// end inline asm
	// begin inline asm
	mma.sync.aligned.m16n8k8.row.col.f32.f16.f16.f32 {%f193135,%f193136,%f193137,%f193138}, {%r1,%r2}, {%r3}, {%f193135,%f193136,%f193137,%f193138};

	// end inline asm
	// begin inline asm
	mma.sync.aligned.m16n8k8.row.col.f32.f16.f16.f32 {%f193135,%f193136,%f193137,%f193138}, {%r1,%r2}, {%r3}, {%f193135,%f193136,%f193137,%f193138};

	// end inline asm
	// begin inline asm
	mma.sync.aligned.m16n8k8.row.col.f32.f16.f16.f32 {%f193135,%f193136,%f193137,%f193138}, {%r1,%r2}, {%r3}, {%f193135,%f193136,%f193137,%f193138};

	// end inline asm
	// begin inline asm
	mma.sync.aligned.m16n8k8.row.col.f32.f16.f16.f32 {%f193135,%f193136,%f193137,%f193138}, {%r1,%r2}, {%r3}, {%f193135,%f193136,%f193137,%f193138};

	// end inline asm
	// begin inline asm
	mma.sync.aligned.m16n8k8.row.col.f32.f16.f16.f32 {%f193135,%f193136,%f193137,%f193138}, {%r1,%r2}, {%r3}, {%f193135,%f193136,%f193137,%f193138};

	// end inline asm
	// begin inline asm
	mma.sync.aligned.m16n8k8.row.col.f32.f16.f16.f32 {%f193135,%f193136,%f193137,%f193138}, {%r1,%r2}, {%r3}, {%f193135,%f193136,%f193137,%f193138};

	// end inline asm
	// begin inline asm
	mma.sync.aligned.m16n8k8.row.col.f32.f16.f16.f32 {%f193135,%f193136,%f193137,%f193138}, {%r1,%r2}, {%r3}, {%f193135,%f193136,%f193137,%f193138};

	// end inline asm
	// begin inline asm
	mma.sync.aligned.m16n8k8.row.col.f32.f16.f16.f32 {%f193135,%f193136,%f193137,%f193138}, {%r1,%r2}, {%r3}, {%f193135,%f193136,%f193137,%f193138};

	// end inline asm
	// begin inline asm
	mma.sync.aligned.m16n8k8.row.col.f32.f16.f16.f32 {%f193135,%f193136,%f193137,%f193138}, {%r1,%r2}, {%r3}, {%f193135,%f193136,%f193137,%f193138};

	// end inline asm
	// begin inline asm
	mma.sync.aligned.m16n8k8.row.col.f32.f16.f16.f32 {%f193135,%f193136,%f193137,%f193138}, {%r1,%r2}, {%r3}, {%f193135,%f193136,%f193137,%f193138};

	// end inline asm
	// begin inline asm
	mma.sync.aligned.m16n8k8.row.col.f32.f16.f16.f32 {%f193135,%f193136,%f193137,%f193138}, {%r1,%r2}, {%r3}, {%f193135,%f193136,%f193137,%f193138};

	// end inline asm
	// begin inline asm
	mma.sync.aligned.m16n8k8.row.col.f32.f16.f16.f32 {%f193135,%f193136,%f193137,%f193138}, {%r1,%r2}, {%r3}, {%f193135,%f193136,%f193137,%f193138};

	// end inline asm
	// begin inline asm
	mma.sync.aligned.m16n8k8.row.col.f32.f16.f16.f32 {%f193135,%f193136,%f193137,%f193138}, {%r1,%r2}, {%r3}, {%f193135,%f193136,%f193137,%f193138};

	// end inline asm
	// begin inline asm
	mma.sync.aligned.m16n8k8.row.col.f32.f16.f16.f32 {%f193135,%f193136,%f193137,%f193138}, {%r1,%r2}, {%r3}, {%f193135,%f193136,%f193137,%f193138};

	// end inline asm
	// begin inline asm
	mma.sync.aligned.m16n8k8.row.col.f32.f16.f16.f32 {%f193135,%f193136,%f193137,%f193138}, {%r1,%r2}, {%r3}, {%f193135,%f193136,%f193137,%f193138};

	// end inline asm
	// begin inline asm
	mma.sync.aligned.m16n8k8.row.col.f32.f16.f16.f32 {%f193135,%f193136,%f193137,%f193138}, {%r1,%r2}, {%r3}, {%f193135,%f193136,%f193137,%f193138};

	// end inline asm
	// begin inline asm
	mma.sync.aligned.m16n8k8.row.col.f32.f16.f16.f32 {%f193135,%f193136,%f193137,%f193138}, {%r1,%r2}, {%r3}, {%f193135,%f193136,%f193137,%f193138};

	// end inline asm
	// begin inline asm
	mma.sync.aligned.m16n8k8.row.col.f32.f16.f16.f32 {%f193135,%f193136,%f193137,%f193138}, {%r1,%r2}, {%r3}, {%f193135,%f193136,%f193137,%f193138};

	// end inline asm
	// begin inline asm
	mma.sync.aligned.m16n8k8.row.col.f32.f16.f16.f32 {%f193135,%f193136,%f193137,%f193138}, {%r1,%r2}, {%r3}, {%f193135,%f193136,%f193137,%f193138};

	// end inline asm
	// begin inline asm
	mma.sync.aligned.m16n8k8.row.col.f32.f16.f16.f32 {%f193135,%f193136,%f193137,%f193138}, {%r1,%r2}, {%r3}, {%f193135,%f193136,%f193137,%f193138};

	// end inline asm
	// begin inline asm
	mma.sync.aligned.m16n8k8.row.col.f32.f16.f16.f32 {%f193135,%f193136,%f193137,%f193138}, {%r1,%r2}, {%r3}, {%f193135,%f193136,%f193137,%f193138};

	// end inline asm
	// begin inline asm
	mma.sync.aligned.m16n8k8.row.col.f32.f16.f16.f32 {%f193135,%f193136,%f193137,%f193138}, {%r1,%r2}, {%r3}, {%f193135,%f193136,%f193137,%f193138};

	// end inline asm
	// begin inline asm
	mma.sync.aligned.m16n8k8.row.col.f32.f16.f16.f32 {%f193135,%f193136,%f193137,%f193138}, {%r1,%r2}, {%r3}, {%f193135,%f193136,%f193137,%f193138};

	// end inline asm
	// begin inline asm
	mma.sync.aligned.m16n8k8.row.col.f32.f16.f16.f32 {%f193135,%f193136,%f193137,%f193138}, {%r1,%r2}, {%r3}, {%f193135,%f193136,%f193137,%f193138};

	// end inline asm
	// begin inline asm
	mma.sync.aligned.m16n8k8.row.col.f32.f16.f16.f32 {%f193135,%f193136,%f193137,%f193138}, {%r1,%r2}, {%r3}, {%f193135,%f193136,%f193137,%f193138};

	// end inline asm
	// begin inline asm
	mma.sync.aligned.m16n8k8.row.col.f32.f16.f16.f32 {%f193135,%f193136,%f193137,%f193138}, {%r1,%r2}, {%r3}, {%f193135,%f193136,%f193137,%f193138};

	// end inline asm
	// begin inline asm
	mma.sync.aligned.m16n8k8.row.col.f32.f16.f16.f32 {%f193135,%f193136,%f193137,%f193138}, {%r1,%r2}, {%r3}, {%f193135,%f193136,%f193137,%f193138};

	// end inline asm
	// begin inline asm
	mma.sync.aligned.m16n8k8.row.col.f32.f16.f16.f32 {%f193135,%f193136,%f193137,%f193138}, {%r1,%r2}, {%r3}, {%f193135,%f193136,%f193137,%f193138};

	// end inline asm
	// begin inline asm
	mma.sync.aligned.m16n8k8.row.col.f32.f16.f16.f32 {%f193135,%f193136,%f193137,%f193138}, {%r1,%r2}, {%r3}, {%f193135,%f193136,%f193137,%f193138};

	// end inline asm
	// begin inline asm
	mma.sync.aligned.m16n8k8.row.col.f32.f16.f16.f32 {%f193135,%f193136,%f193137,%f193138}, {%r1,%r2}, {%r3}, {%f193135,%f193136,%f193137,%f193138};

	// end inline asm
	// begin inline asm
	mma.sync.aligned.m16n8k8.row.col.f32.f16.f16.f32 {%f193135,%f193136,%f193137,%f193138}, {%r1,%r2}, {%r3}, {%f193135,%f193136,%f193137,%f193138};

	// end inline asm
	// begin inline asm
	mma.sync.aligned.m16n8k8.row.col.f32.f16.f16.f32 {%f193135,%f193136,%f193137,%f193138}, {%r1,%r2}, {%r3}, {%f193135,%f193136,%f193137,%f193138};

	// end inline asm
	// begin inline asm
	mma.sync.aligned.m16n8k8.row.col.f32.f16.f16.f32 {%f193135,%f193136,%f193137,%f193138}, {%r1,%r2}, {%r3}, {%f193135,%f193136,%f193137,%f193138};

	// end inline asm
	// begin inline asm
	mma.sync.aligned.m16n8k8.row.col.f32.f16.f16.f32 {%f193135,%f193136,%f193137,%f193138}, {%r1,%r2}, {%r3}, {%f193135,%f193136,%f193137,%f193138};

	// end inline asm
	// begin inline asm
	mma.sync.aligned.m16n8k8.row.col.f32.f16.f16.f32 {%f193135,%f193136,%f193137,%f193138}, {%r1,%r2}, {%r3}, {%f193135,%f193136,%f193137,%f193138};

	// end inline asm
	// begin inline asm
	mma.sync.aligned.m16n8k8.row.col.f32.f16.f16.f32 {%f193135,%f193136,%f193137,%f193138}, {%r1,%r2}, {%r3}, {%f193135,%f193136,%f193137,%f193138};

	// end inline asm
	// begin inline asm
	mma.sync.aligned.m16n8k8.row.col.f32.f16.f16.f32 {%f193135,%f193136,%f193137,%f193138}, {%r1,%r2}, {%r3}, {%f193135,%f193136,%f193137,%f193138};

	// end inline asm
	// begin inline asm
	mma.sync.aligned.m16n8k8.row.col.f32.f16.f16.f32 {%f193135,%f193136,%f193137,%f193138}, {%r1,%r2}, {%r3}, {%f193135,%f193136,%f193137,%f193138};

	// end inline asm
	// begin inline asm
	mma.sync.aligned.m16n8k8.row.col.f32.f16.f16.f32 {%f193135,%f193136,%f193137,%f193138}, {%r1,%r2}, {%r3}, {%f193135,%f193136,%f193137,%f193138};

	// end inline asm
	// begin inline asm
	mma.sync.aligned.m16n8k8.row.col.f32.f16.f16.f32 {%f193135,%f193136,%f193137,%f193138}, {%r1,%r2}, {%r3}, {%f193135,%f193136,%f193137,%f193138};

	// end inline asm
	// begin inline asm
	mma.sync.aligned.m16n8k8.row.col.f32.f16.f16.f32 {%f193135,%f193136,%f193137,%f193138}, {%r1,%r2}, {%r3}, {%f193135,%f193136,%f193137,%f193138};

	// end inline asm
	// begin inline asm
	mma.sync.aligned.m16n8k8.row.col.f32.f16.f16.f32 {%f193135,%f193136,%f193137,%f193138}, {%r1,%r2}, {%r3}, {%f193135,%f193136,%f193137,%f193138};

	// end inline asm
	// begin inline asm
	mma.sync.aligned.m16n8k8.row.col.f32.f16.f16.f32 {%f193135,%f193136,%f193137,%f193138}, {%r1,%r2}, {%r3}, {%f193135,%f193136,%f193137,%f193138};

	// end inline asm
	// begin inline asm
	mma.sync.aligned.m16n8k8.row.col.f32.f16.f16.f32 {%f193135,%f193136,%f193137,%f193138}, {%r1,%r2}, {%r3}, {%f193135,%f193136,%f193137,%f193138};

	// end inline asm
	// begin inline asm
	mma.sync.aligned.m16n8k8.row.col.f32.f16.f16.f32 {%f193135,%f193136,%f193137,%f193138}, {%r1,%r2}, {%r3}, {%f193135,%f193136,%f193137,%f193138};

	// end inline asm
	// begin inline asm
	mma.sync.aligned.m16n8k8.row.col.f32.f16.f16.f32 {%f193135,%f193136,%f193137,%f193138}, {%r1,%r2}, {%r3}, {%f193135,%f193136,%f193137,%f193138};

	// end inline asm
	// begin inline asm
	mma.sync.aligned.m16n8k8.row.col.f32.f16.f16.f32 {%f193135,%f193136,%f193137,%f193138}, {%r1,%r2}, {%r3}, {%f193135,%f193136,%f193137,%f193138};

	// end inline asm
	// begin inline asm
	mma.sync.aligned.m16n8k8.row.col.f32.f16.f16.f32 {%f193135,%f193136,%f193137,%f193138}, {%r1,%r2}, {%r3}, {%f193135,%f193136,%f193137,%f193138};

	// end inline asm
	// begin inline asm
	mma.sync.aligned.m16n8k8.row.col.f32.f16.f16.f32 {%f193135,%f193136,%f193137,%f193138}, {%r1,%r2}, {%r3}, {%f193135,%f193136,%f193137,%f193138};

	// end inline asm
	// begin inline asm
	mma.sync.aligned.m16n8k8.row.col.f32.f16.f16.f32 {%f193135,%f193136,%f193137,%f193138}, {%r1,%r2}, {%r3}, {%f193135,%f193136,%f193137,%f193138};

	// end inline asm
	// begin inline asm
	mma.sync.aligned.m16n8k8.row.col.f32.f16.f16.f32 {%f193135,%f193136,%f193137,%f193138}, {%r1,%r2}, {%r3}, {%f193135,%f193136,%f193137,%f193138};

	// end inline asm
	// begin inline asm
	mma.sync.aligned.m16n8k8.row.col.f32.f16.f16.f32 {%f193135,%f193136,%f193137,%f193138}, {%r1,%r2}, {%r3}, {%f193135,%f193136,%f193137,%f193138};

	// end inline asm
	// begin inline asm
	mma.sync.aligned.m16n8k8.row.col.f32.f16.f16.f32 {%f193135,%f193136,%f193137,%f193138}, {%r1,%r2}, {%r3}, {%f193135,%f193136,%f193137,%f193138};

	// end inline asm
	// begin inline asm
	mma.sync.aligned.m16n8k8.row.col.f32.f16.f16.f32 {%f193135,%f193136,%f193137,%f193138}, {%r1,%r2}, {%r3}, {%f193135,%f193136,%f193137,%f193138};

	// end inline asm
	// begin inline asm
	mma.sync.aligned.m16n8k8.row.col.f32.f16.f16.f32 {%f193135,%f193136,%f193137,%f193138}, {%r1,%r2}, {%r3}, {%f193135,%f193136,%f193137,%f193138};

	// end inline asm
	// begin inline asm
	mma.sync.aligned.m16n8k8.row.col.f32.f16.f16.f32 {%f193135,%f193136,%f193137,%f193138}, {%r1,%r2}, {%r3}, {%f193135,%f193136,%f193137,%f193138};

	// end inline asm
	// begin inline asm
	mma.sync.aligned.m16n8k8.row.col.f32.f16.f16.f32 {%f193135,%f193136,%f193137,%f193138}, {%r1,%r2}, {%r3}, {%f193135,%f193136,%f193137,%f193138};

	// end inline asm
	// begin inline asm
	mma.sync.aligned.m16n8k8.row.col.f32.f16.f16.f32 {%f193135,%f193136,%f193137,%f193138}, {%r1,%r2}, {%r3}, {%f193135,%f193136,%f193137,%f193138};

	// end inline asm
	// begin inline asm
	mma.sync.aligned.m16n8k8.row.col.f32.f16.f16.f32 {%f193135,%f193136,%f193137,%f193138}, {%r1,%r2}, {%r3}, {%f193135,%f193136,%f193137,%f193138};

	// end inline asm
	// begin inline asm
	mma.sync.aligned.m16n8k8.row.col.f32.f16.f16.f32 {%f193135,%f193136,%f193137,%f193138}, {%r1,%r2}, {%r3}, {%f193135,%f193136,%f193137,%f193138};

	// end inline asm
	// begin inline asm
	mma.sync.aligned.m16n8k8.row.col.f32.f16.f16.f32 {%f193135,%f193136,%f193137,%f193138}, {%r1,%r2}, {%r3}, {%f193135,%f193136,%f193137,%f193138};

	// end inline asm
	// begin inline asm
	mma.sync.aligned.m16n8k8.row.col.f32.f16.f16.f32 {%f193135,%f193136,%f193137,%f193138}, {%r1,%r2}, {%r3}, {%f193135,%f193136,%f193137,%f193138};

	// end inline asm
	// begin inline asm
	mma.sync.aligned.m16n8k8.row.col.f32.f16.f16.f32 {%f193135,%f193136,%f193137,%f193138}, {%r1,%r2}, {%r3}, {%f193135,%f193136,%f193137,%f193138};

	// end inline asm
	// begin inline asm
	mma.sync.aligned.m16n8k8.row.col.f32.f16.f16.f32 {%f193135,%f193136,%f193137,%f193138}, {%r1,%r2}, {%r3}, {%f193135,%f193136,%f193137,%f193138};

	// end inline asm
	// begin inline asm
	mma.sync.aligned.m16n8k8.row.col.f32.f16.f16.f32 {%f193135,%f193136,%f193137,%f193138}, {%r1,%r2}, {%r3}, {%f193135,%f193136,%f193137,%f193138};

	// end inline asm
	// begin inline asm
	mma.sync.aligned.m16n8k8.row.col.f32.f16.f16.f32 {%f193135,%f193136,%f193137,%f193138}, {%r1,%r2}, {%r3}, {%f193135,%f193136,%f193137,%f193138};

	// end inline asm
	// begin inline asm
	mma.sync.aligned.m16n8k8.row.col.f32.f16.f16.f32 {%f193135,%f193136,%f193137,%f193138}, {%r1,%r2}, {%r3}, {%f193135,%f193136,%f193137,%f193138};

	// end inline asm
	// begin inline asm
	mma.sync.aligned.m16n8k8.row.col.f32.f16.f16.f32 {%f193135,%f193136,%f193137,%f193138}, {%r1,%r2}, {%r3}, {%f193135,%f193136,%f193137,%f193138};

	// end inline asm
	// begin inline asm
	mma.sync.aligned.m16n8k8.row.col.f32.f16.f16.f32 {%f193135,%f193136,%f193137,%f193138}, {%r1,%r2}, {%r3}, {%f193135,%f193136,%f193137,%f193138};

	// end inline asm
	// begin inline asm
	mma.sync.aligned.m16n8k8.row.col.f32.f16.f16.f32 {%f193135,%f193136,%f193137,%f193138}, {%r1,%r2}, {%r3}, {%f193135,%f193136,%f193137,%f193138};

	// end inline asm
	// begin inline asm
	mma.sync.aligned.m16n8k8.row.col.f32.f16.f16.f32 {%f193135,%f193136,%f193137,%f193138}, {%r1,%r2}, {%r3}, {%f193135,%f193136,%f193137,%f193138};

	// end inline asm
	// begin inline asm
	mma.sync.aligned.m16n8k8.row.col.f32.f16.f16.f32 {%f193135,%f193136,%f193137,%f193138}, {%r1,%r2}, {%r3}, {%f193135,%f193136,%f193137,%f193138};

	// end inline asm
	// begin inline asm
	mma.sync.aligned.m16n8k8.row.col.f32.f16.f16.f32 {%f193135,%f193136,%f193137,%f193138}, {%r1,%r2}, {%r3}, {%f193135,%f193136,%f193137,%f193138};

	// end inline asm
	// begin inline asm
	mma.sync.aligned.m16n8k8.row.col.f32.f16.f16.f32 {%f193135,%f193136,%f193137,%f193138}, {%r1,%r2}, {%r3}, {%f193135,%f193136,%f193137,%f193138};

	// end inline asm
	// begin inline asm
	mma.sync.aligned.m16n8k8.row.col.f32.f16.f16.f32 {%f193135,%f193136,%f193137,%f193138}, {%r1,%r2}, {%r3}, {%f193135,%f193136,%f193137,%f193138};

	// end inline asm
	// begin inline asm
	mma.sync.aligned.m16n8k8.row.col.f32.f16.f16.f32 {%f193135,%f193136,%f193137,%f193138}, {%r1,%r2}, {%r3}, {%f193135,%f193136,%f193137,%f193138};

	// end inline asm
	// begin inline asm
	mma.sync.aligned.m16n8k8.row.col.f32.f16.f16.f32 {%f193135,%f193136,%f193137,%f193138}, {%r1,%r2}, {%r3}, {%f193135,%f193136,%f193137,%f193138};

	// end inline asm
	// begin inline asm
	mma.sync.aligned.m16n8k8.row.col.f32.f16.f16.f32 {%f193135,%f193136,%f193137,%f193138}, {%r1,%r2}, {%r3}, {%f193135,%f193136,%f193137,%f193138};

	// end inline asm
	// begin inline asm
	mma.sync.aligned.m16n8k8.row.col.f32.f16.f16.f32 {%f193135,%f193136,%f193137,%f193138}, {%r1,%r2}, {%r3}, {%f193135,%f193136,%f193137,%f193138};

	// end inline asm
	// begin inline asm
	mma.sync.aligned.m16n8k8.row.col.f32.f16.f16.f32 {%f193135,%f193136,%f193137,%f193138}, {%r1,%r2}, {%r3}, {%f193135,%f193136,%f193137,%f193138};

	// end inline asm
	// begin inline asm
	mma.sync.aligned.m16n8k8.row.col.f32.f16.f16.f32 {%f193135,%f193136,%f193137,%f193138}, {%r1,%r2}, {%r3}, {%f193135,%f193136,%f193137,%f193138};

	// end inline asm
	// begin inline asm
	mma.sync.aligned.m16n8k8.row.col.f32.f16.f16.f32 {%f193135,%f193136,%f193137,%f193138}, {%r1,%r2}, {%r3}, {%f193135,%f193136,%f193137,%f193138};

	// end inline asm
	// begin inline asm
	mma.sync.aligned.m16n8k8.row.col.f32.f16.f16.f32 {%f193135,%f193136,%f193137,%f193138}, {%r1,%r2}, {%r3}, {%f193135,%f193136,%f193137,%f193138};

	// end inline asm
	// begin inline asm
	mma.sync.aligned.m16n8k8.row.col.f32.f16.f16.f32 {%f193135,%f193136,%f193137,%f193138}, {%r1,%r2}, {%r3}, {%f193135,%f193136,%f193137,%f193138};

	// end inline asm
	// begin inline asm
	mma.sync.aligned.m16n8k8.row.col.f32.f16.f16.f32 {%f193135,%f193136,%f193137,%f193138}, {%r1,%r2}, {%r3}, {%f193135,%f193136,%f193137,%f193138};

	// end inline asm
	// begin inline asm
	mma.sync.aligned.m16n8k8.row.col.f32.f16.f16.f32 {%f193135,%f193136,%f193137,%f193138}, {%r1,%r2}, {%r3}, {%f193135,%f193136,%f193137,%f193138};

	// end inline asm
	// begin inline asm
	mma.sync.aligned.m16n8k8.row.col.f32.f16.f16.f32 {%f193135,%f193136,%f193137,%f193138}, {%r1,%r2}, {%r3}, {%f193135,%f193136,%f193137,%f193138};

	// end inline asm
	// begin inline asm
	mma.sync.aligned.m16n8k8.row.col.f32.f16.f16.f32 {%f193135,%f193136,%f193137,%f193138}, {%r1,%r2}, {%r3}, {%f193135,%f193136,%f193137,%f193138};

	// end inline asm
	// begin inline asm
	mma.sync.aligned.m16n8k8.row.col.f32.f16.f16.f32 {%f193135,%f193136,%f193137,%f193138}, {%r1,%r2}, {%r3}, {%f193135,%f193136,%f193137,%f193138};

	// end inline asm
	// begin inline asm
	mma.sync.aligned.m16n8k8.row.col.f32.f16.f16.f32 {%f193135,%f193136,%f193137,%f193138}, {%r1,%r2}, {%r3}, {%f193135,%f193136,%f193137,%f193138};

	// end inline asm
	// begin inline asm
	mma.sync.aligned.m16n8k8.row.col.f32.f16.f16.f32 {%f193135,%f193136,%f193137,%f193138}, {%r1,%r2}, {%r3}, {%f193135,%f193136,%f193137,%f193138};

	// end inline asm
	// begin inline asm
	mma.sync.aligned.m16n8k8.row.col.f32.f16.f16.f32 {%f193135,%f193136,%f193137,%f193138}, {%r1,%r2}, {%r3}, {%f193135,%f193136,%f193137,%f193138};

	// end inline asm
	// begin inline asm
	mma.sync.aligned.m16n8k8.row.col.f32.f16.f16.f32 {%f193135,%f193136,%f193137,%f193138}, {%r1,%r2}, {%r3}, {%f193135,%f193136,%f193137,%f193138};

	// end inline asm
	// begin inline asm
	mma.sync.aligned.m16n8k8.row.col.f32.f16.f16.f32 {%f193135,%f193136,%f193137,%f193138}, {%r1,%r2}, {%r3}, {%f193135,%f193136,%f193137,%f193138};

	// end inline asm
	// begin inline asm
	mma.sync.aligned.m16n8k8.row.col.f32.f16.f16.f32 {%f193135,%f193136,%f193137,%f193138}, {%r1,%r2}, {%r3}, {%f193135,%f193136,%f193137,%f193138};

	// end inline asm
	// begin inline asm
	mma.sync.aligned.m16n8k8.row.col.f32.f16.f16.f32 {%f193135,%f193136,%f193137,%f193138}, {%r1,%r2}, {%r3}, {%f193135,%f193136,%f193137,%f193138};

	// end inline asm
	// begin inline asm
	mma.sync.aligned.m16n8k8.row.col.f32.f16.f16.f32 {%f193135,%f193136,%f193137,%f193138}, {%r1,%r2}, {%r3}, {%f193135,%f193136,%f193137,%f193138};

	// end inline asm
	// begin inline asm
	mma.sync.aligned.m16n8k8.row.col.f32.f16.f16.f32 {%f193135,%f193136,%f193137,%f193138}, {%r1,%r2}, {%r3}, {%f193135,%f193136,%f193137,%f193138};

	// end inline asm
	// begin inline asm
	mma.sync.aligned.m16n8k8.row.col.f32.f16.f16.f32 {%f193135,%f193136,%f193137,%f193138}, {%r1,%r2}, {%r3}, {%f193135,%f193136,%f193137,%f193138};

	// end inline asm
	// begin inline asm
	mma.sync.aligned.m16n8k8.row.col.f32.f16.f16.f32 {%f193135,%f193136,%f193137,%f193138}, {%r1,%r2}, {%r3}, {%f193135,%f193136,%f193137,%f193138};

	// end inline asm
	// begin inline asm
	mma.sync.aligned.m16n8k8.row.col.f32.f16.f16.f32 {%f193135,%f193136,%f193137,%f193138}, {%r1,%r2}, {%r3}, {%f193135,%f193136,%f193137,%f193138};

	// end inline asm
	// begin inline asm
	mma.sync.aligned.m16n8k8.row.col.f32.f16.f16.f32 {%f193135,%f193136,%f193137,%f193138}, {%r1,%r2}, {%r3}, {%f193135,%f193136,%f193137,%f193138};

	// end inline asm
	// begin inline asm
	mma.sync.aligned.m16n8k8.row.col.f32.f16.f16.f32 {%f193135,%f193136,%f193137,%f193138}, {%r1,%r2}, {%r3}, {%f193135,%f193136,%f193137,%f193138};

	// end inline asm
	// begin inline asm
	mma.sync.aligned.m16n8k8.row.col.f32.f16.f16.f32 {%f193135,%f193136,%f193137,%f193138}, {%r1,%r2}, {%r3}, {%f193135,%f193136,%f193137,%f193138};

	// end inline asm
	// begin inline asm
	mma.sync.aligned.m16n8k8.row.col.f32.f16.f16.f32 {%f193135,%f193136,%f193137,%f193138}, {%r1,%r2}, {%r3}, {%f193135,%f193136,%f193137,%f193138};

	// end inline asm
	// begin inline asm
	mma.sync.aligned.m16n8k8.row.col.f32.f16.f16.f32 {%f193135,%f193136,%f193137,%f193138}, {%r1,%r2}, {%r3}, {%f193135,%f193136,%f193137,%f193138};

	// end inline asm
	// begin inline asm
	mma.sync.aligned.m16n8k8.row.col.f32.f16.f16.f32 {%f193135,%f193136,%f193137,%f193138}, {%r1,%r2}, {%r3}, {%f193135,%f193136,%f193137,%f193138};

	// end inline asm
	// begin inline asm
	mma.sync.aligned.m16n8k8.row.col.f32.f16.f16.f32 {%f193135,%f193136,%f193137,%f193138}, {%r1,%r2}, {%r3}, {%f193135,%f193136,%f193137,%f193138};

	// end inline asm
	// begin inline asm
	mma.sync.aligned.m16n8k8.row.col.f32.f16.f16.f32 {%f193135,%f193136,%f193137,%f193138}, {%r1,%r2}, {%r3}, {%f193135,%f193136,%f193137,%f193138};

	// end inline asm
	// begin inline asm
	mma.sync.aligned.m16n8k8.row.col.f32.f16.f16.f32 {%f193135,%f193136,%f193137,%f193138}, {%r1,%r2}, {%r3}, {%f193135,%f193136,%f193137,%f193138};

	// end inline asm
	// begin inline asm
	mma.sync.aligned.m16n8k8.row.col.f32.f16.f16.f32 {%f193135,%f193136,%f193137,%f193138}, {%r1,%r2}, {%r3}, {%f193135,%f193136,%f193137,%f193138};

	// end inline asm
	// begin inline asm
	mma.sync.aligned.m16n8k8.row.col.f32.f16.f16.f32 {%f193135,%f193136,%f193137,%f193138}, {%r1,%r2}, {%r3}, {%f193135,%f193136,%f193137,%f193138};

	// end inline asm
	// begin inline asm
	mma.sync.aligned.m16n8k8.row.col.f32.f16.f16.f32 {%f193135,%f193136,%f193137,%f193138}, {%r1,%r2}, {%r3}, {%f193135,%f193136,%f193137,%f193138};

	// end inline asm
	// begin inline asm
	mma.sync.aligned.m16n8k8.row.col.f32.f16.f16.f32 {%f193135,%f193136,%f193137,%f193138}, {%r1,%r2}, {%r3}, {%f193135,%f193136,%f193137,%f193138};

	// end inline asm
	// begin inline asm
	mma.sync.aligned.m16n8k8.row.col.f32.f16.f16.f32 {%f193135,%f193136,%f193137,%f193138}, {%r1,%r2}, {%r3}, {%f193135,%f193136,%f193137,%f193138};

	// end inline asm
	// begin inline asm
	mma.sync.aligned.m16n8k8.row.col.f32.f16.f16.f32 {%f193135,%f193136,%f193137,%f193138}, {%r1,%r2}, {%r3}, {%f193135,%f193136,%f193137,%f193138};

	// end inline asm
	// begin inline asm
	mma.sync.aligned.m16n8k8.row.col.f32.f16.f16.f32 {%f193135,%f193136,%f193137,%f193138}, {%r1,%r2}, {%r3}, {%f193135,%f193136,%f193137,%f193138};

	// end inline asm
	// begin inline asm
	mma.sync.aligned.m16n8k8.row.col.f32.f16.f16.f32 {%f193135,%f193136,%f193137,%f193138}, {%r1,%r2}, {%r3}, {%f193135,%f193136,%f193137,%f193138};

	// end inline asm
	// begin inline asm
	mma.sync.aligned.m16n8k8.row.col.f32.f16.f16.f32 {%f193135,%f193136,%f193137,%f193138}, {%r1,%r2}, {%r3}, {%f193135,%f193136,%f193137,%f193138};

	// end inline asm
	// begin inline asm
	mma.sync.aligned.m16n8k8.row.col.f32.f16.f16.f32 {%f193135,%f193136,%f193137,%f193138}, {%r1,%r2}, {%r3}, {%f193135,%f193136,%f193137,%f193138};

	// end inline asm
	// begin inline asm
	mma.sync.aligned.m16n8k8.row.col.f32.f16.f16.f32 {%f193135,%f193136,%f193137,%f193138}, {%r1,%r2}, {%r3}, {%f193135,%f193136,%f193137,%f193138};

	// end inline asm
	// begin inline asm
	mma.sync.aligned.m16n8k8.row.col.f32.f16.f16.f32 {%f193135,%f193136,%f193137,%f193138}, {%r1,%r2}, {%r3}, {%f193135,%f193136,%f193137,%f193138};

	// end inline asm
	// begin inline asm
	mma.sync.aligned.m16n8k8.row.col.f32.f16.f16.f32 {%f193135,%f193136,%f193137,%f193138}, {%r1,%r2}, {%r3}, {%f193135,%f193136,%f193137,%f193138};

	// end inline asm
	// begin inline asm
	mma.sync.aligned.m16n8k8.row.col.f32.f16.f16.f32 {%f193135,%f193136,%f193137,%f193138}, {%r1,%r2}, {%r3}, {%f193135,%f193136,%f193137,%f193138};

	// end inline asm
	// begin inline asm
	mma.sync.aligned.m16n8k8.row.col.f32.f16.f16.f32 {%f193135,%f193136,%f193137,%f193138}, {%r1,%r2}, {%r3}, {%f193135,%f193136,%f193137,%f193138};

	// end inline asm
	// begin inline asm
	mma.sync.aligned.m16n8k8.row.col.f32.f16.f16.f32 {%f193135,%f193136,%f193137,%f193138}, {%r1,%r2}, {%r3}, {%f193135,%f193136,%f193137,%f193138};

	// end inline asm
	// begin inline asm
	mma.sync.aligned.m16n8k8.row.col.f32.f16.f16.f32 {%f193135,%f193136,%f193137,%f193138}, {%r1,%r2}, {%r3}, {%f193135,%f193136,%f193137,%f193138};

	// end inline asm
	// begin inline asm
	mma.sync.aligned.m16n8k8.row.col.f32.f16.f16.f32 {%f193135,%f193136,%f193137,%f193138}, {%r1,%r2}, {%r3}, {%f193135,%f193136,%f193137,%f193138};

	// end inline asm
	// begin inline asm
	mma.sync.aligned.m16n8k8.row.col.f32.f16.f16.f32 {%f193135,%f193136,%f193137,%f193138}, {%r1,%r2}, {%r3}, {%f193135,%f193136,%f193137,%f193138};

	// end inline asm
	// begin inline asm
	mma.sync.aligned.m16n8k8.row.col.f32.f16.f16.f32 {%f193135,%f193136,%f193137,%f193138}, {%r1,%r2}, {%r3}, {%f193135,%f193136,%f193137,%f193138};

	// end inline asm
	// begin inline asm
	mma.sync.aligned.m16n8k8.row.col.f32.f16.f16.f32 {%f193135,%f193136,%f193137,%f193138}, {%r1,%r2}, {%r3}, {%f193135,%f193136,%f193137,%f193138};

	// end inline asm
	// begin inline asm
	mma.sync.aligned.m16n8k8.row.col.f32.f16.f16.f32 {%f193135,%f193136,%f193137,%f193138}, {%r1,%r2}, {%r3}, {%f193135,%f193136,%f193137,%f193138};

	// end inline asm
	// begin inline asm
	mma.sync.aligned.m16n8k8.row.col.f32.f16.f16.f32 {%f193135,%f193136,%f193137,%f193138}, {%r1,%r2}, {%r3}, {%f193135,%f193136,%f193137,%f193138};

	// end inline asm
	// begin inline asm
	mma.sync.aligned.m16n8k8.row.col.f32.f16.f16.f32 {%f193135,%f193136,%f193137,%f193138}, {%r1,%r2}, {%r3}, {%f193135,%f193136,%f193137,%f193138};

	// end inline asm
	// begin inline asm
	mma.sync.aligned.m16n8k8.row.col.f32.f16.f16.f32 {%f193135,%f193136,%f193137,%f193138}, {%r1,%r2}, {%r3}, {%f193135,%f193136,%f193137,%f193138};

	// end inline asm
	// begin inline asm
	mma.sync.aligned.m16n8k8.row.col.f32.f16.f16.f32 {%f193135,%f193136,%f193137,%f193138}, {%r1,%r2}, {%r3}, {%f193135,%f193136,%f193137,%f193138};

	// end inline asm
	// begin inline asm
	mma.sync.aligned.m16n8k8.row.col.f32.f16.f16.f32 {%f193135,%f193136,%f193137,%f193138}, {%r1,%r2}, {%r3}, {%f193135,%f193136,%f193137,%f193138};

	// end inline asm
	// begin inline asm
	mma.sync.aligned.m16n8k8.row.col.f32.f16.f16.f32 {%f193135,%f193136,%f193137,%f193138}, {%r1,%r2}, {%r3}, {%f193135,%f193136,%f193137,%f193138};

	// end inline asm
	// begin inline asm
	mma.sync.aligned.m16n8k8.row.col.f32.f16.f16.f32 {%f193135,%f193136,%f193137,%f193138}, {%r1,%r2}, {%r3}, {%f193135,%f193136,%f193137,%f193138};

	// end inline asm
	// begin inline asm
	mma.sync.aligned.m16n8k8.row.col.f32.f16.f16.f32 {%f193135,%f193136,%f193137,%f193138}, {%r1,%r2}, {%r3}, {%f193135,%f193136,%f193137,%f193138};

	// end inline asm
	// begin inline asm
	mma.sync.aligned.m16n8k8.row.col.f32.f16.f16.f32 {%f193135,%f193136,%f193137,%f193138}, {%r1,%r2}, {%r3}, {%f193135,%f193136,%f193137,%f193138};

	// end inline asm
	// begin inline asm
	mma.sync.aligned.m16n8k8.row.col.f32.f16.f16.f32 {%f193135,%f193136,%f193137,%f193138}, {%r1,%r2}, {%r3}, {%f193135,%f193136,%f193137,%f193138};

	// end inline asm
	// begin inline asm
	mma.sync.aligned.m16n8k8.row.col.f32.f16.f16.f32 {%f193135,%f193136,%f193137,%f193138}, {%r1,%r2}, {%r3}, {%f193135,%f193136,%f193137,%f193138};

	// end inline asm
	// begin inline asm
	mma.sync.aligned.m16n8k8.row.col.f32.f16.f16.f32 {%f193135,%f193136,%f193137,%f193138}, {%r1,%r2}, {%r3}, {%f193135,%f193136,%f193137,%f193138};

	// end inline asm
	// begin inline asm
	mma.sync.aligned.m16n8k8.row.col.f32.f16.f16.f32 {%f193135,%f193136,%f193137,%f193138}, {%r1,%r2}, {%r3}, {%f193135,%f193136,%f193137,%f193138};

	// end inline asm
	// begin inline asm
	mma.sync.aligned.m16n8k8.row.col.f32.f16.f16.f32 {%f193135,%f193136,%f193137,%f193138}, {%r1,%r2}, {%r3}, {%f193135,%f193136,%f193137,%f193138};

	// end inline asm
	// begin inline asm
	mma.sync.aligned.m16n8k8.row.col.f32.f16.f16.f32 {%f193135,%f193136,%f193137,%f193138}, {%r1,%r2}, {%r3}, {%f193135,%f193136,%f193137,%f193138};

	// end inline asm
	// begin inline asm
	mma.sync.aligned.m16n8k8.row.col.f32.f16.f16.f32 {%f193135,%f193136,%f193137,%f193138}, {%r1,%r2}, {%r3}, {%f193135,%f193136,%f193137,%f193138};

	// end inline asm
	// begin inline asm
	mma.sync.aligned.m16n8k8.row.col.f32.f16.f16.f32 {%f193135,%f193136,%f193137,%f193138}, {%r1,%r2}, {%r3}, {%f193135,%f193136,%f193137,%f193138};

	// end inline asm
	// begin inline asm
	mma.sync.aligned.m16n8k8.row.col.f32.f16.f16.f32 {%f193135,%f193136,%f193137,%f193138}, {%r1,%r2}, {%r3}, {%f193135,%f193136,%f193137,%f193138};

	// end inline asm
	// begin inline asm
	mma.sync.aligned.m16n8k8.row.col.f32.f16.f16.f32 {%f193135,%f193136,%f193137,%f193138}, {%r1,%r2}, {%r3}, {%f193135,%f193136,%f193137,%f193138};

	// end inline asm
	// begin inline asm
	mma.sync.aligned.m16n8k8.row.col.f32.f16.f16.f32 {%f193135,%f193136,%f193137,%f193138}, {%r1,%r2}, {%r3}, {%f193135,%f193136,%f193137,%f193138};

	// end inline asm
	// begin inline asm
	mma.sync.aligned.m16n8k8.row.col.f32.f16.f16.f32 {%f193135,%f193136,%f193137,%f193138}, {%r1,%r2}, {%r3}, {%f193135,%f193136,%f193137,%f193138};

	// end inline asm
	// begin inline asm
	mma.sync.aligned.m16n8k8.row.col.f32.f16.f16.f32 {%f193135,%f193136,%f193137,%f193138}, {%r1,%r2}, {%r3}, {%f193135,%f193136,%f193137,%f193138};

	// end inline asm
	// begin inline asm
	mma.sync.aligned.m16n8k8.row.col.f32.f16.f16.f32 {%f193135,%f193136,%f193137,%f193138}, {%r1,%r2}, {%r3}, {%f193135,%f193136,%f193137,%f193138};

	// end inline asm
	// begin inline asm
	mma.sync.aligned.m16n8k8.row.col.f32.f16.f16.f32 {%f193135,%f193136,%f193137,%f193138}, {%r1,%r2}, {%r3}, {%f193135,%f193136,%f193137,%f193138};

	// end inline asm
	// begin inline asm
	mma.sync.aligned.m16n8k8.row.col.f32.f16.f16.f32 {%f193135,%f193136,%f193137,%f193138}, {%r1,%r2}, {%r3}, {%f193135,%f193136,%f193137,%f193138};

	// end inline asm
	// begin inline asm
	mma.sync.aligned.m16n8k8.row.col.f32.f16.f16.f32 {%f193135,%f193136,%f193137,%f193138}, {%r1,%r2}, {%r3}, {%f193135,%f193136,%f193137,%f193138};

	// end inline asm
	// begin inline asm
	mma.sync.aligned.m16n8k8.row.col.f32.f16.f16.f32 {%f193135,%f193136,%f193137,%f193138}, {%r1,%r2}, {%r3}, {%f193135,%f193136,%f193137,%f193138};

	// end inline asm
	// begin inline asm
	mma.sync.aligned.m16n8k8.row.col.f32.f16.f16.f32 {%f193135,%f193136,%f193137,%f193138}, {%r1,%r2}, {%r3}, {%f193135,%f193136,%f193137,%f193138};

	// end inline asm
	// begin inline asm
	mma.sync.aligned.m16n8k8.row.col.f32.f16.f16.f32 {%f193135,%f193136,%f193137,%f193138}, {%r1,%r2}, {%r3}, {%f193135,%f193136,%f193137,%f193138};

	// end inline asm
	// begin inline asm
	mma.sync.aligned.m16n8k8.row.col.f32.f16.f16.f32 {%f193135,%f193136,%f193137,%f193138}, {%r1,%r2}, {%r3}, {%f193135,%f193136,%f193137,%f193138};

	// end inline asm
	// begin inline asm
	mma.sync.aligned.m16n8k8.row.col.f32.f16.f16.f32 {%f193135,%f193136,%f193137,%f193138}, {%r1,%r2}, {%r3}, {%f193135,%f193136,%f193137,%f193138};

	// end inline asm
	// begin inline asm
	mma.sync.aligned.m16n8k8.row.col.f32.f16.f16.f32 {%f193135,%f193136,%f193137,%f193138}, {%r1,%r2}, {%r3}, {%f193135,%f193136,%f193137,%f193138};

	// end inline asm
	// begin inline asm
	mma.sync.aligned.m16n8k8.row.col.f32.f16.f16.f32 {%f193135,%f193136,%f193137,%f193138}, {%r1,%r2}, {%r3}, {%f193135,%f193136,%f193137,%f193138};

	// end inline asm
	// begin inline asm
	mma.sync.aligned.m16n8k8.row.col.f32.f16.f16.f32 {%f193135,%f193136,%f193137,%f193138}, {%r1,%r2}, {%r3}, {%f193135,%f193136,%f193137,%f193138};

	// end inline asm
	// begin inline asm
	mma.sync.aligned.m16n8k8.row.col.f32.f16.f16.f32 {%f193135,%f193136,%f193137,%f193138}, {%r1,%r2}, {%r3}, {%f193135,%f193136,%f193137,%f193138};

	// end inline asm
	// begin inline asm
	mma.sync.aligned.m16n8k8.row.col.f32.f16.f16.f32 {%f193135,%f193136,%f193137,%f193138}, {%r1,%r2}, {%r3}, {%f193135,%f193136,%f193137,%f193138};

	// end inline asm
	// begin inline asm
	mma.sync.aligned.m16n8k8.row.col.f32.f16.f16.f32 {%f193135,%f193136,%f193137,%f193138}, {%r1,%r2}, {%r3}, {%f193135,%f193136,%f193137,%f193138};

	// end inline asm
	// begin inline asm
	mma.sync.aligned.m16n8k8.row.col.f32.f16.f16.f32 {%f193135,%f193136,%f193137,%f193138}, {%r1,%r2}, {%r3}, {%f193135,%f193136,%f193137,%f193138};

	// end inline asm
	// begin inline asm
	mma.sync.aligned.m16n8k8.row.col.f32.f16.f16.f32 {%f193135,%f193136,%f193137,%f193138}, {%r1,%r2}, {%r3}, {%f193135,%f193136,%f193137,%f193138};

	// end inline asm
	// begin inline asm
	mma.sync.aligned.m16n8k8.row.col.f32.f16.f16.f32 {%f193135,%f193136,%f193137,%f193138}, {%r1,%r2}, {%r3}, {%f193135,%f193136,%f193137,%f193138};

	// end inline asm
	// begin inline asm
	mma.sync.aligned.m16n8k8.row.col.f32.f16.f16.f32 {%f193135,%f193136,%f193137,%f193138}, {%r1,%r2}, {%r3}, {%f193135,%f193136,%f193137,%f193138};

	// end inline asm
	// begin inline asm
	mma.sync.aligned.m16n8k8.row.col.f32.f16.f16.f32 {%f193135,%f193136,%f193137,%f193138}, {%r1,%r2}, {%r3}, {%f193135,%f193136,%f193137,%f193138};

	// end inline asm
	// begin inline asm
	mma.sync.aligned.m16n8k8.row.col.f32.f16.f16.f32 {%f193135,%f193136,%f193137,%f193138}, {%r1,%r2}, {%r3}, {%f193135,%f193136,%f193137,%f193138};

	// end inline asm
	// begin inline asm
	mma.sync.aligned.m16n8k8.row.col.f32.f16.f16.f32 {%f193135,%f193136,%f193137,%f193138}, {%r1,%r2}, {%r3}, {%f193135,%f193136,%f193137,%f193138};

	// end inline asm
	// begin inline asm
	mma.sync.aligned.m16n8k8.row.col.f32.f16.f16.f32 {%f193135,%f193136,%f193137,%f193138}, {%r1,%r2}, {%r3}, {%f193135,%f193136,%f193137,%f193138};

	// end inline asm
	// begin inline asm
	mma.sync.aligned.m16n8k8.row.col.f32.f16.f16.f32 {%f193135,%f193136,%f193137,%f193138}, {%r1,%r2}, {%r3}, {%f193135,%f193136,%f193137,%f193138};

	// end inline asm
	// begin inline asm
	mma.sync.aligned.m16n8k8.row.col.f32.f16.f16.f32 {%f193135,%f193136,%f193137,%f193138}, {%r1,%r2}, {%r3}, {%f193135,%f193136,%f193137,%f193138};

	// end inline asm
	// begin inline asm
	mma.sync.aligned.m16n8k8.row.col.f32.f16.f16.f32 {%f193135,%f193136,%f193137,%f193138}, {%r1,%r2}, {%r3}, {%f193135,%f193136,%f193137,%f193138};

	// end inline asm
	// begin inline asm
	mma.sync.aligned.m16n8k8.row.col.f32.f16.f16.f32 {%f193135,%f193136,%f193137,%f193138}, {%r1,%r2}, {%r3}, {%f193135,%f193136,%f193137,%f193138};

	// end inline asm
	// begin inline asm
	mma.sync.aligned.m16n8k8.row.col.f32.f16.f16.f32 {%f193135,%f193136,%f193137,%f193138}, {%r1,%r2}, {%r3}, {%f193135,%f193136,%f193137,%f193138};

	// end inline asm
	// begin inline asm
	mma.sync.aligned.m16n8k8.row.col.f32.f16.f16.f32 {%f193135,%f193136,%f193137,%f193138}, {%r1,%r2}, {%r3}, {%f193135,%f193136,%f193137,%f193138};

	// end inline asm
	// begin inline asm
	mma.sync.aligned.m16n8k8.row.col.f32.f16.f16.f32 {%f193135,%f193136,%f193137,%f193138}, {%r1,%r2}, {%r3}, {%f193135,%f193136,%f193137,%f193138};

	// end inline asm
	// begin inline asm
	mma.sync.aligned.m16n8k8.row.col.f32.f16.f16.f32 {%f193135,%f193136,%f193137,%f193138}, {%r1,%r2}, {%r3}, {%f193135,%f193136,%f193137,%f193138};

	// end inline asm
	// begin inline asm
	mma.sync.aligned.m16n8k8.row.col.f32.f16.f16.f32 {%f193135,%f193136,%f193137,%f193138}, {%r1,%r2}, {%r3}, {%f193135,%f193136,%f193137,%f193138};

	// end inline asm
	// begin inline asm
	mma.sync.aligned.m16n8k8.row.col.f32.f16.f16.f32 {%f193135,%f193136,%f193137,%f193138}, {%r1,%r2}, {%r3}, {%f193135,%f193136,%f193137,%f193138};

	// end inline asm
	// begin inline asm
	mma.sync.aligned.m16n8k8.row.col.f32.f16.f16.f32 {%f193135,%f193136,%f193137,%f193138}, {%r1,%r2}, {%r3}, {%f193135,%f193136,%f193137,%f193138};

	// end inline asm
	// begin inline asm
	mma.sync.aligned.m16n8k8.row.col.f32.f16.f16.f32 {%f193135,%f193136,%f193137,%f193138}, {%r1,%r2}, {%r3}, {%f193135,%f193136,%f193137,%f193138};

	// end inline asm
	// begin inline asm
	mma.sync.aligned.m16n8k8.row.col.f32.f16.f16.f32 {%f193135,%f193136,%f193137,%f193138}, {%r1,%r2}, {%r3}, {%f193135,%f193136,%f193137,%f193138};

	// end inline asm
	// begin inline asm
	mma.sync.aligned.m16n8k8.row.col.f32.f16.f16.f32 {%f193135,%f193136,%f193137,%f193138}, {%r1,%r2}, {%r3}, {%f193135,%f193136,%f193137,%f193138};

	// end inline asm
	// begin inline asm
	mma.sync.aligned.m16n8k8.row.col.f32.f16.f16.f32 {%f193135,%f193136,%f193137,%f193138}, {%r1,%r2}, {%r3}, {%f193135,%f193136,%f193137,%f193138};

	// end inline asm
	// begin inline asm
	mma.sync.aligned.m16n8k8.row.col.f32.f16.f16.f32 {%f193135,%f193136,%f193137,%f193138}, {%r1,%r2}, {%r3}, {%f193135,%f193136,%f193137,%f193138};

	// end inline asm
	// begin inline asm
	mma.sync.aligned.m16n8k8.row.col.f32.f16.f16.f32 {%f193135,%f193136,%f193137,%f193138}, {%r1,%r2}, {%r3}, {%f193135,%f193136,%f193137,%f193138};

	// end inline asm
	// begin inline asm
	mma.sync.aligned.m16n8k8.row.col.f32.f16.f16.f32 {%f193135,%f193136,%f193137,%f193138}, {%r1,%r2}, {%r3}, {%f193135,%f193136,%f193137,%f193138};

	// end inline asm
	// begin inline asm
	mma.sync.aligned.m16n8k8.row.col.f32.f16.f16.f32 {%f193135,%f193136,%f193137,%f193138}, {%r1,%r2}, {%r3}, {%f193135,%f193136,%f193137,%f193138};

	// end inline asm
	// begin inline asm
	mma.sync.aligned.m16n8k8.row.col.f32.f16.f16.f32 {%f193135,%f193136,%f193137,%f193138}, {%r1,%r2}, {%r3}, {%f193135,%f193136,%f193137,%f193138};

	// end inline asm
	// begin inline asm
	mma.sync.aligned.m16n8k8.row.col.f32.f16.f16.f32 {%f193135,%f193136,%f193137,%f193138}, {%r1,%r2}, {%r3}, {%f193135,%f193136,%f193137,%f193138};

	// end inline asm
	// begin inline asm
	mma.sync.aligned.m16n8k8.row.col.f32.f16.f16.f32 {%f193135,%f193136,%f193137,%f193138}, {%r1,%r2}, {%r3}, {%f193135,%f193136,%f193137,%f193138};

	// end inline asm
	// begin inline asm
	mma.sync.aligned.m16n8k8.row.col.f32.f16.f16.f32 {%f193135,%f193136,%f193137,%f193138}, {%r1,%r2}, {%r3}, {%f193135,%f193136,%f193137,%f193138};

	// end inline asm
	// begin inline asm
	mma.sync.aligned.m16n8k8.row.col.f32.f16.f16.f32 {%f193135,%f193136,%f193137,%f193138}, {%r1,%r2}, {%r3}, {%f193135,%f193136,%f193137,%f193138};

	// end inline asm
	// begin inline asm
	mma.sync.aligned.m16n8k8.row.col.f32.f16.f16.f32 {%f193135,%f193136,%f193137,%f193138}, {%r1,%r2}, {%r3}, {%f193135,%f193136,%f193137,%f193138};

	// end inline asm
	// begin inline asm
	mma.sync.aligned.m16n8k8.row.col.f32.f16.f16.f32 {%f193135,%f193136,%f193137,%f193138}, {%r1,%r2}, {%r3}, {%f193135,%f193136,%f193137,%f193138};

	// end inline asm
	// begin inline asm
	mma.sync.aligned.m16n8k8.row.col.f32.f16.f16.f32 {%f193135,%f193136,%f193137,%f193138}, {%r1,%r2}, {%r3}, {%f193135,%f193136,%f193137,%f193138};

	// end inline asm
	// begin inline asm
	mma.sync.aligned.m16n8k8.row.col.f32.f16.f16.f32 {%f193135,%f193136,%f193137,%f193138}, {%r1,%r2}, {%r3}, {%f193135,%f193136,%f193137,%f193138};

	// end inline asm
	// begin inline asm
	mma.sync.aligned.m16n8k8.row.col.f32.f16.f16.f32 {%f193135,%f193136,%f193137,%f193138}, {%r1,%r2}, {%r3}, {%f193135,%f193136,%f193137,%f193138};

	// end inline asm
	// begin inline asm
	mma.sync.aligned.m16n8k8.row.col.f32.f16.f16.f32 {%f193135,%f193136,%f193137,%f193138}, {%r1,%r2}, {%r3}, {%f193135,%f193136,%f193137,%f193138};

	// end inline asm
	// begin inline asm
	mma.sync.aligned.m16n8k8.row.col.f32.f16.f16.f32 {%f193135,%f193136,%f193137,%f193138}, {%r1,%r2}, {%r3}, {%f193135,%f193136,%f193137,%f193138};

	// end inline asm
	// begin inline asm
	mma.sync.aligned.m16n8k8.row.col.f32.f16.f16.f32 {%f193135,%f193136,%f193137,%f193138}, {%r1,%r2}, {%r3}, {%f193135,%f193136,%f193137,%f193138};

	// end inline asm
	// begin inline asm
	mma.sync.aligned.m16n8k8.row.col.f32.f16.f16.f32 {%f193135,%f193136,%f193137,%f193138}, {%r1,%r2}, {%r3}, {%f193135,%f193136,%f193137,%f193138};

	// end inline asm
	// begin inline asm
	mma.sync.aligned.m16n8k8.row.col.f32.f16.f16.f32 {%f193135,%f193136,%f193137,%f193138}, {%r1,%r2}, {%r3}, {%f193135,%f193136,%f193137,%f193138};

	// end inline asm
	// begin inline asm
	mma.sync.aligned.m16n8k8.row.col.f32.f16.f16.f32 {%f193135,%f193136,%f193137,%f193138}, {%r1,%r2}, {%r3}, {%f193135,%f193136,%f193137,%f193138};

	// end inline asm
	// begin inline asm
	mma.sync.aligned.m16n8k8.row.col.f32.f16.f16.f32 {%f193135,%f193136,%f193137,%f193138}, {%r1,%r2}, {%r3}, {%f193135,%f193136,%f193137,%f193138};

	// end inline asm
	// begin inline asm
	mma.sync.aligned.m16n8k8.row.col.f32.f16.f16.f32 {%f193135,%f193136,%f193137,%f193138}, {%r1,%r2}, {%r3}, {%f193135,%f193136,%f193137,%f193138};

	// end inline asm
	mov.f32 	%f195975, %f193135;
	mov.f32 	%f195977, %f193137;
	mov.f32 	%f195976, %f193136;
	mov.f32 	%f195978, %f193138;
	// begin inline asm
	mma.sync.aligned.m16n8k8.row.col.f32.f16.f16.f32 {%f195975,%f195976,%f195977,%f195978}, {%r1,%r2}, {%r3}, {%f195975,%f195976,%f195977,%f195978};

	// end inline asm
	// begin inline asm
	mma.sync.aligned.m16n8k8.row.col.f32.f16.f16.f32 {%f195975,%f195976,%f195977,%f195978}, {%r1,%r2}, {%r3}, {%f195975,%f195976,%f195977,%f195978};

	// end inline asm
	// begin inline asm
	mma.sync.aligned.m16n8k8.row.col.f32.f16.f16.f32 {%f195975,%f195976,%f195977,%f195978}, {%r1,%r2}, {%r3}, {%f195975,%f195976,%f195977,%f195978};

	// end inline asm
	// begin inline asm
	mma.sync.aligned.m16n8k8.row.col.f32.f16.f16.f32 {%f195975,%f195976,%f195977,%f195978}, {%r1,%r2}, {%r3}, {%f195975,%f195976,%f195977,%f195978};

	// end inline asm
	// begin inline asm
	mma.sync.aligned.m16n8k8.row.col.f32.f16.f16.f32 {%f195975,%f195976,%f195977,%f195978}, {%r1,%r2}, {%r3}, {%f195975,%f195976,%f195977,%f195978};

	// end inline asm
	// begin inline asm
	mma.sync.aligned.m16n8k8.row.col.f32.f16.f16.f32 {%f195975,%f195976,%f195977,%f195978}, {%r1,%r2}, {%r3}, {%f195975,%f195976,%f195977,%f195978};

	// end inline asm
	// begin inline asm
	mma.sync.aligned.m16n8k8.row.col.f32.f16.f16.f32 {%f195975,%f195976,%f195977,%f195978}, {%r1,%r2}, {%r3}, {%f195975,%f195976,%f195977,%f195978};

	// end inline asm
	// begin inline asm
	mma.sync.aligned.m16n8k8.row.col.f32.f16.f16.f32 {%f195975,%f195976,%f195977,%f195978}, {%r1,%r2}, {%r3}, {%f195975,%f195976,%f195977,%f195978};

	// end inline asm
	// begin inline asm
	mma.sync.aligned.m16n8k8.row.col.f32.f16.f16.f32 {%f195975,%f195976,%f195977,%f195978}, {%r1,%r2}, {%r3}, {%f195975,%f195976,%f195977,%f195978};

	// end inline asm
	// begin inline asm
	mma.sync.aligned.m16n8k8.row.col.f32.f16.f16.f32 {%f195975,%f195976,%f195977,%f195978}, {%r1,%r2}, {%r3}, {%f195975,%f195976,%f195977,%f195978};

	// end inline asm
	// begin inline asm
	mma.sync.aligned.m16n8k8.row.col.f32.f16.f16.f32 {%f195975,%f195976,%f195977,%f195978}, {%r1,%r2}, {%r3}, {%f195975,%f195976,%f195977,%f195978};

	// end inline asm
	// begin inline asm
	mma.sync.aligned.m16n8k8.row.col.f32.f16.f16.f32 {%f195975,%f195976,%f195977,%f195978}, {%r1,%r2}, {%r3}, {%f195975,%f195976,%f195977,%f195978};

	// end inline asm
	// begin inline asm
	mma.sync.aligned.m16n8k8.row.col.f32.f16.f16.f32 {%f195975,%f195976,%f195977,%f195978}, {%r1,%r2}, {%r3}, {%f195975,%f195976,%f195977,%f195978};

	// end inline asm
	// begin inline asm
	mma.sync.aligned.m16n8k8.row.col.f32.f16.f16.f32 {%f195975,%f195976,%f195977,%f195978}, {%r1,%r2}, {%r3}, {%f195975,%f195976,%f195977,%f195978};

	// end inline asm
	// begin inline asm
	mma.sync.aligned.m16n8k8.row.col.f32.f16.f16.f32 {%f195975,%f195976,%f195977,%f195978}, {%r1,%r2}, {%r3}, {%f195975,%f195976,%f195977,%f195978};

	// end inline asm
	// begin inline asm
	mma.sync.aligned.m16n8k8.row.col.f32.f16.f16.f32 {%f195975,%f195976,%f195977,%f195978}, {%r1,%r2}, {%r3}, {%f195975,%f195976,%f195977,%f195978};

	// end inline asm
	// begin inline asm
	mma.sync.aligned.m16n8k8.row.col.f32.f16.f16.f32 {%f195975,%f195976,%f195977,%f195978}, {%r1,%r2}, {%r3}, {%f195975,%f195976,%f195977,%f195978};

	// end inline asm
	// begin inline asm
	mma.sync.aligned.m16n8k8.row.col.f32.f16.f16.f32 {%f195975,%f195976,%f195977,%f195978}, {%r1,%r2}, {%r3}, {%f195975,%f195976,%f195977,%f195978};

	// end inline asm
	// begin inline asm
	mma.sync.aligned.m16n8k8.row.col.f32.f16.f16.f32 {%f195975,%f195976,%f195977,%f195978}, {%r1,%r2}, {%r3}, {%f195975,%f195976,%f195977,%f195978};

	// end inline asm
	// begin inline asm
	mma.sync.aligned.m16n8k8.row.col.f32.f16.f16.f32 {%f195975,%f195976,%f195977,%f195978}, {%r1,%r2}, {%r3}, {%f195975,%f195976,%f195977,%f195978};

	// end inline asm
	// begin inline asm
	mma.sync.aligned.m16n8k8.row.col.f32.f16.f16.f32 {%f195975,%f195976,%f195977,%f195978}, {%r1,%r2}, {%r3}, {%f195975,%f195976,%f195977,%f195978};

	// end inline asm
	// begin inline asm
	mma.sync.aligned.m16n8k8.row.col.f32.f16.f16.f32 {%f195975,%f195976,%f195977,%f195978}, {%r1,%r2}, {%r3}, {%f195975,%f195976,%f195977,%f195978};

	// end inline asm
	// begin inline asm
	mma.sync.aligned.m16n8k8.row.col.f32.f16.f16.f32 {%f195975,%f195976,%f195977,%f195978}, {%r1,%r2}, {%r3}, {%f195975,%f195976,%f195977,%f195978};

	// end inline asm
	// begin inline asm
	mma.sync.aligned.m16n8k8.row.col.f32.f16.f16.f32 {%f195975,%f195976,%f195977,%f195978}, {%r1,%r2}, {%r3}, {%f195975,%f195976,%f195977,%f195978};

	// end inline asm
	// begin inline asm
	mma.sync.aligned.m16n8k8.row.col.f32.f16.f16.f32 {%f195975,%f195976,%f195977,%f195978}, {%r1,%r2}, {%r3}, {%f195975,%f195976,%f195977,%f195978};

	// end inline asm
	// begin inline asm
	mma.sync.aligned.m16n8k8.row.col.f32.f16.f16.f32 {%f195975,%f195976,%f195977,%f195978}, {%r1,%r2}, {%r3}, {%f195975,%f195976,%f195977,%f195978};

	// end inline asm
	// begin inline asm
	mma.sync.aligned.m16n8k8.row.col.f32.f16.f16.f32 {%f195975,%f195976,%f195977,%f195978}, {%r1,%r2}, {%r3}, {%f195975,%f195976,%f195977,%f195978};

	// end inline asm
	// begin inline asm
	mma.sync.aligned.m16n8k8.row.col.f32.f16.f16.f32 {%f195975,%f195976,%f195977,%f195978}, {%r1,%r2}, {%r3}, {%f195975,%f195976,%f195977,%f195978};

	// end inline asm
	// begin inline asm
	mma.sync.aligned.m16n8k8.row.col.f32.f16.f16.f32 {%f195975,%f195976,%f195977,%f195978}, {%r1,%r2}, {%r3}, {%f195975,%f195976,%f195977,%f195978};

	// end inline asm
	// begin inline asm
	mma.sync.aligned.m16n8k8.row.col.f32.f16.f16.f32 {%f195975,%f195976,%f195977,%f195978}, {%r1,%r2}, {%r3}, {%f195975,%f195976,%f195977,%f195978};

	// end inline asm
	// begin inline asm
	mma.sync.aligned.m16n8k8.row.col.f32.f16.f16.f32 {%f195975,%f195976,%f195977,%f195978}, {%r1,%r2}, {%r3}, {%f195975,%f195976,%f195977,%f195978};

	// end inline asm
	// begin inline asm
	mma.sync.aligned.m16n8k8.row.col.f32.f16.f16.f32 {%f195975,%f195976,%f195977,%f195978}, {%r1,%r2}, {%r3}, {%f195975,%f195976,%f195977,%f195978};

	// end inline asm
	// begin inline asm
	mma.sync.aligned.m16n8k8.row.col.f32.f16.f16.f32 {%f195975,%f195976,%f195977,%f195978}, {%r1,%r2}, {%r3}, {%f195975,%f195976,%f195977,%f195978};

	// end inline asm
	// begin inline asm
	mma.sync.aligned.m16n8k8.row.col.f32.f16.f16.f32 {%f195975,%f195976,%f195977,%f195978}, {%r1,%r2}, {%r3}, {%f195975,%f195976,%f195977,%f195978};

	// end inline asm
	// begin inline asm
	mma.sync.aligned.m16n8k8.row.col.f32.f16.f16.f32 {%f195975,%f195976,%f195977,%f195978}, {%r1,%r2}, {%r3}, {%f195975,%f195976,%f195977,%f195978};

	// end inline asm
	// begin inline asm
	mma.sync.aligned.m16n8k8.row.col.f32.f16.f16.f32 {%f195975,%f195976,%f195977,%f195978}, {%r1,%r2}, {%r3}, {%f195975,%f195976,%f195977,%f195978};

	// end inline asm
	// begin inline asm
	mma.sync.aligned.m16n8k8.row.col.f32.f16.f16.f32 {%f195975,%f195976,%f195977,%f195978}, {%r1,%r2}, {%r3}, {%f195975,%f195976,%f195977,%f195978};

	// end inline asm
	// begin inline asm
	mma.sync.aligned.m16n8k8.row.col.f32.f16.f16.f32 {%f195975,%f195976,%f195977,%f195978}, {%r1,%r2}, {%r3}, {%f195975,%f195976,%f195977,%f195978};

	// end inline asm
	// begin inline asm
	mma.sync.aligned.m16n8k8.row.col.f32.f16.f16.f32 {%f195975,%f195976,%f195977,%f195978}, {%r1,%r2}, {%r3}, {%f195975,%f195976,%f195977,%f195978};

	// end inline asm
	// begin inline asm
	mma.sync.aligned.m16n8k8.row.col.f32.f16.f16.f32 {%f195975,%f195976,%f195977,%f195978}, {%r1,%r2}, {%r3}, {%f195975,%f195976,%f195977,%f195978};

	// end inline asm
	// begin inline asm
	mma.sync.aligned.m16n8k8.row.col.f32.f16.f16.f32 {%f195975,%f195976,%f195977,%f195978}, {%r1,%r2}, {%r3}, {%f195975,%f195976,%f195977,%f195978};

	// end inline asm
	// begin inline asm
	mma.sync.aligned.m16n8k8.row.col.f32.f16.f16.f32 {%f195975,%f195976,%f195977,%f195978}, {%r1,%r2}, {%r3}, {%f195975,%f195976,%f195977,%f195978};

	// end inline asm
	// begin inline asm
	mma.sync.aligned.m16n8k8.row.col.f32.f16.f16.f32 {%f195975,%f195976,%f195977,%f195978}, {%r1,%r2}, {%r3}, {%f195975,%f195976,%f195977,%f195978};

	// end inline asm
	// begin inline asm
	mma.sync.aligned.m16n8k8.row.col.f32.f16.f16.f32 {%f195975,%f195976,%f195977,%f195978}, {%r1,%r2}, {%r3}, {%f195975,%f195976,%f195977,%f195978};

	// end inline asm
	// begin inline asm
	mma.sync.aligned.m16n8k8.row.col.f32.f16.f16.f32 {%f195975,%f195976,%f195977,%f195978}, {%r1,%r2}, {%r3}, {%f195975,%f195976,%f195977,%f195978};

	// end inline asm
	// begin inline asm
	mma.sync.aligned.m16n8k8.row.col.f32.f16.f16.f32 {%f195975,%f195976,%f195977,%f195978}, {%r1,%r2}, {%r3}, {%f195975,%f195976,%f195977,%f195978};

	// end inline asm
	// begin inline asm
	mma.sync.aligned.m16n8k8.row.col.f32.f16.f16.f32 {%f195975,%f195976,%f195977,%f195978}, {%r1,%r2}, {%r3}, {%f195975,%f195976,%f195977,%f195978};

	// end inline asm
	// begin inline asm
	mma.sync.aligned.m16n8k8.row.col.f32.f16.f16.f32 {%f195975,%f195976,%f195977,%f195978}, {%r1,%r2}, {%r3}, {%f195975,%f195976,%f195977,%f195978};

	// end inline asm
	// begin inline asm
	mma.sync.aligned.m16n8k8.row.col.f32.f16.f16.f32 {%f195975,%f195976,%f195977,%f195978}, {%r1,%r2}, {%r3}, {%f195975,%f195976,%f195977,%f195978};

	// end inline asm
	// begin inline asm
	mma.sync.aligned.m16n8k8.row.col.f32.f16.f16.f32 {%f195975,%f195976,%f195977,%f195978}, {%r1,%r2}, {%r3}, {%f195975,%f195976,%f195977,%f195978};

	// end inline asm
	// begin inline asm
	mma.sync.aligned.m16n8k8.row.col.f32.f16.f16.f32 {%f195975,%f195976,%f195977,%f195978}, {%r1,%r2}, {%r3}, {%f195975,%f195976,%f195977,%f195978};

	// end inline asm
	// begin inline asm
	mma.sync.aligned.m16n8k8.row.col.f32.f16.f16.f32 {%f195975,%f195976,%f195977,%f195978}, {%r1,%r2}, {%r3}, {%f195975,%f195976,%f195977,%f195978};

	// end inline asm
	// begin inline asm
	mma.sync.aligned.m16n8k8.row.col.f32.f16.f16.f32 {%f195975,%f195976,%f195977,%f195978}, {%r1,%r2}, {%r3}, {%f195975,%f195976,%f195977,%f195978};

	// end inline asm
	// begin inline asm
	mma.sync.aligned.m16n8k8.row.col.f32.f16.f16.f32 {%f195975,%f195976,%f195977,%f195978}, {%r1,%r2}, {%r3}, {%f195975,%f195976,%f195977,%f195978};

	// end inline asm
	// begin inline asm
	mma.sync.aligned.m16n8k8.row.col.f32.f16.f16.f32 {%f195975,%f195976,%f195977,%f195978}, {%r1,%r2}, {%r3}, {%f195975,%f195976,%f195977,%f195978};

	// end inline asm
	// begin inline asm
	mma.sync.aligned.m16n8k8.row.col.f32.f16.f16.f32 {%f195975,%f195976,%f195977,%f195978}, {%r1,%r2}, {%r3}, {%f195975,%f195976,%f195977,%f195978};

	// end inline asm
	// begin inline asm
	mma.sync.aligned.m16n8k8.row.col.f32.f16.f16.f32 {%f195975,%f195976,%f195977,%f195978}, {%r1,%r2}, {%r3}, {%f195975,%f195976,%f195977,%f195978};

	// end inline asm
	// begin inline asm
	mma.sync.aligned.m16n8k8.row.col.f32.f16.f16.f32 {%f195975,%f195976,%f195977,%f195978}, {%r1,%r2}, {%r3}, {%f195975,%f195976,%f195977,%f195978};

	// end inline asm
	// begin inline asm
	mma.sync.aligned.m16n8k8.row.col.f32.f16.f16.f32 {%f195975,%f195976,%f195977,%f195978}, {%r1,%r2}, {%r3}, {%f195975,%f195976,%f195977,%f195978};

	// end inline asm
	// begin inline asm
	mma.sync.aligned.m16n8k8.row.col.f32.f16.f16.f32 {%f195975,%f195976,%f195977,%f195978}, {%r1,%r2}, {%r3}, {%f195975,%f195976,%f195977,%f195978};

	// end inline asm
	// begin inline asm
	mma.sync.aligned.m16n8k8.row.col.f32.f16.f16.f32 {%f195975,%f195976,%f195977,%f195978}, {%r1,%r2}, {%r3}, {%f195975,%f195976,%f195977,%f195978};

	// end inline asm
	// begin inline asm
	mma.sync.aligned.m16n8k8.row.col.f32.f16.f16.f32 {%f195975,%f195976,%f195977,%f195978}, {%r1,%r2}, {%r3}, {%f195975,%f195976,%f195977,%f195978};

	// end inline asm
	// begin inline asm
	mma.sync.aligned.m16n8k8.row.col.f32.f16.f16.f32 {%f195975,%f195976,%f195977,%f195978}, {%r1,%r2}, {%r3}, {%f195975,%f195976,%f195977,%f195978};

	// end inline asm
	// begin inline asm
	mma.sync.aligned.m16n8k8.row.col.f32.f16.f16.f32 {%f195975,%f195976,%f195977,%f195978}, {%r1,%r2}, {%r3}, {%f195975,%f195976,%f195977,%f195978};

	// end inline asm
	// begin inline asm
	mma.sync.aligned.m16n8k8.row.col.f32.f16.f16.f32 {%f195975,%f195976,%f195977,%f195978}, {%r1,%r2}, {%r3}, {%f195975,%f195976,%f195977,%f195978};

	// end inline asm
	// begin inline asm
	mma.sync.aligned.m16n8k8.row.col.f32.f16.f16.f32 {%f195975,%f195976,%f195977,%f195978}, {%r1,%r2}, {%r3}, {%f195975,%f195976,%f195977,%f195978};

	// end inline asm
	// begin inline asm
	mma.sync.aligned.m16n8k8.row.col.f32.f16.f16.f32 {%f195975,%f195976,%f195977,%f195978}, {%r1,%r2}, {%r3}, {%f195975,%f195976,%f195977,%f195978};

	// end inline asm
	// begin inline asm
	mma.sync.aligned.m16n8k8.row.col.f32.f16.f16.f32 {%f195975,%f195976,%f195977,%f195978}, {%r1,%r2}, {%r3}, {%f195975,%f195976,%f195977,%f195978};

	// end inline asm
	// begin inline asm
	mma.sync.aligned.m16n8k8.row.col.f32.f16.f16.f32 {%f195975,%f195976,%f195977,%f195978}, {%r1,%r2}, {%r3}, {%f195975,%f195976,%f195977,%f195978};

	// end inline asm
	// begin inline asm
	mma.sync.aligned.m16n8k8.row.col.f32.f16.f16.f32 {%f195975,%f195976,%f195977,%f195978}, {%r1,%r2}, {%r3}, {%f195975,%f195976,%f195977,%f195978};

	// end inline asm
	// begin inline asm
	mma.sync.aligned.m16n8k8.row.col.f32.f16.f16.f32 {%f195975,%f195976,%f195977,%f195978}, {%r1,%r2}, {%r3}, {%f195975,%f195976,%f195977,%f195978};

	// end inline asm
	// begin inline asm
	mma.sync.aligned.m16n8k8.row.col.f32.f16.f16.f32 {%f195975,%f195976,%f195977,%f195978}, {%r1,%r2}, {%r3}, {%f195975,%f195976,%f195977,%f195978};

	// end inline asm
	// begin inline asm
	mma.sync.aligned.m16n8k8.row.col.f32.f16.f16.f32 {%f195975,%f195976,%f195977,%f195978}, {%r1,%r2}, {%r3}, {%f195975,%f195976,%f195977,%f195978};

	// end inline asm
	// begin inline asm
	mma.sync.aligned.m16n8k8.row.col.f32.f16.f16.f32 {%f195975,%f195976,%f195977,%f195978}, {%r1,%r2}, {%r3}, {%f195975,%f195976,%f195977,%f195978};

	// end inline asm
	// begin inline asm
	mma.sync.aligned.m16n8k8.row.col.f32.f16.f16.f32 {%f195975,%f195976,%f195977,%f195978}, {%r1,%r2}, {%r3}, {%f195975,%f195976,%f195977,%f195978};

	// end inline asm
	// begin inline asm
	mma.sync.aligned.m16n8k8.row.col.f32.f16.f16.f32 {%f195975,%f195976,%f195977,%f195978}, {%r1,%r2}, {%r3}, {%f195975,%f195976,%f195977,%f195978};

	// end inline asm
	// begin inline asm
	mma.sync.aligned.m16n8k8.row.col.f32.f16.f16.f32 {%f195975,%f195976,%f195977,%f195978}, {%r1,%r2}, {%r3}, {%f195975,%f195976,%f195977,%f195978};

	// end inline asm
	// begin inline asm
	mma.sync.aligned.m16n8k8.row.col.f32.f16.f16.f32 {%f195975,%f195976,%f195977,%f195978}, {%r1,%r2}, {%r3}, {%f195975,%f195976,%f195977,%f195978};

	// end inline asm
	// begin inline asm
	mma.sync.aligned.m16n8k8.row.col.f32.f16.f16.f32 {%f195975,%f195976,%f195977,%f195978}, {%r1,%r2}, {%r3}, {%f195975,%f195976,%f195977,%f195978};

	// end inline asm
	// begin inline asm
	mma.sync.aligned.m16n8k8.row.col.f32.f16.f16.f32 {%f195975,%f195976,%f195977,%f195978}, {%r1,%r2}, {%r3}, {%f195975,%f195976,%f195977,%f195978};

	// end inline asm
	// begin inline asm
	mma.sync.aligned.m16n8k8.row.col.f32.f16.f16.f32 {%f195975,%f195976,%f195977,%f195978}, {%r1,%r2}, {%r3}, {%f195975,%f195976,%f195977,%f195978};

	// end inline asm
	// begin inline asm
	mma.sync.aligned.m16n8k8.row.col.f32.f16.f16.f32 {%f195975,%f195976,%f195977,%f195978}, {%r1,%r2}, {%r3}, {%f195975,%f195976,%f195977,%f195978};

	// end inline asm
	// begin inline asm
	mma.sync.aligned.m16n8k8.row.col.f32.f16.f16.f32 {%f195975,%f195976,%f195977,%f195978}, {%r1,%r2}, {%r3}, {%f195975,%f195976,%f195977,%f195978};

	// end inline asm
	// begin inline asm
	mma.sync.aligned.m16n8k8.row.col.f32.f16.f16.f32 {%f195975,%f195976,%f195977,%f195978}, {%r1,%r2}, {%r3}, {%f195975,%f195976,%f195977,%f195978};

	// end inline asm
	// begin inline asm
	mma.sync.aligned.m16n8k8.row.col.f32.f16.f16.f32 {%f195975,%f195976,%f195977,%f195978}, {%r1,%r2}, {%r3}, {%f195975,%f195976,%f195977,%f195978};

	// end inline asm
	// begin inline asm
	mma.sync.aligned.m16n8k8.row.col.f32.f16.f16.f32 {%f195975,%f195976,%f195977,%f195978}, {%r1,%r2}, {%r3}, {%f195975,%f195976,%f195977,%f195978};

	// end inline asm
	// begin inline asm
	mma.sync.aligned.m16n8k8.row.col.f32.f16.f16.f32 {%f195975,%f195976,%f195977,%f195978}, {%r1,%r2}, {%r3}, {%f195975,%f195976,%f195977,%f195978};

	// end inline asm
	// begin inline asm
	mma.sync.aligned.m16n8k8.row.col.f32.f16.f16.f32 {%f195975,%f195976,%f195977,%f195978}, {%r1,%r2}, {%r3}, {%f195975,%f195976,%f195977,%f195978};

	// end inline asm
	// begin inline asm
	mma.sync.aligned.m16n8k8.row.col.f32.f16.f16.f32 {%f195975,%f195976,%f195977,%f195978}, {%r1,%r2}, {%r3}, {%f195975,%f195976,%f195977,%f195978};

	// end inline asm
	// begin inline asm
	mma.sync.aligned.m16n8k8.row.col.f32.f16.f16.f32 {%f195975,%f195976,%f195977,%f195978}, {%r1,%r2}, {%r3}, {%f195975,%f195976,%f195977,%f195978};

	// end inline asm
	// begin inline asm
	mma.sync.aligned.m16n8k8.row.col.f32.f16.f16.f32 {%f195975,%f195976,%f195977,%f195978}, {%r1,%r2}, {%r3}, {%f195975,%f195976,%f195977,%f195978};

	// end inline asm
	// begin inline asm
	mma.sync.aligned.m16n8k8.row.col.f32.f16.f16.f32 {%f195975,%f195976,%f195977,%f195978}, {%r1,%r2}, {%r3}, {%f195975,%f195976,%f195977,%f195978};

	// end inline asm
	// begin inline asm
	mma.sync.aligned.m16n8k8.row.col.f32.f16.f16.f32 {%f195975,%f195976,%f195977,%f195978}, {%r1,%r2}, {%r3}, {%f195975,%f195976,%f195977,%f195978};

	// end inline asm
	// begin inline asm
	mma.sync.aligned.m16n8k8.row.col.f32.f16.f16.f32 {%f195975,%f195976,%f195977,%f195978}, {%r1,%r2}, {%r3}, {%f195975,%f195976,%f195977,%f195978};

	// end inline asm
	// begin inline asm
	mma.sync.aligned.m16n8k8.row.col.f32.f16.f16.f32 {%f195975,%f195976,%f195977,%f195978}, {%r1,%r2}, {%r3}, {%f195975,%f195976,%f195977,%f195978};

	// end inline asm
	// begin inline asm
	mma.sync.aligned.m16n8k8.row.col.f32.f16.f16.f32 {%f195975,%f195976,%f195977,%f195978}, {%r1,%r2}, {%r3}, {%f195975,%f195976,%f195977,%f195978};

	// end inline asm
	// begin inline asm
	mma.sync.aligned.m16n8k8.row.col.f32.f16.f16.f32 {%f195975,%f195976,%f195977,%f195978}, {%r1,%r2}, {%r3}, {%f195975,%f195976,%f195977,%f195978};

	// end inline asm
	// begin inline asm
	mma.sync.aligned.m16n8k8.row.col.f32.f16.f16.f32 {%f195975,%f195976,%f195977,%f195978}, {%r1,%r2}, {%r3}, {%f195975,%f195976,%f195977,%f195978};

	// end inline asm
	// begin inline asm
	mma.sync.aligned.m16n8k8.row.col.f32.f16.f16.f32 {%f195975,%f195976,%f195977,%f195978}, {%r1,%r2}, {%r3}, {%f195975,%f195976,%f195977,%f195978};

	// end inline asm
	// begin inline asm
	mma.sync.aligned.m16n8k8.row.col.f32.f16.f16.f32 {%f195975,%f195976,%f195977,%f195978}, {%r1,%r2}, {%r3}, {%f195975,%f195976,%f195977,%f195978};

	// end inline asm
	// begin inline asm
	mma.sync.aligned.m16n8k8.row.col.f32.f16.f16.f32 {%f195975,%f195976,%f195977,%f195978}, {%r1,%r2}, {%r3}, {%f195975,%f195976,%f195977,%f195978};

	// end inline asm
	// begin inline asm
	mma.sync.aligned.m16n8k8.row.col.f32.f16.f16.f32 {%f195975,%f195976,%f195977,%f195978}, {%r1,%r2}, {%r3}, {%f195975,%f195976,%f195977,%f195978};

	// end inline asm
	// begin inline asm
	mma.sync.aligned.m16n8k8.row.col.f32.f16.f16.f32 {%f195975,%f195976,%f195977,%f195978}, {%r1,%r2}, {%r3}, {%f195975,%f195976,%f195977,%f195978};

	// end inline asm
	// begin inline asm
	mma.sync.aligned.m16n8k8.row.col.f32.f16.f16.f32 {%f195975,%f195976,%f195977,%f195978}, {%r1,%r2}, {%r3}, {%f195975,%f195976,%f195977,%f195978};

	// end inline asm
	// begin inline asm
	mma.sync.aligned.m16n8k8.row.col.f32.f16.f16.f32 {%f195975,%f195976,%f195977,%f195978}, {%r1,%r2}, {%r3}, {%f195975,%f195976,%f195977,%f195978};

	// end inline asm
	// begin inline asm
	mma.sync.aligned.m16n8k8.row.col.f32.f16.f16.f32 {%f195975,%f195976,%f195977,%f195978}, {%r1,%r2}, {%r3}, {%f195975,%f195976,%f195977,%f195978};

	// end inline asm
	// begin inline asm
	mma.sync.aligned.m16n8k8.row.col.f32.f16.f16.f32 {%f195975,%f195976,%f195977,%f195978}, {%r1,%r2}, {%r3}, {%f195975,%f195976,%f195977,%f195978};

	// end inline asm
	// begin inline asm
	mma.sync.aligned.m16n8k8.row.col.f32.f16.f16.f32 {%f195975,%f195976,%f195977,%f195978}, {%r1,%r2}, {%r3}, {%f195975,%f195976,%f195977,%f195978};

	// end inline asm
	// begin inline asm
	mma.sync.aligned.m16n8k8.row.col.f32.f16.f16.f32 {%f195975,%f195976,%f195977,%f195978}, {%r1,%r2}, {%r3}, {%f195975,%f195976,%f195977,%f195978};

	// end inline asm
	// begin inline asm
	mma.sync.aligned.m16n8k8.row.col.f32.f16.f16.f32 {%f195975,%f195976,%f195977,%f195978}, {%r1,%r2}, {%r3}, {%f195975,%f195976,%f195977,%f195978};

	// end inline asm
	// begin inline asm
	mma.sync.aligned.m16n8k8.row.col.f32.f16.f16.f32 {%f195975,%f195976,%f195977,%f195978}, {%r1,%r2}, {%r3}, {%f195975,%f195976,%f195977,%f195978};

	// end inline asm
	// begin inline asm
	mma.sync.aligned.m16n8k8.row.col.f32.f16.f16.f32 {%f195975,%f195976,%f195977,%f195978}, {%r1,%r2}, {%r3}, {%f195975,%f195976,%f195977,%f195978};

	// end inline asm
	// begin inline asm
	mma.sync.aligned.m16n8k8.row.col.f32.f16.f16.f32 {%f195975,%f195976,%f195977,%f195978}, {%r1,%r2}, {%r3}, {%f195975,%f195976,%f195977,%f195978};

	// end inline asm
	// begin inline asm
	mma.sync.aligned.m16n8k8.row.col.f32.f16.f16.f32 {%f195975,%f195976,%f195977,%f195978}, {%r1,%r2}, {%r3}, {%f195975,%f195976,%f195977,%f195978};

	// end inline asm
	// begin inline asm
	mma.sync.aligned.m16n8k8.row.col.f32.f16.f16.f32 {%f195975,%f195976,%f195977,%f195978}, {%r1,%r2}, {%r3}, {%f195975,%f195976,%f195977,%f195978};

	// end inline asm
	// begin inline asm
	mma.sync.aligned.m16n8k8.row.col.f32.f16.f16.f32 {%f195975,%f195976,%f195977,%f195978}, {%r1,%r2}, {%r3}, {%f195975,%f195976,%f195977,%f195978};

	// end inline asm
	// begin inline asm
	mma.sync.aligned.m16n8k8.row.col.f32.f16.f16.f32 {%f195975,%f195976,%f195977,%f195978}, {%r1,%r2}, {%r3}, {%f195975,%f195976,%f195977,%f195978};

	// end inline asm
	// begin inline asm
	mma.sync.aligned.m16n8k8.row.col.f32.f16.f16.f32 {%f195975,%f195976,%f195977,%f195978}, {%r1,%r2}, {%r3}, {%f195975,%f195976,%f195977,%f195978};

	// end inline asm
	// begin inline asm
	mma.sync.aligned.m16n8k8.row.col.f32.f16.f16.f32 {%f195975,%f195976,%f195977,%f195978}, {%r1,%r2}, {%r3}, {%f195975,%f195976,%f195977,%f195978};

	// end inline asm
	// begin inline asm
	mma.sync.aligned.m16n8k8.row.col.f32.f16.f16.f32 {%f195975,%f195976,%f195977,%f195978}, {%r1,%r2}, {%r3}, {%f195975,%f195976,%f195977,%f195978};

	// end inline asm
	// begin inline asm
	mma.sync.aligned.m16n8k8.row.col.f32.f16.f16.f32 {%f195975,%f195976,%f195977,%f195978}, {%r1,%r2}, {%r3}, {%f195975,%f195976,%f195977,%f195978};

	// end inline asm
	// begin inline asm
	mma.sync.aligned.m16n8k8.row.col.f32.f16.f16.f32 {%f195975,%f195976,%f195977,%f195978}, {%r1,%r2}, {%r3}, {%f195975,%f195976,%f195977,%f195978};

	// end inline asm
	// begin inline asm
	mma.sync.aligned.m16n8k8.row.col.f32.f16.f16.f32 {%f195975,%f195976,%f195977,%f195978}, {%r1,%r2}, {%r3}, {%f195975,%f195976,%f195977,%f195978};

	// end inline asm
	// begin inline asm
	mma.sync.aligned.m16n8k8.row.col.f32.f16.f16.f32 {%f195975,%f195976,%f195977,%f195978}, {%r1,%r2}, {%r3}, {%f195975,%f195976,%f195977,%f195978};

	// end inline asm
	// begin inline asm
	mma.sync.aligned.m16n8k8.row.col.f32.f16.f16.f32 {%f195975,%f195976,%f195977,%f195978}, {%r1,%r2}, {%r3}, {%f195975,%f195976,%f195977,%f195978};

	// end inline asm
	// begin inline asm
	mma.sync.aligned.m16n8k8.row.col.f32.f16.f16.f32 {%f195975,%f195976,%f195977,%f195978}, {%r1,%r2}, {%r3}, {%f195975,%f195976,%f195977,%f195978};

	// end inline asm
	// begin inline asm
	mma.sync.aligned.m16n8k8.row.col.f32.f16.f16.f32 {%f195975,%f195976,%f195977,%f195978}, {%r1,%r2}, {%r3}, {%f195975,%f195976,%f195977,%f195978};

	// end inline asm
	// begin inline asm
	mma.sync.aligned.m16n8k8.row.col.f32.f16.f16.f32 {%f195975,%f195976,%f195977,%f195978}, {%r1,%r2}, {%r3}, {%f195975,%f195976,%f195977,%f195978};

	// end inline asm
	// begin inline asm
	mma.sync.aligned.m16n8k8.row.col.f32.f16.f16.f32 {%f195975,%f195976,%f195977,%f195978}, {%r1,%r2}, {%r3}, {%f195975,%f195976,%f195977,%f195978};

	// end inline asm
	// begin inline asm
	mma.sync.aligned.m16n8k8.row.col.f32.f16.f16.f32 {%f195975,%f195976,%f195977,%f195978}, {%r1,%r2}, {%r3}, {%f195975,%f195976,%f195977,%f195978};

	// end inline asm
	// begin inline asm
	mma.sync.aligned.m16n8k8.row.col.f32.f16.f16.f32 {%f195975,%f195976,%f195977,%f195978}, {%r1,%r2}, {%r3}, {%f195975,%f195976,%f195977,%f195978};

	// end inline asm
	// begin inline asm
	mma.sync.aligned.m16n8k8.row.col.f32.f16.f16.f32 {%f195975,%f195976,%f195977,%f195978}, {%r1,%r2}, {%r3}, {%f195975,%f195976,%f195977,%f195978};

	// end inline asm
	// begin inline asm
	mma.sync.aligned.m16n8k8.row.col.f32.f16.f16.f32 {%f195975,%f195976,%f195977,%f195978}, {%r1,%r2}, {%r3}, {%f195975,%f195976,%f195977,%f195978};

	// end inline asm
	// begin inline asm
	mma.sync.aligned.m16n8k8.row.col.f32.f16.f16.f32 {%f195975,%f195976,%f195977,%f195978}, {%r1,%r2}, {%r3}, {%f195975,%f195976,%f195977,%f195978};

	// end inline asm
	// begin inline asm
	mma.sync.aligned.m16n8k8.row.col.f32.f16.f16.f32 {%f195975,%f195976,%f195977,%f195978}, {%r1,%r2}, {%r3}, {%f195975,%f195976,%f195977,%f195978};

	// end inline asm
	// begin inline asm
	mma.sync.aligned.m16n8k8.row.col.f32.f16.f16.f32 {%f195975,%f195976,%f195977,%f195978}, {%r1,%r2}, {%r3}, {%f195975,%f195976,%f195977,%f195978};

	// end inline asm
	// begin inline asm
	mma.sync.aligned.m16n8k8.row.col.f32.f16.f16.f32 {%f195975,%f195976,%f195977,%f195978}, {%r1,%r2}, {%r3}, {%f195975,%f195976,%f195977,%f195978};

	// end inline asm
	// begin inline asm
	mma.sync.aligned.m16n8k8.row.col.f32.f16.f16.f32 {%f195975,%f195976,%f195977,%f195978}, {%r1,%r2}, {%r3}, {%f195975,%f195976,%f195977,%f195978};

	// end inline asm
	// begin inline asm
	mma.sync.aligned.m16n8k8.row.col.f32.f16.f16.f32 {%f195975,%f195976,%f195977,%f195978}, {%r1,%r2}, {%r3}, {%f195975,%f195976,%f195977,%f195978};

	// end inline asm
	// begin inline asm
	mma.sync.aligned.m16n8k8.row.col.f32.f16.f16.f32 {%f195975,%f195976,%f195977,%f195978}, {%r1,%r2}, {%r3}, {%f195975,%f195976,%f195977,%f195978};

	// end inline asm
	// begin inline asm
	mma.sync.aligned.m16n8k8.row.col.f32.f16.f16.f32 {%f195975,%f195976,%f195977,%f195978}, {%r1,%r2}, {%r3}, {%f195975,%f195976,%f195977,%f195978};

	// end inline asm
	// begin inline asm
	mma.sync.aligned.m16n8k8.row.col.f32.f16.f16.f32 {%f195975,%f195976,%f195977,%f195978}, {%r1,%r2}, {%r3}, {%f195975,%f195976,%f195977,%f195978};

	// end inline asm
	// begin inline asm
	mma.sync.aligned.m16n8k8.row.col.f32.f16.f16.f32 {%f195975,%f195976,%f195977,%f195978}, {%r1,%r2}, {%r3}, {%f195975,%f195976,%f195977,%f195978};

	// end inline asm
	// begin inline asm
	mma.sync.aligned.m16n8k8.row.col.f32.f16.f16.f32 {%f195975,%f195976,%f195977,%f195978}, {%r1,%r2}, {%r3}, {%f195975,%f195976,%f195977,%f195978};

	// end inline asm
	// begin inline asm
	mma.sync.aligned.m16n8k8.row.col.f32.f16.f16.f32 {%f195975,%f195976,%f195977,%f195978}, {%r1,%r2}, {%r3}, {%f195975,%f195976,%f195977,%f195978};

	// end inline asm
	// begin inline asm
	mma.sync.aligned.m16n8k8.row.col.f32.f16.f16.f32 {%f195975,%f195976,%f195977,%f195978}, {%r1,%r2}, {%r3}, {%f195975,%f195976,%f195977,%f195978};

	// end inline asm
	// begin inline asm
	mma.sync.aligned.m16n8k8.row.col.f32.f16.f16.f32 {%f195975,%f195976,%f195977,%f195978}, {%r1,%r2}, {%r3}, {%f195975,%f195976,%f195977,%f195978};

	// end inline asm
	// begin inline asm
	mma.sync.aligned.m16n8k8.row.col.f32.f16.f16.f32 {%f195975,%f195976,%f195977,%f195978}, {%r1,%r2}, {%r3}, {%f195975,%f195976,%f195977,%f195978};

	// end inline asm
	// begin inline asm
	mma.sync.aligned.m16n8k8.row.col.f32.f16.f16.f32 {%f195975,%f195976,%f195977,%f195978}, {%r1,%r2}, {%r3}, {%f195975,%f195976,%f195977,%f195978};

	// end inline asm
	// begin inline asm
	mma.sync.aligned.m16n8k8.row.col.f32.f16.f16.f32 {%f195975,%f195976,%f195977,%f195978}, {%r1,%r2}, {%r3}, {%f195975,%f195976,%f195977,%f195978};

	// end inline asm
	// begin inline asm
	mma.sync.aligned.m16n8k8.row.col.f32.f16.f16.f32 {%f195975,%f195976,%f195977,%f195978}, {%r1,%r2}, {%r3}, {%f195975,%f195976,%f195977,%f195978};

	// end inline asm
	// begin inline asm
	mma.sync.aligned.m16n8k8.row.col.f32.f16.f16.f32 {%f195975,%f195976,%f195977,%f195978}, {%r1,%r2}, {%r3}, {%f195975,%f195976,%f195977,%f195978};

	// end inline asm
	// begin inline asm
	mma.sync.aligned.m16n8k8.row.col.f32.f16.f16.f32 {%f195975,%f195976,%f195977,%f195978}, {%r1,%r2}, {%r3}, {%f195975,%f195976,%f195977,%f195978};

	// end inline asm
	// begin inline asm
	mma.sync.aligned.m16n8k8.row.col.f32.f16.f16.f32 {%f195975,%f195976,%f195977,%f195978}, {%r1,%r2}, {%r3}, {%f195975,%f195976,%f195977,%f195978};

	// end inline asm
	// begin inline asm
	mma.sync.aligned.m16n8k8.row.col.f32.f16.f16.f32 {%f195975,%f195976,%f195977,%f195978}, {%r1,%r2}, {%r3}, {%f195975,%f195976,%f195977,%f195978};

	// end inline asm
	// begin inline asm
	mma.sync.aligned.m16n8k8.row.col.f32.f16.f16.f32 {%f195975,%f195976,%f195977,%f195978}, {%r1,%r2}, {%r3}, {%f195975,%f195976,%f195977,%f195978};

	// end inline asm
	// begin inline asm
	mma.sync.aligned.m16n8k8.row.col.f32.f16.f16.f32 {%f195975,%f195976,%f195977,%f195978}, {%r1,%r2}, {%r3}, {%f195975,%f195976,%f195977,%f195978};

	// end inline asm
	// begin inline asm
	mma.sync.aligned.m16n8k8.row.col.f32.f16.f16.f32 {%f195975,%f195976,%f195977,%f195978}, {%r1,%r2}, {%r3}, {%f195975,%f195976,%f195977,%f195978};

	// end inline asm
	// begin inline asm
	mma.sync.aligned.m16n8k8.row.col.f32.f16.f16.f32 {%f195975,%f195976,%f195977,%f195978}, {%r1,%r2}, {%r3}, {%f195975,%f195976,%f195977,%f195978};

	// end inline asm
	// begin inline asm
	mma.sync.aligned.m16n8k8.row.col.f32.f16.f16.f32 {%f195975,%f195976,%f195977,%f195978}, {%r1,%r2}, {%r3}, {%f195975,%f195976,%f195977,%f195978};

	// end inline asm
	// begin inline asm
	mma.sync.aligned.m16n8k8.row.col.f32.f16.f16.f32 {%f195975,%f195976,%f195977,%f195978}, {%r1,%r2}, {%r3}, {%f195975,%f195976,%f195977,%f195978};

	// end inline asm
	// begin inline asm
	mma.sync.aligned.m16n8k8.row.col.f32.f16.f16.f32 {%f195975,%f195976,%f195977,%f195978}, {%r1,%r2}, {%r3}, {%f195975,%f195976,%f195977,%f195978};

	// end inline asm
	// begin inline asm
	mma.sync.aligned.m16n8k8.row.col.f32.f16.f16.f32 {%f195975,%f195976,%f195977,%f195978}, {%r1,%r2}, {%r3}, {%f195975,%f195976,%f195977,%f195978};

	// end inline asm
	// begin inline asm
	mma.sync.aligned.m16n8k8.row.col.f32.f16.f16.f32 {%f195975,%f195976,%f195977,%f195978}, {%r1,%r2}, {%r3}, {%f195975,%f195976,%f195977,%f195978};

	// end inline asm
	// begin inline asm
	mma.sync.aligned.m16n8k8.row.col.f32.f16.f16.f32 {%f195975,%f195976,%f195977,%f195978}, {%r1,%r2}, {%r3}, {%f195975,%f195976,%f195977,%f195978};

	// end inline asm
	// begin inline asm
	mma.sync.aligned.m16n8k8.row.col.f32.f16.f16.f32 {%f195975,%f195976,%f195977,%f195978}, {%r1,%r2}, {%r3}, {%f195975,%f195976,%f195977,%f195978};

	// end inline asm
	// begin inline asm
	mma.sync.aligned.m16n8k8.row.col.f32.f16.f16.f32 {%f195975,%f195976,%f195977,%f195978}, {%r1,%r2}, {%r3}, {%f195975,%f195976,%f195977,%f195978};

	// end inline asm
	// begin inline asm
	mma.sync.aligned.m16n8k8.row.col.f32.f16.f16.f32 {%f195975,%f195976,%f195977,%f195978}, {%r1,%r2}, {%r3}, {%f195975,%f195976,%f195977,%f195978};

	// end inline asm
	// begin inline asm
	mma.sync.aligned.m16n8k8.row.col.f32.f16.f16.f32 {%f195975,%f195976,%f195977,%f195978}, {%r1,%r2}, {%r3}, {%f195975,%f195976,%f195977,%f195978};

	// end inline asm
	// begin inline asm
	mma.sync.aligned.m16n8k8.row.col.f32.f16.f16.f32 {%f195975,%f195976,%f195977,%f195978}, {%r1,%r2}, {%r3}, {%f195975,%f195976,%f195977,%f195978};

	// end inline asm
	// begin inline asm
	mma.sync.aligned.m16n8k8.row.col.f32.f16.f16.f32 {%f195975,%f195976,%f195977,%f195978}, {%r1,%r2}, {%r3}, {%f195975,%f195976,%f195977,%f195978};

	// end inline asm
	// begin inline asm
	mma.sync.aligned.m16n8k8.row.col.f32.f16.f16.f32 {%f195975,%f195976,%f195977,%f195978}, {%r1,%r2}, {%r3}, {%f195975,%f195976,%f195977,%f195978};

	// end inline asm
	// begin inline asm
	mma.sync.aligned.m16n8k8.row.col.f32.f16.f16.f32 {%f195975,%f195976,%f195977,%f195978}, {%r1,%r2}, {%r3}, {%f195975,%f195976,%f195977,%f195978};

	// end inline asm
	// begin inline asm
	mma.sync.aligned.m16n8k8.row.col.f32.f16.f16.f32 {%f195975,%f195976,%f195977,%f195978}, {%r1,%r2}, {%r3}, {%f195975,%f195976,%f195977,%f195978};

	// end inline asm
	// begin inline asm
	mma.sync.aligned.m16n8k8.row.col.f32.f16.f16.f32 {%f195975,%f195976,%f195977,%f195978}, {%r1,%r2}, {%r3}, {%f195975,%f195976,%f195977,%f195978};

	// end inline asm
	// begin inline asm
	mma.sync.aligned.m16n8k8.row.col.f32.f16.f16.f32 {%f195975,%f195976,%f195977,%f195978}, {%r1,%r2}, {%r3}, {%f195975,%f195976,%f195977,%f195978};

	// end inline asm
	// begin inline asm
	mma.sync.aligned.m16n8k8.row.col.f32.f16.f16.f32 {%f195975,%f195976,%f195977,%f195978}, {%r1,%r2}, {%r3}, {%f195975,%f195976,%f195977,%f195978};

	// end inline asm
	// begin inline asm
	mma.sync.aligned.m16n8k8.row.col.f32.f16.f16.f32 {%f195975,%f195976,%f195977,%f195978}, {%r1,%r2}, {%r3}, {%f195975,%f195976,%f195977,%f195978};

	// end inline asm
	// begin inline asm
	mma.sync.aligned.m16n8k8.row.col.f32.f16.f16.f32 {%f195975,%f195976,%f195977,%f195978}, {%r1,%r2}, {%r3}, {%f195975,%f195976,%f195977,%f195978};

	// end inline asm
	// begin inline asm
	mma.sync.aligned.m16n8k8.row.col.f32.f16.f16.f32 {%f195975,%f195976,%f195977,%f195978}, {%r1,%r2}, {%r3}, {%f195975,%f195976,%f195977,%f195978};

	// end inline asm
	// begin inline asm
	mma.sync.aligned.m16n8k8.row.col.f32.f16.f16.f32 {%f195975,%f195976,%f195977,%f195978}, {%r1,%r2}, {%r3}, {%f195975,%f195976,%f195977,%f195978};

	// end inline asm
	// begin inline asm
	mma.sync.aligned.m16n8k8.row.col.f32.f16.f16.f32 {%f195975,%f195976,%f195977,%f195978}, {%r1,%r2}, {%r3}, {%f195975,%f195976,%f195977,%f195978};

	// end inline asm
	// begin inline asm
	mma.sync.aligned.m16n8k8.row.col.f32.f16.f16.f32 {%f195975,%f195976,%f195977,%f195978}, {%r1,%r2}, {%r3}, {%f195975,%f195976,%f195977,%f195978};

	// end inline asm
	// begin inline asm
	mma.sync.aligned.m16n8k8.row.col.f32.f16.f16.f32 {%f195975,%f195976,%f195977,%f195978}, {%r1,%r2}, {%r3}, {%f195975,%f195976,%f195977,%f195978};

	// end inline asm
	// begin inline asm
	mma.sync.aligned.m16n8k8.row.col.f32.f16.f16.f32 {%f195975,%f195976,%f195977,%f195978}, {%r1,%r2}, {%r3}, {%f195975,%f195976,%f195977,%f195978};

	// end inline asm
	// begin inline asm
	mma.sync.aligned.m16n8k8.row.col.f32.f16.f16.f32 {%f195975,%f195976,%f195977,%f195978}, {%r1,%r2}, {%r3}, {%f195975,%f195976,%f195977,%f195978};

	// end inline asm
	// begin inline asm
	mma.sync.aligned.m16n8k8.row.col.f32.f16.f16.f32 {%f195975,%f195976,%f195977,%f195978}, {%r1,%r2}, {%r3}, {%f195975,%f195976,%f195977,%f195978};

	// end inline asm
	// begin inline asm
	mma.sync.aligned.m16n8k8.row.col.f32.f16.f16.f32 {%f195975,%f195976,%f195977,%f195978}, {%r1,%r2}, {%r3}, {%f195975,%f195976,%f195977,%f195978};

	// end inline asm
	// begin inline asm
	mma.sync.aligned.m16n8k8.row.col.f32.f16.f16.f32 {%f195975,%f195976,%f195977,%f195978}, {%r1,%r2}, {%r3}, {%f195975,%f195976,%f195977,%f195978};

	// end inline asm
	// begin inline asm
	mma.sync.aligned.m16n8k8.row.col.f32.f16.f16.f32 {%f195975,%f195976,%f195977,%f195978}, {%r1,%r2}, {%r3}, {%f195975,%f195976,%f195977,%f195978};

	// end inline asm
	// begin inline asm
	mma.sync.aligned.m16n8k8.row.col.f32.f16.f16.f32 {%f195975,%f195976,%f195977,%f195978}, {%r1,%r2}, {%r3}, {%f195975,%f195976,%f195977,%f195978};

	// end inline asm
	// begin inline asm
	mma.sync.aligned.m16n8k8.row.col.f32.f16.f16.f32 {%f195975,%f195976,%f195977,%f195978}, {%r1,%r2}, {%r3}, {%f195975,%f195976,%f195977,%f195978};

	// end inline asm
	// begin inline asm
	mma.sync.aligned.m16n8k8.row.col.f32.f16.f16.f32 {%f195975,%f195976,%f195977,%f195978}, {%r1,%r2}, {%r3}, {%f195975,%f195976,%f195977,%f195978};

	// end inline asm
	// begin inline asm
	mma.sync.aligned.m16n8k8.row.col.f32.f16.f16.f32 {%f195975,%f195976,%f195977,%f195978}, {%r1,%r2}, {%r3}, {%f195975,%f195976,%f195977,%f195978};

	// end inline asm
	// begin inline asm
	mma.sync.aligned.m16n8k8.row.col.f32.f16.f16.f32 {%f195975,%f195976,%f195977,%f195978}, {%r1,%r2}, {%r3}, {%f195975,%f195976,%f195977,%f195978};

	// end inline asm
	// begin inline asm
	mma.sync.aligned.m16n8k8.row.col.f32.f16.f16.f32 {%f195975,%f195976,%f195977,%f195978}, {%r1,%r2}, {%r3}, {%f195975,%f195976,%f195977,%f195978};

	// end inline asm
	// begin inline asm
	mma.sync.aligned.m16n8k8.row.col.f32.f16.f16.f32 {%f195975,%f195976,%f195977,%f195978}, {%r1,%r2}, {%r3}, {%f195975,%f195976,%f195977,%f195978};

	// end inline asm
	// begin inline asm
	mma.sync.aligned.m16n8k8.row.col.f32.f16.f16.f32 {%f195975,%f195976,%f195977,%f195978}, {%r1,%r2}, {%r3}, {%f195975,%f195976,%f195977,%f195978};

	// end inline asm
	// begin inline asm
	mma.sync.aligned.m16n8k8.row.col.f32.f16.f16.f32 {%f195975,%f195976,%f195977,%f195978}, {%r1,%r2}, {%r3}, {%f195975,%f195976,%f195977,%f195978};

	// end inline asm
	// begin inline asm
	mma.sync.aligned.m16n8k8.row.col.f32.f16.f16.f32 {%f195975,%f195976,%f195977,%f195978}, {%r1,%r2}, {%r3}, {%f195975,%f195976,%f195977,%f195978};

	// end inline asm
	// begin inline asm
	mma.sync.aligned.m16n8k8.row.col.f32.f16.f16.f32 {%f195975,%f195976,%f195977,%f195978}, {%r1,%r2}, {%r3}, {%f195975,%f195976,%f195977,%f195978};

	// end inline asm
	// begin inline asm
	mma.sync.aligned.m16n8k8.row.col.f32.f16.f16.f32 {%f195975,%f195976,%f195977,%f195978}, {%r1,%r2}, {%r3}, {%f195975,%f195976,%f195977,%f195978};

	// end inline asm
	// begin inline asm
	mma.sync.aligned.m16n8k8.row.col.f32.f16.f16.f32 {%f195975,%f195976,%f195977,%f195978}, {%r1,%r2}, {%r3}, {%f195975,%f195976,%f195977,%f195978};

	// end inline asm
	// begin inline asm
	mma.sync.aligned.m16n8k8.row.col.f32.f16.f16.f32 {%f195975,%f195976,%f195977,%f195978}, {%r1,%r2}, {%r3}, {%f195975,%f195976,%f195977,%f195978};

	// end inline asm
	// begin inline asm
	mma.sync.aligned.m16n8k8.row.col.f32.f16.f16.f32 {%f195975,%f195976,%f195977,%f195978}, {%r1,%r2}, {%r3}, {%f195975,%f195976,%f195977,%f195978};

	// end inline asm
	// begin inline asm
	mma.sync.aligned.m16n8k8.row.col.f32.f16.f16.f32 {%f195975,%f195976,%f195977,%f195978}, {%r1,%r2}, {%r3}, {%f195975,%f195976,%f195977,%f195978};

	// end inline asm
	// begin inline asm
	mma.sync.aligned.m16n8k8.row.col.f32.f16.f16.f32 {%f195975,%f195976,%f195977,%f195978}, {%r1,%r2}, {%r3}, {%f195975,%f195976,%f195977,%f195978};

	// end inline asm
	// begin inline asm
	mma.sync.aligned.m16n8k8.row.col.f32.f16.f16.f32 {%f195975,%f195976,%f195977,%f195978}, {%r1,%r2}, {%r3}, {%f195975,%f195976,%f195977,%f195978};

	// end inline asm
	// begin inline asm
	mma.sync.aligned.m16n8k8.row.col.f32.f16.f16.f32 {%f195975,%f195976,%f195977,%f195978}, {%r1,%r2}, {%r3}, {%f195975,%f195976,%f195977,%f195978};

	// end inline asm
	// begin inline asm
	mma.sync.aligned.m16n8k8.row.col.f32.f16.f16.f32 {%f195975,%f195976,%f195977,%f195978}, {%r1,%r2}, {%r3}, {%f195975,%f195976,%f195977,%f195978};

	// end inline asm
	// begin inline asm
	mma.sync.aligned.m16n8k8.row.col.f32.f16.f16.f32 {%f195975,%f195976,%f195977,%f195978}, {%r1,%r2}, {%r3}, {%f195975,%f195976,%f195977,%f195978};

	// end inline asm
	// begin inline asm
	mma.sync.aligned.m16n8k8.row.col.f32.f16.f16.f32 {%f195975,%f195976,%f195977,%f195978}, {%r1,%r2}, {%r3}, {%f195975,%f195976,%f195977,%f195978};

	// end inline asm
	// begin inline asm
	mma.sync.aligned.m16n8k8.row.col.f32.f16.f16.f32 {%f195975,%f195976,%f195977,%f195978}, {%r1,%r2}, {%r3}, {%f195975,%f195976,%f195977,%f195978};

	// end inline asm
	// begin inline asm
	mma.sync.aligned.m16n8k8.row.col.f32.f16.f16.f32 {%f195975,%f195976,%f195977,%f195978}, {%r1,%r2}, {%r3}, {%f195975,%f195976,%f195977,%f195978};

	// end inline asm
	// begin inline asm
	mma.sync.aligned.m16n8k8.row.col.f32.f16.f16.f32 {%f195975,%f195976,%f195977,%f195978}, {%r1,%r2}, {%r3}, {%f195975,%f195976,%f195977,%f195978};

	// end inline asm
	// begin inline asm
	mma.sync.aligned.m16n8k8.row.col.f32.f16.f16.f32 {%f195975,%f195976,%f195977,%f195978}, {%r1,%r2}, {%r3}, {%f195975,%f195976,%f195977,%f195978};

	// end inline asm
	// begin inline asm
	mma.sync.aligned.m16n8k8.row.col.f32.f16.f16.f32 {%f195975,%f195976,%f195977,%f195978}, {%r1,%r2}, {%r3}, {%f195975,%f195976,%f195977,%f195978};

	// end inline asm
	// begin inline asm
	mma.sync.aligned.m16n8k8.row.col.f32.f16.f16.f32 {%f195975,%f195976,%f195977,%f195978}, {%r1,%r2}, {%r3}, {%f195975,%f195976,%f195977,%f195978};

	// end inline asm
	// begin inline asm
	mma.sync.aligned.m16n8k8.row.col.f32.f16.f16.f32 {%f195975,%f195976,%f195977,%f195978}, {%r1,%r2}, {%r3}, {%f195975,%f195976,%f195977,%f195978};

	// end inline asm
	// begin inline asm
	mma.sync.aligned.m16n8k8.row.col.f32.f16.f16.f32 {%f195975,%f195976,%f195977,%f195978}, {%r1,%r2}, {%r3}, {%f195975,%f195976,%f195977,%f195978};

	// end inline asm
	// begin inline asm
	mma.sync.aligned.m16n8k8.row.col.f32.f16.f16.f32 {%f195975,%f195976,%f195977,%f195978}, {%r1,%r2}, {%r3}, {%f195975,%f195976,%f195977,%f195978};

	// end inline asm
	// begin inline asm
	mma.sync.aligned.m16n8k8.row.col.f32.f16.f16.f32 {%f195975,%f195976,%f195977,%f195978}, {%r1,%r2}, {%r3}, {%f195975,%f195976,%f195977,%f195978};

	// end inline asm
	// begin inline asm
	mma.sync.aligned.m16n8k8.row.col.f32.f16.f16.f32 {%f195975,%f195976,%f195977,%f195978}, {%r1,%r2}, {%r3}, {%f195975,%f195976,%f195977,%f195978};

	// end inline asm
	// begin inline asm
	mma.sync.aligned.m16n8k8.row.col.f32.f16.f16.f32 {%f195975,%f195976,%f195977,%f195978}, {%r1,%r2}, {%r3}, {%f195975,%f195976,%f195977,%f195978};

	// end inline asm
	// begin inline asm
	mma.sync.aligned.m16n8k8.row.col.f32.f16.f16.f32 {%f195975,%f195976,%f195977,%f195978}, {%r1,%r2}, {%r3}, {%f195975,%f195976,%f195977,%f195978};

	// end inline asm
	// begin inline asm
	mma.sync.aligned.m16n8k8.row.col.f32.f16.f16.f32 {%f195975,%f195976,%f195977,%f195978}, {%r1,%r2}, {%r3}, {%f195975,%f195976,%f195977,%f195978};

	// end inline asm
	// begin inline asm
	mma.sync.aligned.m16n8k8.row.col.f32.f16.f16.f32 {%f195975,%f195976,%f195977,%f195978}, {%r1,%r2}, {%r3}, {%f195975,%f195976,%f195977,%f195978};

	// end inline asm
	// begin inline asm
	mma.sync.aligned.m16n8k8.row.col.f32.f16.f16.f32 {%f195975,%f195976,%f195977,%f195978}, {%r1,%r2}, {%r3}, {%f195975,%f195976,%f195977,%f195978};

	// end inline asm
	// begin inline asm
	mma.sync.aligned.m16n8k8.row.col.f32.f16.f16.f32 {%f195975,%f195976,%f195977,%f195978}, {%r1,%r2}, {%r3}, {%f195975,%f195976,%f195977,%f195978};

	// end inline asm
	// begin inline asm
	mma.sync.aligned.m16n8k8.row.col.f32.f16.f16.f32 {%f195975,%f195976,%f195977,%f195978}, {%r1,%r2}, {%r3}, {%f195975,%f195976,%f195977,%f195978};

	// end inline asm
	// begin inline asm
	mma.sync.aligned.m16n8k8.row.col.f32.f16.f16.f32 {%f195975,%f195976,%f195977,%f195978}, {%r1,%r2}, {%r3}, {%f195975,%f195976,%f195977,%f195978};

	// end inline asm
	// begin inline asm
	mma.sync.aligned.m16n8k8.row.col.f32.f16.f16.f32 {%f195975,%f195976,%f195977,%f195978}, {%r1,%r2}, {%r3}, {%f195975,%f195976,%f195977,%f195978};

	// end inline asm
	// begin inline asm
	mma.sync.aligned.m16n8k8.row.col.f32.f16.f16.f32 {%f195975,%f195976,%f195977,%f195978}, {%r1,%r2}, {%r3}, {%f195975,%f195976,%f195977,%f195978};

	// end inline asm
	// begin inline asm
	mma.sync.aligned.m16n8k8.row.col.f32.f16.f16.f32 {%f195975,%f195976,%f195977,%f195978}, {%r1,%r2}, {%r3}, {%f195975,%f195976,%f195977,%f195978};

	// end inline asm
	// begin inline asm
	mma.sync.aligned.m16n8k8.row.col.f32.f16.f16.f32 {%f195975,%f195976,%f195977,%f195978}, {%r1,%r2}, {%r3}, {%f195975,%f195976,%f195977,%f195978};

	// end inline asm
	// begin inline asm
	mma.sync.aligned.m16n8k8.row.col.f32.f16.f16.f32 {%f195975,%f195976,%f195977,%f195978}, {%r1,%r2}, {%r3}, {%f195975,%f195976,%f195977,%f195978};

	// end inline asm
	// begin inline asm
	mma.sync.aligned.m16n8k8.row.col.f32.f16.f16.f32 {%f195975,%f195976,%f195977,%f195978}, {%r1,%r2}, {%r3}, {%f195975,%f195976,%f195977,%f195978};

	// end inline asm
	// begin inline asm
	mma.sync.aligned.m16n8k8.row.col.f32.f16.f16.f32 {%f195975,%f195976,%f195977,%f195978}, {%r1,%r2}, {%r3}, {%f195975,%f195976,%f195977,%f195978};

	// end inline asm
	// begin inline asm
	mma.sync.aligned.m16n8k8.row.col.f32.f16.f16.f32 {%f195975,%f195976,%f195977,%f195978}, {%r1,%r2}, {%r3}, {%f195975,%f195976,%f195977,%f195978};

	// end inline asm
	// begin inline asm
	mma.sync.aligned.m16n8k8.row.col.f32.f16.f16.f32 {%f195975,%f195976,%f195977,%f195978}, {%r1,%r2}, {%r3}, {%f195975,%f195976,%f195977,%f195978};

	// end inline asm
	// begin inline asm
	mma.sync.aligned.m16n8k8.row.col.f32.f16.f16.f32 {%f195975,%f195976,%f195977,%f195978}, {%r1,%r2}, {%r3}, {%f195975,%f195976,%f195977,%f195978};

	// end inline asm
	// begin inline asm
	mma.sync.aligned.m16n8k8.row.col.f32.f16.f16.f32 {%f195975,%f195976,%f195977,%f195978}, {%r1,%r2}, {%r3}, {%f195975,%f195976,%f195977,%f195978};

	// end inline asm
	// begin inline asm
	mma.sync.aligned.m16n8k8.row.col.f32.f16.f16.f32 {%f195975,%f195976,%f195977,%f195978}, {%r1,%r2}, {%r3}, {%f195975,%f195976,%f195977,%f195978};

	// end inline asm
	// begin inline asm
	mma.sync.aligned.m16n8k8.row.col.f32.f16.f16.f32 {%f195975,%f195976,%f195977,%f195978}, {%r1,%r2}, {%r3}, {%f195975,%f195976,%f195977,%f195978};

	// end inline asm
	// begin inline asm
	mma.sync.aligned.m16n8k8.row.col.f32.f16.f16.f32 {%f195975,%f195976,%f195977,%f195978}, {%r1,%r2}, {%r3}, {%f195975,%f195976,%f195977,%f195978};

	// end inline asm
	// begin inline asm
	mma.sync.aligned.m16n8k8.row.col.f32.f16.f16.f32 {%f195975,%f195976,%f195977,%f195978}, {%r1,%r2}, {%r3}, {%f195975,%f195976,%f195977,%f195978};

	// end inline asm
	// begin inline asm
	mma.sync.aligned.m16n8k8.row.col.f32.f16.f16.f32 {%f195975,%f195976,%f195977,%f195978}, {%r1,%r2}, {%r3}, {%f195975,%f195976,%f195977,%f195978};

	// end inline asm
	// begin inline asm
	mma.sync.aligned.m16n8k8.row.col.f32.f16.f16.f32 {%f195975,%f195976,%f195977,%f195978}, {%r1,%r2}, {%r3}, {%f195975,%f195976,%f195977,%f195978};

	// end inline asm
	// begin inline asm
	mma.sync.aligned.m16n8k8.row.col.f32.f16.f16.f32 {%f195975,%f195976,%f195977,%f195978}, {%r1,%r2}, {%r3}, {%f195975,%f195976,%f195977,%f195978};

	// end inline asm
	// begin inline asm
	mma.sync.aligned.m16n8k8.row.col.f32.f16.f16.f32 {%f195975,%f195976,%f195977,%f195978}, {%r1,%r2}, {%r3}, {%f195975,%f195976,%f195977,%f195978};

	// end inline asm
	// begin inline asm
	mma.sync.aligned.m16n8k8.row.col.f32.f16.f16.f32 {%f195975,%f195976,%f195977,%f195978}, {%r1,%r2}, {%r3}, {%f195975,%f195976,%f195977,%f195978};

	// end inline asm
	// begin inline asm
	mma.sync.aligned.m16n8k8.row.col.f32.f16.f16.f32 {%f195975,%f195976,%f195977,%f195978}, {%r1,%r2}, {%r3}, {%f195975,%f195976,%f195977,%f195978};

	// end inline asm
	// begin inline asm
	mma.sync.aligned.m16n8k8.row.col.f32.f16.f16.f32 {%f195975,%f195976,%f195977,%f195978}, {%r1,%r2}, {%r3}, {%f195975,%f195976,%f195977,%f195978};

	// end inline asm
	// begin inline asm
	mma.sync.aligned.m16n8k8.row.col.f32.f16.f16.f32 {%f195975,%f195976,%f195977,%f195978}, {%r1,%r2}, {%r3}, {%f195975,%f195976,%f195977,%f195978};

	// end inline asm
	// begin inline asm
	mma.sync.aligned.m16n8k8.row.col.f32.f16.f16.f32 {%f195975,%f195976,%f195977,%f195978}, {%r1,%r2}, {%r3}, {%f195975,%f195976,%f195977,%f195978};

	// end inline asm
	// begin inline asm
	mma.sync.aligned.m16n8k8.row.col.f32.f16.f16.f32 {%f195975,%f195976,%f195977,%f195978}, {%r1,%r2}, {%r3}, {%f195975,%f195976,%f195977,%f195978};

	// end inline asm
	// begin inline asm
	mma.sync.aligned.m16n8k8.row.col.f32.f16.f16.f32 {%f195975,%f195976,%f195977,%f195978}, {%r1,%r2}, {%r3}, {%f195975,%f195976,%f195977,%f195978};

	// end inline asm
	// begin inline asm
	mma.sync.aligned.m16n8k8.row.col.f32.f16.f16.f32 {%f195975,%f195976,%f195977,%f195978}, {%r1,%r2}, {%r3}, {%f195975,%f195976,%f195977,%f195978};

	// end inline asm
	// begin inline asm
	mma.sync.aligned.m16n8k8.row.col.f32.f16.f16.f32 {%f195975,%f195976,%f195977,%f195978}, {%r1,%r2}, {%r3}, {%f195975,%f195976,%f195977,%f195978};

	// end inline asm
	// begin inline asm
	mma.sync.aligned.m16n8k8.row.col.f32.f16.f16.f32 {%f195975,%f195976,%f195977,%f195978}, {%r1,%r2}, {%r3}, {%f195975,%f195976,%f195977,%f195978};

	// end inline asm
	// begin inline asm
	mma.sync.aligned.m16n8k8.row.col.f32.f16.f16.f32 {%f195975,%f195976,%f195977,%f195978}, {%r1,%r2}, {%r3}, {%f195975,%f195976,%f195977,%f195978};

	// end inline asm
	// begin inline asm
	mma.sync.aligned.m16n8k8.row.col.f32.f16.f16.f32 {%f195975,%f195976,%f195977,%f195978}, {%r1,%r2}, {%r3}, {%f195975,%f195976,%f195977,%f195978};

	// end inline asm
	// begin inline asm
	mma.sync.aligned.m16n8k8.row.col.f32.f16.f16.f32 {%f195975,%f195976,%f195977,%f195978}, {%r1,%r2}, {%r3}, {%f195975,%f195976,%f195977,%f195978};

	// end inline asm
	// begin inline asm
	mma.sync.aligned.m16n8k8.row.col.f32.f16.f16.f32 {%f195975,%f195976,%f195977,%f195978}, {%r1,%r2}, {%r3}, {%f195975,%f195976,%f195977,%f195978};

	// end inline asm
	// begin inline asm
	mma.sync.aligned.m16n8k8.row.col.f32.f16.f16.f32 {%f195975,%f195976,%f195977,%f195978}, {%r1,%r2}, {%r3}, {%f195975,%f195976,%f195977,%f195978};

	// end inline asm
	// begin inline asm
	mma.sync.aligned.m16n8k8.row.col.f32.f16.f16.f32 {%f195975,%f195976,%f195977,%f195978}, {%r1,%r2}, {%r3}, {%f195975,%f195976,%f195977,%f195978};

	// end inline asm
	// begin inline asm
	mma.sync.aligned.m16n8k8.row.col.f32.f16.f16.f32 {%f195975,%f195976,%f195977,%f195978}, {%r1,%r2}, {%r3}, {%f195975,%f195976,%f195977,%f195978};

	// end inline asm
	// begin inline asm
	mma.sync.aligned.m16n8k8.row.col.f32.f16.f16.f32 {%f195975,%f195976,%f195977,%f195978}, {%r1,%r2}, {%r3}, {%f195975,%f195976,%f195977,%f195978};

	// end inline asm
	// begin inline asm
	mma.sync.aligned.m16n8k8.row.col.f32.f16.f16.f32 {%f195975,%f195976,%f195977,%f195978}, {%r1,%r2}, {%r3}, {%f195975,%f195976,%f195977,%f195978};

	// end inline asm
	// begin inline asm
	mma.sync.aligned.m16n8k8.row.col.f32.f16.f16.f32 {%f195975,%f195976,%f195977,%f195978}, {%r1,%r2}, {%r3}, {%f195975,%f195976,%f195977,%f195978};

	// end inline asm
	// begin inline asm
	mma.sync.aligned.m16n8k8.row.col.f32.f16.f16.f32 {%f195975,%f195976,%f195977,%f195978}, {%r1,%r2}, {%r3}, {%f195975,%f195976,%f195977,%f195978};

	// end inline asm
	// begin inline asm
	mma.sync.aligned.m16n8k8.row.col.f32.f16.f16.f32 {%f195975,%f195976,%f195977,%f195978}, {%r1,%r2}, {%r3}, {%f195975,%f195976,%f195977,%f195978};

	// end inline asm
	// begin inline asm
	mma.sync.aligned.m16n8k8.row.col.f32.f16.f16.f32 {%f195975,%f195976,%f195977,%f195978}, {%r1,%r2}, {%r3}, {%f195975,%f195976,%f195977,%f195978};

	// end inline asm
	// begin inline asm
	mma.sync.aligned.m16n8k8.row.col.f32.f16.f16.f32 {%f195975,%f195976,%f195977,%f195978}, {%r1,%r2}, {%r3}, {%f195975,%f195976,%f195977,%f195978};

	// end inline asm
	// begin inline asm
	mma.sync.aligned.m16n8k8.row.col.f32.f16.f16.f32 {%f195975,%f195976,%f195977,%f195978}, {%r1,%r2}, {%r3}, {%f195975,%f195976,%f195977,%f195978};

	// end inline asm
	// begin inline asm
	mma.sync.aligned.m16n8k8.row.col.f32.f16.f16.f32 {%f195975,%f195976,%f195977,%f195978}, {%r1,%r2}, {%r3}, {%f195975,%f195976,%f195977,%f195978};

	// end inline asm
	// begin inline asm
	mma.sync.aligned.m16n8k8.row.col.f32.f16.f16.f32 {%f195975,%f195976,%f195977,%f195978}, {%r1,%r2}, {%r3}, {%f195975,%f195976,%f195977,%f195978};

	// end inline asm
	// begin inline asm
	mma.sync.aligned.m16n8k8.row.col.f32.f16.f16.f32 {%f195975,%f195976,%f195977,%f195978}, {%r1,%r2}, {%r3}, {%f195975,%f195976,%f195977,%f195978};

	// end inline asm
	// begin inline asm
	mma.sync.aligned.m16n8k8.row.col.f32.f16.f16.f32 {%f195975,%f195976,%f195977,%f195978}, {%r1,%r2}, {%r3}, {%f195975,%f195976,%f195977,%f195978};

	// end inline asm
	// begin inline asm
	mma.sync.aligned.m16n8k8.row.col.f32.f16.f16.f32 {%f195975,%f195976,%f195977,%f195978}, {%r1,%r2}, {%r3}, {%f195975,%f195976,%f195977,%f195978};

	// end inline asm
	// begin inline asm
	mma.sync.aligned.m16n8k8.row.col.f32.f16.f16.f32 {%f195975,%f195976,%f195977,%f195978}, {%r1,%r2}, {%r3}, {%f195975,%f195976,%f195977,%f195978};

	// end inline asm
	// begin inline asm
	mma.sync.aligned.m16n8k8.row.col.f32.f16.f16.f32 {%f195975,%f195976,%f195977,%f195978}, {%r1,%r2}, {%r3}, {%f195975,%f195976,%f195977,%f195978};

	// end inline asm
	// begin inline asm
	mma.sync.aligned.m16n8k8.row.col.f32.f16.f16.f32 {%f195975,%f195976,%f195977,%f195978}, {%r1,%r2}, {%r3}, {%f195975,%f195976,%f195977,%f195978};

	// end inline asm
	// begin inline asm
	mma.sync.aligned.m16n8k8.row.col.f32.f16.f16.f32 {%f195975,%f195976,%f195977,%f195978}, {%r1,%r2}, {%r3}, {%f195975,%f195976,%f195977,%f195978};

	// end inline asm
	// begin inline asm
	mma.sync.aligned.m16n8k8.row.col.f32.f16.f16.f32 {%f195975,%f195976,%f195977,%f195978}, {%r1,%r2}, {%r3}, {%f195975,%f195976,%f195977,%f195978};

	// end inline asm
	// begin inline asm
	mma.sync.aligned.m16n8k8.row.col.f32.f16.f16.f32 {%f195975,%f195976,%f195977,%f195978}, {%r1,%r2}, {%r3}, {%f195975,%f195976,%f195977,%f195978};

	// end inline asm
	// begin inline asm
	mma.sync.aligned.m16n8k8.row.col.f32.f16.f16.f32 {%f195975,%f195976,%f195977,%f195978}, {%r1,%r2}, {%r3}, {%f195975,%f195976,%f195977,%f195978};

	// end inline asm
	// begin inline asm
	mma.sync.aligned.m16n8k8.row.col.f32.f16.f16.f32 {%f195975,%f195976,%f195977,%f195978}, {%r1,%r2}, {%r3}, {%f195975,%f195976,%f195977,%f195978};

	// end inline asm
	// begin inline asm
	mma.sync.aligned.m16n8k8.row.col.f32.f16.f16.f32 {%f195975,%f195976,%f195977,%f195978}, {%r1,%r2}, {%r3}, {%f195975,%f195976,%f195977,%f195978};

	// end inline asm
	// begin inline asm
	mma.sync.aligned.m16n8k8.row.col.f32.f16.f16.f32 {%f195975,%f195976,%f195977,%f195978}, {%r1,%r2}, {%r3}, {%f195975,%f195976,%f195977,%f195978};

	// end inline asm
	// begin inline asm
	mma.sync.aligned.m16n8k8.row.col.f32.f16.f16.f32 {%f195975,%f195976,%f195977,%f195978}, {%r1,%r2}, {%r3}, {%f195975,%f195976,%f195977,%f195978};

	// end inline asm
	// begin inline asm
	mma.sync.aligned.m16n8k8.row.col.f32.f16.f16.f32 {%f195975,%f195976,%f195977,%f195978}, {%r1,%r2}, {%r3}, {%f195975,%f195976,%f195977,%f195978};

	// end inline asm
	// begin inline asm
	mma.sync.aligned.m16n8k8.row.col.f32.f16.f16.f32 {%f195975,%f195976,%f195977,%f195978}, {%r1,%r2}, {%r3}, {%f195975,%f195976,%f195977,%f195978};

	// end inline asm
	// begin inline asm
	mma.sync.aligned.m16n8k8.row.col.f32.f16.f16.f32 {%f195975,%f195976,%f195977,%f195978}, {%r1,%r2}, {%r3}, {%f195975,%f195976,%f195977,%f195978};

	// end inline asm
	// begin inline asm
	mma.sync.aligned.m16n8k8.row.col.f32.f16.f16.f32 {%f195975,%f195976,%f195977,%f195978}, {%r1,%r2}, {%r3}, {%f195975,%f195976,%f195977,%f195978};

	// end inline asm
	// begin inline asm
	mma.sync.aligned.m16n8k8.row.col.f32.f16.f16.f32 {%f195975,%f195976,%f195977,%f195978}, {%r1,%r2}, {%r3}, {%f195975,%f195976,%f195977,%f195978};

	// end inline asm
	// begin inline asm
	mma.sync.aligned.m16n8k8.row.col.f32.f16.f16.f32 {%f195975,%f195976,%f195977,%f195978}, {%r1,%r2}, {%r3}, {%f195975,%f195976,%f195977,%f195978};

	// end inline asm
	// begin inline asm
	mma.sync.aligned.m16n8k8.row.col.f32.f16.f16.f32 {%f195975,%f195976,%f195977,%f195978}, {%r1,%r2}, {%r3}, {%f195975,%f195976,%f195977,%f195978};

	// end inline asm
	// begin inline asm
	mma.sync.aligned.m16n8k8.row.col.f32.f16.f16.f32 {%f195975,%f195976,%f195977,%f195978}, {%r1,%r2}, {%r3}, {%f195975,%f195976,%f195977,%f195978};

	// end inline asm
	// begin inline asm
	mma.sync.aligned.m16n8k8.row.col.f32.f16.f16.f32 {%f195975,%f195976,%f195977,%f195978}, {%r1,%r2}, {%r3}, {%f195975,%f195976,%f195977,%f195978};

	// end inline asm
	// begin inline asm
	mma.sync.aligned.m16n8k8.row.col.f32.f16.f16.f32 {%f195975,%f195976,%f195977,%f195978}, {%r1,%r2}, {%r3}, {%f195975,%f195976,%f195977,%f195978};

	// end inline asm
	// begin inline asm
	mma.sync.aligned.m16n8k8.row.col.f32.f16.f16.f32 {%f195975,%f195976,%f195977,%f195978}, {%r1,%r2}, {%r3}, {%f195975,%f195976,%f195977,%f195978};

	// end inline asm
	// begin inline asm
	mma.sync.aligned.m16n8k8.row.col.f32.f16.f16.f32 {%f195975,%f195976,%f195977,%f195978}, {%r1,%r2}, {%r3}, {%f195975,%f195976,%f195977,%f195978};

	// end inline asm
	// begin inline asm
	mma.sync.aligned.m16n8k8.row.col.f32.f16.f16.f32 {%f195975,%f195976,%f195977,%f195978}, {%r1,%r2}, {%r3}, {%f195975,%f195976,%f195977,%f195978};

	// end inline asm
	// begin inline asm
	mma.sync.aligned.m16n8k8.row.col.f32.f16.f16.f32 {%f195975,%f195976,%f195977,%f195978}, {%r1,%r2}, {%r3}, {%f195975,%f195976,%f195977,%f195978};

	// end inline asm
	// begin inline asm
	mma.sync.aligned.m16n8k8.row.col.f32.f16.f16.f32 {%f195975,%f195976,%f195977,%f195978}, {%r1,%r2}, {%r3}, {%f195975,%f195976,%f195977,%f195978};

	// end inline asm
	// begin inline asm
	mma.sync.aligned.m16n8k8.row.col.f32.f16.f16.f32 {%f195975,%f195976,%f195977,%f195978}, {%r1,%r2}, {%r3}, {%f195975,%f195976,%f195977,%f195978};

	// end inline asm
	// begin inline asm
	mma.sync.aligned.m16n8k8.row.col.f32.f16.f16.f32 {%f195975,%f195976,%f195977,%f195978}, {%r1,%r2}, {%r3}, {%f195975,%f195976,%f195977,%f195978};

	// end inline asm
	// begin inline asm
	mma.sync.aligned.m16n8k8.row.col.f32.f16.f16.f32 {%f195975,%f195976,%f195977,%f195978}, {%r1,%r2}, {%r3}, {%f195975,%f195976,%f195977,%f195978};

	// end inline asm
	// begin inline asm
	mma.sync.aligned.m16n8k8.row.col.f32.f16.f16.f32 {%f195975,%f195976,%f195977,%f195978}, {%r1,%r2}, {%r3}, {%f195975,%f195976,%f195977,%f195978};

	// end inline asm
	// begin inline asm
	mma.sync.aligned.m16n8k8.row.col.f32.f16.f16.f32 {%f195975,%f195976,%f195977,%f195978}, {%r1,%r2}, {%r3}, {%f195975,%f195976,%f195977,%f195978};

	// end inline asm
	// begin inline asm
	mma.sync.aligned.m16n8k8.row.col.f32.f16.f16.f32 {%f195975,%f195976,%f195977,%f195978}, {%r1,%r2}, {%r3}, {%f195975,%f195976,%f195977,%f195978};

	// end inline asm
	// begin inline asm
	mma.sync.aligned.m16n8k8.row.col.f32.f16.f16.f32 {%f195975,%f195976,%f195977,%f195978}, {%r1,%r2}, {%r3}, {%f195975,%f195976,%f195977,%f195978};

	// end inline asm
	// begin inline asm
	mma.sync.aligned.m16n8k8.row.col.f32.f16.f16.f32 {%f195975,%f195976,%f195977,%f195978}, {%r1,%r2}, {%r3}, {%f195975,%f195976,%f195977,%f195978};

	// end inline asm
	// begin inline asm
	mma.sync.aligned.m16n8k8.row.col.f32.f16.f16.f32 {%f195975,%f195976,%f195977,%f195978}, {%r1,%r2}, {%r3}, {%f195975,%f195976,%f195977,%f195978};

	// end inline asm
	// begin inline asm
	mma.sync.aligned.m16n8k8.row.col.f32.f16.f16.f32 {%f195975,%f195976,%f195977,%f195978}, {%r1,%r2}, {%r3}, {%f195975,%f195976,%f195977,%f195978};

	// end inline asm
	// begin inline asm
	mma.sync.aligned.m16n8k8.row.col.f32.f16.f16.f32 {%f195975,%f195976,%f195977,%f195978}, {%r1,%r2}, {%r3}, {%f195975,%f195976,%f195977,%f195978};

	// end inline asm
	// begin inline asm
	mma.sync.aligned.m16n8k8.row.col.f32.f16.f16.f32 {%f195975,%f195976,%f195977,%f195978}, {%r1,%r2}, {%r3}, {%f195975,%f195976,%f195977,%f195978};

	// end inline asm
	// begin inline asm
	mma.sync.aligned.m16n8k8.row.col.f32.f16.f16.f32 {%f195975,%f195976,%f195977,%f195978}, {%r1,%r2}, {%r3}, {%f195975,%f195976,%f195977,%f195978};

	// end inline asm
	// begin inline asm
	mma.sync.aligned.m16n8k8.row.col.f32.f16.f16.f32 {%f195975,%f195976,%f195977,%f195978}, {%r1,%r2}, {%r3}, {%f195975,%f195976,%f195977,%f195978};

	// end inline asm
	// begin inline asm
	mma.sync.aligned.m16n8k8.row.col.f32.f16.f16.f32 {%f195975,%f195976,%f195977,%f195978}, {%r1,%r2}, {%r3}, {%f195975,%f195976,%f195977,%f195978};

	// end inline asm
	// begin inline asm
	mma.sync.aligned.m16n8k8.row.col.f32.f16.f16.f32 {%f195975,%f195976,%f195977,%f195978}, {%r1,%r2}, {%r3}, {%f195975,%f195976,%f195977,%f195978};

	// end inline asm
	// begin inline asm
	mma.sync.aligned.m16n8k8.row.col.f32.f16.f16.f32 {%f195975,%f195976,%f195977,%f195978}, {%r1,%r2}, {%r3}, {%f195975,%f195976,%f195977,%f195978};

	// end inline asm
	// begin inline asm
	mma.sync.aligned.m16n8k8.row.col.f32.f16.f16.f32 {%f195975,%f195976,%f195977,%f195978}, {%r1,%r2}, {%r3}, {%f195975,%f195976,%f195977,%f195978};

	// end inline asm
	// begin inline asm
	mma.sync.aligned.m16n8k8.row.col.f32.f16.f16.f32 {%f195975,%f195976,%f195977,%f195978}, {%r1,%r2}, {%r3}, {%f195975,%f195976,%f195977,%f195978};

	// end inline asm
	// begin inline asm
	mma.sync.aligned.m16n8k8.row.col.f32.f16.f16.f32 {%f195975,%f195976,%f195977,%f195978}, {%r1,%r2}, {%r3}, {%f195975,%f195976,%f195977,%f195978};

	// end inline asm
	// begin inline asm
	mma.sync.aligned.m16n8k8.row.col.f32.f16.f16.f32 {%f195975,%f195976,%f195977,%f195978}, {%r1,%r2}, {%r3}, {%f195975,%f195976,%f195977,%f195978};

	// end inline asm
	// begin inline asm
	mma.sync.aligned.m16n8k8.row.col.f32.f16.f16.f32 {%f195975,%f195976,%f195977,%f195978}, {%r1,%r2}, {%r3}, {%f195975,%f195976,%f195977,%f195978};

	// end inline asm
	// begin inline asm
	mma.sync.aligned.m16n8k8.row.col.f32.f16.f16.f32 {%f195975,%f195976,%f195977,%f195978}, {%r1,%r2}, {%r3}, {%f195975,%f195976,%f195977,%f195978};

	// end inline asm
	// begin inline asm
	mma.sync.aligned.m16n8k8.row.col.f32.f16.f16.f32 {%f195975,%f195976,%f195977,%f195978}, {%r1,%r2}, {%r3}, {%f195975,%f195976,%f195977,%f195978};

	// end inline asm
	// begin inline asm
	mma.sync.aligned.m16n8k8.row.col.f32.f16.f16.f32 {%f195975,%f195976,%f195977,%f195978}, {%r1,%r2}, {%r3}, {%f195975,%f195976,%f195977,%f195978};

	// end inline asm
	// begin inline asm
	mma.sync.aligned.m16n8k8.row.col.f32.f16.f16.f32 {%f195975,%f195976,%f195977,%f195978}, {%r1,%r2}, {%r3}, {%f195975,%f195976,%f195977,%f195978};

	// end inline asm
	// begin inline asm
	mma.sync.aligned.m16n8k8.row.col.f32.f16.f16.f32 {%f195975,%f195976,%f195977,%f195978}, {%r1,%r2}, {%r3}, {%f195975,%f195976,%f195977,%f195978};

	// end inline asm
	// begin inline asm
	mma.sync.aligned.m16n8k8.row.col.f32.f16.f16.f32 {%f195975,%f195976,%f195977,%f195978}, {%r1,%r2}, {%r3}, {%f195975,%f195976,%f195977,%f195978};

	// end inline asm
	// begin inline asm
	mma.sync.aligned.m16n8k8.row.col.f32.f16.f16.f32 {%f195975,%f195976,%f195977,%f195978}, {%r1,%r2}, {%r3}, {%f195975,%f195976,%f195977,%f195978};

	// end inline asm
	// begin inline asm
	mma.sync.aligned.m16n8k8.row.col.f32.f16.f16.f32 {%f195975,%f195976,%f195977,%f195978}, {%r1,%r2}, {%r3}, {%f195975,%f195976,%f195977,%f195978};

	// end inline asm
	// begin inline asm
	mma.sync.aligned.m16n8k8.row.col.f32.f16.f16.f32 {%f195975,%f195976,%f195977,%f195978}, {%r1,%r2}, {%r3}, {%f195975,%f195976,%f195977,%f195978};

	// end inline asm
	// begin inline asm
	mma.sync.aligned.m16n8k8.row.col.f32.f16.f16.f32 {%f195975,%f195976,%f195977,%f195978}, {%r1,%r2}, {%r3}, {%f195975,%f195976,%f195977,%f195978};

	// end inline asm
	// begin inline asm
	mma.sync.aligned.m16n8k8.row.col.f32.f16.f16.f32 {%f195975,%f195976,%f195977,%f195978}, {%r1,%r2}, {%r3}, {%f195975,%f195976,%f195977,%f195978};

	// end inline asm
	// begin inline asm
	mma.sync.aligned.m16n8k8.row.col.f32.f16.f16.f32 {%f195975,%f195976,%f195977,%f195978}, {%r1,%r2}, {%r3}, {%f195975,%f195976,%f195977,%f195978};

	// end inline asm
	// begin inline asm
	mma.sync.aligned.m16n8k8.row.col.f32.f16.f16.f32 {%f195975,%f195976,%f195977,%f195978}, {%r1,%r2}, {%r3}, {%f195975,%f195976,%f195977,%f195978};

	// end inline asm
	// begin inline asm
	mma.sync.aligned.m16n8k8.row.col.f32.f16.f16.f32 {%f195975,%f195976,%f195977,%f195978}, {%r1,%r2}, {%r3}, {%f195975,%f195976,%f195977,%f195978};

	// end inline asm
	// begin inline asm
	mma.sync.aligned.m16n8k8.row.col.f32.f16.f16.f32 {%f195975,%f195976,%f195977,%f195978}, {%r1,%r2}, {%r3}, {%f195975,%f195976,%f195977,%f195978};

	// end inline asm
	// begin inline asm
	mma.sync.aligned.m16n8k8.row.col.f32.f16.f16.f32 {%f195975,%f195976,%f195977,%f195978}, {%r1,%r2}, {%r3}, {%f195975,%f195976,%f195977,%f195978};

	// end inline asm
	// begin inline asm
	mma.sync.aligned.m16n8k8.row.col.f32.f16.f16.f32 {%f195975,%f195976,%f195977,%f195978}, {%r1,%r2}, {%r3}, {%f195975,%f195976,%f195977,%f195978};

	// end inline asm
	// begin inline asm
	mma.sync.aligned.m16n8k8.row.col.f32.f16.f16.f32 {%f195975,%f195976,%f195977,%f195978}, {%r1,%r2}, {%r3}, {%f195975,%f195976,%f195977,%f195978};

	// end inline asm
	// begin inline asm
	mma.sync.aligned.m16n8k8.row.col.f32.f16.f16.f32 {%f195975,%f195976,%f195977,%f195978}, {%r1,%r2}, {%r3}, {%f195975,%f195976,%f195977,%f195978};

	// end inline asm
	// begin inline asm
	mma.sync.aligned.m16n8k8.row.col.f32.f16.f16.f32 {%f195975,%f195976,%f195977,%f195978}, {%r1,%r2}, {%r3}, {%f195975,%f195976,%f195977,%f195978};

	// end inline asm
	// begin inline asm
	mma.sync.aligned.m16n8k8.row.col.f32.f16.f16.f32 {%f195975,%f195976,%f195977,%f195978}, {%r1,%r2}, {%r3}, {%f195975,%f195976,%f195977,%f195978};

	// end inline asm
	// begin inline asm
	mma.sync.aligned.m16n8k8.row.col.f32.f16.f16.f32 {%f195975,%f195976,%f195977,%f195978}, {%r1,%r2}, {%r3}, {%f195975,%f195976,%f195977,%f195978};

	// end inline asm
	// begin inline asm
	mma.sync.aligned.m16n8k8.row.col.f32.f16.f16.f32 {%f195975,%f195976,%f195977,%f195978}, {%r1,%r2}, {%r3}, {%f195975,%f195976,%f195977,%f195978};

	// end inline asm
	// begin inline asm
	mma.sync.aligned.m16n8k8.row.col.f32.f16.f16.f32 {%f195975,%f195976,%f195977,%f195978}, {%r1,%r2}, {%r3}, {%f195975,%f195976,%f195977,%f195978};

	// end inline asm
	// begin inline asm
	mma.sync.aligned.m16n8k8.row.col.f32.f16.f16.f32 {%f195975,%f195976,%f195977,%f195978}, {%r1,%r2}, {%r3}, {%f195975,%f195976,%f195977,%f195978};

	// end inline asm
	// begin inline asm
	mma.sync.aligned.m16n8k8.row.col.f32.f16.f16.f32 {%f195975,%f195976,%f195977,%f195978}, {%r1,%r2}, {%r3}, {%f195975,%f195976,%f195977,%f195978};

	// end inline asm
	// begin inline asm
	mma.sync.aligned.m16n8k8.row.col.f32.f16.f16.f32 {%f195975,%f195976,%f195977,%f195978}, {%r1,%r2}, {%r3}, {%f195975,%f195976,%f195977,%f195978};

	// end inline asm
	mov.f32 	%f198816, %f195976;
	mov.f32 	%f198818, %f195978;
	mov.f32 	%f198815, %f195975;
	mov.f32 	%f198817, %f195977;
	// begin inline asm
	mma.sync.aligned.m16n8k8.row.col.f32.f16.f16.f32 {%f198815,%f198816,%f198817,%f198818}, {%r1,%r2}, {%r3}, {%f198815,%f198816,%f198817,%f198818};

	// end inline asm
	// begin inline asm
	mma.sync.aligned.m16n8k8.row.col.f32.f16.f16.f32 {%f198815,%f198816,%f198817,%f198818}, {%r1,%r2}, {%r3}, {%f198815,%f198816,%f198817,%f198818};

	// end inline asm
	// begin inline asm
	mma.sync.aligned.m16n8k8.row.col.f32.f16.f16.f32 {%f198815,%f198816,%f198817,%f198818}, {%r1,%r2}, {%r3}, {%f198815,%f198816,%f198817,%f198818};

	// end inline asm
	// begin inline asm
	mma.sync.aligned.m16n8k8.row.col.f32.f16.f16.f32 {%f198815,%f198816,%f198817,%f198818}, {%r1,%r2}, {%r3}, {%f198815,%f198816,%f198817,%f198818};

	// end inline asm
	// begin inline asm
	mma.sync.aligned.m16n8k8.row.col.f32.f16.f16.f32 {%f198815,%f198816,%f198817,%f198818}, {%r1,%r2}, {%r3}, {%f198815,%f198816,%f198817,%f198818};

	// end inline asm
	// begin inline asm
	mma.sync.aligned.m16n8k8.row.col.f32.f16.f16.f32 {%f198815,%f198816,%f198817,%f198818}, {%r1,%r2}, {%r3}, {%f198815,%f198816,%f198817,%f198818};

	// end inline asm
	// begin inline asm
	mma.sync.aligned.m16n8k8.row.col.f32.f16.f16.f32 {%f198815,%f198816,%f198817,%f198818}, {%r1,%r2}, {%r3}, {%f198815,%f198816,%f198817,%f198818};

	// end inline asm
	// begin inline asm
	mma.sync.aligned.m16n8k8.row.col.f32.f16.f16.f32 {%f198815,%f198816,%f198817,%f198818}, {%r1,%r2}, {%r3}, {%f198815,%f198816,%f198817,%f198818};

	// end inline asm
	// begin inline asm
	mma.sync.aligned.m16n8k8.row.col.f32.f16.f16.f32 {%f198815,%f198816,%f198817,%f198818}, {%r1,%r2}, {%r3}, {%f198815,%f198816,%f198817,%f198818};

	// end inline asm
	// begin inline asm
	mma.sync.aligned.m16n8k8.row.col.f32.f16.f16.f32 {%f198815,%f198816,%f198817,%f198818}, {%r1,%r2}, {%r3}, {%f198815,%f198816,%f198817,%f198818};

	// end inline asm
	// begin inline asm
	mma.sync.aligned.m16n8k8.row.col.f32.f16.f16.f32 {%f198815,%f198816,%f198817,%f198818}, {%r1,%r2}, {%r3}, {%f198815,%f198816,%f198817,%f198818};

	// end inline asm
	// begin inline asm
	mma.sync.aligned.m16n8k8.row.col.f32.f16.f16.f32 {%f198815,%f198816,%f198817,%f198818}, {%r1,%r2}, {%r3}, {%f198815,%f198816,%f198817,%f198818};

	// end inline asm
	// begin inline asm
	mma.sync.aligned.m16n8k8.row.col.f32.f16.f16.f32 {%f198815,%f198816,%f198817,%f198818}, {%r1,%r2}, {%r3}, {%f198815,%f198816,%f198817,%f198818};

	// end inline asm
	// begin inline asm
	mma.sync.aligned.m16n8k8.row.col.f32.f16.f16.f32 {%f198815,%f198816,%f198817,%f198818}, {%r1,%r2}, {%r3}, {%f198815,%f198816,%f198817,%f198818};

	// end inline asm
	// begin inline asm
	mma.sync.aligned.m16n8k8.row.col.f32.f16.f16.f32 {%f198815,%f198816,%f198817,%f198818}, {%r1,%r2}, {%r3}, {%f198815,%f198816,%f198817,%f198818};

	// end inline asm
	// begin inline asm
	mma.sync.aligned.m16n8k8.row.col.f32.f16.f16.f32 {%f198815,%f198816,%f198817,%f198818}, {%r1,%r2}, {%r3}, {%f198815,%f198816,%f198817,%f198818};

	// end inline asm
	// begin inline asm
	mma.sync.aligned.m16n8k8.row.col.f32.f16.f16.f32 {%f198815,%f198816,%f198817,%f198818}, {%r1,%r2}, {%r3}, {%f198815,%f198816,%f198817,%f198818};

	// end inline asm
	// begin inline asm
	mma.sync.aligned.m16n8k8.row.col.f32.f16.f16.f32 {%f198815,%f198816,%f198817,%f198818}, {%r1,%r2}, {%r3}, {%f198815,%f198816,%f198817,%f198818};

	// end inline asm
	// begin inline asm
	mma.sync.aligned.m16n8k8.row.col.f32.f16.f16.f32 {%f198815,%f198816,%f198817,%f198818}, {%r1,%r2}, {%r3}, {%f198815,%f198816,%f198817,%f198818};

	// end inline asm
	// begin inline asm
	mma.sync.aligned.m16n8k8.row.col.f32.f16.f16.f32 {%f198815,%f198816,%f198817,%f198818}, {%r1,%r2}, {%r3}, {%f198815,%f198816,%f198817,%f198818};

	// end inline asm
	// begin inline asm
	mma.sync.aligned.m16n8k8.row.col.f32.f16.f16.f32 {%f198815,%f198816,%f198817,%f198818}, {%r1,%r2}, {%r3}, {%f198815,%f198816,%f198817,%f198818};

	// end inline asm
	// begin inline asm
	mma.sync.aligned.m16n8k8.row.col.f32.f16.f16.f32 {%f198815,%f198816,%f198817,%f198818}, {%r1,%r2}, {%r3}, {%f198815,%f198816,%f198817,%f198818};

	// end inline asm
	// begin inline asm
	mma.sync.aligned.m16n8k8.row.col.f32.f16.f16.f32 {%f198815,%f198816,%f198817,%f198818}, {%r1,%r2}, {%r3}, {%f198815,%f198816,%f198817,%f198818};

	// end inline asm
	// begin inline asm
	mma.sync.aligned.m16n8k8.row.col.f32.f16.f16.f32 {%f198815,%f198816,%f198817,%f198818}, {%r1,%r2}, {%r3}, {%f198815,%f198816,%f198817,%f198818};

	// end inline asm
	// begin inline asm
	mma.sync.aligned.m16n8k8.row.col.f32.f16.f16.f32 {%f198815,%f198816,%f198817,%f198818}, {%r1,%r2}, {%r3}, {%f198815,%f198816,%f198817,%f198818};

	// end inline asm
	// begin inline asm
	mma.sync.aligned.m16n8k8.row.col.f32.f16.f16.f32 {%f198815,%f198816,%f198817,%f198818}, {%r1,%r2}, {%r3}, {%f198815,%f198816,%f198817,%f198818};

	// end inline asm
	// begin inline asm
	mma.sync.aligned.m16n8k8.row.col.f32.f16.f16.f32 {%f198815,%f198816,%f198817,%f198818}, {%r1,%r2}, {%r3}, {%f198815,%f198816,%f198817,%f198818};

	// end inline asm
	// begin inline asm
	mma.sync.aligned.m16n8k8.row.col.f32.f16.f16.f32 {%f198815,%f198816,%f198817,%f198818}, {%r1,%r2}, {%r3}, {%f198815,%f198816,%f198817,%f198818};

	// end inline asm
	// begin inline asm
	mma.sync.aligned.m16n8k8.row.col.f32.f16.f16.f32 {%f198815,%f198816,%f198817,%f198818}, {%r1,%r2}, {%r3}, {%f198815,%f198816,%f198817,%f198818};

	// end inline asm
	// begin inline asm
	mma.sync.aligned.m16n8k8.row.col.f32.f16.f16.f32 {%f198815,%f198816,%f198817,%f198818}, {%r1,%r2}, {%r3}, {%f198815,%f198816,%f198817,%f198818};

	// end inline asm
	// begin inline asm
	mma.sync.aligned.m16n8k8.row.col.f32.f16.f16.f32 {%f198815,%f198816,%f198817,%f198818}, {%r1,%r2}, {%r3}, {%f198815,%f198816,%f198817,%f198818};

	// end inline asm
	// begin inline asm
	mma.sync.aligned.m16n8k8.row.col.f32.f16.f16.f32 {%f198815,%f198816,%f198817,%f198818}, {%r1,%r2}, {%r3}, {%f198815,%f198816,%f198817,%f198818};

	// end inline asm
	// begin inline asm
	mma.sync.aligned.m16n8k8.row.col.f32.f16.f16.f32 {%f198815,%f198816,%f198817,%f198818}, {%r1,%r2}, {%r3}, {%f198815,%f198816,%f198817,%f198818};

	// end inline asm
	// begin inline asm
	mma.sync.aligned.m16n8k8.row.col.f32.f16.f16.f32 {%f198815,%f198816,%f198817,%f198818}, {%r1,%r2}, {%r3}, {%f198815,%f198816,%f198817,%f198818};

	// end inline asm
	// begin inline asm
	mma.sync.aligned.m16n8k8.row.col.f32.f16.f16.f32 {%f198815,%f198816,%f198817,%f198818}, {%r1,%r2}, {%r3}, {%f198815,%f198816,%f198817,%f198818};

	// end inline asm
	// begin inline asm
	mma.sync.aligned.m16n8k8.row.col.f32.f16.f16.f32 {%f198815,%f198816,%f198817,%f198818}, {%r1,%r2}, {%r3}, {%f198815,%f198816,%f198817,%f198818};

	// end inline asm
	// begin inline asm
	mma.sync.aligned.m16n8k8.row.col.f32.f16.f16.f32 {%f198815,%f198816,%f198817,%f198818}, {%r1,%r2}, {%r3}, {%f198815,%f198816,%f198817,%f198818};

	// end inline asm
	// begin inline asm
	mma.sync.aligned.m16n8k8.row.col.f32.f16.f16.f32 {%f198815,%f198816,%f198817,%f198818}, {%r1,%r2}, {%r3}, {%f198815,%f198816,%f198817,%f198818};

	// end inline asm
	// begin inline asm
	mma.sync.aligned.m16n8k8.row.col.f32.f16.f16.f32 {%f198815,%f198816,%f198817,%f198818}, {%r1,%r2}, {%r3}, {%f198815,%f198816,%f198817,%f198818};

	// end inline asm
	// begin inline asm
	mma.sync.aligned.m16n8k8.row.col.f32.f16.f16.f32 {%f198815,%f198816,%f198817,%f198818}, {%r1,%r2}, {%r3}, {%f198815,%f198816,%f198817,%f198818};

	// end inline asm
	// begin inline asm
	mma.sync.aligned.m16n8k8.row.col.f32.f16.f16.f32 {%f198815,%f198816,%f198817,%f198818}, {%r1,%r2}, {%r3}, {%f198815,%f198816,%f198817,%f198818};

	// end inline asm
	// begin inline asm
	mma.sync.aligned.m16n8k8.row.col.f32.f16.f16.f32 {%f198815,%f198816,%f198817,%f198818}, {%r1,%r2}, {%r3}, {%f198815,%f198816,%f198817,%f198818};

	// end inline asm
	// begin inline asm
	mma.sync.aligned.m16n8k8.row.col.f32.f16.f16.f32 {%f198815,%f198816,%f198817,%f198818}, {%r1,%r2}, {%r3}, {%f198815,%f198816,%f198817,%f198818};

	// end inline asm
	// begin inline asm
	mma.sync.aligned.m16n8k8.row.col.f32.f16.f16.f32 {%f198815,%f198816,%f198817,%f198818}, {%r1,%r2}, {%r3}, {%f198815,%f198816,%f198817,%f198818};

	// end inline asm
	// begin inline asm
	mma.sync.aligned.m16n8k8.row.col.f32.f16.f16.f32 {%f198815,%f198816,%f198817,%f198818}, {%r1,%r2}, {%r3}, {%f198815,%f198816,%f198817,%f198818};

	// end inline asm
	// begin inline asm
	mma.sync.aligned.m16n8k8.row.col.f32.f16.f16.f32 {%f198815,%f198816,%f198817,%f198818}, {%r1,%r2}, {%r3}, {%f198815,%f198816,%f198817,%f198818};

	// end inline asm
	// begin inline asm
	mma.sync.aligned.m16n8k8.row.col.f32.f16.f16.f32 {%f198815,%f198816,%f198817,%f198818}, {%r1,%r2}, {%r3}, {%f198815,%f198816,%f198817,%f198818};

	// end inline asm
	// begin inline asm
	mma.sync.aligned.m16n8k8.row.col.f32.f16.f16.f32 {%f198815,%f198816,%f198817,%f198818}, {%r1,%r2}, {%r3}, {%f198815,%f198816,%f198817,%f198818};

	// end inline asm
	// begin inline asm
	mma.sync.aligned.m16n8k8.row.col.f32.f16.f16.f32 {%f198815,%f198816,%f198817,%f198818}, {%r1,%r2}, {%r3}, {%f198815,%f198816,%f198817,%f198818};

	// end inline asm
	// begin inline asm
	mma.sync.aligned.m16n8k8.row.col.f32.f16.f16.f32 {%f198815,%f198816,%f198817,%f198818}, {%r1,%r2}, {%r3}, {%f198815,%f198816,%f198817,%f198818};

	// end inline asm
	// begin inline asm
	mma.sync.aligned.m16n8k8.row.col.f32.f16.f16.f32 {%f198815,%f198816,%f198817,%f198818}, {%r1,%r2}, {%r3}, {%f198815,%f198816,%f198817,%f198818};

	// end inline asm
	// begin inline asm
	mma.sync.aligned.m16n8k8.row.col.f32.f16.f16.f32 {%f198815,%f198816,%f198817,%f198818}, {%r1,%r2}, {%r3}, {%f198815,%f198816,%f198817,%f198818};

	// end inline asm
	// begin inline asm
	mma.sync.aligned.m16n8k8.row.col.f32.f16.f16.f32 {%f198815,%f198816,%f198817,%f198818}, {%r1,%r2}, {%r3}, {%f198815,%f198816,%f198817,%f198818};

	// end inline asm
	// begin inline asm
	mma.sync.aligned.m16n8k8.row.col.f32.f16.f16.f32 {%f198815,%f198816,%f198817,%f198818}, {%r1,%r2}, {%r3}, {%f198815,%f198816,%f198817,%f198818};

	// end inline asm
	// begin inline asm
	mma.sync.aligned.m16n8k8.row.col.f32.f16.f16.f32 {%f198815,%f198816,%f198817,%f198818}, {%r1,%r2}, {%r3}, {%f198815,%f198816,%f198817,%f198818};

	// end inline asm
	// begin inline asm
	mma.sync.aligned.m16n8k8.row.col.f32.f16.f16.f32 {%f198815,%f198816,%f198817,%f198818}, {%r1,%r2}, {%r3}, {%f198815,%f198816,%f198817,%f198818};

	// end inline asm
	// begin inline asm
	mma.sync.aligned.m16n8k8.row.col.f32.f16.f16.f32 {%f198815,%f198816,%f198817,%f198818}, {%r1,%r2}, {%r3}, {%f198815,%f198816,%f198817,%f198818};

	// end inline asm
	// begin inline asm
	mma.sync.aligned.m16n8k8.row.col.f32.f16.f16.f32 {%f198815,%f198816,%f198817,%f198818}, {%r1,%r2}, {%r3}, {%f198815,%f198816,%f198817,%f198818};

	// end inline asm
	// begin inline asm
	mma.sync.aligned.m16n8k8.row.col.f32.f16.f16.f32 {%f198815,%f198816,%f198817,%f198818}, {%r1,%r2}, {%r3}, {%f198815,%f198816,%f198817,%f198818};

	// end inline asm
	// begin inline asm
	mma.sync.aligned.m16n8k8.row.col.f32.f16.f16.f32 {%f198815,%f198816,%f198817,%f198818}, {%r1,%r2}, {%r3}, {%f198815,%f198816,%f198817,%f198818};

	// end inline asm
	// begin inline asm
	mma.sync.aligned.m16n8k8.row.col.f32.f16.f16.f32 {%f198815,%f198816,%f198817,%f198818}, {%r1,%r2}, {%r3}, {%f198815,%f198816,%f198817,%f198818};

	// end inline asm
	// begin inline asm
	mma.sync.aligned.m16n8k8.row.col.f32.f16.f16.f32 {%f198815,%f198816,%f198817,%f198818}, {%r1,%r2}, {%r3}, {%f198815,%f198816,%f198817,%f198818};

	// end inline asm
	// begin inline asm
	mma.sync.aligned.m16n8k8.row.col.f32.f16.f16.f32 {%f198815,%f198816,%f198817,%f198818}, {%r1,%r2}, {%r3}, {%f198815,%f198816,%f198817,%f198818};

	// end inline asm
	// begin inline asm
	mma.sync.aligned.m16n8k8.row.col.f32.f16.f16.f32 {%f198815,%f198816,%f198817,%f198818}, {%r1,%r2}, {%r3}, {%f198815,%f198816,%f198817,%f198818};

	// end inline asm
	// begin inline asm
	mma.sync.aligned.m16n8k8.row.col.f32.f16.f16.f32 {%f198815,%f198816,%f198817,%f198818}, {%r1,%r2}, {%r3}, {%f198815,%f198816,%f198817,%f198818};

	// end inline asm
	// begin inline asm
	mma.sync.aligned.m16n8k8.row.col.f32.f16.f16.f32 {%f198815,%f198816,%f198817,%f198818}, {%r1,%r2}, {%r3}, {%f198815,%f198816,%f198817,%f198818};

	// end inline asm
	// begin inline asm
	mma.sync.aligned.m16n8k8.row.col.f32.f16.f16.f32 {%f198815,%f198816,%f198817,%f198818}, {%r1,%r2}, {%r3}, {%f198815,%f198816,%f198817,%f198818};

	// end inline asm
	// begin inline asm
	mma.sync.aligned.m16n8k8.row.col.f32.f16.f16.f32 {%f198815,%f198816,%f198817,%f198818}, {%r1,%r2}, {%r3}, {%f198815,%f198816,%f198817,%f198818};

	// end inline asm
	// begin inline asm
	mma.sync.aligned.m16n8k8.row.col.f32.f16.f16.f32 {%f198815,%f198816,%f198817,%f198818}, {%r1,%r2}, {%r3}, {%f198815,%f198816,%f198817,%f198818};

	// end inline asm
	// begin inline asm
	mma.sync.aligned.m16n8k8.row.col.f32.f16.f16.f32 {%f198815,%f198816,%f198817,%f198818}, {%r1,%r2}, {%r3}, {%f198815,%f198816,%f198817,%f198818};

	// end inline asm
	// begin inline asm
	mma.sync.aligned.m16n8k8.row.col.f32.f16.f16.f32 {%f198815,%f198816,%f198817,%f198818}, {%r1,%r2}, {%r3}, {%f198815,%f198816,%f198817,%f198818};

	// end inline asm
	// begin inline asm
	mma.sync.aligned.m16n8k8.row.col.f32.f16.f16.f32 {%f198815,%f198816,%f198817,%f198818}, {%r1,%r2}, {%r3}, {%f198815,%f198816,%f198817,%f198818};

	// end inline asm
	// begin inline asm
	mma.sync.aligned.m16n8k8.row.col.f32.f16.f16.f32 {%f198815,%f198816,%f198817,%f198818}, {%r1,%r2}, {%r3}, {%f198815,%f198816,%f198817,%f198818};

	// end inline asm
	// begin inline asm
	mma.sync.aligned.m16n8k8.row.col.f32.f16.f16.f32 {%f198815,%f198816,%f198817,%f198818}, {%r1,%r2}, {%r3}, {%f198815,%f198816,%f198817,%f198818};

	// end inline asm
	// begin inline asm
	mma.sync.aligned.m16n8k8.row.col.f32.f16.f16.f32 {%f198815,%f198816,%f198817,%f198818}, {%r1,%r2}, {%r3}, {%f198815,%f198816,%f198817,%f198818};

	// end inline asm
	// begin inline asm
	mma.sync.aligned.m16n8k8.row.col.f32.f16.f16.f32 {%f198815,%f198816,%f198817,%f198818}, {%r1,%r2}, {%r3}, {%f198815,%f198816,%f198817,%f198818};

	// end inline asm
	// begin inline asm
	mma.sync.aligned.m16n8k8.row.col.f32.f16.f16.f32 {%f198815,%f198816,%f198817,%f198818}, {%r1,%r2}, {%r3}, {%f198815,%f198816,%f198817,%f198818};

	// end inline asm
	// begin inline asm
	mma.sync.aligned.m16n8k8.row.col.f32.f16.f16.f32 {%f198815,%f198816,%f198817,%f198818}, {%r1,%r2}, {%r3}, {%f198815,%f198816,%f198817,%f198818};

	// end inline asm
	// begin inline asm
	mma.sync.aligned.m16n8k8.row.col.f32.f16.f16.f32 {%f198815,%f198816,%f198817,%f198818}, {%r1,%r2}, {%r3}, {%f198815,%f198816,%f198817,%f198818};

	// end inline asm
	// begin inline asm
	mma.sync.aligned.m16n8k8.row.col.f32.f16.f16.f32 {%f198815,%f198816,%f198817,%f198818}, {%r1,%r2}, {%r3}, {%f198815,%f198816,%f198817,%f198818};

	// end inline asm
	// begin inline asm
	mma.sync.aligned.m16n8k8.row.col.f32.f16.f16.f32 {%f198815,%f198816,%f198817,%f198818}, {%r1,%r2}, {%r3}, {%f198815,%f198816,%f198817,%f198818};

	// end inline asm
	// begin inline asm
	mma.sync.aligned.m16n8k8.row.col.f32.f16.f16.f32 {%f198815,%f198816,%f198817,%f198818}, {%r1,%r2}, {%r3}, {%f198815,%f198816,%f198817,%f198818};

	// end inline asm
	// begin inline asm
	mma.sync.aligned.m16n8k8.row.col.f32.f16.f16.f32 {%f198815,%f198816,%f198817,%f198818}, {%r1,%r2}, {%r3}, {%f198815,%f198816,%f198817,%f198818};

	// end inline asm
	// begin inline asm
	mma.sync.aligned.m16n8k8.row.col.f32.f16.f16.f32 {%f198815,%f198816,%f198817,%f198818}, {%r1,%r2}, {%r3}, {%f198815,%f198816,%f198817,%f198818};

	// end inline asm
	// begin inline asm
	mma.sync.aligned.m16n8k8.row.col.f32.f16.f16.f32 {%f198815,%f198816,%f198817,%f198818}, {%r1,%r2}, {%r3}, {%f198815,%f198816,%f198817,%f198818};

	// end inline asm
	// begin inline asm
	mma.sync.aligned.m16n8k8.row.col.f32.f16.f16.f32 {%f198815,%f198816,%f198817,%f198818}, {%r1,%r2}, {%r3}, {%f198815,%f198816,%f198817,%f198818};

	// end inline asm
	// begin inline asm
	mma.sync.aligned.m16n8k8.row.col.f32.f16.f16.f32 {%f198815,%f198816,%f198817,%f198818}, {%r1,%r2}, {%r3}, {%f198815,%f198816,%f198817,%f198818};

	// end inline asm
	// begin inline asm
	mma.sync.aligned.m16n8k8.row.col.f32.f16.f16.f32 {%f198815,%f198816,%f198817,%f198818}, {%r1,%r2}, {%r3}, {%f198815,%f198816,%f198817,%f198818};

	// end inline asm
	// begin inline asm
	mma.sync.aligned.m16n8k8.row.col.f32.f16.f16.f32 {%f198815,%f198816,%f198817,%f198818}, {%r1,%r2}, {%r3}, {%f198815,%f198816,%f198817,%f198818};

	// end inline asm
	// begin inline asm
	mma.sync.aligned.m16n8k8.row.col.f32.f16.f16.f32 {%f198815,%f198816,%f198817,%f198818}, {%r1,%r2}, {%r3}, {%f198815,%f198816,%f198817,%f198818};

	// end inline asm
	// begin inline asm
	mma.sync.aligned.m16n8k8.row.col.f32.f16.f16.f32 {%f198815,%f198816,%f198817,%f198818}, {%r1,%r2}, {%r3}, {%f198815,%f198816,%f198817,%f198818};

	// end inline asm
	// begin inline asm
	mma.sync.aligned.m16n8k8.row.col.f32.f16.f16.f32 {%f198815,%f198816,%f198817,%f198818}, {%r1,%r2}, {%r3}, {%f198815,%f198816,%f198817,%f198818};

	// end inline asm
	// begin inline asm
	mma.sync.aligned.m16n8k8.row.col.f32.f16.f16.f32 {%f198815,%f198816,%f198817,%f198818}, {%r1,%r2}, {%r3}, {%f198815,%f198816,%f198817,%f198818};

	// end inline asm
	// begin inline asm
	mma.sync.aligned.m16n8k8.row.col.f32.f16.f16.f32 {%f198815,%f198816,%f198817,%f198818}, {%r1,%r2}, {%r3}, {%f198815,%f198816,%f198817,%f198818};

	// end inline asm
	// begin inline asm
	mma.sync.aligned.m16n8k8.row.col.f32.f16.f16.f32 {%f198815,%f198816,%f198817,%f198818}, {%r1,%r2}, {%r3}, {%f198815,%f198816,%f198817,%f198818};

	// end inline asm
	// begin inline asm
	mma.sync.aligned.m16n8k8.row.col.f32.f16.f16.f32 {%f198815,%f198816,%f198817,%f198818}, {%r1,%r2}, {%r3}, {%f198815,%f198816,%f198817,%f198818};

	// end inline asm
	// begin inline asm
	mma.sync.aligned.m16n8k8.row.col.f32.f16.f16.f32 {%f198815,%f198816,%f198817,%f198818}, {%r1,%r2}, {%r3}, {%f198815,%f198816,%f198817,%f198818};

	// end inline asm
	// begin inline asm
	mma.sync.aligned.m16n8k8.row.col.f32.f16.f16.f32 {%f198815,%f198816,%f198817,%f198818}, {%r1,%r2}, {%r3}, {%f198815,%f198816,%f198817,%f198818};

	// end inline asm
	// begin inline asm
	mma.sync.aligned.m16n8k8.row.col.f32.f16.f16.f32 {%f198815,%f198816,%f198817,%f198818}, {%r1,%r2}, {%r3}, {%f198815,%f198816,%f198817,%f198818};

	// end inline asm
	// begin inline asm
	mma.sync.aligned.m16n8k8.row.col.f32.f16.f16.f32 {%f198815,%f198816,%f198817,%f198818}, {%r1,%r2}, {%r3}, {%f198815,%f198816,%f198817,%f198818};

	// end inline asm
	// begin inline asm
	mma.sync.aligned.m16n8k8.row.col.f32.f16.f16.f32 {%f198815,%f198816,%f198817,%f198818}, {%r1,%r2}, {%r3}, {%f198815,%f198816,%f198817,%f198818};

	// end inline asm
	// begin inline asm
	mma.sync.aligned.m16n8k8.row.col.f32.f16.f16.f32 {%f198815,%f198816,%f198817,%f198818}, {%r1,%r2}, {%r3}, {%f198815,%f198816,%f198817,%f198818};

	// end inline asm
	// begin inline asm
	mma.sync.aligned.m16n8k8.row.col.f32.f16.f16.f32 {%f198815,%f198816,%f198817,%f198818}, {%r1,%r2}, {%r3}, {%f198815,%f198816,%f198817,%f198818};

	// end inline asm
	// begin inline asm
	mma.sync.aligned.m16n8k8.row.col.f32.f16.f16.f32 {%f198815,%f198816,%f198817,%f198818}, {%r1,%r2}, {%r3}, {%f198815,%f198816,%f198817,%f198818};

	// end inline asm
	// begin inline asm
	mma.sync.aligned.m16n8k8.row.col.f32.f16.f16.f32 {%f198815,%f198816,%f198817,%f198818}, {%r1,%r2}, {%r3}, {%f198815,%f198816,%f198817,%f198818};

	// end inline asm
	// begin inline asm
	mma.sync.aligned.m16n8k8.row.col.f32.f16.f16.f32 {%f198815,%f198816,%f198817,%f198818}, {%r1,%r2}, {%r3}, {%f198815,%f198816,%f198817,%f198818};

	// end inline asm
	// begin inline asm
	mma.sync.aligned.m16n8k8.row.col.f32.f16.f16.f32 {%f198815,%f198816,%f198817,%f198818}, {%r1,%r2}, {%r3}, {%f198815,%f198816,%f198817,%f198818};

	// end inline asm
	// begin inline asm
	mma.sync.aligned.m16n8k8.row.col.f32.f16.f16.f32 {%f198815,%f198816,%f198817,%f198818}, {%r1,%r2}, {%r3}, {%f198815,%f198816,%f198817,%f198818};

	// end inline asm
	// begin inline asm
	mma.sync.aligned.m16n8k8.row.col.f32.f16.f16.f32 {%f198815,%f198816,%f198817,%f198818}, {%r1,%r2}, {%r3}, {%f198815,%f198816,%f198817,%f198818};

	// end inline asm
	// begin inline asm
	mma.sync.aligned.m16n8k8.row.col.f32.f16.f16.f32 {%f198815,%f198816,%f198817,%f198818}, {%r1,%r2}, {%r3}, {%f198815,%f198816,%f198817,%f198818};

	// end inline asm
	// begin inline asm
	mma.sync.aligned.m16n8k8.row.col.f32.f16.f16.f32 {%f198815,%f198816,%f198817,%f198818}, {%r1,%r2}, {%r3}, {%f198815,%f198816,%f198817,%f198818};

	// end inline asm
	// begin inline asm
	mma.sync.aligned.m16n8k8.row.col.f32.f16.f16.f32 {%f198815,%f198816,%f198817,%f198818}, {%r1,%r2}, {%r3}, {%f198815,%f198816,%f198817,%f198818};

	// end inline asm
	// begin inline asm
	mma.sync.aligned.m16n8k8.row.col.f32.f16.f16.f32 {%f198815,%f198816,%f198817,%f198818}, {%r1,%r2}, {%r3}, {%f198815,%f198816,%f198817,%f198818};

	// end inline asm
	// begin inline asm
	mma.sync.aligned.m16n8k8.row.col.f32.f16.f16.f32 {%f198815,%f198816,%f198817,%f198818}, {%r1,%r2}, {%r3}, {%f198815,%f198816,%f198817,%f198818};

	// end inline asm
	// begin inline asm
	mma.sync.aligned.m16n8k8.row.col.f32.f16.f16.f32 {%f198815,%f198816,%f198817,%f198818}, {%r1,%r2}, {%r3}, {%f198815,%f198816,%f198817,%f198818};

	// end inline asm
	// begin inline asm
	mma.sync.aligned.m16n8k8.row.col.f32.f16.f16.f32 {%f198815,%f198816,%f198817,%f198818}, {%r1,%r2}, {%r3}, {%f198815,%f198816,%f198817,%f198818};

	// end inline asm
	// begin inline asm
	mma.sync.aligned.m16n8k8.row.col.f32.f16.f16.f32 {%f198815,%f198816,%f198817,%f198818}, {%r1,%r2}, {%r3}, {%f198815,%f198816,%f198817,%f198818};

	// end inline asm
	// begin inline asm
	mma.sync.aligned.m16n8k8.row.col.f32.f16.f16.f32 {%f198815,%f198816,%f198817,%f198818}, {%r1,%r2}, {%r3}, {%f198815,%f198816,%f198817,%f198818};

	// end inline asm
	// begin inline asm
	mma.sync.aligned.m16n8k8.row.col.f32.f16.f16.f32 {%f198815,%f198816,%f198817,%f198818}, {%r1,%r2}, {%r3}, {%f198815,%f198816,%f198817,%f198818};

	// end inline asm
	// begin inline asm
	mma.sync.aligned.m16n8k8.row.col.f32.f16.f16.f32 {%f198815,%f198816,%f198817,%f198818}, {%r1,%r2}, {%r3}, {%f198815,%f198816,%f198817,%f198818};

	// end inline asm
	// begin inline asm
	mma.sync.aligned.m16n8k8.row.col.f32.f16.f16.f32 {%f198815,%f198816,%f198817,%f198818}, {%r1,%r2}, {%r3}, {%f198815,%f198816,%f198817,%f198818};

	// end inline asm
	// begin inline asm
	mma.sync.aligned.m16n8k8.row.col.f32.f16.f16.f32 {%f198815,%f198816,%f198817,%f198818}, {%r1,%r2}, {%r3}, {%f198815,%f198816,%f198817,%f198818};

	// end inline asm
	// begin inline asm
	mma.sync.aligned.m16n8k8.row.col.f32.f16.f16.f32 {%f198815,%f198816,%f198817,%f198818}, {%r1,%r2}, {%r3}, {%f198815,%f198816,%f198817,%f198818};

	// end inline asm
	// begin inline asm
	mma.sync.aligned.m16n8k8.row.col.f32.f16.f16.f32 {%f198815,%f198816,%f198817,%f198818}, {%r1,%r2}, {%r3}, {%f198815,%f198816,%f198817,%f198818};

	// end inline asm
	// begin inline asm
	mma.sync.aligned.m16n8k8.row.col.f32.f16.f16.f32 {%f198815,%f198816,%f198817,%f198818}, {%r1,%r2}, {%r3}, {%f198815,%f198816,%f198817,%f198818};

	// end inline asm
	// begin inline asm
	mma.sync.aligned.m16n8k8.row.col.f32.f16.f16.f32 {%f198815,%f198816,%f198817,%f198818}, {%r1,%r2}, {%r3}, {%f198815,%f198816,%f198817,%f198818};

	// end inline asm
	// begin inline asm
	mma.sync.aligned.m16n8k8.row.col.f32.f16.f16.f32 {%f198815,%f198816,%f198817,%f198818}, {%r1,%r2}, {%r3}, {%f198815,%f198816,%f198817,%f198818};

	// end inline asm
	// begin inline asm
	mma.sync.aligned.m16n8k8.row.col.f32.f16.f16.f32 {%f198815,%f198816,%f198817,%f198818}, {%r1,%r2}, {%r3}, {%f198815,%f198816,%f198817,%f198818};

	// end inline asm
	// begin inline asm
	mma.sync.aligned.m16n8k8.row.col.f32.f16.f16.f32 {%f198815,%f198816,%f198817,%f198818}, {%r1,%r2}, {%r3}, {%f198815,%f198816,%f198817,%f198818};

	// end inline asm
	// begin inline asm
	mma.sync.aligned.m16n8k8.row.col.f32.f16.f16.f32 {%f198815,%f198816,%f198817,%f198818}, {%r1,%r2}, {%r3}, {%f198815,%f198816,%f198817,%f198818};

	// end inline asm
	// begin inline asm
	mma.sync.aligned.m16n8k8.row.col.f32.f16.f16.f32 {%f198815,%f198816,%f198817,%f198818}, {%r1,%r2}, {%r3}, {%f198815,%f198816,%f198817,%f198818};

	// end inline asm
	// begin inline asm
	mma.sync.aligned.m16n8k8.row.col.f32.f16.f16.f32 {%f198815,%f198816,%f198817,%f198818}, {%r1,%r2}, {%r3}, {%f198815,%f198816,%f198817,%f198818};

	// end inline asm
	// begin inline asm
	mma.sync.aligned.m16n8k8.row.col.f32.f16.f16.f32 {%f198815,%f198816,%f198817,%f198818}, {%r1,%r2}, {%r3}, {%f198815,%f198816,%f198817,%f198818};

	// end inline asm
	// begin inline asm
	mma.sync.aligned.m16n8k8.row.col.f32.f16.f16.f32 {%f198815,%f198816,%f198817,%f198818}, {%r1,%r2}, {%r3}, {%f198815,%f198816,%f198817,%f198818};

	// end inline asm
	// begin inline asm
	mma.sync.aligned.m16n8k8.row.col.f32.f16.f16.f32 {%f198815,%f198816,%f198817,%f198818}, {%r1,%r2}, {%r3}, {%f198815,%f198816,%f198817,%f198818};

	// end inline asm
	// begin inline asm
	mma.sync.aligned.m16n8k8.row.col.f32.f16.f16.f32 {%f198815,%f198816,%f198817,%f198818}, {%r1,%r2}, {%r3}, {%f198815,%f198816,%f198817,%f198818};

	// end inline asm
	// begin inline asm
	mma.sync.aligned.m16n8k8.row.col.f32.f16.f16.f32 {%f198815,%f198816,%f198817,%f198818}, {%r1,%r2}, {%r3}, {%f198815,%f198816,%f198817,%f198818};

	// end inline asm
	// begin inline asm
	mma.sync.aligned.m16n8k8.row.col.f32.f16.f16.f32 {%f198815,%f198816,%f198817,%f198818}, {%r1,%r2}, {%r3}, {%f198815,%f198816,%f198817,%f198818};

	// end inline asm
	// begin inline asm
	mma.sync.aligned.m16n8k8.row.col.f32.f16.f16.f32 {%f198815,%f198816,%f198817,%f198818}, {%r1,%r2}, {%r3}, {%f198815,%f198816,%f198817,%f198818};

	// end inline asm
	// begin inline asm
	mma.sync.aligned.m16n8k8.row.col.f32.f16.f16.f32 {%f198815,%f198816,%f198817,%f198818}, {%r1,%r2}, {%r3}, {%f198815,%f198816,%f198817,%f198818};

	// end inline asm
	// begin inline asm
	mma.sync.aligned.m16n8k8.row.col.f32.f16.f16.f32 {%f198815,%f198816,%f198817,%f198818}, {%r1,%r2}, {%r3}, {%f198815,%f198816,%f198817,%f198818};

	// end inline asm
	// begin inline asm
	mma.sync.aligned.m16n8k8.row.col.f32.f16.f16.f32 {%f198815,%f198816,%f198817,%f198818}, {%r1,%r2}, {%r3}, {%f198815,%f198816,%f198817,%f198818};

	// end inline asm
	// begin inline asm
	mma.sync.aligned.m16n8k8.row.col.f32.f16.f16.f32 {%f198815,%f198816,%f198817,%f198818}, {%r1,%r2}, {%r3}, {%f198815,%f198816,%f198817,%f198818};

	// end inline asm
	// begin inline asm
	mma.sync.aligned.m16n8k8.row.col.f32.f16.f16.f32 {%f198815,%f198816,%f198817,%f198818}, {%r1,%r2}, {%r3}, {%f198815,%f198816,%f198817,%f198818};

	// end inline asm
	// begin inline asm
	mma.sync.aligned.m16n8k8.row.col.f32.f16.f16.f32 {%f198815,%f198816,%f198817,%f198818}, {%r1,%r2}, {%r3}, {%f198815,%f198816,%f198817,%f198818};

	// end inline asm
	// begin inline asm
	mma.sync.aligned.m16n8k8.row.col.f32.f16.f16.f32 {%f198815,%f198816,%f198817,%f198818}, {%r1,%r2}, {%r3}, {%f198815,%f198816,%f198817,%f198818};

	// end inline asm
	// begin inline asm
	mma.sync.aligned.m16n8k8.row.col.f32.f16.f16.f32 {%f198815,%f198816,%f198817,%f198818}, {%r1,%r2}, {%r3}, {%f198815,%f198816,%f198817,%f198818};

	// end inline asm
	// begin inline asm
	mma.sync.aligned.m16n8k8.row.col.f32.f16.f16.f32 {%f198815,%f198816,%f198817,%f198818}, {%r1,%r2}, {%r3}, {%f198815,%f198816,%f198817,%f198818};

	// end inline asm
	// begin inline asm
	mma.sync.aligned.m16n8k8.row.col.f32.f16.f16.f32 {%f198815,%f198816,%f198817,%f198818}, {%r1,%r2}, {%r3}, {%f198815,%f198816,%f198817,%f198818};

	// end inline asm
	// begin inline asm
	mma.sync.aligned.m16n8k8.row.col.f32.f16.f16.f32 {%f198815,%f198816,%f198817,%f198818}, {%r1,%r2}, {%r3}, {%f198815,%f198816,%f198817,%f198818};

	// end inline asm
	// begin inline asm
	mma.sync.aligned.m16n8k8.row.col.f32.f16.f16.f32 {%f198815,%f198816,%f198817,%f198818}, {%r1,%r2}, {%r3}, {%f198815,%f198816,%f198817,%f198818};

	// end inline asm
	// begin inline asm
	mma.sync.aligned.m16n8k8.row.col.f32.f16.f16.f32 {%f198815,%f198816,%f198817,%f198818}, {%r1,%r2}, {%r3}, {%f198815,%f198816,%f198817,%f198818};

	// end inline asm
	// begin inline asm
	mma.sync.aligned.m16n8k8.row.col.f32.f16.f16.f32 {%f198815,%f198816,%f198817,%f198818}, {%r1,%r2}, {%r3}, {%f198815,%f198816,%f198817,%f198818};

	// end inline asm
	// begin inline asm
	mma.sync.aligned.m16n8k8.row.col.f32.f16.f16.f32 {%f198815,%f198816,%f198817,%f198818}, {%r1,%r2}, {%r3}, {%f198815,%f198816,%f198817,%f198818};

	// end inline asm
	// begin inline asm
	mma.sync.aligned.m16n8k8.row.col.f32.f16.f16.f32 {%f198815,%f198816,%f198817,%f198818}, {%r1,%r2}, {%r3}, {%f198815,%f198816,%f198817,%f198818};

	// end inline asm
	// begin inline asm
	mma.sync.aligned.m16n8k8.row.col.f32.f16.f16.f32 {%f198815,%f198816,%f198817,%f198818}, {%r1,%r2}, {%r3}, {%f198815,%f198816,%f198817,%f198818};

	// end inline asm
	// begin inline asm
	mma.sync.aligned.m16n8k8.row.col.f32.f16.f16.f32 {%f198815,%f198816,%f198817,%f198818}, {%r1,%r2}, {%r3}, {%f198815,%f198816,%f198817,%f198818};

	// end inline asm
	// begin inline asm
	mma.sync.aligned.m16n8k8.row.col.f32.f16.f16.f32 {%f198815,%f198816,%f198817,%f198818}, {%r1,%r2}, {%r3}, {%f198815,%f198816,%f198817,%f198818};

	// end inline asm
	// begin inline asm
	mma.sync.aligned.m16n8k8.row.col.f32.f16.f16.f32 {%f198815,%f198816,%f198817,%f198818}, {%r1,%r2}, {%r3}, {%f198815,%f198816,%f198817,%f198818};

	// end inline asm
	// begin inline asm
	mma.sync.aligned.m16n8k8.row.col.f32.f16.f16.f32 {%f198815,%f198816,%f198817,%f198818}, {%r1,%r2}, {%r3}, {%f198815,%f198816,%f198817,%f198818};

	// end inline asm
	// begin inline asm
	mma.sync.aligned.m16n8k8.row.col.f32.f16.f16.f32 {%f198815,%f198816,%f198817,%f198818}, {%r1,%r2}, {%r3}, {%f198815,%f198816,%f198817,%f198818};

	// end inline asm
	// begin inline asm
	mma.sync.aligned.m16n8k8.row.col.f32.f16.f16.f32 {%f198815,%f198816,%f198817,%f198818}, {%r1,%r2}, {%r3}, {%f198815,%f198816,%f198817,%f198818};

	// end inline asm
	// begin inline asm
	mma.sync.aligned.m16n8k8.row.col.f32.f16.f16.f32 {%f198815,%f198816,%f198817,%f198818}, {%r1,%r2}, {%r3}, {%f198815,%f198816,%f198817,%f198818};

	// end inline asm
	// begin inline asm
	mma.sync.aligned.m16n8k8.row.col.f32.f16.f16.f32 {%f198815,%f198816,%f198817,%f198818}, {%r1,%r2}, {%r3}, {%f198815,%f198816,%f198817,%f198818};

	// end inline asm
	// begin inline asm
	mma.sync.aligned.m16n8k8.row.col.f32.f16.f16.f32 {%f198815,%f198816,%f198817,%f198818}, {%r1,%r2}, {%r3}, {%f198815,%f198816,%f198817,%f198818};

	// end inline asm
	// begin inline asm
	mma.sync.aligned.m16n8k8.row.col.f32.f16.f16.f32 {%f198815,%f198816,%f198817,%f198818}, {%r1,%r2}, {%r3}, {%f198815,%f198816,%f198817,%f198818};

	// end inline asm
	// begin inline asm
	mma.sync.aligned.m16n8k8.row.col.f32.f16.f16.f32 {%f198815,%f198816,%f198817,%f198818}, {%r1,%r2}, {%r3}, {%f198815,%f198816,%f198817,%f198818};

	// end inline asm
	// begin inline asm
	mma.sync.aligned.m16n8k8.row.col.f32.f16.f16.f32 {%f198815,%f198816,%f198817,%f198818}, {%r1,%r2}, {%r3}, {%f198815,%f198816,%f198817,%f198818};

	// end inline asm
	// begin inline asm
	mma.sync.aligned.m16n8k8.row.col.f32.f16.f16.f32 {%f198815,%f198816,%f198817,%f198818}, {%r1,%r2}, {%r3}, {%f198815,%f198816,%f198817,%f198818};

	// end inline asm
	// begin inline asm
	mma.sync.aligned.m16n8k8.row.col.f32.f16.f16.f32 {%f198815,%f198816,%f198817,%f198818}, {%r1,%r2}, {%r3}, {%f198815,%f198816,%f198817,%f198818};

	// end inline asm
	// begin inline asm
	mma.sync.aligned.m16n8k8.row.col.f32.f16.f16.f32 {%f198815,%f198816,%f198817,%f198818}, {%r1,%r2}, {%r3}, {%f198815,%f198816,%f198817,%f198818};

	// end inline asm
	// begin inline asm
	mma.sync.aligned.m16n8k8.row.col.f32.f16.f16.f32 {%f198815,%f198816,%f198817,%f198818}, {%r1,%r2}, {%r3}, {%f198815,%f198816,%f198817,%f198818};

	// end inline asm
	// begin inline asm
	mma.sync.aligned.m16n8k8.row.col.f32.f16.f16.f32 {%f198815,%f198816,%f198817,%f198818}, {%r1,%r2}, {%r3}, {%f198815,%f198816,%f198817,%f198818};

	// end inline asm
	// begin inline asm
	mma.sync.aligned.m16n8k8.row.col.f32.f16.f16.f32 {%f198815,%f198816,%f198817,%f198818}, {%r1,%r2}, {%r3}, {%f198815,%f198816,%f198817,%f198818};

	// end inline asm
	// begin inline asm
	mma.sync.aligned.m16n8k8.row.col.f32.f16.f16.f32 {%f198815,%f198816,%f198817,%f198818}, {%r1,%r2}, {%r3}, {%f198815,%f198816,%f198817,%f198818};

	// end inline asm
	// begin inline asm
	mma.sync.aligned.m16n8k8.row.col.f32.f16.f16.f32 {%f198815,%f198816,%f198817,%f198818}, {%r1,%r2}, {%r3}, {%f198815,%f198816,%f198817,%f198818};

	// end inline asm
	// begin inline asm
	mma.sync.aligned.m16n8k8.row.col.f32.f16.f16.f32 {%f198815,%f198816,%f198817,%f198818}, {%r1,%r2}, {%r3}, {%f198815,%f198816,%f198817,%f198818};

	// end inline asm
	// begin inline asm
	mma.sync.aligned.m16n8k8.row.col.f32.f16.f16.f32 {%f198815,%f198816,%f198817,%f198818}, {%r1,%r2}, {%r3}, {%f198815,%f198816,%f198817,%f198818};

	// end inline asm
	// begin inline asm
	mma.sync.aligned.m16n8k8.row.col.f32.f16.f16.f32 {%f198815,%f198816,%f198817,%f198818}, {%r1,%r2}, {%r3}, {%f198815,%f198816,%f198817,%f198818};

	// end inline asm
	// begin inline asm
	mma.sync.aligned.m16n8k8.row.col.f32.f16.f16.f32 {%f198815,%f198816,%f198817,%f198818}, {%r1,%r2}, {%r3}, {%f198815,%f198816,%f198817,%f198818};

	// end inline asm
	// begin inline asm
	mma.sync.aligned.m16n8k8.row.col.f32.f16.f16.f32 {%f198815,%f198816,%f198817,%f198818}, {%r1,%r2}, {%r3}, {%f198815,%f198816,%f198817,%f198818};

	// end inline asm
	// begin inline asm
	mma.sync.aligned.m16n8k8.row.col.f32.f16.f16.f32 {%f198815,%f198816,%f198817,%f198818}, {%r1,%r2}, {%r3}, {%f198815,%f198816,%f198817,%f198818};

	// end inline asm
	// begin inline asm
	mma.sync.aligned.m16n8k8.row.col.f32.f16.f16.f32 {%f198815,%f198816,%f198817,%f198818}, {%r1,%r2}, {%r3}, {%f198815,%f198816,%f198817,%f198818};

	// end inline asm
	// begin inline asm
	mma.sync.aligned.m16n8k8.row.col.f32.f16.f16.f32 {%f198815,%f198816,%f198817,%f198818}, {%r1,%r2}, {%r3}, {%f198815,%f198816,%f198817,%f198818};

	// end inline asm
	// begin inline asm
	mma.sync.aligned.m16n8k8.row.col.f32.f16.f16.f32 {%f198815,%f198816,%f198817,%f198818}, {%r1,%r2}, {%r3}, {%f198815,%f198816,%f198817,%f198818};

	// end inline asm
	// begin inline asm
	mma.sync.aligned.m16n8k8.row.col.f32.f16.f16.f32 {%f198815,%f198816,%f198817,%f198818}, {%r1,%r2}, {%r3}, {%f198815,%f198816,%f198817,%f198818};

	// end inline asm
	// begin inline asm
	mma.sync.aligned.m16n8k8.row.col.f32.f16.f16.f32 {%f198815,%f198816,%f198817,%f198818}, {%r1,%r2}, {%r3}, {%f198815,%f198816,%f198817,%f198818};

	// end inline asm
	// begin inline asm
	mma.sync.aligned.m16n8k8.row.col.f32.f16.f16.f32 {%f198815,%f198816,%f198817,%f198818}, {%r1,%r2}, {%r3}, {%f198815,%f198816,%f198817,%f198818};

	// end inline asm
	// begin inline asm
	mma.sync.aligned.m16n8k8.row.col.f32.f16.f16.f32 {%f198815,%f198816,%f198817,%f198818}, {%r1,%r2}, {%r3}, {%f198815,%f198816,%f198817,%f198818};

	// end inline asm
	// begin inline asm
	mma.sync.aligned.m16n8k8.row.col.f32.f16.f16.f32 {%f198815,%f198816,%f198817,%f198818}, {%r1,%r2}, {%r3}, {%f198815,%f198816,%f198817,%f198818};

	// end inline asm
	// begin inline asm
	mma.sync.aligned.m16n8k8.row.col.f32.f16.f16.f32 {%f198815,%f198816,%f198817,%f198818}, {%r1,%r2}, {%r3}, {%f198815,%f198816,%f198817,%f198818};

	// end inline asm
	// begin inline asm
	mma.sync.aligned.m16n8k8.row.col.f32.f16.f16.f32 {%f198815,%f198816,%f198817,%f198818}, {%r1,%r2}, {%r3}, {%f198815,%f198816,%f198817,%f198818};

	// end inline asm
	// begin inline asm
	mma.sync.aligned.m16n8k8.row.col.f32.f16.f16.f32 {%f198815,%f198816,%f198817,%f198818}, {%r1,%r2}, {%r3}, {%f198815,%f198816,%f198817,%f198818};

	// end inline asm
	// begin inline asm
	mma.sync.aligned.m16n8k8.row.col.f32.f16.f16.f32 {%f198815,%f198816,%f198817,%f198818}, {%r1,%r2}, {%r3}, {%f198815,%f198816,%f198817,%f198818};

	// end inline asm
	// begin inline asm
	mma.sync.aligned.m16n8k8.row.col.f32.f16.f16.f32 {%f198815,%f198816,%f198817,%f198818}, {%r1,%r2}, {%r3}, {%f198815,%f198816,%f198817,%f198818};

	// end inline asm
	// begin inline asm
	mma.sync.aligned.m16n8k8.row.col.f32.f16.f16.f32 {%f198815,%f198816,%f198817,%f198818}, {%r1,%r2}, {%r3}, {%f198815,%f198816,%f198817,%f198818};

	// end inline asm
	// begin inline asm
	mma.sync.aligned.m16n8k8.row.col.f32.f16.f16.f32 {%f198815,%f198816,%f198817,%f198818}, {%r1,%r2}, {%r3}, {%f198815,%f198816,%f198817,%f198818};

	// end inline asm
	// begin inline asm
	mma.sync.aligned.m16n8k8.row.col.f32.f16.f16.f32 {%f198815,%f198816,%f198817,%f198818}, {%r1,%r2}, {%r3}, {%f198815,%f198816,%f198817,%f198818};

	// end inline asm
	// begin inline asm
	mma.sync.aligned.m16n8k8.row.col.f32.f16.f16.f32 {%f198815,%f198816,%f198817,%f198818}, {%r1,%r2}, {%r3}, {%f198815,%f198816,%f198817,%f198818};

	// end inline asm
	// begin inline asm
	mma.sync.aligned.m16n8k8.row.col.f32.f16.f16.f32 {%f198815,%f198816,%f198817,%f198818}, {%r1,%r2}, {%r3}, {%f198815,%f198816,%f198817,%f198818};

	// end inline asm
	// begin inline asm
	mma.sync.aligned.m16n8k8.row.col.f32.f16.f16.f32 {%f198815,%f198816,%f198817,%f198818}, {%r1,%r2}, {%r3}, {%f198815,%f198816,%f198817,%f198818};

	// end inline asm
	// begin inline asm
	mma.sync.aligned.m16n8k8.row.col.f32.f16.f16.f32 {%f198815,%f198816,%f198817,%f198818}, {%r1,%r2}, {%r3}, {%f198815,%f198816,%f198817,%f198818};

	// end inline asm
	// begin inline asm
	mma.sync.aligned.m16n8k8.row.col.f32.f16.f16.f32 {%f198815,%f198816,%f198817,%f198818}, {%r1,%r2}, {%r3}, {%f198815,%f198816,%f198817,%f198818};

	// end inline asm
	// begin inline asm
	mma.sync.aligned.m16n8k8.row.col.f32.f16.f16.f32 {%f198815,%f198816,%f198817,%f198818}, {%r1,%r2}, {%r3}, {%f198815,%f198816,%f198817,%f198818};

	// end inline asm
	// begin inline asm
	mma.sync.aligned.m16n8k8.row.col.f32.f16.f16.f32 {%f198815,%f198816,%f198817,%f198818}, {%r1,%r2}, {%r3}, {%f198815,%f198816,%f198817,%f198818};

	// end inline asm
	// begin inline asm
	mma.sync.aligned.m16n8k8.row.col.f32.f16.f16.f32 {%f198815,%f198816,%f198817,%f198818}, {%r1,%r2}, {%r3}, {%f198815,%f198816,%f198817,%f198818};

	// end inline asm
	// begin inline asm
	mma.sync.aligned.m16n8k8.row.col.f32.f16.f16.f32 {%f198815,%f198816,%f198817,%f198818}, {%r1,%r2}, {%r3}, {%f198815,%f198816,%f198817,%f198818};

	// end inline asm
	// begin inline asm
	mma.sync.aligned.m16n8k8.row.col.f32.f16.f16.f32 {%f198815,%f198816,%f198817,%f198818}, {%r1,%r2}, {%r3}, {%f198815,%f198816,%f198817,%f198818};

	// end inline asm
	// begin inline asm
	mma.sync.aligned.m16n8k8.row.col.f32.f16.f16.f32 {%f198815,%f198816,%f198817,%f198818}, {%r1,%r2}, {%r3}, {%f198815,%f198816,%f198817,%f198818};

	// end inline asm
	// begin inline asm
	mma.sync.aligned.m16n8k8.row.col.f32.f16.f16.f32 {%f198815,%f198816,%f198817,%f198818}, {%r1,%r2}, {%r3}, {%f198815,%f198816,%f198817,%f198818};

	// end inline asm
	// begin inline asm
	mma.sync.aligned.m16n8k8.row.col.f32.f16.f16.f32 {%f198815,%f198816,%f198817,%f198818}, {%r1,%r2}, {%r3}, {%f198815,%f198816,%f198817,%f198818};

	// end inline asm
	// begin inline asm
	mma.sync.aligned.m16n8k8.row.col.f32.f16.f16.f32 {%f198815,%f198816,%f198817,%f198818}, {%r1,%r2}, {%r3}, {%f198815,%f198816,%f198817,%f198818};

	// end inline asm
	// begin inline asm
	mma.sync.aligned.m16n8k8.row.col.f32.f16.f16.f32 {%f198815,%f198816,%f198817,%f198818}, {%r1,%r2}, {%r3}, {%f198815,%f198816,%f198817,%f198818};

	// end inline asm
	// begin inline asm
	mma.sync.aligned.m16n8k8.row.col.f32.f16.f16.f32 {%f198815,%f198816,%f198817,%f198818}, {%r1,%r2}, {%r3}, {%f198815,%f198816,%f198817,%f198818};

	// end inline asm
	// begin inline asm
	mma.sync.aligned.m16n8k8.row.col.f32.f16.f16.f32 {%f198815,%f198816,%f198817,%f198818}, {%r1,%r2}, {%r3}, {%f198815,%f198816,%f198817,%f198818};

	// end inline asm
	// begin inline asm
	mma.sync.aligned.m16n8k8.row.col.f32.f16.f16.f32 {%f198815,%f198816,%f198817,%f198818}, {%r1,%r2}, {%r3}, {%f198815,%f198816,%f198817,%f198818};

	// end inline asm
	// begin inline asm
	mma.sync.aligned.m16n8k8.row.col.f32.f16.f16.f32 {%f198815,%f198816,%f198817,%f198818}, {%r1,%r2}, {%r3}, {%f198815,%f198816,%f198817,%f198818};

	// end inline asm
	// begin inline asm
	mma.sync.aligned.m16n8k8.row.col.f32.f16.f16.f32 {%f198815,%f198816,%f198817,%f198818}, {%r1,%r2}, {%r3}, {%f198815,%f198816,%f198817,%f198818};

	// end inline asm
	// begin inline asm
	mma.sync.aligned.m16n8k8.row.col.f32.f16.f16.f32 {%f198815,%f198816,%f198817,%f198818}, {%r1,%r2}, {%r3}, {%f198815,%f198816,%f198817,%f198818};

	// end inline asm
	// begin inline asm
	mma.sync.aligned.m16n8k8.row.col.f32.f16.f16.f32 {%f198815,%f198816,%f198817,%f198818}, {%r1,%r2}, {%r3}, {%f198815,%f198816,%f198817,%f198818};

	// end inline asm
	// begin inline asm
	mma.sync.aligned.m16n8k8.row.col.f32.f16.f16.f32 {%f198815,%f198816,%f198817,%f198818}, {%r1,%r2}, {%r3}, {%f198815,%f198816,%f198817,%f198818};

	// end inline asm
	// begin inline asm
	mma.sync.aligned.m16n8k8.row.col.f32.f16.f16.f32 {%f198815,%f198816,%f198817,%f198818}, {%r1,%r2}, {%r3}, {%f198815,%f198816,%f198817,%f198818};

	// end inline asm
	// begin inline asm
	mma.sync.aligned.m16n8k8.row.col.f32.f16.f16.f32 {%f198815,%f198816,%f198817,%f198818}, {%r1,%r2}, {%r3}, {%f198815,%f198816,%f198817,%f198818};

	// end inline asm
	// begin inline asm
	mma.sync.aligned.m16n8k8.row.col.f32.f16.f16.f32 {%f198815,%f198816,%f198817,%f198818}, {%r1,%r2}, {%r3}, {%f198815,%f198816,%f198817,%f198818};

	// end inline asm
	// begin inline asm
	mma.sync.aligned.m16n8k8.row.col.f32.f16.f16.f32 {%f198815,%f198816,%f198817,%f198818}, {%r1,%r2}, {%r3}, {%f198815,%f198816,%f198817,%f198818};

	// end inline asm
	// begin inline asm
	mma.sync.aligned.m16n8k8.row.col.f32.f16.f16.f32 {%f198815,%f198816,%f198817,%f198818}, {%r1,%r2}, {%r3}, {%f198815,%f198816,%f198817,%f198818};

	// end inline asm
	// begin inline asm
	mma.sync.aligned.m16n8k8.row.col.f32.f16.f16.f32 {%f198815,%f198816,%f198817,%f198818}, {%r1,%r2}, {%r3}, {%f198815,%f198816,%f198817,%f198818};

	// end inline asm
	// begin inline asm
	mma.sync.aligned.m16n8k8.row.col.f32.f16.f16.f32 {%f198815,%f198816,%f198817,%f198818}, {%r1,%r2}, {%r3}, {%f198815,%f198816,%f198817,%f198818};

	// end inline asm
	// begin inline asm
	mma.sync.aligned.m16n8k8.row.col.f32.f16.f16.f32 {%f198815,%f198816,%f198817,%f198818}, {%r1,%r2}, {%r3}, {%f198815,%f198816,%f198817,%f198818};

	// end inline asm
	// begin inline asm
	mma.sync.aligned.m16n8k8.row.col.f32.f16.f16.f32 {%f198815,%f198816,%f198817,%f198818}, {%r1,%r2}, {%r3}, {%f198815,%f198816,%f198817,%f198818};

	// end inline asm
	// begin inline asm
	mma.sync.aligned.m16n8k8.row.col.f32.f16.f16.f32 {%f198815,%f198816,%f198817,%f198818}, {%r1,%r2}, {%r3}, {%f198815,%f198816,%f198817,%f198818};

	// end inline asm
	// begin inline asm
	mma.sync.aligned.m16n8k8.row.col.f32.f16.f16.f32 {%f198815,%f198816,%f198817,%f198818}, {%r1,%r2}, {%r3}, {%f198815,%f198816,%f198817,%f198818};

	// end inline asm
	// begin inline asm
	mma.sync.aligned.m16n8k8.row.col.f32.f16.f16.f32 {%f198815,%f198816,%f198817,%f198818}, {%r1,%r2}, {%r3}, {%f198815,%f198816,%f198817,%f198818};

	// end inline asm
	// begin inline asm
	mma.sync.aligned.m16n8k8.row.col.f32.f16.f16.f32 {%f198815,%f198816,%f198817,%f198818}, {%r1,%r2}, {%r3}, {%f198815,%f198816,%f198817,%f198818};

	// end inline asm
	// begin inline asm
	mma.sync.aligned.m16n8k8.row.col.f32.f16.f16.f32 {%f198815,%f198816,%f198817,%f198818}, {%r1,%r2}, {%r3}, {%f198815,%f198816,%f198817,%f198818};

	// end inline asm
	// begin inline asm
	mma.sync.aligned.m16n8k8.row.col.f32.f16.f16.f32 {%f198815,%f198816,%f198817,%f198818}, {%r1,%r2}, {%r3}, {%f198815,%f198816,%f198817,%f198818};

	// end inline asm
	// begin inline asm
	mma.sync.aligned.m16n8k8.row.col.f32.f16.f16.f32 {%f198815,%f198816,%f198817,%f198818}, {%r1,%r2}, {%r3}, {%f198815,%f198816,%f198817,%f198818};

	// end inline asm
	// begin inline asm
	mma.sync.aligned.m16n8k8.row.col.f32.f16.f16.f32 {%f198815,%f198816,%f198817,%f198818}, {%r1,%r2}, {%r3}, {%f198815,%f198816,%f198817,%f198818};

	// end inline asm
	// begin inline asm
	mma.sync.aligned.m16n8k8.row.col.f32.f16.f16.f32 {%f198815,%f198816,%f198817,%f198818}, {%r1,%r2}, {%r3}, {%f198815,%f198816,%f198817,%f198818};

	// end inline asm
	// begin inline asm
	mma.sync.aligned.m16n8k8.row.col.f32.f16.f16.f32 {%f198815,%f198816,%f198817,%f198818}, {%r1,%r2}, {%r3}, {%f198815,%f198816,%f198817,%f198818};

	// end inline asm
	// begin inline asm
	mma.sync.aligned.m16n8k8.row.col.f32.f16.f16.f32 {%f198815,%f198816,%f198817,%f198818}, {%r1,%r2}, {%r3}, {%f198815,%f198816,%f198817,%f198818};

	// end inline asm
	// begin inline asm
	mma.sync.aligned.m16n8k8.row.col.f32.f16.f16.f32 {%f198815,%f198816,%f198817,%f198818}, {%r1,%r2}, {%r3}, {%f198815,%f198816,%f198817,%f198818};

	// end inline asm
	// begin inline asm
	mma.sync.aligned.m16n8k8.row.col.f32.f16.f16.f32 {%f198815,%f198816,%f198817,%f198818}, {%r1,%r2}, {%r3}, {%f198815,%f198816,%f198817,%f198818};

	// end inline asm
	// begin inline asm
	mma.sync.aligned.m16n8k8.row.col.f32.f16.f16.f32 {%f198815,%f198816,%f198817,%f198818}, {%r1,%r2}, {%r3}, {%f198815,%f198816,%f198817,%f198818};

	// end inline asm
	// begin inline asm
	mma.sync.aligned.m16n8k8.row.col.f32.f16.f16.f32 {%f198815,%f198816,%f198817,%f198818}, {%r1,%r2}, {%r3}, {%f198815,%f198816,%f198817,%f198818};

	// end inline asm
	// begin inline asm
	mma.sync.aligned.m16n8k8.row.col.f32.f16.f16.f32 {%f198815,%f198816,%f198817,%f198818}, {%r1,%r2}, {%r3}, {%f198815,%f198816,%f198817,%f198818};

	// end inline asm
	// begin inline asm
	mma.sync.aligned.m16n8k8.row.col.f32.f16.f16.f32 {%f198815,%f198816,%f198817,%f198818}, {%r1,%r2}, {%r3}, {%f198815,%f198816,%f198817,%f198818};

	// end inline asm
	// begin inline asm
	mma.sync.aligned.m16n8k8.row.col.f32.f16.f16.f32 {%f198815,%f198816,%f198817,%f198818}, {%r1,%r2}, {%r3}, {%f198815,%f198816,%f198817,%f198818};

	// end inline asm
	// begin inline asm
	mma.sync.aligned.m16n8k8.row.col.f32.f16.f16.f32 {%f198815,%f198816,%f198817,%f198818}, {%r1,%r2}, {%r3}, {%f198815,%f198816,%f198817,%f198818};

	// end inline asm
	// begin inline asm
	mma.sync.aligned.m16n8k8.row.col.f32.f16.f16.f32 {%f198815,%f198816,%f198817,%f198818}, {%r1,%r2}, {%r3}, {%f198815,%f198816,%f198817,%f198818};

	// end inline asm
	// begin inline asm
	mma.sync.aligned.m16n8k8.row.col.f32.f16.f16.f32 {%f198815,%f198816,%f198817,%f198818}, {%r1,%r2}, {%r3}, {%f198815,%f198816,%f198817,%f198818};

	// end inline asm
	// begin inline asm
	mma.sync.aligned.m16n8k8.row.col.f32.f16.f16.f32 {%f198815,%f198816,%f198817,%f198818}, {%r1,%r2}, {%r3}, {%f198815,%f198816,%f198817,%f198818};

	// end inline asm
	// begin inline asm
	mma.sync.aligned.m16n8k8.row.col.f32.f16.f16.f32 {%f198815,%f198816,%f198817,%f198818}, {%r1,%r2}, {%r3}, {%f198815,%f198816,%f198817,%f198818};

	// end inline asm
	// begin inline asm
	mma.sync.aligned.m16n8k8.row.col.f32.f16.f16.f32 {%f198815,%f198816,%f198817,%f198818}, {%r1,%r2}, {%r3}, {%f198815,%f198816,%f198817,%f198818};

	// end inline asm
	// begin inline asm
	mma.sync.aligned.m16n8k8.row.col.f32.f16.f16.f32 {%f198815,%f198816,%f198817,%f198818}, {%r1,%r2}, {%r3}, {%f198815,%f198816,%f198817,%f198818};

	// end inline asm
	// begin inline asm
	mma.sync.aligned.m16n8k8.row.col.f32.f16.f16.f32 {%f198815,%f198816,%f198817,%f198818}, {%r1,%r2}, {%r3}, {%f198815,%f198816,%f198817,%f198818};

	// end inline asm
	// begin inline asm
	mma.sync.aligned.m16n8k8.row.col.f32.f16.f16.f32 {%f198815,%f198816,%f198817,%f198818}, {%r1,%r2}, {%r3}, {%f198815,%f198816,%f198817,%f198818};

	// end inline asm
	// begin inline asm
	mma.sync.aligned.m16n8k8.row.col.f32.f16.f16.f32 {%f198815,%f198816,%f198817,%f198818}, {%r1,%r2}, {%r3}, {%f198815,%f198816,%f198817,%f198818};

	// end inline asm
	// begin inline asm
	mma.sync.aligned.m16n8k8.row.col.f32.f16.f16.f32 {%f198815,%f198816,%f198817,%f198818}, {%r1,%r2}, {%r3}, {%f198815,%f198816,%f198817,%f198818};

	// end inline asm
	// begin inline asm
	mma.sync.aligned.m16n8k8.row.col.f32.f16.f16.f32 {%f198815,%f198816,%f198817,%f198818}, {%r1,%r2}, {%r3}, {%f198815,%f198816,%f198817,%f198818};

	// end inline asm
	// begin inline asm
	mma.sync.aligned.m16n8k8.row.col.f32.f16.f16.f32 {%f198815,%f198816,%f198817,%f198818}, {%r1,%r2}, {%r3}, {%f198815,%f198816,%f198817,%f198818};

	// end inline asm
	// begin inline asm
	mma.sync.aligned.m16n8k8.row.col.f32.f16.f16.f32 {%f198815,%f198816,%f198817,%f198818}, {%r1,%r2}, {%r3}, {%f198815,%f198816,%f198817,%f198818};

	// end inline asm
	// begin inline asm
	mma.sync.aligned.m16n8k8.row.col.f32.f16.f16.f32 {%f198815,%f198816,%f198817,%f198818}, {%r1,%r2}, {%r3}, {%f198815,%f198816,%f198817,%f198818};

	// end inline asm
	// begin inline asm
	mma.sync.aligned.m16n8k8.row.col.f32.f16.f16.f32 {%f198815,%f198816,%f198817,%f198818}, {%r1,%r2}, {%r3}, {%f198815,%f198816,%f198817,%f198818};

	// end inline asm
	// begin inline asm
	mma.sync.aligned.m16n8k8.row.col.f32.f16.f16.f32 {%f198815,%f198816,%f198817,%f198818}, {%r1,%r2}, {%r3}, {%f198815,%f198816,%f198817,%f198818};

	// end inline asm
	// begin inline asm
	mma.sync.aligned.m16n8k8.row.col.f32.f16.f16.f32 {%f198815,%f198816,%f198817,%f198818}, {%r1,%r2}, {%r3}, {%f198815,%f198816,%f198817,%f198818};

	// end inline asm
	// begin inline asm
	mma.sync.aligned.m16n8k8.row.col.f32.f16.f16.f32 {%f198815,%f198816,%f198817,%f198818}, {%r1,%r2}, {%r3}, {%f198815,%f198816,%f198817,%f198818};

	// end inline asm
	// begin inline asm
	mma.sync.aligned.m16n8k8.row.col.f32.f16.f16.f32 {%f198815,%f198816,%f198817,%f198818}, {%r1,%r2}, {%r3}, {%f198815,%f198816,%f198817,%f198818};

	// end inline asm
	// begin inline asm
	mma.sync.aligned.m16n8k8.row.col.f32.f16.f16.f32 {%f198815,%f198816,%f198817,%f198818}, {%r1,%r2}, {%r3}, {%f198815,%f198816,%f198817,%f198818};

	// end inline asm
	// begin inline asm
	mma.sync.aligned.m16n8k8.row.col.f32.f16.f16.f32 {%f198815,%f198816,%f198817,%f198818}, {%r1,%r2}, {%r3}, {%f198815,%f198816,%f198817,%f198818};

	// end inline asm
	// begin inline asm
	mma.sync.aligned.m16n8k8.row.col.f32.f16.f16.f32 {%f198815,%f198816,%f198817,%f198818}, {%r1,%r2}, {%r3}, {%f198815,%f198816,%f198817,%f198818};

	// end inline asm
	// begin inline asm
	mma.sync.aligned.m16n8k8.row.col.f32.f16.f16.f32 {%f198815,%f198816,%f198817,%f198818}, {%r1,%r2}, {%r3}, {%f198815,%f198816,%f198817,%f198818};

	// end inline asm
	// begin inline asm
	mma.sync.aligned.m16n8k8.row.col.f32.f16.f16.f32 {%f198815,%f198816,%f198817,%f198818}, {%r1,%r2}, {%r3}, {%f198815,%f198816,%f198817,%f198818};

	// end inline asm
	// begin inline asm
	mma.sync.aligned.m16n8k8.row.col.f32.f16.f16.f32 {%f198815,%f198816,%f198817,%f198818}, {%r1,%r2}, {%r3}, {%f198815,%f198816,%f198817,%f198818};

	// end inline asm
	// begin inline asm
	mma.sync.aligned.m16n8k8.row.col.f32.f16.f16.f32 {%f198815,%f198816,%f198817,%f198818}, {%r1,%r2}, {%r3}, {%f198815,%f198816,%f198817,%f198818};

	// end inline asm
	// begin inline asm
	mma.sync.aligned.m16n8k8.row.col.f32.f16.f16.f32 {%f198815,%f198816,%f198817,%f198818}, {%r1,%r2}, {%r3}, {%f198815,%f198816,%f198817,%f198818};

	// end inline asm
	// begin inline asm
	mma.sync.aligned.m16n8k8.row.col.f32.f16.f16.f32 {%f198815,%f198816,%f198817,%f198818}, {%r1,%r2}, {%r3}, {%f198815,%f198816,%f198817,%f198818};

	// end inline asm
	// begin inline asm
	mma.sync.aligned.m16n8k8.row.col.f32.f16.f16.f32 {%f198815,%f198816,%f198817,%f198818}, {%r1,%r2}, {%r3}, {%f198815,%f198816,%f198817,%f198818};

	// end inline asm
	// begin inline asm
	mma.sync.aligned.m16n8k8.row.col.f32.f16.f16.f32 {%f198815,%f198816,%f198817,%f198818}, {%r1,%r2}, {%r3}, {%f198815,%f198816,%f198817,%f198818};

	// end inline asm
	// begin inline asm
	mma.sync.aligned.m16n8k8.row.col.f32.f16.f16.f32 {%f198815,%f198816,%f198817,%f198818}, {%r1,%r2}, {%r3}, {%f198815,%f198816,%f198817,%f198818};

	// end inline asm
	// begin inline asm
	mma.sync.aligned.m16n8k8.row.col.f32.f16.f16.f32 {%f198815,%f198816,%f198817,%f198818}, {%r1,%r2}, {%r3}, {%f198815,%f198816,%f198817,%f198818};

	// end inline asm
	// begin inline asm
	mma.sync.aligned.m16n8k8.row.col.f32.f16.f16.f32 {%f198815,%f198816,%f198817,%f198818}, {%r1,%r2}, {%r3}, {%f198815,%f198816,%f198817,%f198818};

	// end inline asm
	// begin inline asm
	mma.sync.aligned.m16n8k8.row.col.f32.f16.f16.f32 {%f198815,%f198816,%f198817,%f198818}, {%r1,%r2}, {%r3}, {%f198815,%f198816,%f198817,%f198818};

	// end inline asm
	// begin inline asm
	mma.sync.aligned.m16n8k8.row.col.f32.f16.f16.f32 {%f198815,%f198816,%f198817,%f198818}, {%r1,%r2}, {%r3}, {%f198815,%f198816,%f198817,%f198818};

	// end inline asm
	// begin inline asm
	mma.sync.aligned.m16n8k8.row.col.f32.f16.f16.f32 {%f198815,%f198816,%f198817,%f198818}, {%r1,%r2}, {%r3}, {%f198815,%f198816,%f198817,%f198818};

	// end inline asm
	// begin inline asm
	mma.sync.aligned.m16n8k8.row.col.f32.f16.f16.f32 {%f198815,%f198816,%f198817,%f198818}, {%r1,%r2}, {%r3}, {%f198815,%f198816,%f198817,%f198818};

	// end inline asm
	// begin inline asm
	mma.sync.aligned.m16n8k8.row.col.f32.f16.f16.f32 {%f198815,%f198816,%f198817,%f198818}, {%r1,%r2}, {%r3}, {%f198815,%f198816,%f198817,%f198818};

	// end inline asm
	// begin inline asm
	mma.sync.aligned.m16n8k8.row.col.f32.f16.f16.f32 {%f198815,%f198816,%f198817,%f198818}, {%r1,%r2}, {%r3}, {%f198815,%f198816,%f198817,%f198818};

	// end inline asm
	// begin inline asm
	mma.sync.aligned.m16n8k8.row.col.f32.f16.f16.f32 {%f198815,%f198816,%f198817,%f198818}, {%r1,%r2}, {%r3}, {%f198815,%f198816,%f198817,%f198818};

	// end inline asm
	// begin inline asm
	mma.sync.aligned.m16n8k8.row.col.f32.f16.f16.f32 {%f198815,%f198816,%f198817,%f198818}, {%r1,%r2}, {%r3}, {%f198815,%f198816,%f198817,%f198818};

	// end inline asm
	// begin inline asm
	mma.sync.aligned.m16n8k8.row.col.f32.f16.f16.f32 {%f198815,%f198816,%f198817,%f198818}, {%r1,%r2}, {%r3}, {%f198815,%f198816,%f198817,%f198818};

	// end inline asm
	// begin inline asm
	mma.sync.aligned.m16n8k8.row.col.f32.f16.f16.f32 {%f198815,%f198816,%f198817,%f198818}, {%r1,%r2}, {%r3}, {%f198815,%f198816,%f198817,%f198818};

	// end inline asm
	// begin inline asm
	mma.sync.aligned.m16n8k8.row.col.f32.f16.f16.f32 {%f198815,%f198816,%f198817,%f198818}, {%r1,%r2}, {%r3}, {%f198815,%f198816,%f198817,%f198818};

	// end inline asm
	// begin inline asm
	mma.sync.aligned.m16n8k8.row.col.f32.f16.f16.f32 {%f198815,%f198816,%f198817,%f198818}, {%r1,%r2}, {%r3}, {%f198815,%f198816,%f198817,%f198818};

	// end inline asm
	// begin inline asm
	mma.sync.aligned.m16n8k8.row.col.f32.f16.f16.f32 {%f198815,%f198816,%f198817,%f198818}, {%r1,%r2}, {%r3}, {%f198815,%f198816,%f198817,%f198818};

	// end inline asm
	// begin inline asm
	mma.sync.aligned.m16n8k8.row.col.f32.f16.f16.f32 {%f198815,%f198816,%f198817,%f198818}, {%r1,%r2}, {%r3}, {%f198815,%f198816,%f198817,%f198818};

	// end inline asm
	// begin inline asm
	mma.sync.aligned.m16n8k8.row.col.f32.f16.f16.f32 {%f198815,%f198816,%f198817,%f198818}, {%r1,%r2}, {%r3}, {%f198815,%f198816,%f198817,%f198818};

	// end inline asm
	// begin inline asm
	mma.sync.aligned.m16n8k8.row.col.f32.f16.f16.f32 {%f198815,%f198816,%f198817,%f198818}, {%r1,%r2}, {%r3}, {%f198815,%f198816,%f198817,%f198818};

	// end inline asm
	// begin inline asm
	mma.sync.aligned.m16n8k8.row.col.f32.f16.f16.f32 {%f198815,%f198816,%f198817,%f198818}, {%r1,%r2}, {%r3}, {%f198815,%f198816,%f198817,%f198818};

	// end inline asm
	// begin inline asm
	mma.sync.aligned.m16n8k8.row.col.f32.f16.f16.f32 {%f198815,%f198816,%f198817,%f198818}, {%r1,%r2}, {%r3}, {%f198815,%f198816,%f198817,%f198818};

	// end inline asm
	// begin inline asm
	mma.sync.aligned.m16n8k8.row.col.f32.f16.f16.f32 {%f198815,%f198816,%f198817,%f198818}, {%r1,%r2}, {%r3}, {%f198815,%f198816,%f198817,%f198818};

	// end inline asm
	// begin inline asm
	mma.sync.aligned.m16n8k8.row.col.f32.f16.f16.f32 {%f198815,%f198816,%f198817,%f198818}, {%r1,%r2}, {%r3}, {%f198815,%f198816,%f198817,%f198818};

	// end inline asm
	// begin inline asm
	mma.sync.aligned.m16n8k8.row.col.f32.f16.f16.f32 {%f198815,%f198816,%f198817,%f198818}, {%r1,%r2}, {%r3}, {%f198815,%f198816,%f198817,%f198818};

	// end inline asm
	// begin inline asm
	mma.sync.aligned.m16n8k8.row.col.f32.f16.f16.f32 {%f198815,%f198816,%f198817,%f198818}, {%r1,%r2}, {%r3}, {%f198815,%f198816,%f198817,%f198818};

	// end inline asm
	// begin inline asm
	mma.sync.aligned.m16n8k8.row.col.f32.f16.f16.f32 {%f198815,%f198816,%f198817,%f198818}, {%r1,%r2}, {%r3}, {%f198815,%f198816,%f198817,%f198818};

	// end inline asm
	// begin inline asm
	mma.sync.aligned.m16n8k8.row.col.f32.f16.f16.f32 {%f198815,%f198816,%f198817,%f198818}, {%r1,%r2}, {%r3}, {%f198815,%f198816,%f198817,%f198818};

	// end inline asm
	// begin inline asm
	mma.sync.aligned.m16n8k8.row.col.f32.f16.f16.f32 {%f198815,%f198816,%f198817,%f198818}, {%r1,%r2}, {%r3}, {%f198815,%f198816,%f198817,%f198818};

	// end inline asm
	// begin inline asm
	mma.sync.aligned.m16n8k8.row.col.f32.f16.f16.f32 {%f198815,%f198816,%f198817,%f198818}, {%r1,%r2}, {%r3}, {%f198815,%f198816,%f198817,%f198818};

	// end inline asm
	// begin inline asm
	mma.sync.aligned.m16n8k8.row.col.f32.f16.f16.f32 {%f198815,%f198816,%f198817,%f198818}, {%r1,%r2}, {%r3}, {%f198815,%f198816,%f198817,%f198818};

	// end inline asm
	// begin inline asm
	mma.sync.aligned.m16n8k8.row.col.f32.f16.f16.f32 {%f198815,%f198816,%f198817,%f198818}, {%r1,%r2}, {%r3}, {%f198815,%f198816,%f198817,%f198818};

	// end inline asm
	// begin inline asm
	mma.sync.aligned.m16n8k8.row.col.f32.f16.f16.f32 {%f198815,%f198816,%f198817,%f198818}, {%r1,%r2}, {%r3}, {%f198815,%f198816,%f198817,%f198818};

	// end inline asm
	// begin inline asm
	mma.sync.aligned.m16n8k8.row.col.f32.f16.f16.f32 {%f198815,%f198816,%f198817,%f198818}, {%r1,%r2}, {%r3}, {%f198815,%f198816,%f198817,%f198818};

	// end inline asm
	// begin inline asm
	mma.sync.aligned.m16n8k8.row.col.f32.f16.f16.f32 {%f198815,%f198816,%f198817,%f198818}, {%r1,%r2}, {%r3}, {%f198815,%f198816,%f198817,%f198818};

	// end inline asm
	// begin inline asm
	mma.sync.aligned.m16n8k8.row.col.f32.f16.f16.f32 {%f198815,%f198816,%f198817,%f198818}, {%r1,%r2}, {%r3}, {%f198815,%f198816,%f198817,%f198818};

	// end inline asm
	// begin inline asm
	mma.sync.aligned.m16n8k8.row.col.f32.f16.f16.f32 {%f198815,%f198816,%f198817,%f198818}, {%r1,%r2}, {%r3}, {%f198815,%f198816,%f198817,%f198818};

	// end inline asm
	// begin inline asm
	mma.sync.aligned.m16n8k8.row.col.f32.f16.f16.f32 {%f198815,%f198816,%f198817,%f198818}, {%r1,%r2}, {%r3}, {%f198815,%f198816,%f198817,%f198818};

	// end inline asm
	// begin inline asm
	mma.sync.aligned.m16n8k8.row.col.f32.f16.f16.f32 {%f198815,%f198816,%f198817,%f198818}, {%r1,%r2}, {%r3}, {%f198815,%f198816,%f198817,%f198818};

	// end inline asm
	// begin inline asm
	mma.sync.aligned.m16n8k8.row.col.f32.f16.f16.f32 {%f198815,%f198816,%f198817,%f198818}, {%r1,%r2}, {%r3}, {%f198815,%f198816,%f198817,%f198818};

	// end inline asm
	// begin inline asm
	mma.sync.aligned.m16n8k8.row.col.f32.f16.f16.f32 {%f198815,%f198816,%f198817,%f198818}, {%r1,%r2}, {%r3}, {%f198815,%f198816,%f198817,%f198818};

	// end inline asm
	// begin inline asm
	mma.sync.aligned.m16n8k8.row.col.f32.f16.f16.f32 {%f198815,%f198816,%f198817,%f198818}, {%r1,%r2}, {%r3}, {%f198815,%f198816,%f198817,%f198818};

	// end inline asm
	// begin inline asm
	mma.sync.aligned.m16n8k8.row.col.f32.f16.f16.f32 {%f198815,%f198816,%f198817,%f198818}, {%r1,%r2}, {%r3}, {%f198815,%f198816,%f198817,%f198818};

	// end inline asm
	// begin inline asm
	mma.sync.aligned.m16n8k8.row.col.f32.f16.f16.f32 {%f198815,%f198816,%f198817,%f198818}, {%r1,%r2}, {%r3}, {%f198815,%f198816,%f198817,%f198818};

	// end inline asm
	// begin inline asm
	mma.sync.aligned.m16n8k8.row.col.f32.f16.f16.f32 {%f198815,%f198816,%f198817,%f198818}, {%r1,%r2}, {%r3}, {%f198815,%f198816,%f198817,%f198818};

	// end inline asm
	// begin inline asm
	mma.sync.aligned.m16n8k8.row.col.f32.f16.f16.f32 {%f198815,%f198816,%f198817,%f198818}, {%r1,%r2}, {%r3}, {%f198815,%f198816,%f198817,%f198818};

	// end inline asm
	// begin inline asm
	mma.sync.aligned.m16n8k8.row.col.f32.f16.f16.f32 {%f198815,%f198816,%f198817,%f198818}, {%r1,%r2}, {%r3}, {%f198815,%f198816,%f198817,%f198818};

	// end inline asm
	// begin inline asm
	mma.sync.aligned.m16n8k8.row.col.f32.f16.f16.f32 {%f198815,%f198816,%f198817,%f198818}, {%r1,%r2}, {%r3}, {%f198815,%f198816,%f198817,%f198818};

	// end inline asm
	// begin inline asm
	mma.sync.aligned.m16n8k8.row.col.f32.f16.f16.f32 {%f198815,%f198816,%f198817,%f198818}, {%r1,%r2}, {%r3}, {%f198815,%f198816,%f198817,%f198818};

	// end inline asm
	// begin inline asm
	mma.sync.aligned.m16n8k8.row.col.f32.f16.f16.f32 {%f198815,%f198816,%f198817,%f198818}, {%r1,%r2}, {%r3}, {%f198815,%f198816,%f198817,%f198818};

	// end inline asm
	// begin inline asm
	mma.sync.aligned.m16n8k8.row.col.f32.f16.f16.f32 {%f198815,%f198816,%f198817,%f198818}, {%r1,%r2}, {%r3}, {%f198815,%f198816,%f198817,%f198818};

	// end inline asm
	// begin inline asm
	mma.sync.aligned.m16n8k8.row.col.f32.f16.f16.f32 {%f198815,%f198816,%f198817,%f198818}, {%r1,%r2}, {%r3}, {%f198815,%f198816,%f198817,%f198818};

	// end inline asm
	// begin inline asm
	mma.sync.aligned.m16n8k8.row.col.f32.f16.f16.f32 {%f198815,%f198816,%f198817,%f198818}, {%r1,%r2}, {%r3}, {%f198815,%f198816,%f198817,%f198818};

	// end inline asm
	// begin inline asm
	mma.sync.aligned.m16n8k8.row.col.f32.f16.f16.f32 {%f198815,%f198816,%f198817,%f198818}, {%r1,%r2}, {%r3}, {%f198815,%f198816,%f198817,%f198818};

	// end inline asm
	// begin inline asm
	mma.sync.aligned.m16n8k8.row.col.f32.f16.f16.f32 {%f198815,%f198816,%f198817,%f198818}, {%r1,%r2}, {%r3}, {%f198815,%f198816,%f198817,%f198818};

	// end inline asm
	// begin inline asm
	mma.sync.aligned.m16n8k8.row.col.f32.f16.f16.f32 {%f198815,%f198816,%f198817,%f198818}, {%r1,%r2}, {%r3}, {%f198815,%f198816,%f198817,%f198818};

	// end inline asm
	// begin inline asm
	mma.sync.aligned.m16n8k8.row.col.f32.f16.f16.f32 {%f198815,%f198816,%f198817,%f198818}, {%r1,%r2}, {%r3}, {%f198815,%f198816,%f198817,%f198818};

	// end inline asm
	// begin inline asm
	mma.sync.aligned.m16n8k8.row.col.f32.f16.f16.f32 {%f198815,%f198816,%f198817,%f198818}, {%r1,%r2}, {%r3}, {%f198815,%f198816,%f198817,%f198818};

	// end inline asm
	// begin inline asm
	mma.sync.aligned.m16n8k8.row.col.f32.f16.f16.f32 {%f198815,%f198816,%f198817,%f198818}, {%r1,%r2}, {%r3}, {%f198815,%f198816,%f198817,%f198818};

	// end inline asm
	// begin inline asm
	mma.sync.aligned.m16n8k8.row.col.f32.f16.f16.f32 {%f198815,%f198816,%f198817,%f198818}, {%r1,%r2}, {%r3}, {%f198815,%f198816,%f198817,%f198818};

	// end inline asm
	// begin inline asm
	mma.sync.aligned.m16n8k8.row.col.f32.f16.f16.f32 {%f198815,%f198816,%f198817,%f198818}, {%r1,%r2}, {%r3}, {%f198815,%f198816,%f198817,%f198818};

	// end inline asm
	// begin inline asm
	mma.sync.aligned.m16n8k8.row.col.f32.f16.f16.f32 {%f198815,%f198816,%f198817,%f198818}, {%r1,%r2}, {%r3}, {%f198815,%f198816,%f198817,%f198818};

	// end inline asm
	// begin inline asm
	mma.sync.aligned.m16n8k8.row.col.f32.f16.f16.f32 {%f198815,%f198816,%f198817,%f198818}, {%r1,%r2}, {%r3}, {%f198815,%f198816,%f198817,%f198818};

	// end inline asm
	// begin inline asm
	mma.sync.aligned.m16n8k8.row.col.f32.f16.f16.f32 {%f198815,%f198816,%f198817,%f198818}, {%r1,%r2}, {%r3}, {%f198815,%f198816,%f198817,%f198818};

	// end inline asm
	// begin inline asm
	mma.sync.aligned.m16n8k8.row.col.f32.f16.f16.f32 {%f198815,%f198816,%f198817,%f198818}, {%r1,%r2}, {%r3}, {%f198815,%f198816,%f198817,%f198818};

	// end inline asm
	// begin inline asm
	mma.sync.aligned.m16n8k8.row.col.f32.f16.f16.f32 {%f198815,%f198816,%f198817,%f198818}, {%r1,%r2}, {%r3}, {%f198815,%f198816,%f198817,%f198818};

	// end inline asm
	// begin inline asm
	mma.sync.aligned.m16n8k8.row.col.f32.f16.f16.f32 {%f198815,%f198816,%f198817,%f198818}, {%r1,%r2}, {%r3}, {%f198815,%f198816,%f198817,%f198818};

	// end inline asm
	// begin inline asm
	mma.sync.aligned.m16n8k8.row.col.f32.f16.f16.f32 {%f198815,%f198816,%f198817,%f198818}, {%r1,%r2}, {%r3}, {%f198815,%f198816,%f198817,%f198818};

	// end inline asm
	// begin inline asm
	mma.sync.aligned.m16n8k8.row.col.f32.f16.f16.f32 {%f198815,%f198816,%f198817,%f198818}, {%r1,%r2}, {%r3}, {%f198815,%f198816,%f198817,%f198818};

	// end inline asm
	// begin inline asm
	mma.sync.aligned.m16n8k8.row.col.f32.f16.f16.f32 {%f198815,%f198816,%f198817,%f198818}, {%r1,%r2}, {%r3}, {%f198815,%f198816,%f198817,%f198818};

	// end inline asm
	// begin inline asm
	mma.sync.aligned.m16n8k8.row.col.f32.f16.f16.f32 {%f198815,%f198816,%f198817,%f198818}, {%r1,%r2}, {%r3}, {%f198815,%f198816,%f198817,%f198818};

	// end inline asm
	// begin inline asm
	mma.sync.aligned.m16n8k8.row.col.f32.f16.f16.f32 {%f198815,%f198816,%f198817,%f198818}, {%r1,%r2}, {%r3}, {%f198815,%f198816,%f198817,%f198818};

	// end inline asm
	// begin inline asm
	mma.sync.aligned.m16n8k8.row.col.f32.f16.f16.f32 {%f198815,%f198816,%f198817,%f198818}, {%r1,%r2}, {%r3}, {%f198815,%f198816,%f198817,%f198818};

	// end inline asm
	// begin inline asm
	mma.sync.aligned.m16n8k8.row.col.f32.f16.f16.f32 {%f198815,%f198816,%f198817,%f198818}, {%r1,%r2}, {%r3}, {%f198815,%f198816,%f198817,%f198818};

	// end inline asm
	// begin inline asm
	mma.sync.aligned.m16n8k8.row.col.f32.f16.f16.f32 {%f198815,%f198816,%f198817,%f198818}, {%r1,%r2}, {%r3}, {%f198815,%f198816,%f198817,%f198818};

	// end inline asm
	// begin inline asm
	mma.sync.aligned.m16n8k8.row.col.f32.f16.f16.f32 {%f198815,%f198816,%f198817,%f198818}, {%r1,%r2}, {%r3}, {%f198815,%f198816,%f198817,%f198818};

	// end inline asm
	// begin inline asm
	mma.sync.aligned.m16n8k8.row.col.f32.f16.f16.f32 {%f198815,%f198816,%f198817,%f198818}, {%r1,%r2}, {%r3}, {%f198815,%f198816,%f198817,%f198818};

	// end inline asm
	mov.f32 	%f201655, %f198815;
	mov.f32 	%f201657, %f198817;
	mov.f32 	%f201656, %f198816;
	mov.f32 	%f201658, %f198818;
	// begin inline asm
	mma.sync.aligned.m16n8k8.row.col.f32.f16.f16.f32 {%f201655,%f201656,%f201657,%f201658}, {%r1,%r2}, {%r3}, {%f201655,%f201656,%f201657,%f201658};

	// end inline asm
	// begin inline asm
	mma.sync.aligned.m16n8k8.row.col.f32.f16.f16.f32 {%f201655,%f201656,%f201657,%f201658}, {%r1,%r2}, {%r3}, {%f201655,%f201656,%f201657,%f201658};

	// end inline asm
	// begin inline asm
	mma.sync.aligned.m16n8k8.row.col.f32.f16.f16.f32 {%f201655,%f201656,%f201657,%f201658}, {%r1,%r2}, {%r3}, {%f201655,%f201656,%f201657,%f201658};

	// end inline asm
	// begin inline asm
	mma.sync.aligned.m16n8k8.row.col.f32.f16.f16.f32 {%f201655,%f201656,%f201657,%f201658}, {%r1,%r2}, {%r3}, {%f201655,%f201656,%f201657,%f201658};

	// end inline asm
	// begin inline asm
	mma.sync.aligned.m16n8k8.row.col.f32.f16.f16.f32 {%f201655,%f201656,%f201657,%f201658}, {%r1,%r2}, {%r3}, {%f201655,%f201656,%f201657,%f201658};

	// end inline asm
	// begin inline asm
	mma.sync.aligned.m16n8k8.row.col.f32.f16.f16.f32 {%f201655,%f201656,%f201657,%f201658}, {%r1,%r2}, {%r3}, {%f201655,%f201656,%f201657,%f201658};

	// end inline asm
	// begin inline asm
	mma.sync.aligned.m16n8k8.row.col.f32.f16.f16.f32 {%f201655,%f201656,%f201657,%f201658}, {%r1,%r2}, {%r3}, {%f201655,%f201656,%f201657,%f201658};

	// end inline asm
	// begin inline asm
	mma.sync.aligned.m16n8k8.row.col.f32.f16.f16.f32 {%f201655,%f201656,%f201657,%f201658}, {%r1,%r2}, {%r3}, {%f201655,%f201656,%f201657,%f201658};

	// end inline asm
	// begin inline asm
	mma.sync.aligned.m16n8k8.row.col.f32.f16.f16.f32 {%f201655,%f201656,%f201657,%f201658}, {%r1,%r2}, {%r3}, {%f201655,%f201656,%f201657,%f201658};

	// end inline asm
	// begin inline asm
	mma.sync.aligned.m16n8k8.row.col.f32.f16.f16.f32 {%f201655,%f201656,%f201657,%f201658}, {%r1,%r2}, {%r3}, {%f201655,%f201656,%f201657,%f201658};

	// end inline asm
	// begin inline asm
	mma.sync.aligned.m16n8k8.row.col.f32.f16.f16.f32 {%f201655,%f201656,%f201657,%f201658}, {%r1,%r2}, {%r3}, {%f201655,%f201656,%f201657,%f201658};

	// end inline asm
	// begin inline asm
	mma.sync.aligned.m16n8k8.row.col.f32.f16.f16.f32 {%f201655,%f201656,%f201657,%f201658}, {%r1,%r2}, {%r3}, {%f201655,%f201656,%f201657,%f201658};

	// end inline asm
	// begin inline asm
	mma.sync.aligned.m16n8k8.row.col.f32.f16.f16.f32 {%f201655,%f201656,%f201657,%f201658}, {%r1,%r2}, {%r3}, {%f201655,%f201656,%f201657,%f201658};

	// end inline asm
	// begin inline asm
	mma.sync.aligned.m16n8k8.row.col.f32.f16.f16.f32 {%f201655,%f201656,%f201657,%f201658}, {%r1,%r2}, {%r3}, {%f201655,%f201656,%f201657,%f201658};

	// end inline asm
	// begin inline asm
	mma.sync.aligned.m16n8k8.row.col.f32.f16.f16.f32 {%f201655,%f201656,%f201657,%f201658}, {%r1,%r2}, {%r3}, {%f201655,%f201656,%f201657,%f201658};

	// end inline asm
	// begin inline asm
	mma.sync.aligned.m16n8k8.row.col.f32.f16.f16.f32 {%f201655,%f201656,%f201657,%f201658}, {%r1,%r2}, {%r3}, {%f201655,%f201656,%f201657,%f201658};

	// end inline asm
	// begin inline asm
	mma.sync.aligned.m16n8k8.row.col.f32.f16.f16.f32 {%f201655,%f201656,%f201657,%f201658}, {%r1,%r2}, {%r3}, {%f201655,%f201656,%f201657,%f201658};

	// end inline asm
	// begin inline asm
	mma.sync.aligned.m16n8k8.row.col.f32.f16.f16.f32 {%f201655,%f201656,%f201657,%f201658}, {%r1,%r2}, {%r3}, {%f201655,%f201656,%f201657,%f201658};

	// end inline asm
	// begin inline asm
	mma.sync.aligned.m16n8k8.row.col.f32.f16.f16.f32 {%f201655,%f201656,%f201657,%f201658}, {%r1,%r2}, {%r3}, {%f201655,%f201656,%f201657,%f201658};

	// end inline asm
	// begin inline asm
	mma.sync.aligned.m16n8k8.row.col.f32.f16.f16.f32 {%f201655,%f201656,%f201657,%f201658}, {%r1,%r2}, {%r3}, {%f201655,%f201656,%f201657,%f201658};

	// end inline asm
	// begin inline asm
	mma.sync.aligned.m16n8k8.row.col.f32.f16.f16.f32 {%f201655,%f201656,%f201657,%f201658}, {%r1,%r2}, {%r3}, {%f201655,%f201656,%f201657,%f201658};

	// end inline asm
	// begin inline asm
	mma.sync.aligned.m16n8k8.row.col.f32.f16.f16.f32 {%f201655,%f201656,%f201657,%f201658}, {%r1,%r2}, {%r3}, {%f201655,%f201656,%f201657,%f201658};

	// end inline asm
	// begin inline asm
	mma.sync.aligned.m16n8k8.row.col.f32.f16.f16.f32 {%f201655,%f201656,%f201657,%f201658}, {%r1,%r2}, {%r3}, {%f201655,%f201656,%f201657,%f201658};

	// end inline asm
	// begin inline asm
	mma.sync.aligned.m16n8k8.row.col.f32.f16.f16.f32 {%f201655,%f201656,%f201657,%f201658}, {%r1,%r2}, {%r3}, {%f201655,%f201656,%f201657,%f201658};

	// end inline asm
	// begin inline asm
	mma.sync.aligned.m16n8k8.row.col.f32.f16.f16.f32 {%f201655,%f201656,%f201657,%f201658}, {%r1,%r2}, {%r3}, {%f201655,%f201656,%f201657,%f201658};

	// end inline asm
	// begin inline asm
	mma.sync.aligned.m16n8k8.row.col.f32.f16.f16.f32 {%f201655,%f201656,%f201657,%f201658}, {%r1,%r2}, {%r3}, {%f201655,%f201656,%f201657,%f201658};

	// end inline asm
	// begin inline asm
	mma.sync.aligned.m16n8k8.row.col.f32.f16.f16.f32 {%f201655,%f201656,%f201657,%f201658}, {%r1,%r2}, {%r3}, {%f201655,%f201656,%f201657,%f201658};

	// end inline asm
	// begin inline asm
	mma.sync.aligned.m16n8k8.row.col.f32.f16.f16.f32 {%f201655,%f201656,%f201657,%f201658}, {%r1,%r2}, {%r3}, {%f201655,%f201656,%f201657,%f201658};

	// end inline asm
	// begin inline asm
	mma.sync.aligned.m16n8k8.row.col.f32.f16.f16.f32 {%f201655,%f201656,%f201657,%f201658}, {%r1,%r2}, {%r3}, {%f201655,%f201656,%f201657,%f201658};

	// end inline asm
	// begin inline asm
	mma.sync.aligned.m16n8k8.row.col.f32.f16.f16.f32 {%f201655,%f201656,%f201657,%f201658}, {%r1,%r2}, {%r3}, {%f201655,%f201656,%f201657,%f201658};

	// end inline asm
	// begin inline asm
	mma.sync.aligned.m16n8k8.row.col.f32.f16.f16.f32 {%f201655,%f201656,%f201657,%f201658}, {%r1,%r2}, {%r3}, {%f201655,%f201656,%f201657,%f201658};

	// end inline asm
	// begin inline asm
	mma.sync.aligned.m16n8k8.row.col.f32.f16.f16.f32 {%f201655,%f201656,%f201657,%f201658}, {%r1,%r2}, {%r3}, {%f201655,%f201656,%f201657,%f201658};

	// end inline asm
	// begin inline asm
	mma.sync.aligned.m16n8k8.row.col.f32.f16.f16.f32 {%f201655,%f201656,%f201657,%f201658}, {%r1,%r2}, {%r3}, {%f201655,%f201656,%f201657,%f201658};

	// end inline asm
	// begin inline asm
	mma.sync.aligned.m16n8k8.row.col.f32.f16.f16.f32 {%f201655,%f201656,%f201657,%f201658}, {%r1,%r2}, {%r3}, {%f201655,%f201656,%f201657,%f201658};

	// end inline asm
	// begin inline asm
	mma.sync.aligned.m16n8k8.row.col.f32.f16.f16.f32 {%f201655,%f201656,%f201657,%f201658}, {%r1,%r2}, {%r3}, {%f201655,%f201656,%f201657,%f201658};

	// end inline asm
	// begin inline asm
	mma.sync.aligned.m16n8k8.row.col.f32.f16.f16.f32 {%f201655,%f201656,%f201657,%f201658}, {%r1,%r2}, {%r3}, {%f201655,%f201656,%f201657,%f201658};

	// end inline asm
	// begin inline asm
	mma.sync.aligned.m16n8k8.row.col.f32.f16.f16.f32 {%f201655,%f201656,%f201657,%f201658}, {%r1,%r2}, {%r3}, {%f201655,%f201656,%f201657,%f201658};

	// end inline asm
	// begin inline asm
	mma.sync.aligned.m16n8k8.row.col.f32.f16.f16.f32 {%f201655,%f201656,%f201657,%f201658}, {%r1,%r2}, {%r3}, {%f201655,%f201656,%f201657,%f201658};

	// end inline asm
	// begin inline asm
	mma.sync.aligned.m16n8k8.row.col.f32.f16.f16.f32 {%f201655,%f201656,%f201657,%f201658}, {%r1,%r2}, {%r3}, {%f201655,%f201656,%f201657,%f201658};

	// end inline asm
	// begin inline asm
	mma.sync.aligned.m16n8k8.row.col.f32.f16.f16.f32 {%f201655,%f201656,%f201657,%f201658}, {%r1,%r2}, {%r3}, {%f201655,%f201656,%f201657,%f201658};

	// end inline asm
	// begin inline asm
	mma.sync.aligned.m16n8k8.row.col.f32.f16.f16.f32 {%f201655,%f201656,%f201657,%f201658}, {%r1,%r2}, {%r3}, {%f201655,%f201656,%f201657,%f201658};

	// end inline asm
	// begin inline asm
	mma.sync.aligned.m16n8k8.row.col.f32.f16.f16.f32 {%f201655,%f201656,%f201657,%f201658}, {%r1,%r2}, {%r3}, {%f201655,%f201656,%f201657,%f201658};

	// end inline asm
	// begin inline asm
	mma.sync.aligned.m16n8k8.row.col.f32.f16.f16.f32 {%f201655,%f201656,%f201657,%f201658}, {%r1,%r2}, {%r3}, {%f201655,%f201656,%f201657,%f201658};

	// end inline asm
	// begin inline asm
	mma.sync.aligned.m16n8k8.row.col.f32.f16.f16.f32 {%f201655,%f201656,%f201657,%f201658}, {%r1,%r2}, {%r3}, {%f201655,%f201656,%f201657,%f201658};

	// end inline asm
	// begin inline asm
	mma.sync.aligned.m16n8k8.row.col.f32.f16.f16.f32 {%f201655,%f201656,%f201657,%f201658}, {%r1,%r2}, {%r3}, {%f201655,%f201656,%f201657,%f201658};

	// end inline asm
	// begin inline asm
	mma.sync.aligned.m16n8k8.row.col.f32.f16.f16.f32 {%f201655,%f201656,%f201657,%f201658}, {%r1,%r2}, {%r3}, {%f201655,%f201656,%f201657,%f201658};

	// end inline asm
	// begin inline asm
	mma.sync.aligned.m16n8k8.row.col.f32.f16.f16.f32 {%f201655,%f201656,%f201657,%f201658}, {%r1,%r2}, {%r3}, {%f201655,%f201656,%f201657,%f201658};

	// end inline asm
	// begin inline asm
	mma.sync.aligned.m16n8k8.row.col.f32.f16.f16.f32 {%f201655,%f201656,%f201657,%f201658}, {%r1,%r2}, {%r3}, {%f201655,%f201656,%f201657,%f201658};

	// end inline asm
	// begin inline asm
	mma.sync.aligned.m16n8k8.row.col.f32.f16.f16.f32 {%f201655,%f201656,%f201657,%f201658}, {%r1,%r2}, {%r3}, {%f201655,%f201656,%f201657,%f201658};

	// end inline asm
	// begin inline asm
	mma.sync.aligned.m16n8k8.row.col.f32.f16.f16.f32 {%f201655,%f201656,%f201657,%f201658}, {%r1,%r2}, {%r3}, {%f201655,%f201656,%f201657,%f201658};

	// end inline asm
	// begin inline asm
	mma.sync.aligned.m16n8k8.row.col.f32.f16.f16.f32 {%f201655,%f201656,%f201657,%f201658}, {%r1,%r2}, {%r3}, {%f201655,%f201656,%f201657,%f201658};

	// end inline asm
	// begin inline asm
	mma.sync.aligned.m16n8k8.row.col.f32.f16.f16.f32 {%f201655,%f201656,%f201657,%f201658}, {%r1,%r2}, {%r3}, {%f201655,%f201656,%f201657,%f201658};

	// end inline asm
	// begin inline asm
	mma.sync.aligned.m16n8k8.row.col.f32.f16.f16.f32 {%f201655,%f201656,%f201657,%f201658}, {%r1,%r2}, {%r3}, {%f201655,%f201656,%f201657,%f201658};

	// end inline asm
	// begin inline asm
	mma.sync.aligned.m16n8k8.row.col.f32.f16.f16.f32 {%f201655,%f201656,%f201657,%f201658}, {%r1,%r2}, {%r3}, {%f201655,%f201656,%f201657,%f201658};

	// end inline asm
	// begin inline asm
	mma.sync.aligned.m16n8k8.row.col.f32.f16.f16.f32 {%f201655,%f201656,%f201657,%f201658}, {%r1,%r2}, {%r3}, {%f201655,%f201656,%f201657,%f201658};

	// end inline asm
	// begin inline asm
	mma.sync.aligned.m16n8k8.row.col.f32.f16.f16.f32 {%f201655,%f201656,%f201657,%f201658}, {%r1,%r2}, {%r3}, {%f201655,%f201656,%f201657,%f201658};

	// end inline asm
	// begin inline asm
	mma.sync.aligned.m16n8k8.row.col.f32.f16.f16.f32 {%f201655,%f201656,%f201657,%f201658}, {%r1,%r2}, {%r3}, {%f201655,%f201656,%f201657,%f201658};

	// end inline asm
	// begin inline asm
	mma.sync.aligned.m16n8k8.row.col.f32.f16.f16.f32 {%f201655,%f201656,%f201657,%f201658}, {%r1,%r2}, {%r3}, {%f201655,%f201656,%f201657,%f201658};

	// end inline asm
	// begin inline asm
	mma.sync.aligned.m16n8k8.row.col.f32.f16.f16.f32 {%f201655,%f201656,%f201657,%f201658}, {%r1,%r2}, {%r3}, {%f201655,%f201656,%f201657,%f201658};

	// end inline asm
	// begin inline asm
	mma.sync.aligned.m16n8k8.row.col.f32.f16.f16.f32 {%f201655,%f201656,%f201657,%f201658}, {%r1,%r2}, {%r3}, {%f201655,%f201656,%f201657,%f201658};

	// end inline asm
	// begin inline asm
	mma.sync.aligned.m16n8k8.row.col.f32.f16.f16.f32 {%f201655,%f201656,%f201657,%f201658}, {%r1,%r2}, {%r3}, {%f201655,%f201656,%f201657,%f201658};

	// end inline asm
	// begin inline asm
	mma.sync.aligned.m16n8k8.row.col.f32.f16.f16.f32 {%f201655,%f201656,%f201657,%f201658}, {%r1,%r2}, {%r3}, {%f201655,%f201656,%f201657,%f201658};

	// end inline asm
	// begin inline asm
	mma.sync.aligned.m16n8k8.row.col.f32.f16.f16.f32 {%f201655,%f201656,%f201657,%f201658}, {%r1,%r2}, {%r3}, {%f201655,%f201656,%f201657,%f201658};

	// end inline asm
	// begin inline asm
	mma.sync.aligned.m16n8k8.row.col.f32.f16.f16.f32 {%f201655,%f201656,%f201657,%f201658}, {%r1,%r2}, {%r3}, {%f201655,%f201656,%f201657,%f201658};

	// end inline asm
	// begin inline asm
	mma.sync.aligned.m16n8k8.row.col.f32.f16.f16.f32 {%f201655,%f201656,%f201657,%f201658}, {%r1,%r2}, {%r3}, {%f201655,%f201656,%f201657,%f201658};

	// end inline asm
	// begin inline asm
	mma.sync.aligned.m16n8k8.row.col.f32.f16.f16.f32 {%f201655,%f201656,%f201657,%f201658}, {%r1,%r2}, {%r3}, {%f201655,%f201656,%f201657,%f201658};

	// end inline asm
	// begin inline asm
	mma.sync.aligned.m16n8k8.row.col.f32.f16.f16.f32 {%f201655,%f201656,%f201657,%f201658}, {%r1,%r2}, {%r3}, {%f201655,%f201656,%f201657,%f201658};

	// end inline asm
	// begin inline asm
	mma.sync.aligned.m16n8k8.row.col.f32.f16.f16.f32 {%f201655,%f201656,%f201657,%f201658}, {%r1,%r2}, {%r3}, {%f201655,%f201656,%f201657,%f201658};

	// end inline asm
	// begin inline asm
	mma.sync.aligned.m16n8k8.row.col.f32.f16.f16.f32 {%f201655,%f201656,%f201657,%f201658}, {%r1,%r2}, {%r3}, {%f201655,%f201656,%f201657,%f201658};

	// end inline asm
	// begin inline asm
	mma.sync.aligned.m16n8k8.row.col.f32.f16.f16.f32 {%f201655,%f201656,%f201657,%f201658}, {%r1,%r2}, {%r3}, {%f201655,%f201656,%f201657,%f201658};

	// end inline asm
	// begin inline asm
	mma.sync.aligned.m16n8k8.row.col.f32.f16.f16.f32 {%f201655,%f201656,%f201657,%f201658}, {%r1,%r2}, {%r3}, {%f201655,%f201656,%f201657,%f201658};

	// end inline asm
	// begin inline asm
	mma.sync.aligned.m16n8k8.row.col.f32.f16.f16.f32 {%f201655,%f201656,%f201657,%f201658}, {%r1,%r2}, {%r3}, {%f201655,%f201656,%f201657,%f201658};

	// end inline asm
	// begin inline asm
	mma.sync.aligned.m16n8k8.row.col.f32.f16.f16.f32 {%f201655,%f201656,%f201657,%f201658}, {%r1,%r2}, {%r3}, {%f201655,%f201656,%f201657,%f201658};

	// end inline asm
	// begin inline asm
	mma.sync.aligned.m16n8k8.row.col.f32.f16.f16.f32 {%f201655,%f201656,%f201657,%f201658}, {%r1,%r2}, {%r3}, {%f201655,%f201656,%f201657,%f201658};

	// end inline asm
	// begin inline asm
	mma.sync.aligned.m16n8k8.row.col.f32.f16.f16.f32 {%f201655,%f201656,%f201657,%f201658}, {%r1,%r2}, {%r3}, {%f201655,%f201656,%f201657,%f201658};

	// end inline asm
	// begin inline asm
	mma.sync.aligned.m16n8k8.row.col.f32.f16.f16.f32 {%f201655,%f201656,%f201657,%f201658}, {%r1,%r2}, {%r3}, {%f201655,%f201656,%f201657,%f201658};

	// end inline asm
	// begin inline asm
	mma.sync.aligned.m16n8k8.row.col.f32.f16.f16.f32 {%f201655,%f201656,%f201657,%f201658}, {%r1,%r2}, {%r3}, {%f201655,%f201656,%f201657,%f201658};

	// end inline asm
	// begin inline asm
	mma.sync.aligned.m16n8k8.row.col.f32.f16.f16.f32 {%f201655,%f201656,%f201657,%f201658}, {%r1,%r2}, {%r3}, {%f201655,%f201656,%f201657,%f201658};

	// end inline asm
	// begin inline asm
	mma.sync.aligned.m16n8k8.row.col.f32.f16.f16.f32 {%f201655,%f201656,%f201657,%f201658}, {%r1,%r2}, {%r3}, {%f201655,%f201656,%f201657,%f201658};

	// end inline asm
	// begin inline asm
	mma.sync.aligned.m16n8k8.row.col.f32.f16.f16.f32 {%f201655,%f201656,%f201657,%f201658}, {%r1,%r2}, {%r3}, {%f201655,%f201656,%f201657,%f201658};

	// end inline asm
	// begin inline asm
	mma.sync.aligned.m16n8k8.row.col.f32.f16.f16.f32 {%f201655,%f201656,%f201657,%f201658}, {%r1,%r2}, {%r3}, {%f201655,%f201656,%f201657,%f201658};

	// end inline asm
	// begin inline asm
	mma.sync.aligned.m16n8k8.row.col.f32.f16.f16.f32 {%f201655,%f201656,%f201657,%f201658}, {%r1,%r2}, {%r3}, {%f201655,%f201656,%f201657,%f201658};

	// end inline asm
	// begin inline asm
	mma.sync.aligned.m16n8k8.row.col.f32.f16.f16.f32 {%f201655,%f201656,%f201657,%f201658}, {%r1,%r2}, {%r3}, {%f201655,%f201656,%f201657,%f201658};

	// end inline asm
	// begin inline asm
	mma.sync.aligned.m16n8k8.row.col.f32.f16.f16.f32 {%f201655,%f201656,%f201657,%f201658}, {%r1,%r2}, {%r3}, {%f201655,%f201656,%f201657,%f201658};

	// end inline asm
	// begin inline asm
	mma.sync.aligned.m16n8k8.row.col.f32.f16.f16.f32 {%f201655,%f201656,%f201657,%f201658}, {%r1,%r2}, {%r3}, {%f201655,%f201656,%f201657,%f201658};

	// end inline asm
	// begin inline asm
	mma.sync.aligned.m16n8k8.row.col.f32.f16.f16.f32 {%f201655,%f201656,%f201657,%f201658}, {%r1,%r2}, {%r3}, {%f201655,%f201656,%f201657,%f201658};

	// end inline asm
	// begin inline asm
	mma.sync.aligned.m16n8k8.row.col.f32.f16.f16.f32 {%f201655,%f201656,%f201657,%f201658}, {%r1,%r2}, {%r3}, {%f201655,%f201656,%f201657,%f201658};

	// end inline asm
	// begin inline asm
	mma.sync.aligned.m16n8k8.row.col.f32.f16.f16.f32 {%f201655,%f201656,%f201657,%f201658}, {%r1,%r2}, {%r3}, {%f201655,%f201656,%f201657,%f201658};

	// end inline asm
	// begin inline asm
	mma.sync.aligned.m16n8k8.row.col.f32.f16.f16.f32 {%f201655,%f201656,%f201657,%f201658}, {%r1,%r2}, {%r3}, {%f201655,%f201656,%f201657,%f201658};

	// end inline asm
	// begin inline asm
	mma.sync.aligned.m16n8k8.row.col.f32.f16.f16.f32 {%f201655,%f201656,%f201657,%f201658}, {%r1,%r2}, {%r3}, {%f201655,%f201656,%f201657,%f201658};

	// end inline asm
	// begin inline asm
	mma.sync.aligned.m16n8k8.row.col.f32.f16.f16.f32 {%f201655,%f201656,%f201657,%f201658}, {%r1,%r2}, {%r3}, {%f201655,%f201656,%f201657,%f201658};

	// end inline asm
	// begin inline asm
	mma.sync.aligned.m16n8k8.row.col.f32.f16.f16.f32 {%f201655,%f201656,%f201657,%f201658}, {%r1,%r2}, {%r3}, {%f201655,%f201656,%f201657,%f201658};

	// end inline asm
	// begin inline asm
	mma.sync.aligned.m16n8k8.row.col.f32.f16.f16.f32 {%f201655,%f201656,%f201657,%f201658}, {%r1,%r2}, {%r3}, {%f201655,%f201656,%f201657,%f201658};

	// end inline asm
	// begin inline asm
	mma.sync.aligned.m16n8k8.row.col.f32.f16.f16.f32 {%f201655,%f201656,%f201657,%f201658}, {%r1,%r2}, {%r3}, {%f201655,%f201656,%f201657,%f201658};

	// end inline asm
	// begin inline asm
	mma.sync.aligned.m16n8k8.row.col.f32.f16.f16.f32 {%f201655,%f201656,%f201657,%f201658}, {%r1,%r2}, {%r3}, {%f201655,%f201656,%f201657,%f201658};

	// end inline asm
	// begin inline asm
	mma.sync.aligned.m16n8k8.row.col.f32.f16.f16.f32 {%f201655,%f201656,%f201657,%f201658}, {%r1,%r2}, {%r3}, {%f201655,%f201656,%f201657,%f201658};

	// end inline asm
	// begin inline asm
	mma.sync.aligned.m16n8k8.row.col.f32.f16.f16.f32 {%f201655,%f201656,%f201657,%f201658}, {%r1,%r2}, {%r3}, {%f201655,%f201656,%f201657,%f201658};

	// end inline asm
	// begin inline asm
	mma.sync.aligned.m16n8k8.row.col.f32.f16.f16.f32 {%f201655,%f201656,%f201657,%f201658}, {%r1,%r2}, {%r3}, {%f201655,%f201656,%f201657,%f201658};

	// end inline asm
	// begin inline asm
	mma.sync.aligned.m16n8k8.row.col.f32.f16.f16.f32 {%f201655,%f201656,%f201657,%f201658}, {%r1,%r2}, {%r3}, {%f201655,%f201656,%f201657,%f201658};

	// end inline asm
	// begin inline asm
	mma.sync.aligned.m16n8k8.row.col.f32.f16.f16.f32 {%f201655,%f201656,%f201657,%f201658}, {%r1,%r2}, {%r3}, {%f201655,%f201656,%f201657,%f201658};

	// end inline asm
	// begin inline asm
	mma.sync.aligned.m16n8k8.row.col.f32.f16.f16.f32 {%f201655,%f201656,%f201657,%f201658}, {%r1,%r2}, {%r3}, {%f201655,%f201656,%f201657,%f201658};

	// end inline asm
	// begin inline asm
	mma.sync.aligned.m16n8k8.row.col.f32.f16.f16.f32 {%f201655,%f201656,%f201657,%f201658}, {%r1,%r2}, {%r3}, {%f201655,%f201656,%f201657,%f201658};

	// end inline asm
	// begin inline asm
	mma.sync.aligned.m16n8k8.row.col.f32.f16.f16.f32 {%f201655,%f201656,%f201657,%f201658}, {%r1,%r2}, {%r3}, {%f201655,%f201656,%f201657,%f201658};

	// end inline asm
	// begin inline asm
	mma.sync.aligned.m16n8k8.row.col.f32.f16.f16.f32 {%f201655,%f201656,%f201657,%f201658}, {%r1,%r2}, {%r3}, {%f201655,%f201656,%f201657,%f201658};

	// end inline asm
	// begin inline asm
	mma.sync.aligned.m16n8k8.row.col.f32.f16.f16.f32 {%f201655,%f201656,%f201657,%f201658}, {%r1,%r2}, {%r3}, {%f201655,%f201656,%f201657,%f201658};

	// end inline asm
	// begin inline asm
	mma.sync.aligned.m16n8k8.row.col.f32.f16.f16.f32 {%f201655,%f201656,%f201657,%f201658}, {%r1,%r2}, {%r3}, {%f201655,%f201656,%f201657,%f201658};

	// end inline asm
	// begin inline asm
	mma.sync.aligned.m16n8k8.row.col.f32.f16.f16.f32 {%f201655,%f201656,%f201657,%f201658}, {%r1,%r2}, {%r3}, {%f201655,%f201656,%f201657,%f201658};

	// end inline asm
	// begin inline asm
	mma.sync.aligned.m16n8k8.row.col.f32.f16.f16.f32 {%f201655,%f201656,%f201657,%f201658}, {%r1,%r2}, {%r3}, {%f201655,%f201656,%f201657,%f201658};

	// end inline asm
	// begin inline asm
	mma.sync.aligned.m16n8k8.row.col.f32.f16.f16.f32 {%f201655,%f201656,%f201657,%f201658}, {%r1,%r2}, {%r3}, {%f201655,%f201656,%f201657,%f201658};

	// end inline asm
	// begin inline asm
	mma.sync.aligned.m16n8k8.row.col.f32.f16.f16.f32 {%f201655,%f201656,%f201657,%f201658}, {%r1,%r2}, {%r3}, {%f201655,%f201656,%f201657,%f201658};

	// end inline asm
	// begin inline asm
	mma.sync.aligned.m16n8k8.row.col.f32.f16.f16.f32 {%f201655,%f201656,%f201657,%f201658}, {%r1,%r2}, {%r3}, {%f201655,%f201656,%f201657,%f201658};

	// end inline asm
	// begin inline asm
	mma.sync.aligned.m16n8k8.row.col.f32.f16.f16.f32 {%f201655,%f201656,%f201657,%f201658}, {%r1,%r2}, {%r3}, {%f201655,%f201656,%f201657,%f201658};

	// end inline asm
	// begin inline asm
	mma.sync.aligned.m16n8k8.row.col.f32.f16.f16.f32 {%f201655,%f201656,%f201657,%f201658}, {%r1,%r2}, {%r3}, {%f201655,%f201656,%f201657,%f201658};

	// end inline asm
	// begin inline asm
	mma.sync.aligned.m16n8k8.row.col.f32.f16.f16.f32 {%f201655,%f201656,%f201657,%f201658}, {%r1,%r2}, {%r3}, {%f201655,%f201656,%f201657,%f201658};

	// end inline asm
	// begin inline asm
	mma.sync.aligned.m16n8k8.row.col.f32.f16.f16.f32 {%f201655,%f201656,%f201657,%f201658}, {%r1,%r2}, {%r3}, {%f201655,%f201656,%f201657,%f201658};

	// end inline asm
	// begin inline asm
	mma.sync.aligned.m16n8k8.row.col.f32.f16.f16.f32 {%f201655,%f201656,%f201657,%f201658}, {%r1,%r2}, {%r3}, {%f201655,%f201656,%f201657,%f201658};

	// end inline asm
	// begin inline asm
	mma.sync.aligned.m16n8k8.row.col.f32.f16.f16.f32 {%f201655,%f201656,%f201657,%f201658}, {%r1,%r2}, {%r3}, {%f201655,%f201656,%f201657,%f201658};

	// end inline asm
	// begin inline asm
	mma.sync.aligned.m16n8k8.row.col.f32.f16.f16.f32 {%f201655,%f201656,%f201657,%f201658}, {%r1,%r2}, {%r3}, {%f201655,%f201656,%f201657,%f201658};

	// end inline asm
	// begin inline asm
	mma.sync.aligned.m16n8k8.row.col.f32.f16.f16.f32 {%f201655,%f201656,%f201657,%f201658}, {%r1,%r2}, {%r3}, {%f201655,%f201656,%f201657,%f201658};

	// end inline asm
	// begin inline asm
	mma.sync.aligned.m16n8k8.row.col.f32.f16.f16.f32 {%f201655,%f201656,%f201657,%f201658}, {%r1,%r2}, {%r3}, {%f201655,%f201656,%f201657,%f201658};

	// end inline asm
	// begin inline asm
	mma.sync.aligned.m16n8k8.row.col.f32.f16.f16.f32 {%f201655,%f201656,%f201657,%f201658}, {%r1,%r2}, {%r3}, {%f201655,%f201656,%f201657,%f201658};

	// end inline asm
	// begin inline asm
	mma.sync.aligned.m16n8k8.row.col.f32.f16.f16.f32 {%f201655,%f201656,%f201657,%f201658}, {%r1,%r2}, {%r3}, {%f201655,%f201656,%f201657,%f201658};

	// end inline asm
	// begin inline asm
	mma.sync.aligned.m16n8k8.row.col.f32.f16.f16.f32 {%f201655,%f201656,%f201657,%f201658}, {%r1,%r2}, {%r3}, {%f201655,%f201656,%f201657,%f201658};

	// end inline asm
	// begin inline asm
	mma.sync.aligned.m16n8k8.row.col.f32.f16.f16.f32 {%f201655,%f201656,%f201657,%f201658}, {%r1,%r2}, {%r3}, {%f201655,%f201656,%f201657,%f201658};

	// end inline asm
	// begin inline asm
	mma.sync.aligned.m16n8k8.row.col.f32.f16.f16.f32 {%f201655,%f201656,%f201657,%f201658}, {%r1,%r2}, {%r3}, {%f201655,%f201656,%f201657,%f201658};

	// end inline asm
	// begin inline asm
	mma.sync.aligned.m16n8k8.row.col.f32.f16.f16.f32 {%f201655,%f201656,%f201657,%f201658}, {%r1,%r2}, {%r3}, {%f201655,%f201656,%f201657,%f201658};

	// end inline asm
	// begin inline asm
	mma.sync.aligned.m16n8k8.row.col.f32.f16.f16.f32 {%f201655,%f201656,%f201657,%f201658}, {%r1,%r2}, {%r3}, {%f201655,%f201656,%f201657,%f201658};

	// end inline asm
	// begin inline asm
	mma.sync.aligned.m16n8k8.row.col.f32.f16.f16.f32 {%f201655,%f201656,%f201657,%f201658}, {%r1,%r2}, {%r3}, {%f201655,%f201656,%f201657,%f201658};

	// end inline asm
	// begin inline asm
	mma.sync.aligned.m16n8k8.row.col.f32.f16.f16.f32 {%f201655,%f201656,%f201657,%f201658}, {%r1,%r2}, {%r3}, {%f201655,%f201656,%f201657,%f201658};

	// end inline asm
	// begin inline asm
	mma.sync.aligned.m16n8k8.row.col.f32.f16.f16.f32 {%f201655,%f201656,%f201657,%f201658}, {%r1,%r2}, {%r3}, {%f201655,%f201656,%f201657,%f201658};

	// end inline asm
	// begin inline asm
	mma.sync.aligned.m16n8k8.row.col.f32.f16.f16.f32 {%f201655,%f201656,%f201657,%f201658}, {%r1,%r2}, {%r3}, {%f201655,%f201656,%f201657,%f201658};

	// end inline asm
	// begin inline asm
	mma.sync.aligned.m16n8k8.row.col.f32.f16.f16.f32 {%f201655,%f201656,%f201657,%f201658}, {%r1,%r2}, {%r3}, {%f201655,%f201656,%f201657,%f201658};

	// end inline asm
	// begin inline asm
	mma.sync.aligned.m16n8k8.row.col.f32.f16.f16.f32 {%f201655,%f201656,%f201657,%f201658}, {%r1,%r2}, {%r3}, {%f201655,%f201656,%f201657,%f201658};

	// end inline asm
	// begin inline asm
	mma.sync.aligned.m16n8k8.row.col.f32.f16.f16.f32 {%f201655,%f201656,%f201657,%f201658}, {%r1,%r2}, {%r3}, {%f201655,%f201656,%f201657,%f201658};

	// end inline asm
	// begin inline asm
	mma.sync.aligned.m16n8k8.row.col.f32.f16.f16.f32 {%f201655,%f201656,%f201657,%f201658}, {%r1,%r2}, {%r3}, {%f201655,%f201656,%f201657,%f201658};

	// end inline asm
	// begin inline asm
	mma.sync.aligned.m16n8k8.row.col.f32.f16.f16.f32 {%f201655,%f201656,%f201657,%f201658}, {%r1,%r2}, {%r3}, {%f201655,%f201656,%f201657,%f201658};

	// end inline asm
	// begin inline asm
	mma.sync.aligned.m16n8k8.row.col.f32.f16.f16.f32 {%f201655,%f201656,%f201657,%f201658}, {%r1,%r2}, {%r3}, {%f201655,%f201656,%f201657,%f201658};

	// end inline asm
	// begin inline asm
	mma.sync.aligned.m16n8k8.row.col.f32.f16.f16.f32 {%f201655,%f201656,%f201657,%f201658}, {%r1,%r2}, {%r3}, {%f201655,%f201656,%f201657,%f201658};

	// end inline asm
	// begin inline asm
	mma.sync.aligned.m16n8k8.row.col.f32.f16.f16.f32 {%f201655,%f201656,%f201657,%f201658}, {%r1,%r2}, {%r3}, {%f201655,%f201656,%f201657,%f201658};

	// end inline asm
	// begin inline asm
	mma.sync.aligned.m16n8k8.row.col.f32.f16.f16.f32 {%f201655,%f201656,%f201657,%f201658}, {%r1,%r2}, {%r3}, {%f201655,%f201656,%f201657,%f201658};

	// end inline asm
	// begin inline asm
	mma.sync.aligned.m16n8k8.row.col.f32.f16.f16.f32 {%f201655,%f201656,%f201657,%f201658}, {%r1,%r2}, {%r3}, {%f201655,%f201656,%f201657,%f201658};

	// end inline asm
	// begin inline asm
	mma.sync.aligned.m16n8k8.row.col.f32.f16.f16.f32 {%f201655,%f201656,%f201657,%f201658}, {%r1,%r2}, {%r3}, {%f201655,%f201656,%f201657,%f201658};

	// end inline asm
	// begin inline asm
	mma.sync.aligned.m16n8k8.row.col.f32.f16.f16.f32 {%f201655,%f201656,%f201657,%f201658}, {%r1,%r2}, {%r3}, {%f201655,%f201656,%f201657,%f201658};

	// end inline asm
	// begin inline asm
	mma.sync.aligned.m16n8k8.row.col.f32.f16.f16.f32 {%f201655,%f201656,%f201657,%f201658}, {%r1,%r2}, {%r3}, {%f201655,%f201656,%f201657,%f201658};

	// end inline asm
	// begin inline asm
	mma.sync.aligned.m16n8k8.row.col.f32.f16.f16.f32 {%f201655,%f201656,%f201657,%f201658}, {%r1,%r2}, {%r3}, {%f201655,%f201656,%f201657,%f201658};

	// end inline asm
	// begin inline asm
	mma.sync.aligned.m16n8k8.row.col.f32.f16.f16.f32 {%f201655,%f201656,%f201657,%f201658}, {%r1,%r2}, {%r3}, {%f201655,%f201656,%f201657,%f201658};

	// end inline asm
	// begin inline asm
	mma.sync.aligned.m16n8k8.row.col.f32.f16.f16.f32 {%f201655,%f201656,%f201657,%f201658}, {%r1,%r2}, {%r3}, {%f201655,%f201656,%f201657,%f201658};

	// end inline asm
	// begin inline asm
	mma.sync.aligned.m16n8k8.row.col.f32.f16.f16.f32 {%f201655,%f201656,%f201657,%f201658}, {%r1,%r2}, {%r3}, {%f201655,%f201656,%f201657,%f201658};

	// end inline asm
	// begin inline asm
	mma.sync.aligned.m16n8k8.row.col.f32.f16.f16.f32 {%f201655,%f201656,%f201657,%f201658}, {%r1,%r2}, {%r3}, {%f201655,%f201656,%f201657,%f201658};

	// end inline asm
	// begin inline asm
	mma.sync.aligned.m16n8k8.row.col.f32.f16.f16.f32 {%f201655,%f201656,%f201657,%f201658}, {%r1,%r2}, {%r3}, {%f201655,%f201656,%f201657,%f201658};

	// end inline asm
	// begin inline asm
	mma.sync.aligned.m16n8k8.row.col.f32.f16.f16.f32 {%f201655,%f201656,%f201657,%f201658}, {%r1,%r2}, {%r3}, {%f201655,%f201656,%f201657,%f201658};

	// end inline asm
	// begin inline asm
	mma.sync.aligned.m16n8k8.row.col.f32.f16.f16.f32 {%f201655,%f201656,%f201657,%f201658}, {%r1,%r2}, {%r3}, {%f201655,%f201656,%f201657,%f201658};

	// end inline asm
	// begin inline asm
	mma.sync.aligned.m16n8k8.row.col.f32.f16.f16.f32 {%f201655,%f201656,%f201657,%f201658}, {%r1,%r2}, {%r3}, {%f201655,%f201656,%f201657,%f201658};

	// end inline asm
	// begin inline asm
	mma.sync.aligned.m16n8k8.row.col.f32.f16.f16.f32 {%f201655,%f201656,%f201657,%f201658}, {%r1,%r2}, {%r3}, {%f201655,%f201656,%f201657,%f201658};

	// end inline asm
	// begin inline asm
	mma.sync.aligned.m16n8k8.row.col.f32.f16.f16.f32 {%f201655,%f201656,%f201657,%f201658}, {%r1,%r2}, {%r3}, {%f201655,%f201656,%f201657,%f201658};

	// end inline asm
	// begin inline asm
	mma.sync.aligned.m16n8k8.row.col.f32.f16.f16.f32 {%f201655,%f201656,%f201657,%f201658}, {%r1,%r2}, {%r3}, {%f201655,%f201656,%f201657,%f201658};

	// end inline asm
	// begin inline asm
	mma.sync.aligned.m16n8k8.row.col.f32.f16.f16.f32 {%f201655,%f201656,%f201657,%f201658}, {%r1,%r2}, {%r3}, {%f201655,%f201656,%f201657,%f201658};

	// end inline asm
	// begin inline asm
	mma.sync.aligned.m16n8k8.row.col.f32.f16.f16.f32 {%f201655,%f201656,%f201657,%f201658}, {%r1,%r2}, {%r3}, {%f201655,%f201656,%f201657,%f201658};

	// end inline asm
	// begin inline asm
	mma.sync.aligned.m16n8k8.row.col.f32.f16.f16.f32 {%f201655,%f201656,%f201657,%f201658}, {%r1,%r2}, {%r3}, {%f201655,%f201656,%f201657,%f201658};

	// end inline asm
	// begin inline asm
	mma.sync.aligned.m16n8k8.row.col.f32.f16.f16.f32 {%f201655,%f201656,%f201657,%f201658}, {%r1,%r2}, {%r3}, {%f201655,%f201656,%f201657,%f201658};

	// end inline asm
	// begin inline asm
	mma.sync.aligned.m16n8k8.row.col.f32.f16.f16.f32 {%f201655,%f201656,%f201657,%f201658}, {%r1,%r2}, {%r3}, {%f201655,%f201656,%f201657,%f201658};

	// end inline asm
	// begin inline asm
	mma.sync.aligned.m16n8k8.row.col.f32.f16.f16.f32 {%f201655,%f201656,%f201657,%f201658}, {%r1,%r2}, {%r3}, {%f201655,%f201656,%f201657,%f201658};

	// end inline asm
	// begin inline asm
	mma.sync.aligned.m16n8k8.row.col.f32.f16.f16.f32 {%f201655,%f201656,%f201657,%f201658}, {%r1,%r2}, {%r3}, {%f201655,%f201656,%f201657,%f201658};

	// end inline asm
	// begin inline asm
	mma.sync.aligned.m16n8k8.row.col.f32.f16.f16.f32 {%f201655,%f201656,%f201657,%f201658}, {%r1,%r2}, {%r3}, {%f201655,%f201656,%f201657,%f201658};

	// end inline asm
	// begin inline asm
	mma.sync.aligned.m16n8k8.row.col.f32.f16.f16.f32 {%f201655,%f201656,%f201657,%f201658}, {%r1,%r2}, {%r3}, {%f201655,%f201656,%f201657,%f201658};

	// end inline asm
	// begin inline asm
	mma.sync.aligned.m16n8k8.row.col.f32.f16.f16.f32 {%f201655,%f201656,%f201657,%f201658}, {%r1,%r2}, {%r3}, {%f201655,%f201656,%f201657,%f201658};

	// end inline asm
	// begin inline asm
	mma.sync.aligned.m16n8k8.row.col.f32.f16.f16.f32 {%f201655,%f201656,%f201657,%f201658}, {%r1,%r2}, {%r3}, {%f201655,%f201656,%f201657,%f201658};

	// end inline asm
	// begin inline asm
	mma.sync.aligned.m16n8k8.row.col.f32.f16.f16.f32 {%f201655,%f201656,%f201657,%f201658}, {%r1,%r2}, {%r3}, {%f201655,%f201656,%f201657,%f201658};

	// end inline asm
	// begin inline asm
	mma.sync.aligned.m16n8k8.row.col.f32.f16.f16.f32 {%f201655,%f201656,%f201657,%f201658}, {%r1,%r2}, {%r3}, {%f201655,%f201656,%f201657,%f201658};

	// end inline asm
	// begin inline asm
	mma.sync.aligned.m16n8k8.row.col.f32.f16.f16.f32 {%f201655,%f201656,%f201657,%f201658}, {%r1,%r2}, {%r3}, {%f201655,%f201656,%f201657,%f201658};

	// end inline asm
	// begin inline asm
	mma.sync.aligned.m16n8k8.row.col.f32.f16.f16.f32 {%f201655,%f201656,%f201657,%f201658}, {%r1,%r2}, {%r3}, {%f201655,%f201656,%f201657,%f201658};

	// end inline asm
	// begin inline asm
	mma.sync.aligned.m16n8k8.row.col.f32.f16.f16.f32 {%f201655,%f201656,%f201657,%f201658}, {%r1,%r2}, {%r3}, {%f201655,%f201656,%f201657,%f201658};

	// end inline asm
	// begin inline asm
	mma.sync.aligned.m16n8k8.row.col.f32.f16.f16.f32 {%f201655,%f201656,%f201657,%f201658}, {%r1,%r2}, {%r3}, {%f201655,%f201656,%f201657,%f201658};

	// end inline asm
	// begin inline asm
	mma.sync.aligned.m16n8k8.row.col.f32.f16.f16.f32 {%f201655,%f201656,%f201657,%f201658}, {%r1,%r2}, {%r3}, {%f201655,%f201656,%f201657,%f201658};

	// end inline asm
	// begin inline asm
	mma.sync.aligned.m16n8k8.row.col.f32.f16.f16.f32 {%f201655,%f201656,%f201657,%f201658}, {%r1,%r2}, {%r3}, {%f201655,%f201656,%f201657,%f201658};

	// end inline asm
	// begin inline asm
	mma.sync.aligned.m16n8k8.row.col.f32.f16.f16.f32 {%f201655,%f201656,%f201657,%f201658}, {%r1,%r2}, {%r3}, {%f201655,%f201656,%f201657,%f201658};

	// end inline asm
	// begin inline asm
	mma.sync.aligned.m16n8k8.row.col.f32.f16.f16.f32 {%f201655,%f201656,%f201657,%f201658}, {%r1,%r2}, {%r3}, {%f201655,%f201656,%f201657,%f201658};

	// end inline asm
	// begin inline asm
	mma.sync.aligned.m16n8k8.row.col.f32.f16.f16.f32 {%f201655,%f201656,%f201657,%f201658}, {%r1,%r2}, {%r3}, {%f201655,%f201656,%f201657,%f201658};

	// end inline asm
	// begin inline asm
	mma.sync.aligned.m16n8k8.row.col.f32.f16.f16.f32 {%f201655,%f201656,%f201657,%f201658}, {%r1,%r2}, {%r3}, {%f201655,%f201656,%f201657,%f201658};

	// end inline asm
	// begin inline asm
	mma.sync.aligned.m16n8k8.row.col.f32.f16.f16.f32 {%f201655,%f201656,%f201657,%f201658}, {%r1,%r2}, {%r3}, {%f201655,%f201656,%f201657,%f201658};

	// end inline asm
	// begin inline asm
	mma.sync.aligned.m16n8k8.row.col.f32.f16.f16.f32 {%f201655,%f201656,%f201657,%f201658}, {%r1,%r2}, {%r3}, {%f201655,%f201656,%f201657,%f201658};

	// end inline asm
	// begin inline asm
	mma.sync.aligned.m16n8k8.row.col.f32.f16.f16.f32 {%f201655,%f201656,%f201657,%f201658}, {%r1,%r2}, {%r3}, {%f201655,%f201656,%f201657,%f201658};

	// end inline asm
	// begin inline asm
	mma.sync.aligned.m16n8k8.row.col.f32.f16.f16.f32 {%f201655,%f201656,%f201657,%f201658}, {%r1,%r2}, {%r3}, {%f201655,%f201656,%f201657,%f201658};

	// end inline asm
	// begin inline asm
	mma.sync.aligned.m16n8k8.row.col.f32.f16.f16.f32 {%f201655,%f201656,%f201657,%f201658}, {%r1,%r2}, {%r3}, {%f201655,%f201656,%f201657,%f201658};

	// end inline asm
	// begin inline asm
	mma.sync.aligned.m16n8k8.row.col.f32.f16.f16.f32 {%f201655,%f201656,%f201657,%f201658}, {%r1,%r2}, {%r3}, {%f201655,%f201656,%f201657,%f201658};

	// end inline asm
	// begin inline asm
	mma.sync.aligned.m16n8k8.row.col.f32.f16.f16.f32 {%f201655,%f201656,%f201657,%f201658}, {%r1,%r2}, {%r3}, {%f201655,%f201656,%f201657,%f201658};

	// end inline asm
	// begin inline asm
	mma.sync.aligned.m16n8k8.row.col.f32.f16.f16.f32 {%f201655,%f201656,%f201657,%f201658}, {%r1,%r2}, {%r3}, {%f201655,%f201656,%f201657,%f201658};

	// end inline asm
	// begin inline asm
	mma.sync.aligned.m16n8k8.row.col.f32.f16.f16.f32 {%f201655,%f201656,%f201657,%f201658}, {%r1,%r2}, {%r3}, {%f201655,%f201656,%f201657,%f201658};

	// end inline asm
	// begin inline asm
	mma.sync.aligned.m16n8k8.row.col.f32.f16.f16.f32 {%f201655,%f201656,%f201657,%f201658}, {%r1,%r2}, {%r3}, {%f201655,%f201656,%f201657,%f201658};

	// end inline asm
	// begin inline asm
	mma.sync.aligned.m16n8k8.row.col.f32.f16.f16.f32 {%f201655,%f201656,%f201657,%f201658}, {%r1,%r2}, {%r3}, {%f201655,%f201656,%f201657,%f201658};

	// end inline asm
	// begin inline asm
	mma.sync.aligned.m16n8k8.row.col.f32.f16.f16.f32 {%f201655,%f201656,%f201657,%f201658}, {%r1,%r2}, {%r3}, {%f201655,%f201656,%f201657,%f201658};

	// end inline asm
	// begin inline asm
	mma.sync.aligned.m16n8k8.row.col.f32.f16.f16.f32 {%f201655,%f201656,%f201657,%f201658}, {%r1,%r2}, {%r3}, {%f201655,%f201656,%f201657,%f201658};

	// end inline asm
	// begin inline asm
	mma.sync.aligned.m16n8k8.row.col.f32.f16.f16.f32 {%f201655,%f201656,%f201657,%f201658}, {%r1,%r2}, {%r3}, {%f201655,%f201656,%f201657,%f201658};

	// end inline asm
	// begin inline asm
	mma.sync.aligned.m16n8k8.row.col.f32.f16.f16.f32 {%f201655,%f201656,%f201657,%f201658}, {%r1,%r2}, {%r3}, {%f201655,%f201656,%f201657,%f201658};

	// end inline asm
	// begin inline asm
	mma.sync.aligned.m16n8k8.row.col.f32.f16.f16.f32 {%f201655,%f201656,%f201657,%f201658}, {%r1,%r2}, {%r3}, {%f201655,%f201656,%f201657,%f201658};

	// end inline asm
	// begin inline asm
	mma.sync.aligned.m16n8k8.row.col.f32.f16.f16.f32 {%f201655,%f201656,%f201657,%f201658}, {%r1,%r2}, {%r3}, {%f201655,%f201656,%f201657,%f201658};

	// end inline asm
	// begin inline asm
	mma.sync.aligned.m16n8k8.row.col.f32.f16.f16.f32 {%f201655,%f201656,%f201657,%f201658}, {%r1,%r2}, {%r3}, {%f201655,%f201656,%f201657,%f201658};

	// end inline asm
	// begin inline asm
	mma.sync.aligned.m16n8k8.row.col.f32.f16.f16.f32 {%f201655,%f201656,%f201657,%f201658}, {%r1,%r2}, {%r3}, {%f201655,%f201656,%f201657,%f201658};

	// end inline asm
	// begin inline asm
	mma.sync.aligned.m16n8k8.row.col.f32.f16.f16.f32 {%f201655,%f201656,%f201657,%f201658}, {%r1,%r2}, {%r3}, {%f201655,%f201656,%f201657,%f201658};

	// end inline asm
	// begin inline asm
	mma.sync.aligned.m16n8k8.row.col.f32.f16.f16.f32 {%f201655,%f201656,%f201657,%f201658}, {%r1,%r2}, {%r3}, {%f201655,%f201656,%f201657,%f201658};

	// end inline asm
	// begin inline asm
	mma.sync.aligned.m16n8k8.row.col.f32.f16.f16.f32 {%f201655,%f201656,%f201657,%f201658}, {%r1,%r2}, {%r3}, {%f201655,%f201656,%f201657,%f201658};

	// end inline asm
	// begin inline asm
	mma.sync.aligned.m16n8k8.row.col.f32.f16.f16.f32 {%f201655,%f201656,%f201657,%f201658}, {%r1,%r2}, {%r3}, {%f201655,%f201656,%f201657,%f201658};

	// end inline asm
	// begin inline asm
	mma.sync.aligned.m16n8k8.row.col.f32.f16.f16.f32 {%f201655,%f201656,%f201657,%f201658}, {%r1,%r2}, {%r3}, {%f201655,%f201656,%f201657,%f201658};

	// end inline asm
	// begin inline asm
	mma.sync.aligned.m16n8k8.row.col.f32.f16.f16.f32 {%f201655,%f201656,%f201657,%f201658}, {%r1,%r2}, {%r3}, {%f201655,%f201656,%f201657,%f201658};

	// end inline asm
	// begin inline asm
	mma.sync.aligned.m16n8k8.row.col.f32.f16.f16.f32 {%f201655,%f201656,%f201657,%f201658}, {%r1,%r2}, {%r3}, {%f201655,%f201656,%f201657,%f201658};

	// end inline asm
	// begin inline asm
	mma.sync.aligned.m16n8k8.row.col.f32.f16.f16.f32 {%f201655,%f201656,%f201657,%f201658}, {%r1,%r2}, {%r3}, {%f201655,%f201656,%f201657,%f201658};

	// end inline asm
	// begin inline asm
	mma.sync.aligned.m16n8k8.row.col.f32.f16.f16.f32 {%f201655,%f201656,%f201657,%f201658}, {%r1,%r2}, {%r3}, {%f201655,%f201656,%f201657,%f201658};

	// end inline asm
	// begin inline asm
	mma.sync.aligned.m16n8k8.row.col.f32.f16.f16.f32 {%f201655,%f201656,%f201657,%f201658}, {%r1,%r2}, {%r3}, {%f201655,%f201656,%f201657,%f201658};

	// end inline asm
	// begin inline asm
	mma.sync.aligned.m16n8k8.row.col.f32.f16.f16.f32 {%f201655,%f201656,%f201657,%f201658}, {%r1,%r2}, {%r3}, {%f201655,%f201656,%f201657,%f201658};

	// end inline asm
	// begin inline asm
	mma.sync.aligned.m16n8k8.row.col.f32.f16.f16.f32 {%f201655,%f201656,%f201657,%f201658}, {%r1,%r2}, {%r3}, {%f201655,%f201656,%f201657,%f201658};

	// end inline asm
	// begin inline asm
	mma.sync.aligned.m16n8k8.row.col.f32.f16.f16.f32 {%f201655,%f201656,%f201657,%f201658}, {%r1,%r2}, {%r3}, {%f201655,%f201656,%f201657,%f201658};

	// end inline asm
	// begin inline asm
	mma.sync.aligned.m16n8k8.row.col.f32.f16.f16.f32 {%f201655,%f201656,%f201657,%f201658}, {%r1,%r2}, {%r3}, {%f201655,%f201656,%f201657,%f201658};

	// end inline asm
	// begin inline asm
	mma.sync.aligned.m16n8k8.row.col.f32.f16.f16.f32 {%f201655,%f201656,%f201657,%f201658}, {%r1,%r2}, {%r3}, {%f201655,%f201656,%f201657,%f201658};

	// end inline asm
	// begin inline asm
	mma.sync.aligned.m16n8k8.row.col.f32.f16.f16.f32 {%f201655,%f201656,%f201657,%f201658}, {%r1,%r2}, {%r3}, {%f201655,%f201656,%f201657,%f201658};

	// end inline asm
	// begin inline asm
	mma.sync.aligned.m16n8k8.row.col.f32.f16.f16.f32 {%f201655,%f201656,%f201657,%f201658}, {%r1,%r2}, {%r3}, {%f201655,%f201656,%f201657,%f201658};

	// end inline asm
	// begin inline asm
	mma.sync.aligned.m16n8k8.row.col.f32.f16.f16.f32 {%f201655,%f201656,%f201657,%f201658}, {%r1,%r2}, {%r3}, {%f201655,%f201656,%f201657,%f201658};

	// end inline asm
	// begin inline asm
	mma.sync.aligned.m16n8k8.row.col.f32.f16.f16.f32 {%f201655,%f201656,%f201657,%f201658}, {%r1,%r2}, {%r3}, {%f201655,%f201656,%f201657,%f201658};

	// end inline asm
	// begin inline asm
	mma.sync.aligned.m16n8k8.row.col.f32.f16.f16.f32 {%f201655,%f201656,%f201657,%f201658}, {%r1,%r2}, {%r3}, {%f201655,%f201656,%f201657,%f201658};

	// end inline asm
	// begin inline asm
	mma.sync.aligned.m16n8k8.row.col.f32.f16.f16.f32 {%f201655,%f201656,%f201657,%f201658}, {%r1,%r2}, {%r3}, {%f201655,%f201656,%f201657,%f201658};

	// end inline asm
	// begin inline asm
	mma.sync.aligned.m16n8k8.row.col.f32.f16.f16.f32 {%f201655,%f201656,%f201657,%f201658}, {%r1,%r2}, {%r3}, {%f201655,%f201656,%f201657,%f201658};

	// end inline asm
	// begin inline asm
	mma.sync.aligned.m16n8k8.row.col.f32.f16.f16.f32 {%f201655,%f201656,%f201657,%f201658}, {%r1,%r2}, {%r3}, {%f201655,%f201656,%f201657,%f201658};

	// end inline asm
	// begin inline asm
	mma.sync.aligned.m16n8k8.row.col.f32.f16.f16.f32 {%f201655,%f201656,%f201657,%f201658}, {%r1,%r2}, {%r3}, {%f201655,%f201656,%f201657,%f201658};

	// end inline asm
	// begin inline asm
	mma.sync.aligned.m16n8k8.row.col.f32.f16.f16.f32 {%f201655,%f201656,%f201657,%f201658}, {%r1,%r2}, {%r3}, {%f201655,%f201656,%f201657,%f201658};

	// end inline asm
	// begin inline asm
	mma.sync.aligned.m16n8k8.row.col.f32.f16.f16.f32 {%f201655,%f201656,%f201657,%f201658}, {%r1,%r2}, {%r3}, {%f201655,%f201656,%f201657,%f201658};

	// end inline asm
	// begin inline asm
	mma.sync.aligned.m16n8k8.row.col.f32.f16.f16.f32 {%f201655,%f201656,%f201657,%f201658}, {%r1,%r2}, {%r3}, {%f201655,%f201656,%f201657,%f201658};

	// end inline asm
	// begin inline asm
	mma.sync.aligned.m16n8k8.row.col.f32.f16.f16.f32 {%f201655,%f201656,%f201657,%f201658}, {%r1,%r2}, {%r3}, {%f201655,%f201656,%f201657,%f201658};

	// end inline asm
	// begin inline asm
	mma.sync.aligned.m16n8k8.row.col.f32.f16.f16.f32 {%f201655,%f201656,%f201657,%f201658}, {%r1,%r2}, {%r3}, {%f201655,%f201656,%f201657,%f201658};

	// end inline asm
	// begin inline asm
	mma.sync.aligned.m16n8k8.row.col.f32.f16.f16.f32 {%f201655,%f201656,%f201657,%f201658}, {%r1,%r2}, {%r3}, {%f201655,%f201656,%f201657,%f201658};

	// end inline asm
	// begin inline asm
	mma.sync.aligned.m16n8k8.row.col.f32.f16.f16.f32 {%f201655,%f201656,%f201657,%f201658}, {%r1,%r2}, {%r3}, {%f201655,%f201656,%f201657,%f201658};

	// end inline asm
	// begin inline asm
	mma.sync.aligned.m16n8k8.row.col.f32.f16.f16.f32 {%f201655,%f201656,%f201657,%f201658}, {%r1,%r2}, {%r3}, {%f201655,%f201656,%f201657,%f201658};

	// end inline asm
	// begin inline asm
	mma.sync.aligned.m16n8k8.row.col.f32.f16.f16.f32 {%f201655,%f201656,%f201657,%f201658}, {%r1,%r2}, {%r3}, {%f201655,%f201656,%f201657,%f201658};

	// end inline asm
	// begin inline asm
	mma.sync.aligned.m16n8k8.row.col.f32.f16.f16.f32 {%f201655,%f201656,%f201657,%f201658}, {%r1,%r2}, {%r3}, {%f201655,%f201656,%f201657,%f201658};

	// end inline asm
	// begin inline asm
	mma.sync.aligned.m16n8k8.row.col.f32.f16.f16.f32 {%f201655,%f201656,%f201657,%f201658}, {%r1,%r2}, {%r3}, {%f201655,%f201656,%f201657,%f201658};

	// end inline asm
	// begin inline asm
	mma.sync.aligned.m16n8k8.row.col.f32.f16.f16.f32 {%f201655,%f201656,%f201657,%f201658}, {%r1,%r2}, {%r3}, {%f201655,%f201656,%f201657,%f201658};

	// end inline asm
	// begin inline asm
	mma.sync.aligned.m16n8k8.row.col.f32.f16.f16.f32 {%f201655,%f201656,%f201657,%f201658}, {%r1,%r2}, {%r3}, {%f201655,%f201656,%f201657,%f201658};

	// end inline asm
	// begin inline asm
	mma.sync.aligned.m16n8k8.row.col.f32.f16.f16.f32 {%f201655,%f201656,%f201657,%f201658}, {%r1,%r2}, {%r3}, {%f201655,%f201656,%f201657,%f201658};

	// end inline asm
	// begin inline asm
	mma.sync.aligned.m16n8k8.row.col.f32.f16.f16.f32 {%f201655,%f201656,%f201657,%f201658}, {%r1,%r2}, {%r3}, {%f201655,%f201656,%f201657,%f201658};

	// end inline asm
	// begin inline asm
	mma.sync.aligned.m16n8k8.row.col.f32.f16.f16.f32 {%f201655,%f201656,%f201657,%f201658}, {%r1,%r2}, {%r3}, {%f201655,%f201656,%f201657,%f201658};

	// end inline asm
	// begin inline asm
	mma.sync.aligned.m16n8k8.row.col.f32.f16.f16.f32 {%f201655,%f201656,%f201657,%f201658}, {%r1,%r2}, {%r3}, {%f201655,%f201656,%f201657,%f201658};

	// end inline asm
	// begin inline asm
	mma.sync.aligned.m16n8k8.row.col.f32.f16.f16.f32 {%f201655,%f201656,%f201657,%f201658}, {%r1,%r2}, {%r3}, {%f201655,%f201656,%f201657,%f201658};

	// end inline asm
	// begin inline asm
	mma.sync.aligned.m16n8k8.row.col.f32.f16.f16.f32 {%f201655,%f201656,%f201657,%f201658}, {%r1,%r2}, {%r3}, {%f201655,%f201656,%f201657,%f201658};

	// end inline asm
	// begin inline asm
	mma.sync.aligned.m16n8k8.row.col.f32.f16.f16.f32 {%f201655,%f201656,%f201657,%f201658}, {%r1,%r2}, {%r3}, {%f201655,%f201656,%f201657,%f201658};

	// end inline asm
	// begin inline asm
	mma.sync.aligned.m16n8k8.row.col.f32.f16.f16.f32 {%f201655,%f201656,%f201657,%f201658}, {%r1,%r2}, {%r3}, {%f201655,%f201656,%f201657,%f201658};

	// end inline asm
	// begin inline asm
	mma.sync.aligned.m16n8k8.row.col.f32.f16.f16.f32 {%f201655,%f201656,%f201657,%f201658}, {%r1,%r2}, {%r3}, {%f201655,%f201656,%f201657,%f201658};

	// end inline asm
	// begin inline asm
	mma.sync.aligned.m16n8k8.row.col.f32.f16.f16.f32 {%f201655,%f201656,%f201657,%f201658}, {%r1,%r2}, {%r3}, {%f201655,%f201656,%f201657,%f201658};

	// end inline asm
	// begin inline asm
	mma.sync.aligned.m16n8k8.row.col.f32.f16.f16.f32 {%f201655,%f201656,%f201657,%f201658}, {%r1,%r2}, {%r3}, {%f201655,%f201656,%f201657,%f201658};

	// end inline asm
	// begin inline asm
	mma.sync.aligned.m16n8k8.row.col.f32.f16.f16.f32 {%f201655,%f201656,%f201657,%f201658}, {%r1,%r2}, {%r3}, {%f201655,%f201656,%f201657,%f201658};

	// end inline asm
	// begin inline asm
	mma.sync.aligned.m16n8k8.row.col.f32.f16.f16.f32 {%f201655,%f201656,%f201657,%f201658}, {%r1,%r2}, {%r3}, {%f201655,%f201656,%f201657,%f201658};

	// end inline asm
	// begin inline asm
	mma.sync.aligned.m16n8k8.row.col.f32.f16.f16.f32 {%f201655,%f201656,%f201657,%f201658}, {%r1,%r2}, {%r3}, {%f201655,%f201656,%f201657,%f201658};

	// end inline asm
	// begin inline asm
	mma.sync.aligned.m16n8k8.row.col.f32.f16.f16.f32 {%f201655,%f201656,%f201657,%f201658}, {%r1,%r2}, {%r3}, {%f201655,%f201656,%f201657,%f201658};

	// end inline asm
	// begin inline asm
	mma.sync.aligned.m16n8k8.row.col.f32.f16.f16.f32 {%f201655,%f201656,%f201657,%f201658}, {%r1,%r2}, {%r3}, {%f201655,%f201656,%f201657,%f201658};

	// end inline asm
	// begin inline asm
	mma.sync.aligned.m16n8k8.row.col.f32.f16.f16.f32 {%f201655,%f201656,%f201657,%f201658}, {%r1,%r2}, {%r3}, {%f201655,%f201656,%f201657,%f201658};

	// end inline asm
	// begin inline asm
	mma.sync.aligned.m16n8k8.row.col.f32.f16.f16.f32 {%f201655,%f201656,%f201657,%f201658}, {%r1,%r2}, {%r3}, {%f201655,%f201656,%f201657,%f201658};

	// end inline asm
	// begin inline asm
	mma.sync.aligned.m16n8k8.row.col.f32.f16.f16.f32 {%f201655,%f201656,%f201657,%f201658}, {%r1,%r2}, {%r3}, {%f201655,%f201656,%f201657,%f201658};

	// end inline asm
	// begin inline asm
	mma.sync.aligned.m16n8k8.row.col.f32.f16.f16.f32 {%f201655,%f201656,%f201657,%f201658}, {%r1,%r2}, {%r3}, {%f201655,%f201656,%f201657,%f201658};

	// end inline asm
	// begin inline asm
	mma.sync.aligned.m16n8k8.row.col.f32.f16.f16.f32 {%f201655,%f201656,%f201657,%f201658}, {%r1,%r2}, {%r3}, {%f201655,%f201656,%f201657,%f201658};

	// end inline asm
	// begin inline asm
	mma.sync.aligned.m16n8k8.row.col.f32.f16.f16.f32 {%f201655,%f201656,%f201657,%f201658}, {%r1,%r2}, {%r3}, {%f201655,%f201656,%f201657,%f201658};

	// end inline asm
	// begin inline asm
	mma.sync.aligned.m16n8k8.row.col.f32.f16.f16.f32 {%f201655,%f201656,%f201657,%f201658}, {%r1,%r2}, {%r3}, {%f201655,%f201656,%f201657,%f201658};

	// end inline asm
	// begin inline asm
	mma.sync.aligned.m16n8k8.row.col.f32.f16.f16.f32 {%f201655,%f201656,%f201657,%f201658}, {%r1,%r2}, {%r3}, {%f201655,%f201656,%f201657,%f201658};

	// end inline asm
	// begin inline asm
	mma.sync.aligned.m16n8k8.row.col.f32.f16.f16.f32 {%f201655,%f201656,%f201657,%f201658}, {%r1,%r2}, {%r3}, {%f201655,%f201656,%f201657,%f201658};

	// end inline asm
	// begin inline asm
	mma.sync.aligned.m16n8k8.row.col.f32.f16.f16.f32 {%f201655,%f201656,%f201657,%f201658}, {%r1,%r2}, {%r3}, {%f201655,%f201656,%f201657,%f201658};

	// end inline asm
	// begin inline asm
	mma.sync.aligned.m16n8k8.row.col.f32.f16.f16.f32 {%f201655,%f201656,%f201657,%f201658}, {%r1,%r2}, {%r3}, {%f201655,%f201656,%f201657,%f201658};

	// end inline asm
	// begin inline asm
	mma.sync.aligned.m16n8k8.row.col.f32.f16.f16.f32 {%f201655,%f201656,%f201657,%f201658}, {%r1,%r2}, {%r3}, {%f201655,%f201656,%f201657,%f201658};

	// end inline asm
	// begin inline asm
	mma.sync.aligned.m16n8k8.row.col.f32.f16.f16.f32 {%f201655,%f201656,%f201657,%f201658}, {%r1,%r2}, {%r3}, {%f201655,%f201656,%f201657,%f201658};

	// end inline asm
	// begin inline asm
	mma.sync.aligned.m16n8k8.row.col.f32.f16.f16.f32 {%f201655,%f201656,%f201657,%f201658}, {%r1,%r2}, {%r3}, {%f201655,%f201656,%f201657,%f201658};

	// end inline asm
	// begin inline asm
	mma.sync.aligned.m16n8k8.row.col.f32.f16.f16.f32 {%f201655,%f201656,%f201657,%f201658}, {%r1,%r2}, {%r3}, {%f201655,%f201656,%f201657,%f201658};

	// end inline asm
	// begin inline asm
	mma.sync.aligned.m16n8k8.row.col.f32.f16.f16.f32 {%f201655,%f201656,%f201657,%f201658}, {%r1,%r2}, {%r3}, {%f201655,%f201656,%f201657,%f201658};

	// end inline asm
	// begin inline asm
	mma.sync.aligned.m16n8k8.row.col.f32.f16.f16.f32 {%f201655,%f201656,%f201657,%f201658}, {%r1,%r2}, {%r3}, {%f201655,%f201656,%f201657,%f201658};

	// end inline asm
	// begin inline asm
	mma.sync.aligned.m16n8k8.row.col.f32.f16.f16.f32 {%f201655,%f201656,%f201657,%f201658}, {%r1,%r2}, {%r3}, {%f201655,%f201656,%f201657,%f201658};

	// end inline asm
	// begin inline asm
	mma.sync.aligned.m16n8k8.row.col.f32.f16.f16.f32 {%f201655,%f201656,%f201657,%f201658}, {%r1,%r2}, {%r3}, {%f201655,%f201656,%f201657,%f201658};

	// end inline asm
	// begin inline asm
	mma.sync.aligned.m16n8k8.row.col.f32.f16.f16.f32 {%f201655,%f201656,%f201657,%f201658}, {%r1,%r2}, {%r3}, {%f201655,%f201656,%f201657,%f201658};

	// end inline asm
	// begin inline asm
	mma.sync.aligned.m16n8k8.row.col.f32.f16.f16.f32 {%f201655,%f201656,%f201657,%f201658}, {%r1,%r2}, {%r3}, {%f201655,%f201656,%f201657,%f201658};

	// end inline asm
	// begin inline asm
	mma.sync.aligned.m16n8k8.row.col.f32.f16.f16.f32 {%f201655,%f201656,%f201657,%f201658}, {%r1,%r2}, {%r3}, {%f201655,%f201656,%f201657,%f201658};

	// end inline asm
	// begin inline asm
	mma.sync.aligned.m16n8k8.row.col.f32.f16.f16.f32 {%f201655,%f201656,%f201657,%f201658}, {%r1,%r2}, {%r3}, {%f201655,%f201656,%f201657,%f201658};

	// end inline asm
	// begin inline asm
	mma.sync.aligned.m16n8k8.row.col.f32.f16.f16.f32 {%f201655,%f201656,%f201657,%f201658}, {%r1,%r2}, {%r3}, {%f201655,%f201656,%f201657,%f201658};

	// end inline asm
	// begin inline asm
	mma.sync.aligned.m16n8k8.row.col.f32.f16.f16.f32 {%f201655,%f201656,%f201657,%f201658}, {%r1,%r2}, {%r3}, {%f201655,%f201656,%f201657,%f201658};

	// end inline asm
	// begin inline asm
	mma.sync.aligned.m16n8k8.row.col.f32.f16.f16.f32 {%f201655,%f201656,%f201657,%f201658}, {%r1,%r2}, {%r3}, {%f201655,%f201656,%f201657,%f201658};

	// end inline asm
	// begin inline asm
	mma.sync.aligned.m16n8k8.row.col.f32.f16.f16.f32 {%f201655,%f201656,%f201657,%f201658}, {%r1,%r2}, {%r3}, {%f201655,%f201656,%f201657,%f201658};

	// end inline asm
	// begin inline asm
	mma.sync.aligned.m16n8k8.row.col.f32.f16.f16.f32 {%f201655,%f201656,%f201657,%f201658}, {%r1,%r2}, {%r3}, {%f201655,%f201656,%f201657,%f201658};

	// end inline asm
	// begin inline asm
	mma.sync.aligned.m16n8k8.row.col.f32.f16.f16.f32 {%f201655,%f201656,%f201657,%f201658}, {%r1,%r2}, {%r3}, {%f201655,%f201656,%f201657,%f201658};

	// end inline asm
	// begin inline asm
	mma.sync.aligned.m16n8k8.row.col.f32.f16.f16.f32 {%f201655,%f201656,%f201657,%f201658}, {%r1,%r2}, {%r3}, {%f201655,%f201656,%f201657,%f201658};

	// end inline asm
	// begin inline asm
	mma.sync.aligned.m16n8k8.row.col.f32.f16.f16.f32 {%f201655,%f201656,%f201657,%f201658}, {%r1,%r2}, {%r3}, {%f201655,%f201656,%f201657,%f201658};

	// end inline asm
	// begin inline asm
	mma.sync.aligned.m16n8k8.row.col.f32.f16.f16.f32 {%f201655,%f201656,%f201657,%f201658}, {%r1,%r2}, {%r3}, {%f201655,%f201656,%f201657,%f201658};

	// end inline asm
	// begin inline asm
	mma.sync.aligned.m16n8k8.row.col.f32.f16.f16.f32 {%f201655,%f201656,%f201657,%f201658}, {%r1,%r2}, {%r3}, {%f201655,%f201656,%f201657,%f201658};

	// end inline asm
	// begin inline asm
	mma.sync.aligned.m16n8k8.row.col.f32.f16.f16.f32 {%f201655,%f201656,%f201657,%f201658}, {%r1,%r2}, {%r3}, {%f201655,%f201656,%f201657,%f201658};

	// end inline asm
	// begin inline asm
	mma.sync.aligned.m16n8k8.row.col.f32.f16.f16.f32 {%f201655,%f201656,%f201657,%f201658}, {%r1,%r2}, {%r3}, {%f201655,%f201656,%f201657,%f201658};

	// end inline asm
	// begin inline asm
	mma.sync.aligned.m16n8k8.row.col.f32.f16.f16.f32 {%f201655,%f201656,%f201657,%f201658}, {%r1,%r2}, {%r3}, {%f201655,%f201656,%f201657,%f201658};

	// end inline asm
	// begin inline asm
	mma.sync.aligned.m16n8k8.row.col.f32.f16.f16.f32 {%f201655,%f201656,%f201657,%f201658}, {%r1,%r2}, {%r3}, {%f201655,%f201656,%f201657,%f201658};

	// end inline asm
	// begin inline asm
	mma.sync.aligned.m16n8k8.row.col.f32.f16.f16.f32 {%f201655,%f201656,%f201657,%f201658}, {%r1,%r2}, {%r3}, {%f201655,%f201656,%f201657,%f201658};

	// end inline asm
	// begin inline asm
	mma.sync.aligned.m16n8k8.row.col.f32.f16.f16.f32 {%f201655,%f201656,%f201657,%f201658}, {%r1,%r2}, {%r3}, {%f201655,%f201656,%f201657,%f201658};

	// end inline asm
	// begin inline asm
	mma.sync.aligned.m16n8k8.row.col.f32.f16.f16.f32 {%f201655,%f201656,%f201657,%f201658}, {%r1,%r2}, {%r3}, {%f201655,%f201656,%f201657,%f201658};

	// end inline asm
	// begin inline asm
	mma.sync.aligned.m16n8k8.row.col.f32.f16.f16.f32 {%f201655,%f201656,%f201657,%f201658}, {%r1,%r2}, {%r3}, {%f201655,%f201656,%f201657,%f201658};

	// end inline asm
	// begin inline asm
	mma.sync.aligned.m16n8k8.row.col.f32.f16.f16.f32 {%f201655,%f201656,%f201657,%f201658}, {%r1,%r2}, {%r3}, {%f201655,%f201656,%f201657,%f201658};

	// end inline asm
	// begin inline asm
	mma.sync.aligned.m16n8k8.row.col.f32.f16.f16.f32 {%f201655,%f201656,%f201657,%f201658}, {%r1,%r2}, {%r3}, {%f201655,%f201656,%f201657,%f201658};

	// end inline asm
	// begin inline asm
	mma.sync.aligned.m16n8k8.row.col.f32.f16.f16.f32 {%f201655,%f201656,%f201657,%f201658}, {%r1,%r2}, {%r3}, {%f201655,%f201656,%f201657,%f201658};

	// end inline asm
	// begin inline asm
	mma.sync.aligned.m16n8k8.row.col.f32.f16.f16.f32 {%f201655,%f201656,%f201657,%f201658}, {%r1,%r2}, {%r3}, {%f201655,%f201656,%f201657,%f201658};

	// end inline asm
	// begin inline asm
	mma.sync.aligned.m16n8k8.row.col.f32.f16.f16.f32 {%f201655,%f201656,%f201657,%f201658}, {%r1,%r2}, {%r3}, {%f201655,%f201656,%f201657,%f201658};

	// end inline asm
	// begin inline asm
	mma.sync.aligned.m16n8k8.row.col.f32.f16.f16.f32 {%f201655,%f201656,%f201657,%f201658}, {%r1,%r2}, {%r3}, {%f201655,%f201656,%f201657,%f201658};

	// end inline asm
	// begin inline asm
	mma.sync.aligned.m16n8k8.row.col.f32.f16.f16.f32 {%f201655,%f201656,%f201657,%f201658}, {%r1,%r2}, {%r3}, {%f201655,%f201656,%f201657,%f201658};

	// end inline asm
	// begin inline asm
	mma.sync.aligned.m16n8k8.row.col.f32.f16.f16.f32 {%f201655,%f201656,%f201657,%f201658}, {%r1,%r2}, {%r3}, {%f201655,%f201656,%f201657,%f201658};

	// end inline asm
	// begin inline asm
	mma.sync.aligned.m16n8k8.row.col.f32.f16.f16.f32 {%f201655,%f201656,%f201657,%f201658}, {%r1,%r2}, {%r3}, {%f201655,%f201656,%f201657,%f201658};

	// end inline asm
	// begin inline asm
	mma.sync.aligned.m16n8k8.row.col.f32.f16.f16.f32 {%f201655,%f201656,%f201657,%f201658}, {%r1,%r2}, {%r3}, {%f201655,%f201656,%f201657,%f201658};

	// end inline asm
	// begin inline asm
	mma.sync.aligned.m16n8k8.row.col.f32.f16.f16.f32 {%f201655,%f201656,%f201657,%f201658}, {%r1,%r2}, {%r3}, {%f201655,%f201656,%f201657,%f201658};

	// end inline asm
	// begin inline asm
	mma.sync.aligned.m16n8k8.row.col.f32.f16.f16.f32 {%f201655,%f201656,%f201657,%f201658}, {%r1,%r2}, {%r3}, {%f201655,%f201656,%f201657,%f201658};

	// end inline asm
	// begin inline asm
	mma.sync.aligned.m16n8k8.row.col.f32.f16.f16.f32 {%f201655,%f201656,%f201657,%f201658}, {%r1,%r2}, {%r3}, {%f201655,%f201656,%f201657,%f201658};

	// end inline asm
	// begin inline asm
	mma.sync.aligned.m16n8k8.row.col.f32.f16.f16.f32 {%f201655,%f201656,%f201657,%f201658}, {%r1,%r2}, {%r3}, {%f201655,%f201656,%f201657,%f201658};

	// end inline asm
	// begin inline asm
	mma.sync.aligned.m16n8k8.row.col.f32.f16.f16.f32 {%f201655,%f201656,%f201657,%f201658}, {%r1,%r2}, {%r3}, {%f201655,%f201656,%f201657,%f201658};

	// end inline asm
	// begin inline asm
	mma.sync.aligned.m16n8k8.row.col.f32.f16.f16.f32 {%f201655,%f201656,%f201657,%f201658}, {%r1,%r2}, {%r3}, {%f201655,%f201656,%f201657,%f201658};

	// end inline asm
	// begin inline asm
	mma.sync.aligned.m16n8k8.row.col.f32.f16.f16.f32 {%f201655,%f201656,%f201657,%f201658}, {%r1,%r2}, {%r3}, {%f201655,%f201656,%f201657,%f201658};

	// end inline asm
	// begin inline asm
	mma.sync.aligned.m16n8k8.row.col.f32.f16.f16.f32 {%f201655,%f201656,%f201657,%f201658}, {%r1,%r2}, {%r3}, {%f201655,%f201656,%f201657,%f201658};

	// end inline asm
	// begin inline asm
	mma.sync.aligned.m16n8k8.row.col.f32.f16.f16.f32 {%f201655,%f201656,%f201657,%f201658}, {%r1,%r2}, {%r3}, {%f201655,%f201656,%f201657,%f201658};

	// end inline asm
	// begin inline asm
	mma.sync.aligned.m16n8k8.row.col.f32.f16.f16.f32 {%f201655,%f201656,%f201657,%f201658}, {%r1,%r2}, {%r3}, {%f201655,%f201656,%f201657,%f201658};

	// end inline asm
	// begin inline asm
	mma.sync.aligned.m16n8k8.row.col.f32.f16.f16.f32 {%f201655,%f201656,%f201657,%f201658}, {%r1,%r2}, {%r3}, {%f201655,%f201656,%f201657,%f201658};

	// end inline asm
	// begin inline asm
	mma.sync.aligned.m16n8k8.row.col.f32.f16.f16.f32 {%f201655,%f201656,%f201657,%f201658}, {%r1,%r2}, {%r3}, {%f201655,%f201656,%f201657,%f201658};

	// end inline asm
	// begin inline asm
	mma.sync.aligned.m16n8k8.row.col.f32.f16.f16.f32 {%f201655,%f201656,%f201657,%f201658}, {%r1,%r2}, {%r3}, {%f201655,%f201656,%f201657,%f201658};

	// end inline asm
	// begin inline asm
	mma.sync.aligned.m16n8k8.row.col.f32.f16.f16.f32 {%f201655,%f201656,%f201657,%f201658}, {%r1,%r2}, {%r3}, {%f201655,%f201656,%f201657,%f201658};

	// end inline asm
	// begin inline asm
	mma.sync.aligned.m16n8k8.row.col.f32.f16.f16.f32 {%f201655,%f201656,%f201657,%f201658}, {%r1,%r2}, {%r3}, {%f201655,%f201656,%f201657,%f201658};

	// end inline asm
	// begin inline asm
	mma.sync.aligned.m16n8k8.row.col.f32.f16.f16.f32 {%f201655,%f201656,%f201657,%f201658}, {%r1,%r2}, {%r3}, {%f201655,%f201656,%f201657,%f201658};

	// end inline asm
	// begin inline asm
	mma.sync.aligned.m16n8k8.row.col.f32.f16.f16.f32 {%f201655,%f201656,%f201657,%f201658}, {%r1,%r2}, {%r3}, {%f201655,%f201656,%f201657,%f201658};

	// end inline asm
	// begin inline asm
	mma.sync.aligned.m16n8k8.row.col.f32.f16.f16.f32 {%f201655,%f201656,%f201657,%f201658}, {%r1,%r2}, {%r3}, {%f201655,%f201656,%f201657,%f201658};

	// end inline asm
	// begin inline asm
	mma.sync.aligned.m16n8k8.row.col.f32.f16.f16.f32 {%f201655,%f201656,%f201657,%f201658}, {%r1,%r2}, {%r3}, {%f201655,%f201656,%f201657,%f201658};

	// end inline asm
	// begin inline asm
	mma.sync.aligned.m16n8k8.row.col.f32.f16.f16.f32 {%f201655,%f201656,%f201657,%f201658}, {%r1,%r2}, {%r3}, {%f201655,%f201656,%f201657,%f201658};

	// end inline asm
	// begin inline asm
	mma.sync.aligned.m16n8k8.row.col.f32.f16.f16.f32 {%f201655,%f201656,%f201657,%f201658}, {%r1,%r2}, {%r3}, {%f201655,%f201656,%f201657,%f201658};

	// end inline asm
	// begin inline asm
	mma.sync.aligned.m16n8k8.row.col.f32.f16.f16.f32 {%f201655,%f201656,%f201657,%f201658}, {%r1,%r2}, {%r3}, {%f201655,%f201656,%f201657,%f201658};

	// end inline asm
	// begin inline asm
	mma.sync.aligned.m16n8k8.row.col.f32.f16.f16.f32 {%f201655,%f201656,%f201657,%f201658}, {%r1,%r2}, {%r3}, {%f201655,%f201656,%f201657,%f201658};

	// end inline asm
	// begin inline asm
	mma.sync.aligned.m16n8k8.row.col.f32.f16.f16.f32 {%f201655,%f201656,%f201657,%f201658}, {%r1,%r2}, {%r3}, {%f201655,%f201656,%f201657,%f201658};

	// end inline asm
	// begin inline asm
	mma.sync.aligned.m16n8k8.row.col.f32.f16.f16.f32 {%f201655,%f201656,%f201657,%f201658}, {%r1,%r2}, {%r3}, {%f201655,%f201656,%f201657,%f201658};

	// end inline asm
	// begin inline asm
	mma.sync.aligned.m16n8k8.row.col.f32.f16.f16.f32 {%f201655,%f201656,%f201657,%f201658}, {%r1,%r2}, {%r3}, {%f201655,%f201656,%f201657,%f201658};

	// end inline asm
	// begin inline asm
	mma.sync.aligned.m16n8k8.row.col.f32.f16.f16.f32 {%f201655,%f201656,%f201657,%f201658}, {%r1,%r2}, {%r3}, {%f201655,%f201656,%f201657,%f201658};

	// end inline asm
	// begin inline asm
	mma.sync.aligned.m16n8k8.row.col.f32.f16.f16.f32 {%f201655,%f201656,%f201657,%f201658}, {%r1,%r2}, {%r3}, {%f201655,%f201656,%f201657,%f201658};

	// end inline asm
	// begin inline asm
	mma.sync.aligned.m16n8k8.row.col.f32.f16.f16.f32 {%f201655,%f201656,%f201657,%f201658}, {%r1,%r2}, {%r3}, {%f201655,%f201656,%f201657,%f201658};

	// end inline asm
	// begin inline asm
	mma.sync.aligned.m16n8k8.row.col.f32.f16.f16.f32 {%f201655,%f201656,%f201657,%f201658}, {%r1,%r2}, {%r3}, {%f201655,%f201656,%f201657,%f201658};

	// end inline asm
	// begin inline asm
	mma.sync.aligned.m16n8k8.row.col.f32.f16.f16.f32 {%f201655,%f201656,%f201657,%f201658}, {%r1,%r2}, {%r3}, {%f201655,%f201656,%f201657,%f201658};

	// end inline asm
	// begin inline asm
	mma.sync.aligned.m16n8k8.row.col.f32.f16.f16.f32 {%f201655,%f201656,%f201657,%f201658}, {%r1,%r2}, {%r3}, {%f201655,%f201656,%f201657,%f201658};

	// end inline asm
	// begin inline asm
	mma.sync.aligned.m16n8k8.row.col.f32.f16.f16.f32 {%f201655,%f201656,%f201657,%f201658}, {%r1,%r2}, {%r3}, {%f201655,%f201656,%f201657,%f201658};

	// end inline asm
	// begin inline asm
	mma.sync.aligned.m16n8k8.row.col.f32.f16.f16.f32 {%f201655,%f201656,%f201657,%f201658}, {%r1,%r2}, {%r3}, {%f201655,%f201656,%f201657,%f201658};

	// end inline asm
	// begin inline asm
	mma.sync.aligned.m16n8k8.row.col.f32.f16.f16.f32 {%f201655,%f201656,%f201657,%f201658}, {%r1,%r2}, {%r3}, {%f201655,%f201656,%f201657,%f201658};

	// end inline asm
	// begin inline asm
	mma.sync.aligned.m16n8k8.row.col.f32.f16.f16.f32 {%f201655,%f201656,%f201657,%f201658}, {%r1,%r2}, {%r3}, {%f201655,%f201656,%f201657,%f201658};

	// end inline asm
	// begin inline asm
	mma.sync.aligned.m16n8k8.row.col.f32.f16.f16.f32 {%f201655,%f201656,%f201657,%f201658}, {%r1,%r2}, {%r3}, {%f201655,%f201656,%f201657,%f201658};

	// end inline asm
	// begin inline asm
	mma.sync.aligned.m16n8k8.row.col.f32.f16.f16.f32 {%f201655,%f201656,%f201657,%f201658}, {%r1,%r2}, {%r3}, {%f201655,%f201656,%f201657,%f201658};

	// end inline asm
	// begin inline asm
	mma.sync.aligned.m16n8k8.row.col.f32.f16.f16.f32 {%f201655,%f201656,%f201657,%f201658}, {%r1,%r2}, {%r3}, {%f201655,%f201656,%f201657,%f201658};

	// end inline asm
	// begin inline asm
	mma.sync.aligned.m16n8k8.row.col.f32.f16.f16.f32 {%f201655,%f201656,%f201657,%f201658}, {%r1,%r2}, {%r3}, {%f201655,%f201656,%f201657,%f201658};

	// end inline asm
	// begin inline asm
	mma.sync.aligned.m16n8k8.row.col.f32.f16.f16.f32 {%f201655,%f201656,%f201657,%f201658}, {%r1,%r2}, {%r3}, {%f201655,%f201656,%f201657,%f201658};

	// end inline asm
	// begin inline asm
	mma.sync.aligned.m16n8k8.row.col.f32.f16.f16.f32 {%f201655,%f201656,%f201657,%f201658}, {%r1,%r2}, {%r3}, {%f201655,%f201656,%f201657,%f201658};

	// end inline asm
	// begin inline asm
	mma.sync.aligned.m16n8k8.row.col.f32.f16.f16.f32 {%f201655,%f201656,%f201657,%f201658}, {%r1,%r2}, {%r3}, {%f201655,%f201656,%f201657,%f201658};

	// end inline asm
	// begin inline asm
	mma.sync.aligned.m16n8k8.row.col.f32.f16.f16.f32 {%f201655,%f201656,%f201657,%f201658}, {%r1,%r2}, {%r3}, {%f201655,%f201656,%f201657,%f201658};

	// end inline asm
	// begin inline asm
	mma.sync.aligned.m16n8k8.row.col.f32.f16.f16.f32 {%f201655,%f201656,%f201657,%f201658}, {%r1,%r2}, {%r3}, {%f201655,%f201656,%f201657,%f201658};

	// end inline asm
	// begin inline asm
	mma.sync.aligned.m16n8k8.row.col.f32.f16.f16.f32 {%f201655,%f201656,%f201657,%f201658}, {%r1,%r2}, {%r3}, {%f201655,%f201656,%f201657,%f201658};

	// end inline asm
	// begin inline asm
	mma.sync.aligned.m16n8k8.row.col.f32.f16.f16.f32 {%f201655,%f201656,%f201657,%f201658}, {%r1,%r2}, {%r3}, {%f201655,%f201656,%f201657,%f201658};

	// end inline asm
	// begin inline asm
	mma.sync.aligned.m16n8k8.row.col.f32.f16.f16.f32 {%f201655,%f201656,%f201657,%f201658}, {%r1,%r2}, {%r3}, {%f201655,%f201656,%f201657,%f201658};

	// end inline asm
	// begin inline asm
	mma.sync.aligned.m16n8k8.row.col.f32.f16.f16.f32 {%f201655,%f201656,%f201657,%f201658}, {%r1,%r2}, {%r3}, {%f201655,%f201656,%f201657,%f201658};

	// end inline asm
	// begin inline asm
	mma.sync.aligned.m16n8k8.row.col.f32.f16.f16.f32 {%f201655,%f201656,%f201657,%f201658}, {%r1,%r2}, {%r3}, {%f201655,%f201656,%f201657,%f201658};

	// end inline asm
	// begin inline asm
	mma.sync.aligned.m16n8k8.row.col.f32.f16.f16.f32 {%f201655,%f201656,%f201657,%f201658}, {%r1,%r2}, {%r3}, {%f201655,%f201656,%f201657,%f201658};

	// end inline asm
	// begin inline asm
	mma.sync.aligned.m16n8k8.row.col.f32.f16.f16.f32 {%f201655,%f201656,%f201657,%f201658}, {%r1,%r2}, {%r3}, {%f201655,%f201656,%f201657,%f201658};

	// end inline asm
	// begin inline asm
	mma.sync.aligned.m16n8k8.row.col.f32.f16.f16.f32 {%f201655,%f201656,%f201657,%f201658}, {%r1,%r2}, {%r3}, {%f201655,%f201656,%f201657,%f201658};

	// end inline asm
	mov.f32 	%f204496, %f201656;
	mov.f32 	%f204498, %f201658;
	mov.f32 	%f204495, %f201655;
	mov.f32 	%f204497, %f201657;
	// begin inline asm
	mma.sync.aligned.m16n8k8.row.col.f32.f16.f16.f32 {%f204495,%f204496,%f204497,%f204498}, {%r1,%r2}, {%r3}, {%f204495,%f204496,%f204497,%f204498};

	// end inline asm
	// begin inline asm
	mma.sync.aligned.m16n8k8.row.col.f32.f16.f16.f32 {%f204495,%f204496,%f204497,%f204498}, {%r1,%r2}, {%r3}, {%f204495,%f204496,%f204497,%f204498};

	// end inline asm
	// begin inline asm
	mma.sync.aligned.m16n8k8.row.col.f32.f16.f16.f32 {%f204495,%f204496,%f204497,%f204498}, {%r1,%r2}, {%r3}, {%f204495,%f204496,%f204497,%f204498};

	// end inline asm
	// begin inline asm
	mma.sync.aligned.m16n8k8.row.col.f32.f16.f16.f32 {%f204495,%f204496,%f204497,%f204498}, {%r1,%r2}, {%r3}, {%f204495,%f204496,%f204497,%f204498};

	// end inline asm
	// begin inline asm
	mma.sync.aligned.m16n8k8.row.col.f32.f16.f16.f32 {%f204495,%f204496,%f204497,%f204498}, {%r1,%r2}, {%r3}, {%f204495,%f204496,%f204497,%f204498};

	// end inline asm
	// begin inline asm
	mma.sync.aligned.m16n8k8.row.col.f32.f16.f16.f32 {%f204495,%f204496,%f204497,%f204498}, {%r1,%r2}, {%r3}, {%f204495,%f204496,%f204497,%f204498};

	// end inline asm
	// begin inline asm
	mma.sync.aligned.m16n8k8.row.col.f32.f16.f16.f32 {%f204495,%f204496,%f204497,%f204498}, {%r1,%r2}, {%r3}, {%f204495,%f204496,%f204497,%f204498};

	// end inline asm
	// begin inline asm
	mma.sync.aligned.m16n8k8.row.col.f32.f16.f16.f32 {%f204495,%f204496,%f204497,%f204498}, {%r1,%r2}, {%r3}, {%f204495,%f204496,%f204497,%f204498};

	// end inline asm
	// begin inline asm
	mma.sync.aligned.m16n8k8.row.col.f32.f16.f16.f32 {%f204495,%f204496,%f204497,%f204498}, {%r1,%r2}, {%r3}, {%f204495,%f204496,%f204497,%f204498};

	// end inline asm
	// begin inline asm
	mma.sync.aligned.m16n8k8.row.col.f32.f16.f16.f32 {%f204495,%f204496,%f204497,%f204498}, {%r1,%r2}, {%r3}, {%f204495,%f204496,%f204497,%f204498};

	// end inline asm
	// begin inline asm
	mma.sync.aligned.m16n8k8.row.col.f32.f16.f16.f32 {%f204495,%f204496,%f204497,%f204498}, {%r1,%r2}, {%r3}, {%f204495,%f204496,%f204497,%f204498};

	// end inline asm
	// begin inline asm
	mma.sync.aligned.m16n8k8.row.col.f32.f16.f16.f32 {%f204495,%f204496,%f204497,%f204498}, {%r1,%r2}, {%r3}, {%f204495,%f204496,%f204497,%f204498};

	// end inline asm
	// begin inline asm
	mma.sync.aligned.m16n8k8.row.col.f32.f16.f16.f32 {%f204495,%f204496,%f204497,%f204498}, {%r1,%r2}, {%r3}, {%f204495,%f204496,%f204497,%f204498};

	// end inline asm
	// begin inline asm
	mma.sync.aligned.m16n8k8.row.col.f32.f16.f16.f32 {%f204495,%f204496,%f204497,%f204498}, {%r1,%r2}, {%r3}, {%f204495,%f204496,%f204497,%f204498};

	// end inline asm
	// begin inline asm
	mma.sync.aligned.m16n8k8.row.col.f32.f16.f16.f32 {%f204495,%f204496,%f204497,%f204498}, {%r1,%r2}, {%r3}, {%f204495,%f204496,%f204497,%f204498};

	// end inline asm
	// begin inline asm
	mma.sync.aligned.m16n8k8.row.col.f32.f16.f16.f32 {%f204495,%f204496,%f204497,%f204498}, {%r1,%r2}, {%r3}, {%f204495,%f204496,%f204497,%f204498};

	// end inline asm
	// begin inline asm
	mma.sync.aligned.m16n8k8.row.col.f32.f16.f16.f32 {%f204495,%f204496,%f204497,%f204498}, {%r1,%r2}, {%r3}, {%f204495,%f204496,%f204497,%f204498};

	// end inline asm
	// begin inline asm
	mma.sync.aligned.m16n8k8.row.col.f32.f16.f16.f32 {%f204495,%f204496,%f204497,%f204498}, {%r1,%r2}, {%r3}, {%f204495,%f204496,%f204497,%f204498};

	// end inline asm
	// begin inline asm
	mma.sync.aligned.m16n8k8.row.col.f32.f16.f16.f32 {%f204495,%f204496,%f204497,%f204498}, {%r1,%r2}, {%r3}, {%f204495,%f204496,%f204497,%f204498};

	// end inline asm
	// begin inline asm
	mma.sync.aligned.m16n8k8.row.col.f32.f16.f16.f32 {%f204495,%f204496,%f204497,%f204498}, {%r1,%r2}, {%r3}, {%f204495,%f204496,%f204497,%f204498};

	// end inline asm
	// begin inline asm
	mma.sync.aligned.m16n8k8.row.col.f32.f16.f16.f32 {%f204495,%f204496,%f204497,%f204498}, {%r1,%r2}, {%r3}, {%f204495,%f204496,%f204497,%f204498};

	// end inline asm
	// begin inline asm
	mma.sync.aligned.m16n8k8.row.col.f32.f16.f16.f32 {%f204495,%f204496,%f204497,%f204498}, {%r1,%r2}, {%r3}, {%f204495,%f204496,%f204497,%f204498};

	// end inline asm
	// begin inline asm
	mma.sync.aligned.m16n8k8.row.col.f32.f16.f16.f32 {%f204495,%f204496,%f204497,%f204498}, {%r1,%r2}, {%r3}, {%f204495,%f204496,%f204497,%f204498};

	// end inline asm
	// begin inline asm
	mma.sync.aligned.m16n8k8.row.col.f32.f16.f16.f32 {%f204495,%f204496,%f204497,%f204498}, {%r1,%r2}, {%r3}, {%f204495,%f204496,%f204497,%f204498};

	// end inline asm
	// begin inline asm
	mma.sync.aligned.m16n8k8.row.col.f32.f16.f16.f32 {%f204495,%f204496,%f204497,%f204498}, {%r1,%r2}, {%r3}, {%f204495,%f204496,%f204497,%f204498};

	// end inline asm
	// begin inline asm
	mma.sync.aligned.m16n8k8.row.col.f32.f16.f16.f32 {%f204495,%f204496,%f204497,%f204498}, {%r1,%r2}, {%r3}, {%f204495,%f204496,%f204497,%f204498};

	// end inline asm
	// begin inline asm
	mma.sync.aligned.m16n8k8.row.col.f32.f16.f16.f32 {%f204495,%f204496,%f204497,%f204498}, {%r1,%r2}, {%r3}, {%f204495,%f204496,%f204497,%f204498};

	// end inline asm
	// begin inline asm
	mma.sync.aligned.m16n8k8.row.col.f32.f16.f16.f32 {%f204495,%f204496,%f204497,%f204498}, {%r1,%r2}, {%r3}, {%f204495,%f204496,%f204497,%f204498};

	// end inline asm
	// begin inline asm
	mma.sync.aligned.m16n8k8.row.col.f32.f16.f16.f32 {%f204495,%f204496,%f204497,%f204498}, {%r1,%r2}, {%r3}, {%f204495,%f204496,%f204497,%f204498};

	// end inline asm
	// begin inline asm
	mma.sync.aligned.m16n8k8.row.col.f32.f16.f16.f32 {%f204495,%f204496,%f204497,%f204498}, {%r1,%r2}, {%r3}, {%f204495,%f204496,%f204497,%f204498};

	// end inline asm
	// begin inline asm
	mma.sync.aligned.m16n8k8.row.col.f32.f16.f16.f32 {%f204495,%f204496,%f204497,%f204498}, {%r1,%r2}, {%r3}, {%f204495,%f204496,%f204497,%f204498};

	// end inline asm
	// begin inline asm
	mma.sync.aligned.m16n8k8.row.col.f32.f16.f16.f32 {%f204495,%f204496,%f204497,%f204498}, {%r1,%r2}, {%r3}, {%f204495,%f204496,%f204497,%f204498};

	// end inline asm
	// begin inline asm
	mma.sync.aligned.m16n8k8.row.col.f32.f16.f16.f32 {%f204495,%f204496,%f204497,%f204498}, {%r1,%r2}, {%r3}, {%f204495,%f204496,%f204497,%f204498};

	// end inline asm
	// begin inline asm
	mma.sync.aligned.m16n8k8.row.col.f32.f16.f16.f32 {%f204495,%f204496,%f204497,%f204498}, {%r1,%r2}, {%r3}, {%f204495,%f204496,%f204497,%f204498};

	// end inline asm
	// begin inline asm
	mma.sync.aligned.m16n8k8.row.col.f32.f16.f16.f32 {%f204495,%f204496,%f204497,%f204498}, {%r1,%r2}, {%r3}, {%f204495,%f204496,%f204497,%f204498};

	// end inline asm
	// begin inline asm
	mma.sync.aligned.m16n8k8.row.col.f32.f16.f16.f32 {%f204495,%f204496,%f204497,%f204498}, {%r1,%r2}, {%r3}, {%f204495,%f204496,%f204497,%f204498};

	// end inline asm
	// begin inline asm
	mma.sync.aligned.m16n8k8.row.col.f32.f16.f16.f32 {%f204495,%f204496,%f204497,%f204498}, {%r1,%r2}, {%r3}, {%f204495,%f204496,%f204497,%f204498};

	// end inline asm
	// begin inline asm
	mma.sync.aligned.m16n8k8.row.col.f32.f16.f16.f32 {%f204495,%f204496,%f204497,%f204498}, {%r1,%r2}, {%r3}, {%f204495,%f204496,%f204497,%f204498};

	// end inline asm
	// begin inline asm
	mma.sync.aligned.m16n8k8.row.col.f32.f16.f16.f32 {%f204495,%f204496,%f204497,%f204498}, {%r1,%r2}, {%r3}, {%f204495,%f204496,%f204497,%f204498};

	// end inline asm
	// begin inline asm
	mma.sync.aligned.m16n8k8.row.col.f32.f16.f16.f32 {%f204495,%f204496,%f204497,%f204498}, {%r1,%r2}, {%r3}, {%f204495,%f204496,%f204497,%f204498};

	// end inline asm
	// begin inline asm
	mma.sync.aligned.m16n8k8.row.col.f32.f16.f16.f32 {%f204495,%f204496,%f204497,%f204498}, {%r1,%r2}, {%r3}, {%f204495,%f204496,%f204497,%f204498};

	// end inline asm
	// begin inline asm
	mma.sync.aligned.m16n8k8.row.col.f32.f16.f16.f32 {%f204495,%f204496,%f204497,%f204498}, {%r1,%r2}, {%r3}, {%f204495,%f204496,%f204497,%f204498};

	// end inline asm
	// begin inline asm
	mma.sync.aligned.m16n8k8.row.col.f32.f16.f16.f32 {%f204495,%f204496,%f204497,%f204498}, {%r1,%r2}, {%r3}, {%f204495,%f204496,%f204497,%f204498};

	// end inline asm
	// begin inline asm
	mma.sync.aligned.m16n8k8.row.col.f32.f16.f16.f32 {%f204495,%f204496,%f204497,%f204498}, {%r1,%r2}, {%r3}, {%f204495,%f204496,%f204497,%f204498};

	// end inline asm
	// begin inline asm
	mma.sync.aligned.m16n8k8.row.col.f32.f16.f16.f32 {%f204495,%f204496,%f204497,%f204498}, {%r1,%r2}, {%r3}, {%f204495,%f204496,%f204497,%f204498};

	// end inline asm
	// begin inline asm
	mma.sync.aligned.m16n8k8.row.col.f32.f16.f16.f32 {%f204495,%f204496,%f204497,%f204498}, {%r1,%r2}, {%r3}, {%f204495,%f204496,%f204497,%f204498};

	// end inline asm
	// begin inline asm
	mma.sync.aligned.m16n8k8.row.col.f32.f16.f16.f32 {%f204495,%f204496,%f204497,%f204498}, {%r1,%r2}, {%r3}, {%f204495,%f204496,%f204497,%f204498};

	// end inline asm
	// begin inline asm
	mma.sync.aligned.m16n8k8.row.col.f32.f16.f16.f32 {%f204495,%f204496,%f204497,%f204498}, {%r1,%r2}, {%r3}, {%f204495,%f204496,%f204497,%f204498};

	// end inline asm
	// begin inline asm
	mma.sync.aligned.m16n8k8.row.col.f32.f16.f16.f32 {%f204495,%f204496,%f204497,%f204498}, {%r1,%r2}, {%r3}, {%f204495,%f204496,%f204497,%f204498};

	// end inline asm
	// begin inline asm
	mma.sync.aligned.m16n8k8.row.col.f32.f16.f16.f32 {%f204495,%f204496,%f204497,%f204498}, {%r1,%r2}, {%r3}, {%f204495,%f204496,%f204497,%f204498};

	// end inline asm
	// begin inline asm
	mma.sync.aligned.m16n8k8.row.col.f32.f16.f16.f32 {%f204495,%f204496,%f204497,%f204498}, {%r1,%r2}, {%r3}, {%f204495,%f204496,%f204497,%f204498};

	// end inline asm
	// begin inline asm
	mma.sync.aligned.m16n8k8.row.col.f32.f16.f16.f32 {%f204495,%f204496,%f204497,%f204498}, {%r1,%r2}, {%r3}, {%f204495,%f204496,%f204497,%f204498};

	// end inline asm
	// begin inline asm
	mma.sync.aligned.m16n8k8.row.col.f32.f16.f16.f32 {%f204495,%f204496,%f204497,%f204498}, {%r1,%r2}, {%r3}, {%f204495,%f204496,%f204497,%f204498};

	// end inline asm
	// begin inline asm
	mma.sync.aligned.m16n8k8.row.col.f32.f16.f16.f32 {%f204495,%f204496,%f204497,%f204498}, {%r1,%r2}, {%r3}, {%f204495,%f204496,%f204497,%f204498};

	// end inline asm
	// begin inline asm
	mma.sync.aligned.m16n8k8.row.col.f32.f16.f16.f32 {%f204495,%f204496,%f204497,%f204498}, {%r1,%r2}, {%r3}, {%f204495,%f204496,%f204497,%f204498};

	// end inline asm
	// begin inline asm
	mma.sync.aligned.m16n8k8.row.col.f32.f16.f16.f32 {%f204495,%f204496,%f204497,%f204498}, {%r1,%r2}, {%r3}, {%f204495,%f204496,%f204497,%f204498};

	// end inline asm
	// begin inline asm
	mma.sync.aligned.m16n8k8.row.col.f32.f16.f16.f32 {%f204495,%f204496,%f204497,%f204498}, {%r1,%r2}, {%r3}, {%f204495,%f204496,%f204497,%f204498};

	// end inline asm
	// begin inline asm
	mma.sync.aligned.m16n8k8.row.col.f32.f16.f16.f32 {%f204495,%f204496,%f204497,%f204498}, {%r1,%r2}, {%r3}, {%f204495,%f204496,%f204497,%f204498};

	// end inline asm
	// begin inline asm
	mma.sync.aligned.m16n8k8.row.col.f32.f16.f16.f32 {%f204495,%f204496,%f204497,%f204498}, {%r1,%r2}, {%r3}, {%f204495,%f204496,%f204497,%f204498};

	// end inline asm
	// begin inline asm
	mma.sync.aligned.m16n8k8.row.col.f32.f16.f16.f32 {%f204495,%f204496,%f204497,%f204498}, {%r1,%r2}, {%r3}, {%f204495,%f204496,%f204497,%f204498};

	// end inline asm
	// begin inline asm
	mma.sync.aligned.m16n8k8.row.col.f32.f16.f16.f32 {%f204495,%f204496,%f204497,%f204498}, {%r1,%r2}, {%r3}, {%f204495,%f204496,%f204497,%f204498};

	// end inline asm
	// begin inline asm
	mma.sync.aligned.m16n8k8.row.col.f32.f16.f16.f32 {%f204495,%f204496,%f204497,%f204498}, {%r1,%r2}, {%r3}, {%f204495,%f204496,%f204497,%f204498};

	// end inline asm
	// begin inline asm
	mma.sync.aligned.m16n8k8.row.col.f32.f16.f16.f32 {%f204495,%f204496,%f204497,%f204498}, {%r1,%r2}, {%r3}, {%f204495,%f204496,%f204497,%f204498};

	// end inline asm
	// begin inline asm
	mma.sync.aligned.m16n8k8.row.col.f32.f16.f16.f32 {%f204495,%f204496,%f204497,%f204498}, {%r1,%r2}, {%r3}, {%f204495,%f204496,%f204497,%f204498};

	// end inline asm
	// begin inline asm
	mma.sync.aligned.m16n8k8.row.col.f32.f16.f16.f32 {%f204495,%f204496,%f204497,%f204498}, {%r1,%r2}, {%r3}, {%f204495,%f204496,%f204497,%f204498};

	// end inline asm
	// begin inline asm
	mma.sync.aligned.m16n8k8.row.col.f32.f16.f16.f32 {%f204495,%f204496,%f204497,%f204498}, {%r1,%r2}, {%r3}, {%f204495,%f204496,%f204497,%f204498};

	// end inline asm
	// begin inline asm
	mma.sync.aligned.m16n8k8.row.col.f32.f16.f16.f32 {%f204495,%f204496,%f204497,%f204498}, {%r1,%r2}, {%r3}, {%f204495,%f204496,%f204497,%f204498};

	// end inline asm
	// begin inline asm
	mma.sync.aligned.m16n8k8.row.col.f32.f16.f16.f32 {%f204495,%f204496,%f204497,%f204498}, {%r1,%r2}, {%r3}, {%f204495,%f204496,%f204497,%f204498};

	// end inline asm
	// begin inline asm
	mma.sync.aligned.m16n8k8.row.col.f32.f16.f16.f32 {%f204495,%f204496,%f204497,%f204498}, {%r1,%r2}, {%r3}, {%f204495,%f204496,%f204497,%f204498};

	// end inline asm
	// begin inline asm
	mma.sync.aligned.m16n8k8.row.col.f32.f16.f16.f32 {%f204495,%f204496,%f204497,%f204498}, {%r1,%r2}, {%r3}, {%f204495,%f204496,%f204497,%f204498};

	// end inline asm
	// begin inline asm
	mma.sync.aligned.m16n8k8.row.col.f32.f16.f16.f32 {%f204495,%f204496,%f204497,%f204498}, {%r1,%r2}, {%r3}, {%f204495,%f204496,%f204497,%f204498};

	// end inline asm
	// begin inline asm
	mma.sync.aligned.m16n8k8.row.col.f32.f16.f16.f32 {%f204495,%f204496,%f204497,%f204498}, {%r1,%r2}, {%r3}, {%f204495,%f204496,%f204497,%f204498};

	// end inline asm
	// begin inline asm
	mma.sync.aligned.m16n8k8.row.col.f32.f16.f16.f32 {%f204495,%f204496,%f204497,%f204498}, {%r1,%r2}, {%r3}, {%f204495,%f204496,%f204497,%f204498};

	// end inline asm
	// begin inline asm
	mma.sync.aligned.m16n8k8.row.col.f32.f16.f16.f32 {%f204495,%f204496,%f204497,%f204498}, {%r1,%r2}, {%r3}, {%f204495,%f204496,%f204497,%f204498};

	// end inline asm
	// begin inline asm
	mma.sync.aligned.m16n8k8.row.col.f32.f16.f16.f32 {%f204495,%f204496,%f204497,%f204498}, {%r1,%r2}, {%r3}, {%f204495,%f204496,%f204497,%f204498};

	// end inline asm
	// begin inline asm
	mma.sync.aligned.m16n8k8.row.col.f32.f16.f16.f32 {%f204495,%f204496,%f204497,%f204498}, {%r1,%r2}, {%r3}, {%f204495,%f204496,%f204497,%f204498};

	// end inline asm
	// begin inline asm
	mma.sync.aligned.m16n8k8.row.col.f32.f16.f16.f32 {%f204495,%f204496,%f204497,%f204498}, {%r1,%r2}, {%r3}, {%f204495,%f204496,%f204497,%f204498};

	// end inline asm
	// begin inline asm
	mma.sync.aligned.m16n8k8.row.col.f32.f16.f16.f32 {%f204495,%f204496,%f204497,%f204498}, {%r1,%r2}, {%r3}, {%f204495,%f204496,%f204497,%f204498};

	// end inline asm
	// begin inline asm
	mma.sync.aligned.m16n8k8.row.col.f32.f16.f16.f32 {%f204495,%f204496,%f204497,%f204498}, {%r1,%r2}, {%r3}, {%f204495,%f204496,%f204497,%f204498};

	// end inline asm
	// begin inline asm
	mma.sync.aligned.m16n8k8.row.col.f32.f16.f16.f32 {%f204495,%f204496,%f204497,%f204498}, {%r1,%r2}, {%r3}, {%f204495,%f204496,%f204497,%f204498};

	// end inline asm
	// begin inline asm
	mma.sync.aligned.m16n8k8.row.col.f32.f16.f16.f32 {%f204495,%f204496,%f204497,%f204498}, {%r1,%r2}, {%r3}, {%f204495,%f204496,%f204497,%f204498};

	// end inline asm
	// begin inline asm
	mma.sync.aligned.m16n8k8.row.col.f32.f16.f16.f32 {%f204495,%f204496,%f204497,%f204498}, {%r1,%r2}, {%r3}, {%f204495,%f204496,%f204497,%f204498};

	// end inline asm
	// begin inline asm
	mma.sync.aligned.m16n8k8.row.col.f32.f16.f16.f32 {%f204495,%f204496,%f204497,%f204498}, {%r1,%r2}, {%r3}, {%f204495,%f204496,%f204497,%f204498};

	// end inline asm
	// begin inline asm
	mma.sync.aligned.m16n8k8.row.col.f32.f16.f16.f32 {%f204495,%f204496,%f204497,%f204498}, {%r1,%r2}, {%r3}, {%f204495,%f204496,%f204497,%f204498};

	// end inline asm
	// begin inline asm
	mma.sync.aligned.m16n8k8.row.col.f32.f16.f16.f32 {%f204495,%f204496,%f204497,%f204498}, {%r1,%r2}, {%r3}, {%f204495,%f204496,%f204497,%f204498};

	// end inline asm
	// begin inline asm
	mma.sync.aligned.m16n8k8.row.col.f32.f16.f16.f32 {%f204495,%f204496,%f204497,%f204498}, {%r1,%r2}, {%r3}, {%f204495,%f204496,%f204497,%f204498};

	// end inline asm
	// begin inline asm
	mma.sync.aligned.m16n8k8.row.col.f32.f16.f16.f32 {%f204495,%f204496,%f204497,%f204498}, {%r1,%r2}, {%r3}, {%f204495,%f204496,%f204497,%f204498};

	// end inline asm
	// begin inline asm
	mma.sync.aligned.m16n8k8.row.col.f32.f16.f16.f32 {%f204495,%f204496,%f204497,%f204498}, {%r1,%r2}, {%r3}, {%f204495,%f204496,%f204497,%f204498};

	// end inline asm
	// begin inline asm
	mma.sync.aligned.m16n8k8.row.col.f32.f16.f16.f32 {%f204495,%f204496,%f204497,%f204498}, {%r1,%r2}, {%r3}, {%f204495,%f204496,%f204497,%f204498};

	// end inline asm
	// begin inline asm
	mma.sync.aligned.m16n8k8.row.col.f32.f16.f16.f32 {%f204495,%f204496,%f204497,%f204498}, {%r1,%r2}, {%r3}, {%f204495,%f204496,%f204497,%f204498};

	// end inline asm
	// begin inline asm
	mma.sync.aligned.m16n8k8.row.col.f32.f16.f16.f32 {%f204495,%f204496,%f204497,%f204498}, {%r1,%r2}, {%r3}, {%f204495,%f204496,%f204497,%f204498};

	// end inline asm
	// begin inline asm
	mma.sync.aligned.m16n8k8.row.col.f32.f16.f16.f32 {%f204495,%f204496,%f204497,%f204498}, {%r1,%r2}, {%r3}, {%f204495,%f204496,%f204497,%f204498};

	// end inline asm
	// begin inline asm
	mma.sync.aligned.m16n8k8.row.col.f32.f16.f16.f32 {%f204495,%f204496,%f204497,%f204498}, {%r1,%r2}, {%r3}, {%f204495,%f204496,%f204497,%f204498};

	// end inline asm
	// begin inline asm
	mma.sync.aligned.m16n8k8.row.col.f32.f16.f16.f32 {%f204495,%f204496,%f204497,%f204498}, {%r1,%r2}, {%r3}, {%f204495,%f204496,%f204497,%f204498};

	// end inline asm
	// begin inline asm
	mma.sync.aligned.m16n8k8.row.col.f32.f16.f16.f32 {%f204495,%f204496,%f204497,%f204498}, {%r1,%r2}, {%r3}, {%f204495,%f204496,%f204497,%f204498};

	// end inline asm
	// begin inline asm
	mma.sync.aligned.m16n8k8.row.col.f32.f16.f16.f32 {%f204495,%f204496,%f204497,%f204498}, {%r1,%r2}, {%r3}, {%f204495,%f204496,%f204497,%f204498};

	// end inline asm
	// begin inline asm
	mma.sync.aligned.m16n8k8.row.col.f32.f16.f16.f32 {%f204495,%f204496,%f204497,%f204498}, {%r1,%r2}, {%r3}, {%f204495,%f204496,%f204497,%f204498};

	// end inline asm
	// begin inline asm
	mma.sync.aligned.m16n8k8.row.col.f32.f16.f16.f32 {%f204495,%f204496,%f204497,%f204498}, {%r1,%r2}, {%r3}, {%f204495,%f204496,%f204497,%f204498};

	// end inline asm
	// begin inline asm
	mma.sync.aligned.m16n8k8.row.col.f32.f16.f16.f32 {%f204495,%f204496,%f204497,%f204498}, {%r1,%r2}, {%r3}, {%f204495,%f204496,%f204497,%f204498};

	// end inline asm
	// begin inline asm
	mma.sync.aligned.m16n8k8.row.col.f32.f16.f16.f32 {%f204495,%f204496,%f204497,%f204498}, {%r1,%r2}, {%r3}, {%f204495,%f204496,%f204497,%f204498};

	// end inline asm
	// begin inline asm
	mma.sync.aligned.m16n8k8.row.col.f32.f16.f16.f32 {%f204495,%f204496,%f204497,%f204498}, {%r1,%r2}, {%r3}, {%f204495,%f204496,%f204497,%f204498};

	// end inline asm
	// begin inline asm
	mma.sync.aligned.m16n8k8.row.col.f32.f16.f16.f32 {%f204495,%f204496,%f204497,%f204498}, {%r1,%r2}, {%r3}, {%f204495,%f204496,%f204497,%f204498};

	// end inline asm
	// begin inline asm
	mma.sync.aligned.m16n8k8.row.col.f32.f16.f16.f32 {%f204495,%f204496,%f204497,%f204498}, {%r1,%r2}, {%r3}, {%f204495,%f204496,%f204497,%f204498};

	// end inline asm
	// begin inline asm
	mma.sync.aligned.m16n8k8.row.col.f32.f16.f16.f32 {%f204495,%f204496,%f204497,%f204498}, {%r1,%r2}, {%r3}, {%f204495,%f204496,%f204497,%f204498};

	// end inline asm
	// begin inline asm
	mma.sync.aligned.m16n8k8.row.col.f32.f16.f16.f32 {%f204495,%f204496,%f204497,%f204498}, {%r1,%r2}, {%r3}, {%f204495,%f204496,%f204497,%f204498};

	// end inline asm
	// begin inline asm
	mma.sync.aligned.m16n8k8.row.col.f32.f16.f16.f32 {%f204495,%f204496,%f204497,%f204498}, {%r1,%r2}, {%r3}, {%f204495,%f204496,%f204497,%f204498};

	// end inline asm
	// begin inline asm
	mma.sync.aligned.m16n8k8.row.col.f32.f16.f16.f32 {%f204495,%f204496,%f204497,%f204498}, {%r1,%r2}, {%r3}, {%f204495,%f204496,%f204497,%f204498};

	// end inline asm
	// begin inline asm
	mma.sync.aligned.m16n8k8.row.col.f32.f16.f16.f32 {%f204495,%f204496,%f204497,%f204498}, {%r1,%r2}, {%r3}, {%f204495,%f204496,%f204497,%f204498};

	// end inline asm
	// begin inline asm
	mma.sync.aligned.m16n8k8.row.col.f32.f16.f16.f32 {%f204495,%f204496,%f204497,%f204498}, {%r1,%r2}, {%r3}, {%f204495,%f204496,%f204497,%f204498};

	// end inline asm
	// begin inline asm
	mma.sync.aligned.m16n8k8.row.col.f32.f16.f16.f32 {%f204495,%f204496,%f204497,%f204498}, {%r1,%r2}, {%r3}, {%f204495,%f204496,%f204497,%f204498};

	// end inline asm
	// begin inline asm
	mma.sync.aligned.m16n8k8.row.col.f32.f16.f16.f32 {%f204495,%f204496,%f204497,%f204498}, {%r1,%r2}, {%r3}, {%f204495,%f204496,%f204497,%f204498};

	// end inline asm
	// begin inline asm
	mma.sync.aligned.m16n8k8.row.col.f32.f16.f16.f32 {%f204495,%f204496,%f204497,%f204498}, {%r1,%r2}, {%r3}, {%f204495,%f204496,%f204497,%f204498};

	// end inline asm
	// begin inline asm
	mma.sync.aligned.m16n8k8.row.col.f32.f16.f16.f32 {%f204495,%f204496,%f204497,%f204498}, {%r1,%r2}, {%r3}, {%f204495,%f204496,%f204497,%f204498};

	// end inline asm
	// begin inline asm
	mma.sync.aligned.m16n8k8.row.col.f32.f16.f16.f32 {%f204495,%f204496,%f204497,%f204498}, {%r1,%r2}, {%r3}, {%f204495,%f204496,%f204497,%f204498};

	// end inline asm
	// begin inline asm
	mma.sync.aligned.m16n8k8.row.col.f32.f16.f16.f32 {%f204495,%f204496,%f204497,%f204498}, {%r1,%r2}, {%r3}, {%f204495,%f204496,%f204497,%f204498};

	// end inline asm
	// begin inline asm
	mma.sync.aligned.m16n8k8.row.col.f32.f16.f16.f32 {%f204495,%f204496,%f204497,%f204498}, {%r1,%r2}, {%r3}, {%f204495,%f204496,%f204497,%f204498};

	// end inline asm
	// begin inline asm
	mma.sync.aligned.m16n8k8.row.col.f32.f16.f16.f32 {%f204495,%f204496,%f204497,%f204498}, {%r1,%r2}, {%r3}, {%f204495,%f204496,%f204497,%f204498};

	// end inline asm
	// begin inline asm
	mma.sync.aligned.m16n8k8.row.col.f32.f16.f16.f32 {%f204495,%f204496,%f204497,%f204498}, {%r1,%r2}, {%r3}, {%f204495,%f204496,%f204497,%f204498};

	// end inline asm
	// begin inline asm
	mma.sync.aligned.m16n8k8.row.col.f32.f16.f16.f32 {%f204495,%f204496,%f204497,%f204498}, {%r1,%r2}, {%r3}, {%f204495,%f204496,%f204497,%f204498};

	// end inline asm
	// begin inline asm
	mma.sync.aligned.m16n8k8.row.col.f32.f16.f16.f32 {%f204495,%f204496,%f204497,%f204498}, {%r1,%r2}, {%r3}, {%f204495,%f204496,%f204497,%f204498};

	// end inline asm
	// begin inline asm
	mma.sync.aligned.m16n8k8.row.col.f32.f16.f16.f32 {%f204495,%f204496,%f204497,%f204498}, {%r1,%r2}, {%r3}, {%f204495,%f204496,%f204497,%f204498};

	// end inline asm
	// begin inline asm
	mma.sync.aligned.m16n8k8.row.col.f32.f16.f16.f32 {%f204495,%f204496,%f204497,%f204498}, {%r1,%r2}, {%r3}, {%f204495,%f204496,%f204497,%f204498};

	// end inline asm
	// begin inline asm
	mma.sync.aligned.m16n8k8.row.col.f32.f16.f16.f32 {%f204495,%f204496,%f204497,%f204498}, {%r1,%r2}, {%r3}, {%f204495,%f204496,%f204497,%f204498};

	// end inline asm
	// begin inline asm
	mma.sync.aligned.m16n8k8.row.col.f32.f16.f16.f32 {%f204495,%f204496,%f204497,%f204498}, {%r1,%r2}, {%r3}, {%f204495,%f204496,%f204497,%f204498};

	// end inline asm
	// begin inline asm
	mma.sync.aligned.m16n8k8.row.col.f32.f16.f16.f32 {%f204495,%f204496,%f204497,%f204498}, {%r1,%r2}, {%r3}, {%f204495,%f204496,%f204497,%f204498};

	// end inline asm
	// begin inline asm
	mma.sync.aligned.m16n8k8.row.col.f32.f16.f16.f32 {%f204495,%f204496,%f204497,%f204498}, {%r1,%r2}, {%r3}, {%f204495,%f204496,%f204497,%f204498};

	// end inline asm
	// begin inline asm
	mma.sync.aligned.m16n8k8.row.col.f32.f16.f16.f32 {%f204495,%f204496,%f204497,%f204498}, {%r1,%r2}, {%r3}, {%f204495,%f204496,%f204497,%f204498};

	// end inline asm
	// begin inline asm
	mma.sync.aligned.m16n8k8.row.col.f32.f16.f16.f32 {%f204495,%f204496,%f204497,%f204498}, {%r1,%r2}, {%r3}, {%f204495,%f204496,%f204497,%f204498};

	// end inline asm
	// begin inline asm
	mma.sync.aligned.m16n8k8.row.col.f32.f16.f16.f32 {%f204495,%f204496,%f204497,%f204498}, {%r1,%r2}, {%r3}, {%f204495,%f204496,%f204497,%f204498};

	// end inline asm
	// begin inline asm
	mma.sync.aligned.m16n8k8.row.col.f32.f16.f16.f32 {%f204495,%f204496,%f204497,%f204498}, {%r1,%r2}, {%r3}, {%f204495,%f204496,%f204497,%f204498};

	// end inline asm
	// begin inline asm
	mma.sync.aligned.m16n8k8.row.col.f32.f16.f16.f32 {%f204495,%f204496,%f204497,%f204498}, {%r1,%r2}, {%r3}, {%f204495,%f204496,%f204497,%f204498};

	// end inline asm
	// begin inline asm
	mma.sync.aligned.m16n8k8.row.col.f32.f16.f16.f32 {%f204495,%f204496,%f204497,%f204498}, {%r1,%r2}, {%r3}, {%f204495,%f204496,%f204497,%f204498};

	// end inline asm
	// begin inline asm
	mma.sync.aligned.m16n8k8.row.col.f32.f16.f16.f32 {%f204495,%f204496,%f204497,%f204498}, {%r1,%r2}, {%r3}, {%f204495,%f204496,%f204497,%f204498};

	// end inline asm
	// begin inline asm
	mma.sync.aligned.m16n8k8.row.col.f32.f16.f16.f32 {%f204495,%f204496,%f204497,%f204498}, {%r1,%r2}, {%r3}, {%f204495,%f204496,%f204497,%f204498};

	// end inline asm
	// begin inline asm
	mma.sync.aligned.m16n8k8.row.col.f32.f16.f16.f32 {%f204495,%f204496,%f204497,%f204498}, {%r1,%r2}, {%r3}, {%f204495,%f204496,%f204497,%f204498};

	// end inline asm
	// begin inline asm
	mma.sync.aligned.m16n8k8.row.col.f32.f16.f16.f32 {%f204495,%f204496,%f204497,%f204498}, {%r1,%r2}, {%r3}, {%f204495,%f204496,%f204497,%f204498};

	// end inline asm
	// begin inline asm
	mma.sync.aligned.m16n8k8.row.col.f32.f16.f16.f32 {%f204495,%f204496,%f204497,%f204498}, {%r1,%r2}, {%r3}, {%f204495,%f204496,%f204497,%f204498};

	// end inline asm
	// begin inline asm
	mma.sync.aligned.m16n8k8.row.col.f32.f16.f16.f32 {%f204495,%f204496,%f204497,%f204498}, {%r1,%r2}, {%r3}, {%f204495,%f204496,%f204497,%f204498};

	// end inline asm
	// begin inline asm
	mma.sync.aligned.m16n8k8.row.col.f32.f16.f16.f32 {%f204495,%f204496,%f204497,%f204498}, {%r1,%r2}, {%r3}, {%f204495,%f204496,%f204497,%f204498};

	// end inline asm
	// begin inline asm
	mma.sync.aligned.m16n8k8.row.col.f32.f16.f16.f32 {%f204495,%f204496,%f204497,%f204498}, {%r1,%r2}, {%r3}, {%f204495,%f204496,%f204497,%f204498};

	// end inline asm
	// begin inline asm
	mma.sync.aligned.m16n8k8.row.col.f32.f16.f16.f32 {%f204495,%f204496,%f204497,%f204498}, {%r1,%r2}, {%r3}, {%f204495,%f204496,%f204497,%f204498};

	// end inline asm
	// begin inline asm
	mma.sync.aligned.m16n8k8.row.col.f32.f16.f16.f32 {%f204495,%f204496,%f204497,%f204498}, {%r1,%r2}, {%r3}, {%f204495,%f204496,%f204497,%f204498};

	// end inline asm
	// begin inline asm
	mma.sync.aligned.m16n8k8.row.col.f32.f16.f16.f32 {%f204495,%f204496,%f204497,%f204498}, {%r1,%r2}, {%r3}, {%f204495,%f204496,%f204497,%f204498};

	// end inline asm
	// begin inline asm
	mma.sync.aligned.m16n8k8.row.col.f32.f16.f16.f32 {%f204495,%f204496,%f204497,%f204498}, {%r1,%r2}, {%r3}, {%f204495,%f204496,%f204497,%f204498};

	// end inline asm
	// begin inline asm
	mma.sync.aligned.m16n8k8.row.col.f32.f16.f16.f32 {%f204495,%f204496,%f204497,%f204498}, {%r1,%r2}, {%r3}, {%f204495,%f204496,%f204497,%f204498};

	// end inline asm
	// begin inline asm
	mma.sync.aligned.m16n8k8.row.col.f32.f16.f16.f32 {%f204495,%f204496,%f204497,%f204498}, {%r1,%r2}, {%r3}, {%f204495,%f204496,%f204497,%f204498};

	// end inline asm
	// begin inline asm
	mma.sync.aligned.m16n8k8.row.col.f32.f16.f16.f32 {%f204495,%f204496,%f204497,%f204498}, {%r1,%r2}, {%r3}, {%f204495,%f204496,%f204497,%f204498};

	// end inline asm
	// begin inline asm
	mma.sync.aligned.m16n8k8.row.col.f32.f16.f16.f32 {%f204495,%f204496,%f204497,%f204498}, {%r1,%r2}, {%r3}, {%f204495,%f204496,%f204497,%f204498};

	// end inline asm
	// begin inline asm
	mma.sync.aligned.m16n8k8.row.col.f32.f16.f16.f32 {%f204495,%f204496,%f204497,%f204498}, {%r1,%r2}, {%r3}, {%f204495,%f204496,%f204497,%f204498};

	// end inline asm
	// begin inline asm
	mma.sync.aligned.m16n8k8.row.col.f32.f16.f16.f32 {%f204495,%f204496,%f204497,%f204498}, {%r1,%r2}, {%r3}, {%f204495,%f204496,%f204497,%f204498};

	// end inline asm
	// begin inline asm
	mma.sync.aligned.m16n8k8.row.col.f32.f16.f16.f32 {%f204495,%f204496,%f204497,%f204498}, {%r1,%r2}, {%r3}, {%f204495,%f204496,%f204497,%f204498};

	// end inline asm
	// begin inline asm
	mma.sync.aligned.m16n8k8.row.col.f32.f16.f16.f32 {%f204495,%f204496,%f204497,%f204498}, {%r1,%r2}, {%r3}, {%f204495,%f204496,%f204497,%f204498};

	// end inline asm
	// begin inline asm
	mma.sync.aligned.m16n8k8.row.col.f32.f16.f16.f32 {%f204495,%f204496,%f204497,%f204498}, {%r1,%r2}, {%r3}, {%f204495,%f204496,%f204497,%f204498};

	// end inline asm
	// begin inline asm
	mma.sync.aligned.m16n8k8.row.col.f32.f16.f16.f32 {%f204495,%f204496,%f204497,%f204498}, {%r1,%r2}, {%r3}, {%f204495,%f204496,%f204497,%f204498};

	// end inline asm
	// begin inline asm
	mma.sync.aligned.m16n8k8.row.col.f32.f16.f16.f32 {%f204495,%f204496,%f204497,%f204498}, {%r1,%r2}, {%r3}, {%f204495,%f204496,%f204497,%f204498};

	// end inline asm
	// begin inline asm
	mma.sync.aligned.m16n8k8.row.col.f32.f16.f16.f32 {%f204495,%f204496,%f204497,%f204498}, {%r1,%r2}, {%r3}, {%f204495,%f204496,%f204497,%f204498};

	// end inline asm
	// begin inline asm
	mma.sync.aligned.m16n8k8.row.col.f32.f16.f16.f32 {%f204495,%f204496,%f204497,%f204498}, {%r1,%r2}, {%r3}, {%f204495,%f204496,%f204497,%f204498};

	// end inline asm
	// begin inline asm
	mma.sync.aligned.m16n8k8.row.col.f32.f16.f16.f32 {%f204495,%f204496,%f204497,%f204498}, {%r1,%r2}, {%r3}, {%f204495,%f204496,%f204497,%f204498};

	// end inline asm
	// begin inline asm
	mma.sync.aligned.m16n8k8.row.col.f32.f16.f16.f32 {%f204495,%f204496,%f204497,%f204498}, {%r1,%r2}, {%r3}, {%f204495,%f204496,%f204497,%f204498};

	// end inline asm
	// begin inline asm
	mma.sync.aligned.m16n8k8.row.col.f32.f16.f16.f32 {%f204495,%f204496,%f204497,%f204498}, {%r1,%r2}, {%r3}, {%f204495,%f204496,%f204497,%f204498};

	// end inline asm
	// begin inline asm
	mma.sync.aligned.m16n8k8.row.col.f32.f16.f16.f32 {%f204495,%f204496,%f204497,%f204498}, {%r1,%r2}, {%r3}, {%f204495,%f204496,%f204497,%f204498};

	// end inline asm
	// begin inline asm
	mma.sync.aligned.m16n8k8.row.col.f32.f16.f16.f32 {%f204495,%f204496,%f204497,%f204498}, {%r1,%r2}, {%r3}, {%f204495,%f204496,%f204497,%f204498};

	// end inline asm
	// begin inline asm
	mma.sync.aligned.m16n8k8.row.col.f32.f16.f16.f32 {%f204495,%f204496,%f204497,%f204498}, {%r1,%r2}, {%r3}, {%f204495,%f204496,%f204497,%f204498};

	// end inline asm
	// begin inline asm
	mma.sync.aligned.m16n8k8.row.col.f32.f16.f16.f32 {%f204495,%f204496,%f204497,%f204498}, {%r1,%r2}, {%r3}, {%f204495,%f204496,%f204497,%f204498};

	// end inline asm
	// begin inline asm
	mma.sync.aligned.m16n8k8.row.col.f32.f16.f16.f32 {%f204495,%f204496,%f204497,%f204498}, {%r1,%r2}, {%r3}, {%f204495,%f204496,%f204497,%f204498};

	// end inline asm
	// begin inline asm
	mma.sync.aligned.m16n8k8.row.col.f32.f16.f16.f32 {%f204495,%f204496,%f204497,%f204498}, {%r1,%r2}, {%r3}, {%f204495,%f204496,%f204497,%f204498};

	// end inline asm
	// begin inline asm
	mma.sync.aligned.m16n8k8.row.col.f32.f16.f16.f32 {%f204495,%f204496,%f204497,%f204498}, {%r1,%r2}, {%r3}, {%f204495,%f204496,%f204497,%f204498};

	// end inline asm
	// begin inline asm
	mma.sync.aligned.m16n8k8.row.col.f32.f16.f16.f32 {%f204495,%f204496,%f204497,%f204498}, {%r1,%r2}, {%r3}, {%f204495,%f204496,%f204497,%f204498};

	// end inline asm
	// begin inline asm
	mma.sync.aligned.m16n8k8.row.col.f32.f16.f16.f32 {%f204495,%f204496,%f204497,%f204498}, {%r1,%r2}, {%r3}, {%f204495,%f204496,%f204497,%f204498};

	// end inline asm
	// begin inline asm
	mma.sync.aligned.m16n8k8.row.col.f32.f16.f16.f32 {%f204495,%f204496,%f204497,%f204498}, {%r1,%r2}, {%r3}, {%f204495,%f204496,%f204497,%f204498};

	// end inline asm
	// begin inline asm
	mma.sync.aligned.m16n8k8.row.col.f32.f16.f16.f32 {%f204495,%f204496,%f204497,%f204498}, {%r1,%r2}, {%r3}, {%f204495,%f204496,%f204497,%f204498};

	// end inline asm
	// begin inline asm
	mma.sync.aligned.m16n8k8.row.col.f32.f16.f16.f32 {%f204495,%f204496,%f204497,%f204498}, {%r1,%r2}, {%r3}, {%f204495,%f204496,%f204497,%f204498};

	// end inline asm
	// begin inline asm
	mma.sync.aligned.m16n8k8.row.col.f32.f16.f16.f32 {%f204495,%f204496,%f204497,%f204498}, {%r1,%r2}, {%r3}, {%f204495,%f204496,%f204497,%f204498};

	// end inline asm
	// begin inline asm
	mma.sync.aligned.m16n8k8.row.col.f32.f16.f16.f32 {%f204495,%f204496,%f204497,%f204498}, {%r1,%r2}, {%r3}, {%f204495,%f204496,%f204497,%f204498};

	// end inline asm
	// begin inline asm
	mma.sync.aligned.m16n8k8.row.col.f32.f16.f16.f32 {%f204495,%f204496,%f204497,%f204498}, {%r1,%r2}, {%r3}, {%f204495,%f204496,%f204497,%f204498};

	// end inline asm
	// begin inline asm
	mma.sync.aligned.m16n8k8.row.col.f32.f16.f16.f32 {%f204495,%f204496,%f204497,%f204498}, {%r1,%r2}, {%r3}, {%f204495,%f204496,%f204497,%f204498};

	// end inline asm
	// begin inline asm
	mma.sync.aligned.m16n8k8.row.col.f32.f16.f16.f32 {%f204495,%f204496,%f204497,%f204498}, {%r1,%r2}, {%r3}, {%f204495,%f204496,%f204497,%f204498};

	// end inline asm
	// begin inline asm
	mma.sync.aligned.m16n8k8.row.col.f32.f16.f16.f32 {%f204495,%f204496,%f204497,%f204498}, {%r1,%r2}, {%r3}, {%f204495,%f204496,%f204497,%f204498};

	// end inline asm
	// begin inline asm
	mma.sync.aligned.m16n8k8.row.col.f32.f16.f16.f32 {%f204495,%f204496,%f204497,%f204498}, {%r1,%r2}, {%r3}, {%f204495,%f204496,%f204497,%f204498};

	// end inline asm
	// begin inline asm
	mma.sync.aligned.m16n8k8.row.col.f32.f16.f16.f32 {%f204495,%f204496,%f204497,%f204498}, {%r1,%r2}, {%r3}, {%f204495,%f204496,%f204497,%f204498};

	// end inline asm
	// begin inline asm
	mma.sync.aligned.m16n8k8.row.col.f32.f16.f16.f32 {%f204495,%f204496,%f204497,%f204498}, {%r1,%r2}, {%r3}, {%f204495,%f204496,%f204497,%f204498};

	// end inline asm
	// begin inline asm
	mma.sync.aligned.m16n8k8.row.col.f32.f16.f16.f32 {%f204495,%f204496,%f204497,%f204498}, {%r1,%r2}, {%r3}, {%f204495,%f204496,%f204497,%f204498};

	// end inline asm
	// begin inline asm
	mma.sync.aligned.m16n8k8.row.col.f32.f16.f16.f32 {%f204495,%f204496,%f204497,%f204498}, {%r1,%r2}, {%r3}, {%f204495,%f204496,%f204497,%f204498};

	// end inline asm
	// begin inline asm
	mma.sync.aligned.m16n8k8.row.col.f32.f16.f16.f32 {%f204495,%f204496,%f204497,%f204498}, {%r1,%r2}, {%r3}, {%f204495,%f204496,%f204497,%f204498};

	// end inline asm
	// begin inline asm
	mma.sync.aligned.m16n8k8.row.col.f32.f16.f16.f32 {%f204495,%f204496,%f204497,%f204498}, {%r1,%r2}, {%r3}, {%f204495,%f204496,%f204497,%f204498};

	// end inline asm
	// begin inline asm
	mma.sync.aligned.m16n8k8.row.col.f32.f16.f16.f32 {%f204495,%f204496,%f204497,%f204498}, {%r1,%r2}, {%r3}, {%f204495,%f204496,%f204497,%f204498};

	// end inline asm
	// begin inline asm
	mma.sync.aligned.m16n8k8.row.col.f32.f16.f16.f32 {%f204495,%f204496,%f204497,%f204498}, {%r1,%r2}, {%r3}, {%f204495,%f204496,%f204497,%f204498};

	// end inline asm
	// begin inline asm
	mma.sync.aligned.m16n8k8.row.col.f32.f16.f16.f32 {%f204495,%f204496,%f204497,%f204498}, {%r1,%r2}, {%r3}, {%f204495,%f204496,%f204497,%f204498};

	// end inline asm
	// begin inline asm
	mma.sync.aligned.m16n8k8.row.col.f32.f16.f16.f32 {%f204495,%f204496,%f204497,%f204498}, {%r1,%r2}, {%r3}, {%f204495,%f204496,%f204497,%f204498};

	// end inline asm
	// begin inline asm
	mma.sync.aligned.m16n8k8.row.col.f32.f16.f16.f32 {%f204495,%f204496,%f204497,%f204498}, {%r1,%r2}, {%r3}, {%f204495,%f204496,%f204497,%f204498};

	// end inline asm
	// begin inline asm
	mma.sync.aligned.m16n8k8.row.col.f32.f16.f16.f32 {%f204495,%f204496,%f204497,%f204498}, {%r1,%r2}, {%r3}, {%f204495,%f204496,%f204497,%f204498};

	// end inline asm
	// begin inline asm
	mma.sync.aligned.m16n8k8.row.col.f32.f16.f16.f32 {%f204495,%f204496,%f204497,%f204498}, {%r1,%r2}, {%r3}, {%f204495,%f204496,%f204497,%f204498};

	// end inline asm
	// begin inline asm
	mma.sync.aligned.m16n8k8.row.col.f32.f16.f16.f32 {%f204495,%f204496,%f204497,%f204498}, {%r1,%r2}, {%r3}, {%f204495,%f204496,%f204497,%f204498};

	// end inline asm
	// begin inline asm
	mma.sync.aligned.m16n8k8.row.col.f32.f16.f16.f32 {%f204495,%f204496,%f204497,%f204498}, {%r1,%r2}, {%r3}, {%f204495,%f204496,%f204497,%f204498};

	// end inline asm
	// begin inline asm
	mma.sync.aligned.m16n8k8.row.col.f32.f16.f16.f32 {%f204495,%f204496,%f204497,%f204498}, {%r1,%r2}, {%r3}, {%f204495,%f204496,%f204497,%f204498};

	// end inline asm
	// begin inline asm
	mma.sync.aligned.m16n8k8.row.col.f32.f16.f16.f32 {%f204495,%f204496,%f204497,%f204498}, {%r1,%r2}, {%r3}, {%f204495,%f204496,%f204497,%f204498};

	// end inline asm
	// begin inline asm
	mma.sync.aligned.m16n8k8.row.col.f32.f16.f16.f32 {%f204495,%f204496,%f204497,%f204498}, {%r1,%r2}, {%r3}, {%f204495,%f204496,%f204497,%f204498};

	// end inline asm
	// begin inline asm
	mma.sync.aligned.m16n8k8.row.col.f32.f16.f16.f32 {%f204495,%f204496,%f204497,%f204498}, {%r1,%r2}, {%r3}, {%f204495,%f204496,%f204497,%f204498};

	// end inline asm
	// begin inline asm
	mma.sync.aligned.m16n8k8.row.col.f32.f16.f16.f32 {%f204495,%f204496,%f204497,%f204498}, {%r1,%r2}, {%r3}, {%f204495,%f204496,%f204497,%f204498};

	// end inline asm
	// begin inline asm
	mma.sync.aligned.m16n8k8.row.col.f32.f16.f16.f32 {%f204495,%f204496,%f204497,%f204498}, {%r1,%r2}, {%r3}, {%f204495,%f204496,%f204497,%f204498};

	// end inline asm
	// begin inline asm
	mma.sync.aligned.m16n8k8.row.col.f32.f16.f16.f32 {%f204495,%f204496,%f204497,%f204498}, {%r1,%r2}, {%r3}, {%f204495,%f204496,%f204497,%f204498};

	// end inline asm
	// begin inline asm
	mma.sync.aligned.m16n8k8.row.col.f32.f16.f16.f32 {%f204495,%f204496,%f204497,%f204498}, {%r1,%r2}, {%r3}, {%f204495,%f204496,%f204497,%f204498};

	// end inline asm
	// begin inline asm
	mma.sync.aligned.m16n8k8.row.col.f32.f16.f16.f32 {%f204495,%f204496,%f204497,%f204498}, {%r1,%r2}, {%r3}, {%f204495,%f204496,%f204497,%f204498};

	// end inline asm
	// begin inline asm
	mma.sync.aligned.m16n8k8.row.col.f32.f16.f16.f32 {%f204495,%f204496,%f204497,%f204498}, {%r1,%r2}, {%r3}, {%f204495,%f204496,%f204497,%f204498};

	// end inline asm
	// begin inline asm
	mma.sync.aligned.m16n8k8.row.col.f32.f16.f16.f32 {%f204495,%f204496,%f204497,%f204498}, {%r1,%r2}, {%r3}, {%f204495,%f204496,%f204497,%f204498};

	// end inline asm
	// begin inline asm
	mma.sync.aligned.m16n8k8.row.col.f32.f16.f16.f32 {%f204495,%f204496,%f204497,%f204498}, {%r1,%r2}, {%r3}, {%f204495,%f204496,%f204497,%f204498};

	// end inline asm
	// begin inline asm
	mma.sync.aligned.m16n8k8.row.col.f32.f16.f16.f32 {%f204495,%f204496,%f204497,%f204498}, {%r1,%r2}, {%r3}, {%f204495,%f204496,%f204497,%f204498};

	// end inline asm
	// begin inline asm
	mma.sync.aligned.m16n8k8.row.col.f32.f16.f16.f32 {%f204495,%f204496,%f204497,%f204498}, {%r1,%r2}, {%r3}, {%f204495,%f204496,%f204497,%f204498};

	// end inline asm
	// begin inline asm
	mma.sync.aligned.m16n8k8.row.col.f32.f16.f16.f32 {%f204495,%f204496,%f204497,%f204498}, {%r1,%r2}, {%r3}, {%f204495,%f204496,%f204497,%f204498};

	// end inline asm
	// begin inline asm
	mma.sync.aligned.m16n8k8.row.col.f32.f16.f16.f32 {%f204495,%f204496,%f204497,%f204498}, {%r1,%r2}, {%r3}, {%f204495,%f204496,%f204497,%f204498};

	// end inline asm
	// begin inline asm
	mma.sync.aligned.m16n8k8.row.col.f32.f16.f16.f32 {%f204495,%f204496,%f204497,%f204498}, {%r1,%r2}, {%r3}, {%f204495,%f204496,%f204497,%f204498};

	// end inline asm
	// begin inline asm
	mma.sync.aligned.m16n8k8.row.col.f32.f16.f16.f32 {%f204495,%f204496,%f204497,%f204498}, {%r1,%r2}, {%r3}, {%f204495,%f204496,%f204497,%f204498};

	// end inline asm
	// begin inline asm
	mma.sync.aligned.m16n8k8.row.col.f32.f16.f16.f32 {%f204495,%f204496,%f204497,%f204498}, {%r1,%r2}, {%r3}, {%f204495,%f204496,%f204497,%f204498};

	// end inline asm
	// begin inline asm
	mma.sync.aligned.m16n8k8.row.col.f32.f16.f16.f32 {%f204495,%f204496,%f204497,%f204498}, {%r1,%r2}, {%r3}, {%f204495,%f204496,%f204497,%f204498};

	// end inline asm
	// begin inline asm
	mma.sync.aligned.m16n8k8.row.col.f32.f16.f16.f32 {%f204495,%f204496,%f204497,%f204498}, {%r1,%r2}, {%r3}, {%f204495,%f204496,%f204497,%f204498};

	// end inline asm
	// begin inline asm
	mma.sync.aligned.m16n8k8.row.col.f32.f16.f16.f32 {%f204495,%f204496,%f204497,%f204498}, {%r1,%r2}, {%r3}, {%f204495,%f204496,%f204497,%f204498};

	// end inline asm
	// begin inline asm
	mma.sync.aligned.m16n8k8.row.col.f32.f16.f16.f32 {%f204495,%f204496,%f204497,%f204498}, {%r1,%r2}, {%r3}, {%f204495,%f204496,%f204497,%f204498};

	// end inline asm
	// begin inline asm
	mma.sync.aligned.m16n8k8.row.col.f32.f16.f16.f32 {%f204495,%f204496,%f204497,%f204498}, {%r1,%r2}, {%r3}, {%f204495,%f204496,%f204497,%f204498};

	// end inline asm
	// begin inline asm
	mma.sync.aligned.m16n8k8.row.col.f32.f16.f16.f32 {%f204495,%f204496,%f204497,%f204498}, {%r1,%r2}, {%r3}, {%f204495,%f204496,%f204497,%f204498};

	// end inline asm
	// begin inline asm
	mma.sync.aligned.m16n8k8.row.col.f32.f16.f16.f32 {%f204495,%f204496,%f204497,%f204498}, {%r1,%r2}, {%r3}, {%f204495,%f204496,%f204497,%f204498};

	// end inline asm
	// begin inline asm
	mma.sync.aligned.m16n8k8.row.col.f32.f16.f16.f32 {%f204495,%f204496,%f204497,%f204498}, {%r1,%r2}, {%r3}, {%f204495,%f204496,%f204497,%f204498};

	// end inline asm
	// begin inline asm
	mma.sync.aligned.m16n8k8.row.col.f32.f16.f16.f32 {%f204495,%f204496,%f204497,%f204498}, {%r1,%r2}, {%r3}, {%f204495,%f204496,%f204497,%f204498};

	// end inline asm
	// begin inline asm
	mma.sync.aligned.m16n8k8.row.col.f32.f16.f16.f32 {%f204495,%f204496,%f204497,%f204498}, {%r1,%r2}, {%r3}, {%f204495,%f204496,%f204497,%f204498};

	// end inline asm
	// begin inline asm
	mma.sync.aligned.m16n8k8.row.col.f32.f16.f16.f32 {%f204495,%f204496,%f204497,%f204498}, {%r1,%r2}, {%r3}, {%f204495,%f204496,%f204497,%f204498};

	// end inline asm
	// begin inline asm
	mma.sync.aligned.m16n8k8.row.col.f32.f16.f16.f32 {%f204495,%f204496,%f204497,%f204498}, {%r1,%r2}, {%r3}, {%f204495,%f204496,%f204497,%f204498};

	// end inline asm
	// begin inline asm
	mma.sync.aligned.m16n8k8.row.col.f32.f16.f16.f32 {%f204495,%f204496,%f204497,%f204498}, {%r1,%r2}, {%r3}, {%f204495,%f204496,%f204497,%f204498};

	// end inline asm
	// begin inline asm
	mma.sync.aligned.m16n8k8.row.col.f32.f16.f16.f32 {%f204495,%f204496,%f204497,%f204498}, {%r1,%r2}, {%r3}, {%f204495,%f204496,%f204497,%f204498};

	// end inline asm
	// begin inline asm
	mma.sync.aligned.m16n8k8.row.col.f32.f16.f16.f32 {%f204495,%f204496,%f204497,%f204498}, {%r1,%r2}, {%r3}, {%f204495,%f204496,%f204497,%f204498};

	// end inline asm
	// begin inline asm
	mma.sync.aligned.m16n8k8.row.col.f32.f16.f16.f32 {%f204495,%f204496,%f204497,%f204498}, {%r1,%r2}, {%r3}, {%f204495,%f204496,%f204497,%f204498};

	// end inline asm
	// begin inline asm
	mma.sync.aligned.m16n8k8.row.col.f32.f16.f16.f32 {%f204495,%f204496,%f204497,%f204498}, {%r1,%r2}, {%r3}, {%f204495,%f204496,%f204497,%f204498};

	// end inline asm
	// begin inline asm
	mma.sync.aligned.m16n8k8.row.col.f32.f16.f16.f32 {%f204495,%f204496,%f204497,%f204498}, {%r1,%r2}, {%r3}, {%f204495,%f204496,%f204497,%f204498};

	// end inline asm
	// begin inline asm
	mma.sync.aligned.m16n8k8.row.col.f32.f16.f16.f32 {%f204495,%f204496,%f204497,%f204498}, {%r1,%r2}, {%r3}, {%f204495,%f204496,%f204497,%f204498};

	// end inline asm
	// begin inline asm
	mma.sync.aligned.m16n8k8.row.col.f32.f16.f16.f32 {%f204495,%f204496,%f204497,%f204498}, {%r1,%r2}, {%r3}, {%f204495,%f204496,%f204497,%f204498};

	// end inline asm
	// begin inline asm
	mma.sync.aligned.m16n8k8.row.col.f32.f16.f16.f32 {%f204495,%f204496,%f204497,%f204498}, {%r1,%r2}, {%r3}, {%f204495,%f204496,%f204497,%f204498};

	// end inline asm
	// begin inline asm
	mma.sync.aligned.m16n8k8.row.col.f32.f16.f16.f32 {%f204495,%f204496,%f204497,%f204498}, {%r1,%r2}, {%r3}, {%f204495,%f204496,%f204497,%f204498};

	// end inline asm
	// begin inline asm
	mma.sync.aligned.m16n8k8.row.col.f32.f16.f16.f32 {%f204495,%f204496,%f204497,%f204498}, {%r1,%r2}, {%r3}, {%f204495,%f204496,%f204497,%f204498};

	// end inline asm
	// begin inline asm
	mma.sync.aligned.m16n8k8.row.col.f32.f16.f16.f32 {%f204495,%f204496,%f204497,%f204498}, {%r1,%r2}, {%r3}, {%f204495,%f204496,%f204497,%f204498};

	// end inline asm
	// begin inline asm
	mma.sync.aligned.m16n8k8.row.col.f32.f16.f16.f32 {%f204495,%f204496,%f204497,%f204498}, {%r1,%r2}, {%r3}, {%f204495,%f204496,%f204497,%f204498};

	// end inline asm
	// begin inline asm
	mma.sync.aligned.m16n8k8.row.col.f32.f16.f16.f32 {%f204495,%f204496,%f204497,%f204498}, {%r1,%r2}, {%r3}, {%f204495,%f204496,%f204497,%f204498};

	// end inline asm
	// begin inline asm
	mma.sync.aligned.m16n8k8.row.col.f32.f16.f16.f32 {%f204495,%f204496,%f204497,%f204498}, {%r1,%r2}, {%r3}, {%f204495,%f204496,%f204497,%f204498};

	// end inline asm
	// begin inline asm
	mma.sync.aligned.m16n8k8.row.col.f32.f16.f16.f32 {%f204495,%f204496,%f204497,%f204498}, {%r1,%r2}, {%r3}, {%f204495,%f204496,%f204497,%f204498};

	// end inline asm
	// begin inline asm
	mma.sync.aligned.m16n8k8.row.col.f32.f16.f16.f32 {%f204495,%f204496,%f204497,%f204498}, {%r1,%r2}, {%r3}, {%f204495,%f204496,%f204497,%f204498};

	// end inline asm
	// begin inline asm
	mma.sync.aligned.m16n8k8.row.col.f32.f16.f16.f32 {%f204495,%f204496,%f204497,%f204498}, {%r1,%r2}, {%r3}, {%f204495,%f204496,%f204497,%f204498};

	// end inline asm
	// begin inline asm
	mma.sync.aligned.m16n8k8.row.col.f32.f16.f16.f32 {%f204495,%f204496,%f204497,%f204498}, {%r1,%r2}, {%r3}, {%f204495,%f204496,%f204497,%f204498};

	// end inline asm
	// begin inline asm
	mma.sync.aligned.m16n8k8.row.col.f32.f16.f16.f32 {%f204495,%f204496,%f204497,%f204498}, {%r1,%r2}, {%r3}, {%f204495,%f204496,%f204497,%f204498};

	// end inline asm
	// begin inline asm
	mma.sync.aligned.m16n8k8.row.col.f32.f16.f16.f32 {%f204495,%f204496,%f204497,%f204498}, {%r1,%r2}, {%r3}, {%f204495,%f204496,%f204497,%f204498};

	// end inline asm
	// begin inline asm
	mma.sync.aligned.m16n8k8.row.col.f32.f16.f16.f32 {%f204495,%f204496,%f204497,%f204498}, {%r1,%r2}, {%r3}, {%f204495,%f204496,%f204497,%f204498};

	// end inline asm
	// begin inline asm
	mma.sync.aligned.m16n8k8.row.col.f32.f16.f16.f32 {%f204495,%f204496,%f204497,%f204498}, {%r1,%r2}, {%r3}, {%f204495,%f204496,%f204497,%f204498};

	// end inline asm
	// begin inline asm
	mma.sync.aligned.m16n8k8.row.col.f32.f16.f16.f32 {%f204495,%f204496,%f204497,%f204498}, {%r1,%r2}, {%r3}, {%f204495,%f204496,%f204497,%f204498};

	// end inline asm
	// begin inline asm
	mma.sync.aligned.m16n8k8.row.col.f32.f16.f16.f32 {%f204495,%f204496,%f204497,%f204498}, {%r1,%r2}, {%r3}, {%f204495,%f204496,%f204497,%f204498};

	// end inline asm
	// begin inline asm
	mma.sync.aligned.m16n8k8.row.col.f32.f16.f16.f32 {%f204495,%f204496,%f204497,%f204498}, {%r1,%r2}, {%r3}, {%f204495,%f204496,%f204497,%f204498};

	// end inline asm
	// begin inline asm
	mma.sync.aligned.m16n8k8.row.col.f32.f16.f16.f32 {%f204495,%f204496,%f204497,%f204498}, {%r1,%r2}, {%r3}, {%f204495,%f204496,%f204497,%f204498};

	// end inline asm
	// begin inline asm
	mma.sync.aligned.m16n8k8.row.col.f32.f16.f16.f32 {%f204495,%f204496,%f204497,%f204498}, {%r1,%r2}, {%r3}, {%f204495,%f204496,%f204497,%f204498};

	// end inline asm
	// begin inline asm
	mma.sync.aligned.m16n8k8.row.col.f32.f16.f16.f32 {%f204495,%f204496,%f204497,%f204498}, {%r1,%r2}, {%r3}, {%f204495,%f204496,%f204497,%f204498};

	// end inline asm
	// begin inline asm
	mma.sync.aligned.m16n8k8.row.col.f32.f16.f16.f32 {%f204495,%f204496,%f204497,%f204498}, {%r1,%r2}, {%r3}, {%f204495,%f204496,%f204497,%f204498};

	// end inline asm
	// begin inline asm
	mma.sync.aligned.m16n8k8.row.col.f32.f16.f16.f32 {%f204495,%f204496,%f204497,%f204498}, {%r1,%r2}, {%r3}, {%f204495,%f204496,%f204497,%f204498};

	// end inline asm
	// begin inline asm
	mma.sync.aligned.m16n8k8.row.col.f32.f16.f16.f32 {%f204495,%f204496,%f204497,%f204498}, {%r1,%r2}, {%r3}, {%f204495,%f204496,%f204497,%f204498};

	// end inline asm
	// begin inline asm
	mma.sync.aligned.m16n8k8.row.col.f32.f16.f16.f32 {%f204495,%f204496,%f204497,%f204498}, {%r1,%r2}, {%r3}, {%f204495,%f204496,%f204497,%f204498};

	// end inline asm
	// begin inline asm
	mma.sync.aligned.m16n8k8.row.col.f32.f16.f16.f32 {%f204495,%f204496,%f204497,%f204498}, {%r1,%r2}, {%r3}, {%f204495,%f204496,%f204497,%f204498};

	// end inline asm
	// begin inline asm
	mma.sync.aligned.m16n8k8.row.col.f32.f16.f16.f32 {%f204495,%f204496,%f204497,%f204498}, {%r1,%r2}, {%r3}, {%f204495,%f204496,%f204497,%f204498};

	// end inline asm
	// begin inline asm
	mma.sync.aligned.m16n8k8.row.col.f32.f16.f16.f32 {%f204495,%f204496,%f204497,%f204498}, {%r1,%r2}, {%r3}, {%f204495,%f204496,%f204497,%f204498};

	// end inline asm
	// begin inline asm
	mma.sync.aligned.m16n8k8.row.col.f32.f16.f16.f32 {%f204495,%f204496,%f204497,%f204498}, {%r1,%r2}, {%r3}, {%f204495,%f204496,%f204497,%f204498};

	// end inline asm
	// begin inline asm
	mma.sync.aligned.m16n8k8.row.col.f32.f16.f16.f32 {%f204495,%f204496,%f204497,%f204498}, {%r1,%r2}, {%r3}, {%f204495,%f204496,%f204497,%f204498};

	// end inline asm
	// begin inline asm
	mma.sync.aligned.m16n8k8.row.col.f32.f16.f16.f32 {%f204495,%f204496,%f204497,%f204498}, {%r1,%r2}, {%r3}, {%f204495,%f204496,%f204497,%f204498};

	// end inline asm
	// begin inline asm
	mma.sync.aligned.m16n8k8.row.col.f32.f16.f16.f32 {%f204495,%f204496,%f204497,%f204498}, {%r1,%r2}, {%r3}, {%f204495,%f204496,%f204497,%f204498};

	// end inline asm
	// begin inline asm
	mma.sync.aligned.m16n8k8.row.col.f32.f16.f16.f32 {%f204495,%f204496,%f204497,%f204498}, {%r1,%r2}, {%r3}, {%f204495,%f204496,%f204497,%f204498};

	// end inline asm
	// begin inline asm
	mma.sync.aligned.m16n8k8.row.col.f32.f16.f16.f32 {%f204495,%f204496,%f204497,%f204498}, {%r1,%r2}, {%r3}, {%f204495,%f204496,%f204497,%f204498};

	// end inline asm
	// begin inline asm
	mma.sync.aligned.m16n8k8.row.col.f32.f16.f16.f32 {%f204495,%f204496,%f204497,%f204498}, {%r1,%r2}, {%r3}, {%f204495,%f204496,%f204497,%f204498};

	// end inline asm
	// begin inline asm
	mma.sync.aligned.m16n8k8.row.col.f32.f16.f16.f32 {%f204495,%f204496,%f204497,%f204498}, {%r1,%r2}, {%r3}, {%f204495,%f204496,%f204497,%f204498};

	// end inline asm
	// begin inline asm
	mma.sync.aligned.m16n8k8.row.col.f32.f16.f16.f32 {%f204495,%f204496,%f204497,%f204498}, {%r1,%r2}, {%r3}, {%f204495,%f204496,%f204497,%f204498};

	// end inline asm
	// begin inline asm
	mma.sync.aligned.m16n8k8.row.col.f32.f16.f16.f32 {%f204495,%f204496,%f204497,%f204498}, {%r1,%r2}, {%r3}, {%f204495,%f204496,%f204497,%f204498};

	// end inline asm
	// begin inline asm
	mma.sync.aligned.m16n8k8.row.col.f32.f16.f16.f32 {%f204495,%f204496,%f204497,%f204498}, {%r1,%r2}, {%r3}, {%f204495,%f204496,%f204497,%f204498};

	// end inline asm
	// begin inline asm
	mma.sync.aligned.m16n8k8.row.col.f32.f16.f16.f32 {%f204495,%f204496,%f204497,%f204498}, {%r1,%r2}, {%r3}, {%f204495,%f204496,%f204497,%f204498};

	// end inline asm
	// begin inline asm
	mma.sync.aligned.m16n8k8.row.col.f32.f16.f16.f32 {%f204495,%f204496,%f204497,%f204498}, {%r1,%r2}, {%r3}, {%f204495,%f204496,%f204497,%f204498};

	// end inline asm
	// begin inline asm
	mma.sync.aligned.m16n8k8.row.col.f32.f16.f16.f32 {%f204495,%f204496,%f204497,%f204498}, {%r1,%r2}, {%r3}, {%f204495,%f204496,%f204497,%f204498};

	// end inline asm
	// begin inline asm
	mma.sync.aligned.m16n8k8.row.col.f32.f16.f16.f32 {%f204495,%f204496,%f204497,%f204498}, {%r1,%r2}, {%r3}, {%f204495,%f204496,%f204497,%f204498};

	// end inline asm
	// begin inline asm
	mma.sync.aligned.m16n8k8.row.col.f32.f16.f16.f32 {%f204495,%f204496,%f204497,%f204498}, {%r1,%r2}, {%r3}, {%f204495,%f204496,%f204497,%f204498};

	// end inline asm
	// begin inline asm
	mma.sync.aligned.m16n8k8.row.col.f32.f16.f16.f32 {%f204495,%f204496,%f204497,%f204498}, {%r1,%r2}, {%r3}, {%f204495,%f204496,%f204497,%f204498};

	// end inline asm
	// begin inline asm
	mma.sync.aligned.m16n8k8.row.col.f32.f16.f16.f32 {%f204495,%f204496,%f204497,%f204498}, {%r1,%r2}, {%r3}, {%f204495,%f204496,%f204497,%f204498};

	// end inline asm
	// begin inline asm
	mma.sync.aligned.m16n8k8.row.col.f32.f16.f16.f32 {%f204495,%f204496,%f204497,%f204498}, {%r1,%r2}, {%r3}, {%f204495,%f204496,%f204497,%f204498};

	// end inline asm
	// begin inline asm
	mma.sync.aligned.m16n8k8.row.col.f32.f16.f16.f32 {%f204495,%f204496,%f204497,%f204498}, {%r1,%r2}, {%r3}, {%f204495,%f204496,%f204497,%f204498};

	// end inline asm
	// begin inline asm
	mma.sync.aligned.m16n8k8.row.col.f32.f16.f16.f32 {%f204495,%f204496,%f204497,%f204498}, {%r1,%r2}, {%r3}, {%f204495,%f204496,%f204497,%f204498};

	// end inline asm
	// begin inline asm
	mma.sync.aligned.m16n8k8.row.col.f32.f16.f16.f32 {%f204495,%f204496,%f204497,%f204498}, {%r1,%r2}, {%r3}, {%f204495,%f204496,%f204497,%f204498};

	// end inline asm
	// begin inline asm
	mma.sync.aligned.m16n8k8.row.col.f32.f16.f16.f32 {%f204495,%f204496,%f204497,%f204498}, {%r1,%r2}, {%r3}, {%f204495,%f204496,%f204497,%f204498};

	// end inline asm
	// begin inline asm
	mma.sync.aligned.m16n8k8.row.col.f32.f16.f16.f32 {%f204495,%f204496,%f204497,%f204498}, {%r1,%r2}, {%r3}, {%f204495,%f204496,%f204497,%f204498};

	// end inline asm
	// begin inline asm
	mma.sync.aligned.m16n8k8.row.col.f32.f16.f16.f32 {%f204495,%f204496,%f204497,%f204498}, {%r1,%r2}, {%r3}, {%f204495,%f204496,%f204497,%f204498};

	// end inline asm
	// begin inline asm
	mma.sync.aligned.m16n8k8.row.col.f32.f16.f16.f32 {%f204495,%f204496,%f204497,%f204498}, {%r1,%r2}, {%r3}, {%f204495,%f204496,%f204497,%f204498};

	// end inline asm
	// begin inline asm
	mma.sync.aligned.m16n8k8.row.col.f32.f16.f16.f32 {%f204495,%f204496,%f204497,%f204498}, {%r1,%r2}, {%r3}, {%f204495,%f204496,%f204497,%f204498};

	// end inline asm
	// begin inline asm
	mma.sync.aligned.m16n8k8.row.col.f32.f16.f16.f32 {%f204495,%f204496,%f204497,%f204498}, {%r1,%r2}, {%r3}, {%f204495,%f204496,%f204497,%f204498};

	// end inline asm
	// begin inline asm
	mma.sync.aligned.m16n8k8.row.col.f32.f16.f16.f32 {%f204495,%f204496,%f204497,%f204498}, {%r1,%r2}, {%r3}, {%f204495,%f204496,%f204497,%f204498};

	// end inline asm
	// begin inline asm
	mma.sync.aligned.m16n8k8.row.col.f32.f16.f16.f32 {%f204495,%f204496,%f204497,%f204498}, {%r1,%r2}, {%r3}, {%f204495,%f204496,%f204497,%f204498};

	// end inline asm
	// begin inline asm
	mma.sync.aligned.m16n8k8.row.col.f32.f16.f16.f32 {%f204495,%f204496,%f204497,%f204498}, {%r1,%r2}, {%r3}, {%f204495,%f204496,%f204497,%f204498};

	// end inline asm
	// begin inline asm
	mma.sync.aligned.m16n8k8.row.col.f32.f16.f16.f32 {%f204495,%f204496,%f204497,%f204498}, {%r1,%r2}, {%r3}, {%f204495,%f204496,%f204497,%f204498};

	// end inline asm
	// begin inline asm
	mma.sync.aligned.m16n8k8.row.col.f32.f16.f16.f32 {%f204495,%f204496,%f204497,%f204498}, {%r1,%r2}, {%r3}, {%f204495,%f204496,%f204497,%f204498};

	// end inline asm
	// begin inline asm
	mma.sync.aligned.m16n8k8.row.col.f32.f16.f16.f32 {%f204495,%f204496,%f204497,%f204498}, {%r1,%r2}, {%r3}, {%f204495,%f204496,%f204497,%f204498};

	// end inline asm
	// begin inline asm
	mma.sync.aligned.m16n8k8.row.col.f32.f16.f16.f32 {%f204495,%f204496,%f204497,%f204498}, {%r1,%r2}, {%r3}, {%f204495,%f204496,%f204497,%f204498};

	// end inline asm
	// begin inline asm
	mma.sync.aligned.m16n8k8.row.col.f32.f16.f16.f32 {%f204495,%f204496,%f204497,%f204498}, {%r1,%r2}, {%r3}, {%f204495,%f204496,%f204497,%f204498};

	// end inline asm
	// begin inline asm
	mma.sync.aligned.m16n8k8.row.col.f32.f16.f16.f32 {%f204495,%f204496,%f204497,%f204498}, {%r1,%r2}, {%r3}, {%f204495,%f204496,%f204497,%f204498};

	// end inline asm
	// begin inline asm
	mma.sync.aligned.m16n8k8.row.col.f32.f16.f16.f32 {%f204495,%f204496,%f204497,%f204498}, {%r1,%r2}, {%r3}, {%f204495,%f204496,%f204497,%f204498};

	// end inline asm
	// begin inline asm
	mma.sync.aligned.m16n8k8.row.col.f32.f16.f16.f32 {%f204495,%f204496,%f204497,%f204498}, {%r1,%r2}, {%r3}, {%f204495,%f204496,%f204497,%f204498};

	// end inline asm
	// begin inline asm
	mma.sync.aligned.m16n8k8.row.col.f32.f16.f16.f32 {%f204495,%f204496,%f204497,%f204498}, {%r1,%r2}, {%r3}, {%f204495,%f204496,%f204497,%f204498};

	// end inline asm
	// begin inline asm
	mma.sync.aligned.m16n8k8.row.col.f32.f16.f16.f32 {%f204495,%f204496,%f204497,%f204498}, {%r1,%r2}, {%r3}, {%f204495,%f204496,%f204497,%f204498};

	// end inline asm
	// begin inline asm
	mma.sync.aligned.m16n8k8.row.col.f32.f16.f16.f32 {%f204495,%f204496,%f204497,%f204498}, {%r1,%r2}, {%r3}, {%f204495,%f204496,%f204497,%f204498};

	// end inline asm
	// begin inline asm
	mma.sync.aligned.m16n8k8.row.col.f32.f16.f16.f32 {%f204495,%f204496,%f204497,%f204498}, {%r1,%r2}, {%r3}, {%f204495,%f204496,%f204497,%f204498};

	// end inline asm
	// begin inline asm
	mma.sync.aligned.m16n8k8.row.col.f32.f16.f16.f32 {%f204495,%f204496,%f204497,%f204498}, {%r1,%r2}, {%r3}, {%f204495,%f204496,%f204497,%f204498};

	// end inline asm
	// begin inline asm
	mma.sync.aligned.m16n8k8.row.col.f32.f16.f16.f32 {%f204495,%f204496,%f204497,%f204498}, {%r1,%r2}, {%r3}, {%f204495,%f204496,%f204497,%f204498};

	// end inline asm
	// begin inline asm
	mma.sync.aligned.m16n8k8.row.col.f32.f16.f16.f32 {%f204495,%f204496,%f204497,%f204498}, {%r1,%r2}, {%r3}, {%f204495,%f204496,%f204497,%f204498};

	// end inline asm
	// begin inline asm
	mma.sync.aligned.m16n8k8.row.col.f32.f16.f16.f32 {%f204495,%f204496,%f204497,%f204498}, {%r1,%r2}, {%r3}, {%f204495,%f204496,%f204497,%f204498};

	// end inline asm
	// begin inline asm
	mma.sync.aligned.m16n8k8.row.col.f32.f16.f16.f32 {%f204495,%f204496,%f204497,%f204498}, {%r1,%r2}, {%r3}, {%f204495,%f204496,%f204497,%f204498};

	// end inline asm
	// begin inline asm
	mma.sync.aligned.m16n8k8.row.col.f32.f16.f16.f32 {%f204495,%f204496,%f204497,%f204498}, {%r1,%r2}, {%r3}, {%f204495,%f204496,%f204497,%f204498};

	// end inline asm
	// begin inline asm
	mma.sync.aligned.m16n8k8.row.col.f32.f16.f16.f32 {%f204495,%f204496,%f204497,%f204498}, {%r1,%r2}, {%r3}, {%f204495,%f204496,%f204497,%f204498};

	// end inline asm
	// begin inline asm
	mma.sync.aligned.m16n8k8.row.col.f32.f16.f16.f32 {%f204495,%f204496,%f204497,%f204498}, {%r1,%r2}, {%r3}, {%f204495,%f204496,%f204497,%f204498};

	// end inline asm
	// begin inline asm
	mma.sync.aligned.m16n8k8.row.col.f32.f16.f16.f32 {%f204495,%f204496,%f204497,%f204498}, {%r1,%r2}, {%r3}, {%f204495,%f204496,%f204497,%f204498};

	// end inline asm
	// begin inline asm
	mma.sync.aligned.m16n8k8.row.col.f32.f16.f16.f32 {%f204495,%f204496,%f204497,%f204498}, {%r1,%r2}, {%r3}, {%f204495,%f204496,%f204497,%f204498};

	// end inline asm
	// begin inline asm
	mma.sync.aligned.m16n8k8.row.col.f32.f16.f16.f32 {%f204495,%f204496,%f204497,%f204498}, {%r1,%r2}, {%r3}, {%f204495,%f204496,%f204497,%f204498};

	// end inline asm
	// begin inline asm
	mma.sync.aligned.m16n8k8.row.col.f32.f16.f16.f32 {%f204495,%f204496,%f204497,%f204498}, {%r1,%r2}, {%r3}, {%f204495,%f204496,%f204497,%f204498};

	// end inline asm
	// begin inline asm
	mma.sync.aligned.m16n8k8.row.col.f32.f16.f16.f32 {%f204495,%f204496,%f204497,%f204498}, {%r1,%r2}, {%r3}, {%f204495,%f204496,%f204497,%f204498};

	// end inline asm
	// begin inline asm
	mma.sync.aligned.m16n8k8.row.col.f32.f16.f16.f32 {%f204495,%f204496,%f204497,%f204498}, {%r1,%r2}, {%r3}, {%f204495,%f204496,%f204497,%f204498};

	// end inline asm
	// begin inline asm
	mma.sync.aligned.m16n8k8.row.col.f32.f16.f16.f32 {%f204495,%f204496,%f204497,%f204498}, {%r1,%r2}, {%r3}, {%f204495,%f204496,%f204497,%f204498};

	// end inline asm
	// begin inline asm
	mma.sync.aligned.m16n8k8.row.col.f32.f16.f16.f32 {%f204495,%f204496,%f204497,%f204498}, {%r1,%r2}, {%r3}, {%f204495,%f204496,%f204497,%f204498};

	// end inline asm
	// begin inline asm
	mma.sync.aligned.m16n8k8.row.col.f32.f16.f16.f32 {%f204495,%f204496,%f204497,%f204498}, {%r1,%r2}, {%r3}, {%f204495,%f204496,%f204497,%f204498};

	// end inline asm
	// begin inline asm
	mma.sync.aligned.m16n8k8.row.col.f32.f16.f16.f32 {%f204495,%f204496,%f204497,%f204498}, {%r1,%r2}, {%r3}, {%f204495,%f204496,%f204497,%f204498};

	// end inline asm
	// begin inline asm
	mma.sync.aligned.m16n8k8.row.col.f32.f16.f16.f32 {%f204495,%f204496,%f204497,%f204498}, {%r1,%r2}, {%r3}, {%f204495,%f204496,%f204497,%f204498};

	// end inline asm
	// begin inline asm
	mma.sync.aligned.m16n8k8.row.col.f32.f16.f16.f32 {%f204495,%f204496,%f204497,%f204498}, {%r1,%r2}, {%r3}, {%f204495,%f204496,%f204497,%f204498};

	// end inline asm
	// begin inline asm
	mma.sync.aligned.m16n8k8.row.col.f32.f16.f16.f32 {%f204495,%f204496,%f204497,%f204498}, {%r1,%r2}, {%r3}, {%f204495,%f204496,%f204497,%f204498};

	// end inline asm
	// begin inline asm
	mma.sync.aligned.m16n8k8.row.col.f32.f16.f16.f32 {%f204495,%f204496,%f204497,%f204498}, {%r1,%r2}, {%r3}, {%f204495,%f204496,%f204497,%f204498};

	// end inline asm
	// begin inline asm
	mma.sync.aligned.m16n8k8.row.col.f32.f16.f16.f32 {%f204495,%f204496,%f204497,%f204498}, {%r1,%r2}, {%r3}, {%f204495,%f204496,%f204497,%f204498};

	// end inline asm
	// begin inline asm
	mma.sync.aligned.m16n8k8.row.col.f32.f16.f16.f32 {%f204495,%f204496,%f204497,%f204498}, {%r1,%r2}, {%r3}, {%f204495,%f204496,%f204497,%f204498};

	// end inline asm
	// begin inline asm
	mma.sync.aligned.m16n8k8.row.col.f32.f16.f16.f32 {%f204495,%f204496,%f204497,%f204498}, {%r1,%r2}, {%r3}, {%f204495,%f204496,%f204497,%f204498};

	// end inline asm
	// begin inline asm
	mma.sync.aligned.m16n8k8.row.col.f32.f16.f16.f32 {%f204495,%f204496,%f204497,%f204498}, {%r1,%r2}, {%r3}, {%f204495,%f204496,%f204497,%f204498};

	// end inline asm
	// begin inline asm
	mma.sync.aligned.m16n8k8.row.col.f32.f16.f16.f32 {%f204495,%f204496,%f204497,%f204498}, {%r1,%r2}, {%r3}, {%f204495,%f204496,%f204497,%f204498};

	// end inline asm
	// begin inline asm
	mma.sync.aligned.m16n8k8.row.col.f32.f16.f16.f32 {%f204495,%f204496,%f204497,%f204498}, {%r1,%r2}, {%r3}, {%f204495,%f204496,%f204497,%f204498};

	// end inline asm
	// begin inline asm
	mma.sync.aligned.m16n8k8.row.col.f32.f16.f16.f32 {%f204495,%f204496,%f204497,%f204498}, {%r1,%r2}, {%r3}, {%f204495,%f204496,%f204497,%f204498};

	// end inline asm
	// begin inline asm
	mma.sync.aligned.m16n8k8.row.col.f32.f16.f16.f32 {%f204495,%f204496,%f204497,%f204498}, {%r1,%r2}, {%r3}, {%f204495,%f204496,%f204497,%f204498};

	// end inline asm
	// begin inline asm
	mma.sync.aligned.m16n8k8.row.col.f32.f16.f16.f32 {%f204495,%f204496,%f204497,%f204498}, {%r1,%r2}, {%r3}, {%f204495,%f204496,%f204497,%f204498};

	// end inline asm
	// begin inline asm
	mma.sync.aligned.m16n8k8.row.col.f32.f16.f16.f32 {%f204495,%f204496,%f204497,%f204498}, {%r1,%r2}, {%r3}, {%f204495,%f204496,%f204497,%f204498};

	// end inline asm
	// begin inline asm
	mma.sync.aligned.m16n8k8.row.col.f32.f16.f16.f32 {%f204495,%f204496,%f204497,%f204498}, {%r1,%r2}, {%r3}, {%f204495,%f204496,%f204497,%f204498};

	// end inline asm
	// begin inline asm
	mma.sync.aligned.m16n8k8.row.col.f32.f16.f16.f32 {%f204495,%f204496,%f204497,%f204498}, {%r1,%r2}, {%r3}, {%f204495,%f204496,%f204497,%f204498};

	// end inline asm
	// begin inline asm
	mma.sync.aligned.m16n8k8.row.col.f32.f16.f16.f32 {%f204495,%f204496,%f204497,%f204498}, {%r1,%r2}, {%r3}, {%f204495,%f204496,%f204497,%f204498};

	// end inline asm
	// begin inline asm
	mma.sync.aligned.m16n8k8.row.col.f32.f16.f16.f32 {%f204495,%f204496,%f204497,%f204498}, {%r1,%r2}, {%r3}, {%f204495,%f204496,%f204497,%f204498};

	// end inline asm
	// begin inline asm
	mma.sync.aligned.m16n8k8.row.col.f32.f16.f16.f32 {%f204495,%f204496,%f204497,%f204498}, {%r1,%r2}, {%r3}, {%f204495,%f204496,%f204497,%f204498};

	// end inline asm
	// begin inline asm
	mma.sync.aligned.m16n8k8.row.col.f32.f16.f16.f32 {%f204495,%f204496,%f204497,%f204498}, {%r1,%r2}, {%r3}, {%f204495,%f204496,%f204497,%f204498};

	// end inline asm
	// begin inline asm
	mma.sync.aligned.m16n8k8.row.col.f32.f16.f16.f32 {%f204495,%f204496,%f204497,%f204498}, {%r1,%r2}, {%r3}, {%f204495,%f204496,%f204497,%f204498};

	// end inline asm
	// begin inline asm
	mma.sync.aligned.m16n8k8.row.col.f32.f16.f16.f32 {%f204495,%f204496,%f204497,%f204498}, {%r1,%r2}, {%r3}, {%f204495,%f204496,%f204497,%f204498};

	// end inline asm
	// begin inline asm
	mma.sync.aligned.m16n8k8.row.col.f32.f16.f16.f32 {%f204495,%f204496,%f204497,%f204498}, {%r1,%r2}, {%r3}, {%f204495,%f204496,%f204497,%f204498};

	// end inline asm
	// begin inline asm
	mma.sync.aligned.m16n8k8.row.col.f32.f16.f16.f32 {%f204495,%f204496,%f204497,%f204498}, {%r1,%r2}, {%r3}, {%f204495,%f204496,%f204497,%f204498};

	// end inline asm
	// begin inline asm
	mma.sync.aligned.m16n8k8.row.col.f32.f16.f16.f32 {%f204495,%f204496,%f204497,%f204498}, {%r1,%r2}, {%r3}, {%f204495,%f204496,%f204497,%f204498};

	// end inline asm
	// begin inline asm
	mma.sync.aligned.m16n8k8.row.col.f32.f16.f16.f32 {%f204495,%f204496,%f204497,%f204498}, {%r1,%r2}, {%r3}, {%f204495,%f204496,%f204497,%f204498};

	// end inline asm
	// begin inline asm
	mma.sync.aligned.m16n8k8.row.col.f32.f16.f16.f32 {%f204495,%f204496,%f204497,%f204498}, {%r1,%r2}, {%r3}, {%f204495,%f204496,%f204497,%f204498};

	// end inline asm
	// begin inline asm
	mma.sync.aligned.m16n8k8.row.col.f32.f16.f16.f32 {%f204495,%f204496,%f204497,%f204498}, {%r1,%r2}, {%r3}, {%f204495,%f204496,%f204497,%f204498};

	// end inline asm
	// begin inline asm
	mma.sync.aligned.m16n8k8.row.col.f32.f16.f16.f32 {%f204495,%f204496,%f204497,%f204498}, {%r1,%r2}, {%r3}, {%f204495,%f204496,%f204497,%f204498};

	// end inline asm
	// begin inline asm
	mma.sync.aligned.m16n8k8.row.col.f32.f16.f16.f32 {%f204495,%f204496,%f204497,%f204498}, {%r1,%r2}, {%r3}, {%f204495,%f204496,%f204497,%f204498};

	// end inline asm
	// begin inline asm
	mma.sync.aligned.m16n8k8.row.col.f32.f16.f16.f32 {%f204495,%f204496,%f204497,%f204498}, {%r1,%r2}, {%r3}, {%f204495,%f204496,%f204497,%f204498};

	// end inline asm
	// begin inline asm
	mma.sync.aligned.m16n8k8.row.col.f32.f16.f16.f32 {%f204495,%f204496,%f204497,%f204498}, {%r1,%r2}, {%r3}, {%f204495,%f204496,%f204497,%f204498};

	// end inline asm
	// begin inline asm
	mma.sync.aligned.m16n8k8.row.col.f32.f16.f16.f32 {%f204495,%f204496,%f204497,%f204498}, {%r1,%r2}, {%r3}, {%f204495,%f204496,%f204497,%f204498};

	// end inline asm
	mov.f32 	%f207338, %f204498;
	mov.f32 	%f207335, %f204495;
	mov.f32 	%f207337, %f204497;
	mov.f32 	%f207336, %f204496;
	// begin inline asm
	mma.sync.aligned.m16n8k8.row.col.f32.f16.f16.f32 {%f207335,%f207336,%f207337,%f207338}, {%r1,%r2}, {%r3}, {%f207335,%f207336,%f207337,%f207338};

	// end inline asm
	// begin inline asm
	mma.sync.aligned.m16n8k8.row.col.f32.f16.f16.f32 {%f207335,%f207336,%f207337,%f207338}, {%r1,%r2}, {%r3}, {%f207335,%f207336,%f207337,%f207338};

	// end inline asm
	// begin inline asm
	mma.sync.aligned.m16n8k8.row.col.f32.f16.f16.f32 {%f207335,%f207336,%f207337,%f207338}, {%r1,%r2}, {%r3}, {%f207335,%f207336,%f207337,%f207338};

	// end inline asm
	// begin inline asm
	mma.sync.aligned.m16n8k8.row.col.f32.f16.f16.f32 {%f207335,%f207336,%f207337,%f207338}, {%r1,%r2}, {%r3}, {%f207335,%f207336,%f207337,%f207338};

	// end inline asm
	// begin inline asm
	mma.sync.aligned.m16n8k8.row.col.f32.f16.f16.f32 {%f207335,%f207336,%f207337,%f207338}, {%r1,%r2}, {%r3}, {%f207335,%f207336,%f207337,%f207338};

	// end inline asm
	// begin inline asm
	mma.sync.aligned.m16n8k8.row.col.f32.f16.f16.f32 {%f207335,%f207336,%f207337,%f207338}, {%r1,%r2}, {%r3}, {%f207335,%f207336,%f207337,%f207338};

	// end inline asm
	// begin inline asm
	mma.sync.aligned.m16n8k8.row.col.f32.f16.f16.f32 {%f207335,%f207336,%f207337,%f207338}, {%r1,%r2}, {%r3}, {%f207335,%f207336,%f207337,%f207338};

	// end inline asm
	// begin inline asm
	mma.sync.aligned.m16n8k8.row.col.f32.f16.f16.f32 {%f207335,%f207336,%f207337,%f207338}, {%r1,%r2}, {%r3}, {%f207335,%f207336,%f207337,%f207338};

	// end inline asm
	// begin inline asm
	mma.sync.aligned.m16n8k8.row.col.f32.f16.f16.f32 {%f207335,%f207336,%f207337,%f207338}, {%r1,%r2}, {%r3}, {%f207335,%f207336,%f207337,%f207338};

	// end inline asm
	// begin inline asm
	mma.sync.aligned.m16n8k8.row.col.f32.f16.f16.f32 {%f207335,%f207336,%f207337,%f207338}, {%r1,%r2}, {%r3}, {%f207335,%f207336,%f207337,%f207338};

	// end inline asm
	// begin inline asm
	mma.sync.aligned.m16n8k8.row.col.f32.f16.f16.f32 {%f207335,%f207336,%f207337,%f207338}, {%r1,%r2}, {%r3}, {%f207335,%f207336,%f207337,%f207338};

	// end inline asm
	// begin inline asm
	mma.sync.aligned.m16n8k8.row.col.f32.f16.f16.f32 {%f207335,%f207336,%f207337,%f207338}, {%r1,%r2}, {%r3}, {%f207335,%f207336,%f207337,%f207338};

	// end inline asm
	// begin inline asm
	mma.sync.aligned.m16n8k8.row.col.f32.f16.f16.f32 {%f207335,%f207336,%f207337,%f207338}, {%r1,%r2}, {%r3}, {%f207335,%f207336,%f207337,%f207338};

	// end inline asm
	// begin inline asm
	mma.sync.aligned.m16n8k8.row.col.f32.f16.f16.f32 {%f207335,%f207336,%f207337,%f207338}, {%r1,%r2}, {%r3}, {%f207335,%f207336,%f207337,%f207338};

	// end inline asm
	// begin inline asm
	mma.sync.aligned.m16n8k8.row.col.f32.f16.f16.f32 {%f207335,%f207336,%f207337,%f207338}, {%r1,%r2}, {%r3}, {%f207335,%f207336,%f207337,%f207338};

	// end inline asm
	// begin inline asm
	mma.sync.aligned.m16n8k8.row.col.f32.f16.f16.f32 {%f207335,%f207336,%f207337,%f207338}, {%r1,%r2}, {%r3}, {%f207335,%f207336,%f207337,%f207338};

	// end inline asm
	// begin inline asm
	mma.sync.aligned.m16n8k8.row.col.f32.f16.f16.f32 {%f207335,%f207336,%f207337,%f207338}, {%r1,%r2}, {%r3}, {%f207335,%f207336,%f207337,%f207338};

	// end inline asm
	// begin inline asm
	mma.sync.aligned.m16n8k8.row.col.f32.f16.f16.f32 {%f207335,%f207336,%f207337,%f207338}, {%r1,%r2}, {%r3}, {%f207335,%f207336,%f207337,%f207338};

	// end inline asm
	// begin inline asm
	mma.sync.aligned.m16n8k8.row.col.f32.f16.f16.f32 {%f207335,%f207336,%f207337,%f207338}, {%r1,%r2}, {%r3}, {%f207335,%f207336,%f207337,%f207338};

	// end inline asm
	// begin inline asm
	mma.sync.aligned.m16n8k8.row.col.f32.f16.f16.f32 {%f207335,%f207336,%f207337,%f207338}, {%r1,%r2}, {%r3}, {%f207335,%f207336,%f207337,%f207338};

	// end inline asm
	// begin inline asm
	mma.sync.aligned.m16n8k8.row.col.f32.f16.f16.f32 {%f207335,%f207336,%f207337,%f207338}, {%r1,%r2}, {%r3}, {%f207335,%f207336,%f207337,%f207338};

	// end inline asm
	// begin inline asm
	mma.sync.aligned.m16n8k8.row.col.f32.f16.f16.f32 {%f207335,%f207336,%f207337,%f207338}, {%r1,%r2}, {%r3}, {%f207335,%f207336,%f207337,%f207338};

	// end inline asm
	// begin inline asm
	mma.sync.aligned.m16n8k8.row.col.f32.f16.f16.f32 {%f207335,%f207336,%f207337,%f207338}, {%r1,%r2}, {%r3}, {%f207335,%f207336,%f207337,%f207338};

	// end inline asm
	// begin inline asm
	mma.sync.aligned.m16n8k8.row.col.f32.f16.f16.f32 {%f207335,%f207336,%f207337,%f207338}, {%r1,%r2}, {%r3}, {%f207335,%f207336,%f207337,%f207338};

	// end inline asm
	// begin inline asm
	mma.sync.aligned.m16n8k8.row.col.f32.f16.f16.f32 {%f207335,%f207336,%f207337,%f207338}, {%r1,%r2}, {%r3}, {%f207335,%f207336,%f207337,%f207338};

	// end inline asm
	// begin inline asm
	mma.sync.aligned.m16n8k8.row.col.f32.f16.f16.f32 {%f207335,%f207336,%f207337,%f207338}, {%r1,%r2}, {%r3}, {%f207335,%f207336,%f207337,%f207338};

	// end inline asm
	// begin inline asm
	mma.sync.aligned.m16n8k8.row.col.f32.f16.f16.f32 {%f207335,%f207336,%f207337,%f207338}, {%r1,%r2}, {%r3}, {%f207335,%f207336,%f207337,%f207338};

	// end inline asm
	// begin inline asm
	mma.sync.aligned.m16n8k8.row.col.f32.f16.f16.f32 {%f207335,%f207336,%f207337,%f207338}, {%r1,%r2}, {%r3}, {%f207335,%f207336,%f207337,%f207338};

	// end inline asm
	// begin inline asm
	mma.sync.aligned.m16n8k8.row.col.f32.f16.f16.f32 {%f207335,%f207336,%f207337,%f207338}, {%r1,%r2}, {%r3}, {%f207335,%f207336,%f207337,%f207338};

	// end inline asm
	// begin inline asm
	mma.sync.aligned.m16n8k8.row.col.f32.f16.f16.f32 {%f207335,%f207336,%f207337,%f207338}, {%r1,%r2}, {%r3}, {%f207335,%f207336,%f207337,%f207338};

	// end inline asm
	// begin inline asm
	mma.sync.aligned.m16n8k8.row.col.f32.f16.f16.f32 {%f207335,%f207336,%f207337,%f207338}, {%r1,%r2}, {%r3}, {%f207335,%f207336,%f207337,%f207338};

	// end inline asm
	// begin inline asm
	mma.sync.aligned.m16n8k8.row.col.f32.f16.f16.f32 {%f207335,%f207336,%f207337,%f207338}, {%r1,%r2}, {%r3}, {%f207335,%f207336,%f207337,%f207338};

	// end inline asm
	// begin inline asm
	mma.sync.aligned.m16n8k8.row.col.f32.f16.f16.f32 {%f207335,%f207336,%f207337,%f207338}, {%r1,%r2}, {%r3}, {%f207335,%f207336,%f207337,%f207338};

	// end inline asm
	// begin inline asm
	mma.sync.aligned.m16n8k8.row.col.f32.f16.f16.f32 {%f207335,%f207336,%f207337,%f207338}, {%r1,%r2}, {%r3}, {%f207335,%f207336,%f207337,%f207338};

	// end inline asm
	// begin inline asm
	mma.sync.aligned.m16n8k8.row.col.f32.f16.f16.f32 {%f207335,%f207336,%f207337,%f207338}, {%r1,%r2}, {%r3}, {%f207335,%f207336,%f207337,%f207338};

	// end inline asm
	// begin inline asm
	mma.sync.aligned.m16n8k8.row.col.f32.f16.f16.f32 {%f207335,%f207336,%f207337,%f207338}, {%r1,%r2}, {%r3}, {%f207335,%f207336,%f207337,%f207338};

	// end inline asm
	// begin inline asm
	mma.sync.aligned.m16n8k8.row.col.f32.f16.f16.f32 {%f207335,%f207336,%f207337,%f207338}, {%r1,%r2}, {%r3}, {%f207335,%f207336,%f207337,%f207338};

	// end inline asm
	// begin inline asm
	mma.sync.aligned.m16n8k8.row.col.f32.f16.f16.f32 {%f207335,%f207336,%f207337,%f207338}, {%r1,%r2}, {%r3}, {%f207335,%f207336,%f207337,%f207338};

	// end inline asm
	// begin inline asm
	mma.sync.aligned.m16n8k8.row.col.f32.f16.f16.f32 {%f207335,%f207336,%f207337,%f207338}, {%r1,%r2}, {%r3}, {%f207335,%f207336,%f207337,%f207338};

	// end inline asm
	// begin inline asm
	mma.sync.aligned.m16n8k8.row.col.f32.f16.f16.f32 {%f207335,%f207336,%f207337,%f207338}, {%r1,%r2}, {%r3}, {%f207335,%f207336,%f207337,%f207338};

	// end inline asm
	// begin inline asm
	mma.sync.aligned.m16n8k8.row.col.f32.f16.f16.f32 {%f207335,%f207336,%f207337,%f207338}, {%r1,%r2}, {%r3}, {%f207335,%f207336,%f207337,%f207338};

	// end inline asm
	// begin inline asm
	mma.sync.aligned.m16n8k8.row.col.f32.f16.f16.f32 {%f207335,%f207336,%f207337,%f207338}, {%r1,%r2}, {%r3}, {%f207335,%f207336,%f207337,%f207338};

	// end inline asm
	// begin inline asm
	mma.sync.aligned.m16n8k8.row.col.f32.f16.f16.f32 {%f207335,%f207336,%f207337,%f207338}, {%r1,%r2}, {%r3}, {%f207335,%f207336,%f207337,%f207338};

	// end inline asm
	// begin inline asm
	mma.sync.aligned.m16n8k8.row.col.f32.f16.f16.f32 {%f207335,%f207336,%f207337,%f207338}, {%r1,%r2}, {%r3}, {%f207335,%f207336,%f207337,%f207338};

	// end inline asm
	// begin inline asm
	mma.sync.aligned.m16n8k8.row.col.f32.f16.f16.f32 {%f207335,%f207336,%f207337,%f207338}, {%r1,%r2}, {%r3}, {%f207335,%f207336,%f207337,%f207338};

	// end inline asm
	// begin inline asm
	mma.sync.aligned.m16n8k8.row.col.f32.f16.f16.f32 {%f207335,%f207336,%f207337,%f207338}, {%r1,%r2}, {%r3}, {%f207335,%f207336,%f207337,%f207338};

	// end inline asm
	// begin inline asm
	mma.sync.aligned.m16n8k8.row.col.f32.f16.f16.f32 {%f207335,%f207336,%f207337,%f207338}, {%r1,%r2}, {%r3}, {%f207335,%f207336,%f207337,%f207338};

	// end inline asm
	// begin inline asm
	mma.sync.aligned.m16n8k8.row.col.f32.f16.f16.f32 {%f207335,%f207336,%f207337,%f207338}, {%r1,%r2}, {%r3}, {%f207335,%f207336,%f207337,%f207338};

	// end inline asm
	// begin inline asm
	mma.sync.aligned.m16n8k8.row.col.f32.f16.f16.f32 {%f207335,%f207336,%f207337,%f207338}, {%r1,%r2}, {%r3}, {%f207335,%f207336,%f207337,%f207338};

	// end inline asm
	// begin inline asm
	mma.sync.aligned.m16n8k8.row.col.f32.f16.f16.f32 {%f207335,%f207336,%f207337,%f207338}, {%r1,%r2}, {%r3}, {%f207335,%f207336,%f207337,%f207338};

	// end inline asm
	// begin inline asm
	mma.sync.aligned.m16n8k8.row.col.f32.f16.f16.f32 {%f207335,%f207336,%f207337,%f207338}, {%r1,%r2}, {%r3}, {%f207335,%f207336,%f207337,%f207338};

	// end inline asm
	// begin inline asm
	mma.sync.aligned.m16n8k8.row.col.f32.f16.f16.f32 {%f207335,%f207336,%f207337,%f207338}, {%r1,%r2}, {%r3}, {%f207335,%f207336,%f207337,%f207338};

	// end inline asm
	// begin inline asm
	mma.sync.aligned.m16n8k8.row.col.f32.f16.f16.f32 {%f207335,%f207336,%f207337,%f207338}, {%r1,%r2}, {%r3}, {%f207335,%f207336,%f207337,%f207338};

	// end inline asm
	// begin inline asm
	mma.sync.aligned.m16n8k8.row.col.f32.f16.f16.f32 {%f207335,%f207336,%f207337,%f207338}, {%r1,%r2}, {%r3}, {%f207335,%f207336,%f207337,%f207338};

	// end inline asm
	// begin inline asm
	mma.sync.aligned.m16n8k8.row.col.f32.f16.f16.f32 {%f207335,%f207336,%f207337,%f207338}, {%r1,%r2}, {%r3}, {%f207335,%f207336,%f207337,%f207338};

	// end inline asm
	// begin inline asm
	mma.sync.aligned.m16n8k8.row.col.f32.f16.f16.f32 {%f207335,%f207336,%f207337,%f207338}, {%r1,%r2}, {%r3}, {%f207335,%f207336,%f207337,%f207338};

	// end inline asm
	// begin inline asm
	mma.sync.aligned.m16n8k8.row.col.f32.f16.f16.f32 {%f207335,%f207336,%f207337,%f207338}, {%r1,%r2}, {%r3}, {%f207335,%f207336,%f207337,%f207338};

	// end inline asm
	// begin inline asm
	mma.sync.aligned.m16n8k8.row.col.f32.f16.f16.f32 {%f207335,%f207336,%f207337,%f207338}, {%r1,%r2}, {%r3}, {%f207335,%f207336,%f207337,%f207338};

	// end inline asm
	// begin inline asm
	mma.sync.aligned.m16n8k8.row.col.f32.f16.f16.f32 {%f207335,%f207336,%f207337,%f207338}, {%r1,%r2}, {%r3}, {%f207335,%f207336,%f207337,%f207338};

	// end inline asm
	// begin inline asm
	mma.sync.aligned.m16n8k8.row.col.f32.f16.f16.f32 {%f207335,%f207336,%f207337,%f207338}, {%r1,%r2}, {%r3}, {%f207335,%f207336,%f207337,%f207338};

	// end inline asm
	// begin inline asm
	mma.sync.aligned.m16n8k8.row.col.f32.f16.f16.f32 {%f207335,%f207336,%f207337,%f207338}, {%r1,%r2}, {%r3}, {%f207335,%f207336,%f207337,%f207338};

	// end inline asm
	// begin inline asm
	mma.sync.aligned.m16n8k8.row.col.f32.f16.f16.f32 {%f207335,%f207336,%f207337,%f207338}, {%r1,%r2}, {%r3}, {%f207335,%f207336,%f207337,%f207338};

	// end inline asm
	// begin inline asm
	mma.sync.aligned.m16n8k8.row.col.f32.f16.f16.f32 {%f207335,%f207336,%f207337,%f207338}, {%r1,%r2}, {%r3}, {%f207335,%f207336,%f207337,%f207338};

	// end inline asm
	// begin inline asm
	mma.sync.aligned.m16n8k8.row.col.f32.f16.f16.f32 {%f207335,%f207336,%f207337,%f207338}, {%r1,%r2}, {%r3}, {%f207335,%f207336,%f207337,%f207338};

	// end inline asm
	// begin inline asm
	mma.sync.aligned.m16n8k8.row.col.f32.f16.f16.f32 {%f207335,%f207336,%f207337,%f207338}, {%r1,%r2}, {%r3}, {%f207335,%f207336,%f207337,%f207338};

	// end inline asm
	// begin inline asm
	mma.sync.aligned.m16n8k8.row.col.f32.f16.f16.f32 {%f207335,%f207336,%f207337,%f207338}, {%r1,%r2}, {%r3}, {%f207335,%f207336,%f207337,%f207338};

	// end inline asm
	// begin inline asm
	mma.sync.aligned.m16n8k8.row.col.f32.f16.f16.f32 {%f207335,%f207336,%f207337,%f207338}, {%r1,%r2}, {%r3}, {%f207335,%f207336,%f207337,%f207338};

	// end inline asm
	// begin inline asm
	mma.sync.aligned.m16n8k8.row.col.f32.f16.f16.f32 {%f207335,%f207336,%f207337,%f207338}, {%r1,%r2}, {%r3}, {%f207335,%f207336,%f207337,%f207338};

	// end inline asm
	// begin inline asm
	mma.sync.aligned.m16n8k8.row.col.f32.f16.f16.f32 {%f207335,%f207336,%f207337,%f207338}, {%r1,%r2}, {%r3}, {%f207335,%f207336,%f207337,%f207338};

	// end inline asm
	// begin inline asm
	mma.sync.aligned.m16n8k8.row.col.f32.f16.f16.f32 {%f207335,%f207336,%f207337,%f207338}, {%r1,%r2}, {%r3}, {%f207335,%f207336,%f207337,%f207338};

	// end inline asm
	// begin inline asm
	mma.sync.aligned.m16n8k8.row.col.f32.f16.f16.f32 {%f207335,%f207336,%f207337,%f207338}, {%r1,%r2}, {%r3}, {%f207335,%f207336,%f207337,%f207338};

	// end inline asm
	// begin inline asm
	mma.sync.aligned.m16n8k8.row.col.f32.f16.f16.f32 {%f207335,%f207336,%f207337,%f207338}, {%r1,%r2}, {%r3}, {%f207335,%f207336,%f207337,%f207338};

	// end inline asm
	// begin inline asm
	mma.sync.aligned.m16n8k8.row.col.f32.f16.f16.f32 {%f207335,%f207336,%f207337,%f207338}, {%r1,%r2}, {%r3}, {%f207335,%f207336,%f207337,%f207338};

	// end inline asm
	// begin inline asm
	mma.sync.aligned.m16n8k8.row.col.f32.f16.f16.f32 {%f207335,%f207336,%f207337,%f207338}, {%r1,%r2}, {%r3}, {%f207335,%f207336,%f207337,%f207338};

	// end inline asm
	// begin inline asm
	mma.sync.aligned.m16n8k8.row.col.f32.f16.f16.f32 {%f207335,%f207336,%f207337,%f207338}, {%r1,%r2}, {%r3}, {%f207335,%f207336,%f207337,%f207338};

	// end inline asm
	// begin inline asm
	mma.sync.aligned.m16n8k8.row.col.f32.f16.f16.f32 {%f207335,%f207336,%f207337,%f207338}, {%r1,%r2}, {%r3}, {%f207335,%f207336,%f207337,%f207338};

	// end inline asm
	// begin inline asm
	mma.sync.aligned.m16n8k8.row.col.f32.f16.f16.f32 {%f207335,%f207336,%f207337,%f207338}, {%r1,%r2}, {%r3}, {%f207335,%f207336,%f207337,%f207338};

	// end inline asm
	// begin inline asm
	mma.sync.aligned.m16n8k8.row.col.f32.f16.f16.f32 {%f207335,%f207336,%f207337,%f207338}, {%r1,%r2}, {%r3}, {%f207335,%f207336,%f207337,%f207338};

	// end inline asm
	// begin inline asm
	mma.sync.aligned.m16n8k8.row.col.f32.f16.f16.f32 {%f207335,%f207336,%f207337,%f207338}, {%r1,%r2}, {%r3}, {%f207335,%f207336,%f207337,%f207338};

	// end inline asm
	// begin inline asm
	mma.sync.aligned.m16n8k8.row.col.f32.f16.f16.f32 {%f207335,%f207336,%f207337,%f207338}, {%r1,%r2}, {%r3}, {%f207335,%f207336,%f207337,%f207338};

	// end inline asm
	// begin inline asm
	mma.sync.aligned.m16n8k8.row.col.f32.f16.f16.f32 {%f207335,%f207336,%f207337,%f207338}, {%r1,%r2}, {%r3}, {%f207335,%f207336,%f207337,%f207338};

	// end inline asm
	// begin inline asm
	mma.sync.aligned.m16n8k8.row.col.f32.f16.f16.f32 {%f207335,%f207336,%f207337,%f207338}, {%r1,%r2}, {%r3}, {%f207335,%f207336,%f207337,%f207338};

	// end inline asm
	// begin inline asm
	mma.sync.aligned.m16n8k8.row.col.f32.f16.f16.f32 {%f207335,%f207336,%f207337,%f207338}, {%r1,%r2}, {%r3}, {%f207335,%f207336,%f207337,%f207338};

	// end inline asm
	// begin inline asm
	mma.sync.aligned.m16n8k8.row.col.f32.f16.f16.f32 {%f207335,%f207336,%f207337,%f207338}, {%r1,%r2}, {%r3}, {%f207335,%f207336,%f207337,%f207338};

	// end inline asm
	// begin inline asm
	mma.sync.aligned.m16n8k8.row.col.f32.f16.f16.f32 {%f207335,%f207336,%f207337,%f207338}, {%r1,%r2}, {%r3}, {%f207335,%f207336,%f207337,%f207338};

	// end inline asm
	// begin inline asm
	mma.sync.aligned.m16n8k8.row.col.f32.f16.f16.f32 {%f207335,%f207336,%f207337,%f207338}, {%r1,%r2}, {%r3}, {%f207335,%f207336,%f207337,%f207338};

	// end inline asm
	// begin inline asm
	mma.sync.aligned.m16n8k8.row.col.f32.f16.f16.f32 {%f207335,%f207336,%f207337,%f207338}, {%r1,%r2}, {%r3}, {%f207335,%f207336,%f207337,%f207338};

	// end inline asm
	// begin inline asm
	mma.sync.aligned.m16n8k8.row.col.f32.f16.f16.f32 {%f207335,%f207336,%f207337,%f207338}, {%r1,%r2}, {%r3}, {%f207335,%f207336,%f207337,%f207338};

	// end inline asm
	// begin inline asm
	mma.sync.aligned.m16n8k8.row.col.f32.f16.f16.f32 {%f207335,%f207336,%f207337,%f207338}, {%r1,%r2}, {%r3}, {%f207335,%f207336,%f207337,%f207338};

	// end inline asm
	// begin inline asm
	mma.sync.aligned.m16n8k8.row.col.f32.f16.f16.f32 {%f207335,%f207336,%f207337,%f207338}, {%r1,%r2}, {%r3}, {%f207335,%f207336,%f207337,%f207338};

	// end inline asm
	// begin inline asm
	mma.sync.aligned.m16n8k8.row.col.f32.f16.f16.f32 {%f207335,%f207336,%f207337,%f207338}, {%r1,%r2}, {%r3}, {%f207335,%f207336,%f207337,%f207338};

	// end inline asm
	// begin inline asm
	mma.sync.aligned.m16n8k8.row.col.f32.f16.f16.f32 {%f207335,%f207336,%f207337,%f207338}, {%r1,%r2}, {%r3}, {%f207335,%f207336,%f207337,%f207338};

	// end inline asm
	// begin inline asm
	mma.sync.aligned.m16n8k8.row.col.f32.f16.f16.f32 {%f207335,%f207336,%f207337,%f207338}, {%r1,%r2}, {%r3}, {%f207335,%f207336,%f207337,%f207338};

	// end inline asm
	// begin inline asm
	mma.sync.aligned.m16n8k8.row.col.f32.f16.f16.f32 {%f207335,%f207336,%f207337,%f207338}, {%r1,%r2}, {%r3}, {%f207335,%f207336,%f207337,%f207338};

	// end inline asm
	// begin inline asm
	mma.sync.aligned.m16n8k8.row.col.f32.f16.f16.f32 {%f207335,%f207336,%f207337,%f207338}, {%r1,%r2}, {%r3}, {%f207335,%f207336,%f207337,%f207338};

	// end inline asm
	// begin inline asm
	mma.sync.aligned.m16n8k8.row.col.f32.f16.f16.f32 {%f207335,%f207336,%f207337,%f207338}, {%r1,%r2}, {%r3}, {%f207335,%f207336,%f207337,%f207338};

	// end inline asm
	// begin inline asm
	mma.sync.aligned.m16n8k8.row.col.f32.f16.f16.f32 {%f207335,%f207336,%f207337,%f207338}, {%r1,%r2}, {%r3}, {%f207335,%f207336,%f207337,%f207338};

	// end inline asm
	// begin inline asm
	mma.sync.aligned.m16n8k8.row.col.f32.f16.f16.f32 {%f207335,%f207336,%f207337,%f207338}, {%r1,%r2}, {%r3}, {%f207335,%f207336,%f207337,%f207338};

	// end inline asm
	// begin inline asm
	mma.sync.aligned.m16n8k8.row.col.f32.f16.f16.f32 {%f207335,%f207336,%f207337,%f207338}, {%r1,%r2}, {%r3}, {%f207335,%f207336,%f207337,%f207338};

	// end inline asm
	// begin inline asm
	mma.sync.aligned.m16n8k8.row.col.f32.f16.f16.f32 {%f207335,%f207336,%f207337,%f207338}, {%r1,%r2}, {%r3}, {%f207335,%f207336,%f207337,%f207338};

	// end inline asm
	// begin inline asm
	mma.sync.aligned.m16n8k8.row.col.f32.f16.f16.f32 {%f207335,%f207336,%f207337,%f207338}, {%r1,%r2}, {%r3}, {%f207335,%f207336,%f207337,%f207338};

	// end inline asm
	// begin inline asm
	mma.sync.aligned.m16n8k8.row.col.f32.f16.f16.f32 {%f207335,%f207336,%f207337,%f207338}, {%r1,%r2}, {%r3}, {%f207335,%f207336,%f207337,%f207338};

	// end inline asm
	// begin inline asm
	mma.sync.aligned.m16n8k8.row.col.f32.f16.f16.f32 {%f207335,%f207336,%f207337,%f207338}, {%r1,%r2}, {%r3}, {%f207335,%f207336,%f207337,%f207338};

	// end inline asm
	// begin inline asm
	mma.sync.aligned.m16n8k8.row.col.f32.f16.f16.f32 {%f207335,%f207336,%f207337,%f207338}, {%r1,%r2}, {%r3}, {%f207335,%f207336,%f207337,%f207338};

	// end inline asm
	// begin inline asm
	mma.sync.aligned.m16n8k8.row.col.f32.f16.f16.f32 {%f207335,%f207336,%f207337,%f207338}, {%r1,%r2}, {%r3}, {%f207335,%f207336,%f207337,%f207338};

	// end inline asm
	// begin inline asm
	mma.sync.aligned.m16n8k8.row.col.f32.f16.f16.f32 {%f207335,%f207336,%f207337,%f207338}, {%r1,%r2}, {%r3}, {%f207335,%f207336,%f207337,%f207338};

	// end inline asm
	// begin inline asm
	mma.sync.aligned.m16n8k8.row.col.f32.f16.f16.f32 {%f207335,%f207336,%f207337,%f207338}, {%r1,%r2}, {%r3}, {%f207335,%f207336,%f207337,%f207338};

	// end inline asm
	// begin inline asm
	mma.sync.aligned.m16n8k8.row.col.f32.f16.f16.f32 {%f207335,%f207336,%f207337,%f207338}, {%r1,%r2}, {%r3}, {%f207335,%f207336,%f207337,%f207338};

	// end inline asm
	// begin inline asm
	mma.sync.aligned.m16n8k8.row.col.f32.f16.f16.f32 {%f207335,%f207336,%f207337,%f207338}, {%r1,%r2}, {%r3}, {%f207335,%f207336,%f207337,%f207338};

	// end inline asm
	// begin inline asm
	mma.sync.aligned.m16n8k8.row.col.f32.f16.f16.f32 {%f207335,%f207336,%f207337,%f207338}, {%r1,%r2}, {%r3}, {%f207335,%f207336,%f207337,%f207338};

	// end inline asm
	// begin inline asm
	mma.sync.aligned.m16n8k8.row.col.f32.f16.f16.f32 {%f207335,%f207336,%f207337,%f207338}, {%r1,%r2}, {%r3}, {%f207335,%f207336,%f207337,%f207338};

	// end inline asm
	// begin inline asm
	mma.sync.aligned.m16n8k8.row.col.f32.f16.f16.f32 {%f207335,%f207336,%f207337,%f207338}, {%r1,%r2}, {%r3}, {%f207335,%f207336,%f207337,%f207338};

	// end inline asm
	// begin inline asm
	mma.sync.aligned.m16n8k8.row.col.f32.f16.f16.f32 {%f207335,%f207336,%f207337,%f207338}, {%r1,%r2}, {%r3}, {%f207335,%f207336,%f207337,%f207338};

	// end inline asm
	// begin inline asm
	mma.sync.aligned.m16n8k8.row.col.f32.f16.f16.f32 {%f207335,%f207336,%f207337,%f207338}, {%r1,%r2}, {%r3}, {%f207335,%f207336,%f207337,%f207338};

	// end inline asm
	// begin inline asm
	mma.sync.aligned.m16n8k8.row.col.f32.f16.f16.f32 {%f207335,%f207336,%f207337,%f207338}, {%r1,%r2}, {%r3}, {%f207335,%f207336,%f207337,%f207338};

	// end inline asm
	// begin inline asm
	mma.sync.aligned.m16n8k8.row.col.f32.f16.f16.f32 {%f207335,%f207336,%f207337,%f207338}, {%r1,%r2}, {%r3}, {%f207335,%f207336,%f207337,%f207338};

	// end inline asm
	// begin inline asm
	mma.sync.aligned.m16n8k8.row.col.f32.f16.f16.f32 {%f207335,%f207336,%f207337,%f207338}, {%r1,%r2}, {%r3}, {%f207335,%f207336,%f207337,%f207338};

	// end inline asm
	// begin inline asm
	mma.sync.aligned.m16n8k8.row.col.f32.f16.f16.f32 {%f207335,%f207336,%f207337,%f207338}, {%r1,%r2}, {%r3}, {%f207335,%f207336,%f207337,%f207338};

	// end inline asm
	// begin inline asm
	mma.sync.aligned.m16n8k8.row.col.f32.f16.f16.f32 {%f207335,%f207336,%f207337,%f207338}, {%r1,%r2}, {%r3}, {%f207335,%f207336,%f207337,%f207338};

	// end inline asm
	// begin inline asm
	mma.sync.aligned.m16n8k8.row.col.f32.f16.f16.f32 {%f207335,%f207336,%f207337,%f207338}, {%r1,%r2}, {%r3}, {%f207335,%f207336,%f207337,%f207338};

	// end inline asm
	// begin inline asm
	mma.sync.aligned.m16n8k8.row.col.f32.f16.f16.f32 {%f207335,%f207336,%f207337,%f207338}, {%r1,%r2}, {%r3}, {%f207335,%f207336,%f207337,%f207338};

	// end inline asm
	// begin inline asm
	mma.sync.aligned.m16n8k8.row.col.f32.f16.f16.f32 {%f207335,%f207336,%f207337,%f207338}, {%r1,%r2}, {%r3}, {%f207335,%f207336,%f207337,%f207338};

	// end inline asm
	// begin inline asm
	mma.sync.aligned.m16n8k8.row.col.f32.f16.f16.f32 {%f207335,%f207336,%f207337,%f207338}, {%r1,%r2}, {%r3}, {%f207335,%f207336,%f207337,%f207338};

	// end inline asm
	// begin inline asm
	mma.sync.aligned.m16n8k8.row.col.f32.f16.f16.f32 {%f207335,%f207336,%f207337,%f207338}, {%r1,%r2}, {%r3}, {%f207335,%f207336,%f207337,%f207338};

	// end inline asm
	// begin inline asm
	mma.sync.aligned.m16n8k8.row.col.f32.f16.f16.f32 {%f207335,%f207336,%f207337,%f207338}, {%r1,%r2}, {%r3}, {%f207335,%f207336,%f207337,%f207338};

	// end inline asm
	// begin inline asm
	mma.sync.aligned.m16n8k8.row.col.f32.f16.f16.f32 {%f207335,%f207336,%f207337,%f207338}, {%r1,%r2}, {%r3}, {%f207335,%f207336,%f207337,%f207338};

	// end inline asm
	// begin inline asm
	mma.sync.aligned.m16n8k8.row.col.f32.f16.f16.f32 {%f207335,%f207336,%f207337,%f207338}, {%r1,%r2}, {%r3}, {%f207335,%f207336,%f207337,%f207338};

	// end inline asm
	// begin inline asm
	mma.sync.aligned.m16n8k8.row.col.f32.f16.f16.f32 {%f207335,%f207336,%f207337,%f207338}, {%r1,%r2}, {%r3}, {%f207335,%f207336,%f207337,%f207338};

	// end inline asm
	// begin inline asm
	mma.sync.aligned.m16n8k8.row.col.f32.f16.f16.f32 {%f207335,%f207336,%f207337,%f207338}, {%r1,%r2}, {%r3}, {%f207335,%f207336,%f207337,%f207338};

	// end inline asm
	// begin inline asm
	mma.sync.aligned.m16n8k8.row.col.f32.f16.f16.f32 {%f207335,%f207336,%f207337,%f207338}, {%r1,%r2}, {%r3}, {%f207335,%f207336,%f207337,%f207338};

	// end inline asm
	// begin inline asm
	mma.sync.aligned.m16n8k8.row.col.f32.f16.f16.f32 {%f207335,%f207336,%f207337,%f207338}, {%r1,%r2}, {%r3}, {%f207335,%f207336,%f207337,%f207338};

	// end inline asm
	// begin inline asm
	mma.sync.aligned.m16n8k8.row.col.f32.f16.f16.f32 {%f207335,%f207336,%f207337,%f207338}, {%r1,%r2}, {%r3}, {%f207335,%f207336,%f207337,%f207338};

	// end inline asm
	// begin inline asm
	mma.sync.aligned.m16n8k8.row.col.f32.f16.f16.f32 {%f207335,%f207336,%f207337,%f207338}, {%r1,%r2}, {%r3}, {%f207335,%f207336,%f207337,%f207338};

	// end inline asm
	// begin inline asm
	mma.sync.aligned.m16n8k8.row.col.f32.f16.f16.f32 {%f207335,%f207336,%f207337,%f207338}, {%r1,%r2}, {%r3}, {%f207335,%f207336,%f207337,%f207338};

	// end inline asm
	// begin inline asm
	mma.sync.aligned.m16n8k8.row.col.f32.f16.f16.f32 {%f207335,%f207336,%f207337,%f207338}, {%r1,%r2}, {%r3}, {%f207335,%f207336,%f207337,%f207338};

	// end inline asm
	// begin inline asm
	mma.sync.aligned.m16n8k8.row.col.f32.f16.f16.f32 {%f207335,%f207336,%f207337,%f207338}, {%r1,%r2}, {%r3}, {%f207335,%f207336,%f207337,%f207338};

	// end inline asm
	// begin inline asm
	mma.sync.aligned.m16n8k8.row.col.f32.f16.f16.f32 {%f207335,%f207336,%f207337,%f207338}, {%r1,%r2}, {%r3}, {%f207335,%f207336,%f207337,%f207338};

	// end inline asm
	// begin inline asm
	mma.sync.aligned.m16n8k8.row.col.f32.f16.f16.f32 {%f207335,%f207336,%f207337,%f207338}, {%r1,%r2}, {%r3}, {%f207335,%f207336,%f207337,%f207338};

	// end inline asm
	// begin inline asm
	mma.sync.aligned.m16n8k8.row.col.f32.f16.f16.f32 {%f207335,%f207336,%f207337,%f207338}, {%r1,%r2}, {%r3}, {%f207335,%f207336,%f207337,%f207338};

	// end inline asm
	// begin inline asm
	mma.sync.aligned.m16n8k8.row.col.f32.f16.f16.f32 {%f207335,%f207336,%f207337,%f207338}, {%r1,%r2}, {%r3}, {%f207335,%f207336,%f207337,%f207338};

	// end inline asm
	// begin inline asm
	mma.sync.aligned.m16n8k8.row.col.f32.f16.f16.f32 {%f207335,%f207336,%f207337,%f207338}, {%r1,%r2}, {%r3}, {%f207335,%f207336,%f207337,%f207338};

	// end inline asm
	// begin inline asm
	mma.sync.aligned.m16n8k8.row.col.f32.f16.f16.f32 {%f207335,%f207336,%f207337,%f207338}, {%r1,%r2}, {%r3}, {%f207335,%f207336,%f207337,%f207338};

	// end inline asm
	// begin inline asm
	mma.sync.aligned.m16n8k8.row.col.f32.f16.f16.f32 {%f207335,%f207336,%f207337,%f207338}, {%r1,%r2}, {%r3}, {%f207335,%f207336,%f207337,%f207338};

	// end inline asm
	// begin inline asm
	mma.sync.aligned.m16n8k8.row.col.f32.f16.f16.f32 {%f207335,%f207336,%f207337,%f207338}, {%r1,%r2}, {%r3}, {%f207335,%f207336,%f207337,%f207338};

	// end inline asm
	// begin inline asm
	mma.sync.aligned.m16n8k8.row.col.f32.f16.f16.f32 {%f207335,%f207336,%f207337,%f207338}, {%r1,%r2}, {%r3}, {%f207335,%f207336,%f207337,%f207338};

	// end inline asm
	// begin inline asm
	mma.sync.aligned.m16n8k8.row.col.f32.f16.f16.f32 {%f207335,%f207336,%f207337,%f207338}, {%r1,%r2}, {%r3}, {%f207335,%f207336,%f207337,%f207338};

	// end inline asm
	// begin inline asm
	mma.sync.aligned.m16n8k8.row.col.f32.f16.f16.f32 {%f207335,%f207336,%f207337,%f207338}, {%r1,%r2}, {%r3}, {%f207335,%f207336,%f207337,%f207338};

	// end inline asm
	// begin inline asm
	mma.sync.aligned.m16n8k8.row.col.f32.f16.f16.f32 {%f207335,%f207336,%f207337,%f207338}, {%r1,%r2}, {%r3}, {%f207335,%f207336,%f207337,%f207338};

	// end inline asm
	// begin inline asm
	mma.sync.aligned.m16n8k8.row.col.f32.f16.f16.f32 {%f207335,%f207336,%f207337,%f207338}, {%r1,%r2}, {%r3}, {%f207335,%f207336,%f207337,%f207338};

	// end inline asm
	// begin inline asm
	mma.sync.aligned.m16n8k8.row.col.f32.f16.f16.f32 {%f207335,%f207336,%f207337,%f207338}, {%r1,%r2}, {%r3}, {%f207335,%f207336,%f207337,%f207338};

	// end inline asm
	// begin inline asm
	mma.sync.aligned.m16n8k8.row.col.f32.f16.f16.f32 {%f207335,%f207336,%f207337,%f207338}, {%r1,%r2}, {%r3}, {%f207335,%f207336,%f207337,%f207338};

	// end inline asm
	// begin inline asm
	mma.sync.aligned.m16n8k8.row.col.f32.f16.f16.f32 {%f207335,%f207336,%f207337,%f207338}, {%r1,%r2}, {%r3}, {%f207335,%f207336,%f207337,%f207338};

	// end inline asm
	// begin inline asm
	mma.sync.aligned.m16n8k8.row.col.f32.f16.f16.f32 {%f207335,%f207336,%f207337,%f207338}, {%r1,%r2}, {%r3}, {%f207335,%f207336,%f207337,%f207338};

	// end inline asm
	// begin inline asm
	mma.sync.aligned.m16n8k8.row.col.f32.f16.f16.f32 {%f207335,%f207336,%f207337,%f207338}, {%r1,%r2}, {%r3}, {%f207335,%f207336,%f207337,%f207338};

	// end inline asm
	// begin inline asm
	mma.sync.aligned.m16n8k8.row.col.f32.f16.f16.f32 {%f207335,%f207336,%f207337,%f207338}, {%r1,%r2}, {%r3}, {%f207335,%f207336,%f207337,%f207338};

	// end inline asm
	// begin inline asm
	mma.sync.aligned.m16n8k8.row.col.f32.f16.f16.f32 {%f207335,%f207336,%f207337,%f207338}, {%r1,%r2}, {%r3}, {%f207335,%f207336,%f207337,%f207338};

	// end inline asm
	// begin inline asm
	mma.sync.aligned.m16n8k8.row.col.f32.f16.f16.f32 {%f207335,%f207336,%f207337,%f207338}, {%r1,%r2}, {%r3}, {%f207335,%f207336,%f207337,%f207338};

	// end inline asm
	// begin inline asm
	mma.sync.aligned.m16n8k8.row.col.f32.f16.f16.f32 {%f207335,%f207336,%f207337,%f207338}, {%r1,%r2}, {%r3}, {%f207335,%f207336,%f207337,%f207338};

	// end inline asm
	// begin inline asm
	mma.sync.aligned.m16n8k8.row.col.f32.f16.f16.f32 {%f207335,%f207336,%f207337,%f207338}, {%r1,%r2}, {%r3}, {%f207335,%f207336,%f207337,%f207338};

	// end inline asm
	// begin inline asm
	mma.sync.aligned.m16n8k8.row.col.f32.f16.f16.f32 {%f207335,%f207336,%f207337,%f207338}, {%r1,%r2}, {%r3}, {%f207335,%f207336,%f207337,%f207338};

	// end inline asm
	// begin inline asm
	mma.sync.aligned.m16n8k8.row.col.f32.f16.f16.f32 {%f207335,%f207336,%f207337,%f207338}, {%r1,%r2}, {%r3}, {%f207335,%f207336,%f207337,%f207338};

	// end inline asm
	// begin inline asm
	mma.sync.aligned.m16n8k8.row.col.f32.f16.f16.f32 {%f207335,%f207336,%f207337,%f207338}, {%r1,%r2}, {%r3}, {%f207335,%f207336,%f207337,%f207338};

	// end inline asm
	// begin inline asm
	mma.sync.aligned.m16n8k8.row.col.f32.f16.f16.f32 {%f207335,%f207336,%f207337,%f207338}, {%r1,%r2}, {%r3}, {%f207335,%f207336,%f207337,%f207338};

	// end inline asm
	// begin inline asm
	mma.sync.aligned.m16n8k8.row.col.f32.f16.f16.f32 {%f207335,%f207336,%f207337,%f207338}, {%r1,%r2}, {%r3}, {%f207335,%f207336,%f207337,%f207338};

	// end inline asm
	// begin inline asm
	mma.sync.aligned.m16n8k8.row.col.f32.f16.f16.f32 {%f207335,%f207336,%f207337,%f207338}, {%r1,%r2}, {%r3}, {%f207335,%f207336,%f207337,%f207338};

	// end inline asm
	// begin inline asm
	mma.sync.aligned.m16n8k8.row.col.f32.f16.f16.f32 {%f207335,%f207336,%f207337,%f207338}, {%r1,%r2}, {%r3}, {%f207335,%f207336,%f207337,%f207338};

	// end inline asm
	// begin inline asm
	mma.sync.aligned.m16n8k8.row.col.f32.f16.f16.f32 {%f207335,%f207336,%f207337,%f207338}, {%r1,%r2}, {%r3}, {%f207335,%f207336,%f207337,%f207338};

	// end inline asm
	// begin inline asm
	mma.sync.aligned.m16n8k8.row.col.f32.f16.f16.f32 {%f207335,%f207336,%f207337,%f207338}, {%r1,%r2}, {%r3}, {%f207335,%f207336,%f207337,%f207338};

	// end inline asm
	// begin inline asm
	mma.sync.aligned.m16n8k8.row.col.f32.f16.f16.f32 {%f207335,%f207336,%f207337,%f207338}, {%r1,%r2}, {%r3}, {%f207335,%f207336,%f207337,%f207338};

	// end inline asm
	// begin inline asm
	mma.sync.aligned.m16n8k8.row.col.f32.f16.f16.f32 {%f207335,%f207336,%f207337,%f207338}, {%r1,%r2}, {%r3}, {%f207335,%f207336,%f207337,%f207338};

	// end inline asm
	// begin inline asm
	mma.sync.aligned.m16n8k8.row.col.f32.f16.f16.f32 {%f207335,%f207336,%f207337,%f207338}, {%r1,%r2}, {%r3}, {%f207335,%f207336,%f207337,%f207338};

	// end inline asm
	// begin inline asm
	mma.sync.aligned.m16n8k8.row.col.f32.f16.f16.f32 {%f207335,%f207336,%f207337,%f207338}, {%r1,%r2}, {%r3}, {%f207335,%f207336,%f207337,%f207338};

	// end inline asm
	// begin inline asm
	mma.sync.aligned.m16n8k8.row.col.f32.f16.f16.f32 {%f207335,%f207336,%f207337,%f207338}, {%r1,%r2}, {%r3}, {%f207335,%f207336,%f207337,%f207338};

	// end inline asm
	// begin inline asm
	mma.sync.aligned.m16n8k8.row.col.f32.f16.f16.f32 {%f207335,%f207336,%f207337,%f207338}, {%r1,%r2}, {%r3}, {%f207335,%f207336,%f207337,%f207338};

	// end inline asm
	// begin inline asm
	mma.sync.aligned.m16n8k8.row.col.f32.f16.f16.f32 {%f207335,%f207336,%f207337,%f207338}, {%r1,%r2}, {%r3}, {%f207335,%f207336,%f207337,%f207338};

	// end inline asm
	// begin inline asm
	mma.sync.aligned.m16n8k8.row.col.f32.f16.f16.f32 {%f207335,%f207336,%f207337,%f207338}, {%r1,%r2}, {%r3}, {%f207335,%f207336,%f207337,%f207338};

	// end inline asm
	// begin inline asm
	mma.sync.aligned.m16n8k8.row.col.f32.f16.f16.f32 {%f207335,%f207336,%f207337,%f207338}, {%r1,%r2}, {%r3}, {%f207335,%f207336,%f207337,%f207338};

	// end inline asm
	// begin inline asm
	mma.sync.aligned.m16n8k8.row.col.f32.f16.f16.f32 {%f207335,%f207336,%f207337,%f207338}, {%r1,%r2}, {%r3}, {%f207335,%f207336,%f207337,%f207338};

	// end inline asm
	// begin inline asm
	mma.sync.aligned.m16n8k8.row.col.f32.f16.f16.f32 {%f207335,%f207336,%f207337,%f207338}, {%r1,%r2}, {%r3}, {%f207335,%f207336,%f207337,%f207338};

	// end inline asm
	// begin inline asm
	mma.sync.aligned.m16n8k8.row.col.f32.f16.f16.f32 {%f207335,%f207336,%f207337,%f207338}, {%r1,%r2}, {%r3}, {%f207335,%f207336,%f207337,%f207338};

	// end inline asm
	// begin inline asm
	mma.sync.aligned.m16n8k8.row.col.f32.f16.f16.f32 {%f207335,%f207336,%f207337,%f207338}, {%r1,%r2}, {%r3}, {%f207335,%f207336,%f207337,%f207338};

	// end inline asm
	// begin inline asm
	mma.sync.aligned.m16n8k8.row.col.f32.f16.f16.f32 {%f207335,%f207336,%f207337,%f207338}, {%r1,%r2}, {%r3}, {%f207335,%f207336,%f207337,%f207338};

	// end inline asm
	// begin inline asm
	mma.sync.aligned.m16n8k8.row.col.f32.f16.f16.f32 {%f207335,%f207336,%f207337,%f207338}, {%r1,%r2}, {%r3}, {%f207335,%f207336,%f207337,%f207338};

	// end inline asm
	// begin inline asm
	mma.sync.aligned.m16n8k8.row.col.f32.f16.f16.f32 {%f207335,%f207336,%f207337,%f207338}, {%r1,%r2}, {%r3}, {%f207335,%f207336,%f207337,%f207338};

	// end inline asm
	// begin inline asm
	mma.sync.aligned.m16n8k8.row.col.f32.f16.f16.f32 {%f207335,%f207336,%f207337,%f207338}, {%r1,%r2}, {%r3}, {%f207335,%f207336,%f207337,%f207338};

	// end inline asm
	// begin inline asm
	mma.sync.aligned.m16n8k8.row.col.f32.f16.f16.f32 {%f207335,%f207336,%f207337,%f207338}, {%r1,%r2}, {%r3}, {%f207335,%f207336,%f207337,%f207338};

	// end inline asm
	// begin inline asm
	mma.sync.aligned.m16n8k8.row.col.f32.f16.f16.f32 {%f207335,%f207336,%f207337,%f207338}, {%r1,%r2}, {%r3}, {%f207335,%f207336,%f207337,%f207338};

	// end inline asm
	// begin inline asm
	mma.sync.aligned.m16n8k8.row.col.f32.f16.f16.f32 {%f207335,%f207336,%f207337,%f207338}, {%r1,%r2}, {%r3}, {%f207335,%f207336,%f207337,%f207338};

	// end inline asm
	// begin inline asm
	mma.sync.aligned.m16n8k8.row.col.f32.f16.f16.f32 {%f207335,%f207336,%f207337,%f207338}, {%r1,%r2}, {%r3}, {%f207335,%f207336,%f207337,%f207338};

	// end inline asm
	// begin inline asm
	mma.sync.aligned.m16n8k8.row.col.f32.f16.f16.f32 {%f207335,%f207336,%f207337,%f207338}, {%r1,%r2}, {%r3}, {%f207335,%f207336,%f207337,%f207338};

	// end inline asm
	// begin inline asm
	mma.sync.aligned.m16n8k8.row.col.f32.f16.f16.f32 {%f207335,%f207336,%f207337,%f207338}, {%r1,%r2}, {%r3}, {%f207335,%f207336,%f207337,%f207338};

	// end inline asm
	// begin inline asm
	mma.sync.aligned.m16n8k8.row.col.f32.f16.f16.f32 {%f207335,%f207336,%f207337,%f207338}, {%r1,%r2}, {%r3}, {%f207335,%f207336,%f207337,%f207338};

	// end inline asm
	// begin inline asm
	mma.sync.aligned.m16n8k8.row.col.f32.f16.f16.f32 {%f207335,%f207336,%f207337,%f207338}, {%r1,%r2}, {%r3}, {%f207335,%f207336,%f207337,%f207338};

	// end inline asm
	// begin inline asm
	mma.sync.aligned.m16n8k8.row.col.f32.f16.f16.f32 {%f207335,%f207336,%f207337,%f207338}, {%r1,%r2}, {%r3}, {%f207335,%f207336,%f207337,%f207338};

	// end inline asm
	// begin inline asm
	mma.sync.aligned.m16n8k8.row.col.f32.f16.f16.f32 {%f207335,%f207336,%f207337,%f207338}, {%r1,%r2}, {%r3}, {%f207335,%f207336,%f207337,%f207338};

	// end inline asm
	// begin inline asm
	mma.sync.aligned.m16n8k8.row.col.f32.f16.f16.f32 {%f207335,%f207336,%f207337,%f207338}, {%r1,%r2}, {%r3}, {%f207335,%f207336,%f207337,%f207338};

	// end inline asm
	// begin inline asm
	mma.sync.aligned.m16n8k8.row.col.f32.f16.f16.f32 {%f207335,%f207336,%f207337,%f207338}, {%r1,%r2}, {%r3}, {%f207335,%f207336,%f207337,%f207338};

	// end inline asm
	// begin inline asm
	mma.sync.aligned.m16n8k8.row.col.f32.f16.f16.f32 {%f207335,%f207336,%f207337,%f207338}, {%r1,%r2}, {%r3}, {%f207335,%f207336,%f207337,%f207338};

	// end inline asm
	// begin inline asm
	mma.sync.aligned.m16n8k8.row.col.f32.f16.f16.f32 {%f207335,%f207336,%f207337,%f207338}, {%r1,%r2}, {%r3}, {%f207335,%f207336,%f207337,%f207338};

	// end inline asm
	// begin inline asm
	mma.sync.aligned.m16n8k8.row.col.f32.f16.f16.f32 {%f207335,%f207336,%f207337,%f207338}, {%r1,%r2}, {%r3}, {%f207335,%f207336,%f207337,%f207338};

	// end inline asm
	// begin inline asm
	mma.sync.aligned.m16n8k8.row.col.f32.f16.f16.f32 {%f207335,%f207336,%f207337,%f207338}, {%r1,%r2}, {%r3}, {%f207335,%f207336,%f207337,%f207338};

	// end inline asm
	// begin inline asm
	mma.sync.aligned.m16n8k8.row.col.f32.f16.f16.f32 {%f207335,%f207336,%f207337,%f207338}, {%r1,%r2}, {%r3}, {%f207335,%f207336,%f207337,%f207338};

	// end inline asm
	// begin inline asm
	mma.sync.aligned.m16n8k8.row.col.f32.f16.f16.f32 {%f207335,%f207336,%f207337,%f207338}, {%r1,%r2}, {%r3}, {%f207335,%f207336,%f207337,%f207338};

	// end inline asm
	// begin inline asm
	mma.sync.aligned.m16n8k8.row.col.f32.f16.f16.f32 {%f207335,%f207336,%f207337,%f207338}, {%r1,%r2}, {%r3}, {%f207335,%f207336,%f207337,%f207338};

	// end inline asm
	// begin inline asm
	mma.sync.aligned.m16n8k8.row.col.f32.f16.f16.f32 {%f207335,%f207336,%f207337,%f207338}, {%r1,%r2}, {%r3}, {%f207335,%f207336,%f207337,%f207338};

	// end inline asm
	// begin inline asm
	mma.sync.aligned.m16n8k8.row.col.f32.f16.f16.f32 {%f207335,%f207336,%f207337,%f207338}, {%r1,%r2}, {%r3}, {%f207335,%f207336,%f207337,%f207338};

	// end inline asm
	// begin inline asm
	mma.sync.aligned.m16n8k8.row.col.f32.f16.f16.f32 {%f207335,%f207336,%f207337,%f207338}, {%r1,%r2}, {%r3}, {%f207335,%f207336,%f207337,%f207338};

	// end inline asm
	// begin inline asm
	mma.sync.aligned.m16n8k8.row.col.f32.f16.f16.f32 {%f207335,%f207336,%f207337,%f207338}, {%r1,%r2}, {%r3}, {%f207335,%f207336,%f207337,%f207338};

	// end inline asm
	// begin inline asm
	mma.sync.aligned.m16n8k8.row.col.f32.f16.f16.f32 {%f207335,%f207336,%f207337,%f207338}, {%r1,%r2}, {%r3}, {%f207335,%f207336,%f207337,%f207338};

	// end inline asm
	// begin inline asm
	mma.sync.aligned.m16n8k8.row.col.f32.f16.f16.f32 {%f207335,%f207336,%f207337,%f207338}, {%r1,%r2}, {%r3}, {%f207335,%f207336,%f207337,%f207338};

	// end inline asm
	// begin inline asm
	mma.sync.aligned.m16n8k8.row.col.f32.f16.f16.f32 {%f207335,%f207336,%f207337,%f207338}, {%r1,%r2}, {%r3}, {%f207335,%f207336,%f207337,%f207338};

	// end inline asm
	// begin inline asm
	mma.sync.aligned.m16n8k8.row.col.f32.f16.f16.f32 {%f207335,%f207336,%f207337,%f207338}, {%r1,%r2}, {%r3}, {%f207335,%f207336,%f207337,%f207338};

	// end inline asm
	// begin inline asm
	mma.sync.aligned.m16n8k8.row.col.f32.f16.f16.f32 {%f207335,%f207336,%f207337,%f207338}, {%r1,%r2}, {%r3}, {%f207335,%f207336,%f207337,%f207338};

	// end inline asm
	// begin inline asm
	mma.sync.aligned.m16n8k8.row.col.f32.f16.f16.f32 {%f207335,%f207336,%f207337,%f207338}, {%r1,%r2}, {%r3}, {%f207335,%f207336,%f207337,%f207338};

	// end inline asm
	// begin inline asm
	mma.sync.aligned.m16n8k8.row.col.f32.f16.f16.f32 {%f207335,%f207336,%f207337,%f207338}, {%r1,%r2}, {%r3}, {%f207335,%f207336,%f207337,%f207338};

	// end inline asm
	// begin inline asm
	mma.sync.aligned.m16n8k8.row.col.f32.f16.f16.f32 {%f207335,%f207336,%f207337,%f207338}, {%r1,%r2}, {%r3}, {%f207335,%f207336,%f207337,%f207338};

	// end inline asm
	// begin inline asm
	mma.sync.aligned.m16n8k8.row.col.f32.f16.f16.f32 {%f207335,%f207336,%f207337,%f207338}, {%r1,%r2}, {%r3}, {%f207335,%f207336,%f207337,%f207338};

	// end inline asm
	// begin inline asm
	mma.sync.aligned.m16n8k8.row.col.f32.f16.f16.f32 {%f207335,%f207336,%f207337,%f207338}, {%r1,%r2}, {%r3}, {%f207335,%f207336,%f207337,%f207338};

	// end inline asm
	// begin inline asm
	mma.sync.aligned.m16n8k8.row.col.f32.f16.f16.f32 {%f207335,%f207336,%f207337,%f207338}, {%r1,%r2}, {%r3}, {%f207335,%f207336,%f207337,%f207338};

	// end inline asm
	// begin inline asm
	mma.sync.aligned.m16n8k8.row.col.f32.f16.f16.f32 {%f207335,%f207336,%f207337,%f207338}, {%r1,%r2}, {%r3}, {%f207335,%f207336,%f207337,%f207338};

	// end inline asm
	// begin inline asm
	mma.sync.aligned.m16n8k8.row.col.f32.f16.f16.f32 {%f207335,%f207336,%f207337,%f207338}, {%r1,%r2}, {%r3}, {%f207335,%f207336,%f207337,%f207338};

	// end inline asm
	// begin inline asm
	mma.sync.aligned.m16n8k8.row.col.f32.f16.f16.f32 {%f207335,%f207336,%f207337,%f207338}, {%r1,%r2}, {%r3}, {%f207335,%f207336,%f207337,%f207338};

	// end inline asm
	// begin inline asm
	mma.sync.aligned.m16n8k8.row.col.f32.f16.f16.f32 {%f207335,%f207336,%f207337,%f207338}, {%r1,%r2}, {%r3}, {%f207335,%f207336,%f207337,%f207338};

	// end inline asm
	// begin inline asm
	mma.sync.aligned.m16n8k8.row.col.f32.f16.f16.f32 {%f207335,%f207336,%f207337,%f207338}, {%r1,%r2}, {%r3}, {%f207335,%f207336,%f207337,%f207338};

	// end inline asm
	// begin inline asm
	mma.sync.aligned.m16n8k8.row.col.f32.f16.f16.f32 {%f207335,%f207336,%f207337,%f207338}, {%r1,%r2}, {%r3}, {%f207335,%f207336,%f207337,%f207338};

	// end inline asm
	// begin inline asm
	mma.sync.aligned.m16n8k8.row.col.f32.f16.f16.f32 {%f207335,%f207336,%f207337,%f207338}, {%r1,%r2}, {%r3}, {%f207335,%f207336,%f207337,%f207338};

	// end inline asm
	// begin inline asm
	mma.sync.aligned.m16n8k8.row.col.f32.f16.f16.f32 {%f207335,%f207336,%f207337,%f207338}, {%r1,%r2}, {%r3}, {%f207335,%f207336,%f207337,%f207338};

	// end inline asm
	// begin inline asm
	mma.sync.aligned.m16n8k8.row.col.f32.f16.f16.f32 {%f207335,%f207336,%f207337,%f207338}, {%r1,%r2}, {%r3}, {%f207335,%f207336,%f207337,%f207338};

	// end inline asm
	// begin inline asm
	mma.sync.aligned.m16n8k8.row.col.f32.f16.f16.f32 {%f207335,%f207336,%f207337,%f207338}, {%r1,%r2}, {%r3}, {%f207335,%f207336,%f207337,%f207338};

	// end inline asm
	// begin inline asm
	mma.sync.aligned.m16n8k8.row.col.f32.f16.f16.f32 {%f207335,%f207336,%f207337,%f207338}, {%r1,%r2}, {%r3}, {%f207335,%f207336,%f207337,%f207338};

	// end inline asm
	// begin inline asm
	mma.sync.aligned.m16n8k8.row.col.f32.f16.f16.f32 {%f207335,%f207336,%f207337,%f207338}, {%r1,%r2}, {%r3}, {%f207335,%f207336,%f207337,%f207338};

	// end inline asm
	// begin inline asm
	mma.sync.aligned.m16n8k8.row.col.f32.f16.f16.f32 {%f207335,%f207336,%f207337,%f207338}, {%r1,%r2}, {%r3}, {%f207335,%f207336,%f207337,%f207338};

	// end inline asm
	// begin inline asm
	mma.sync.aligned.m16n8k8.row.col.f32.f16.f16.f32 {%f207335,%f207336,%f207337,%f207338}, {%r1,%r2}, {%r3}, {%f207335,%f207336,%f207337,%f207338};

	// end inline asm
	// begin inline asm
	mma.sync.aligned.m16n8k8.row.col.f32.f16.f16.f32 {%f207335,%f207336,%f207337,%f207338}, {%r1,%r2}, {%r3}, {%f207335,%f207336,%f207337,%f207338};

	// end inline asm
	// begin inline asm
	mma.sync.aligned.m16n8k8.row.col.f32.f16.f16.f32 {%f207335,%f207336,%f207337,%f207338}, {%r1,%r2}, {%r3}, {%f207335,%f207336,%f207337,%f207338};

	// end inline asm
	// begin inline asm
	mma.sync.aligned.m16n8k8.row.col.f32.f16.f16.f32 {%f207335,%f207336,%f207337,%f207338}, {%r1,%r2}, {%r3}, {%f207335,%f207336,%f207337,%f207338};

	// end inline asm
	// begin inline asm
	mma.sync.aligned.m16n8k8.row.col.f32.f16.f16.f32 {%f207335,%f207336,%f207337,%f207338}, {%r1,%r2}, {%r3}, {%f207335,%f207336,%f207337,%f207338};

	// end inline asm
	// begin inline asm
	mma.sync.aligned.m16n8k8.row.col.f32.f16.f16.f32 {%f207335,%f207336,%f207337,%f207338}, {%r1,%r2}, {%r3}, {%f207335,%f207336,%f207337,%f207338};

	// end inline asm
	// begin inline asm
	mma.sync.aligned.m16n8k8.row.col.f32.f16.f16.f32 {%f207335,%f207336,%f207337,%f207338}, {%r1,%r2}, {%r3}, {%f207335,%f207336,%f207337,%f207338};

	// end inline asm
	// begin inline asm
	mma.sync.aligned.m16n8k8.row.col.f32.f16.f16.f32 {%f207335,%f207336,%f207337,%f207338}, {%r1,%r2}, {%r3}, {%f207335,%f207336,%f207337,%f207338};

	// end inline asm
	// begin inline asm
	mma.sync.aligned.m16n8k8.row.col.f32.f16.f16.f32 {%f207335,%f207336,%f207337,%f207338}, {%r1,%r2}, {%r3}, {%f207335,%f207336,%f207337,%f207338};

	// end inline asm
	// begin inline asm
	mma.sync.aligned.m16n8k8.row.col.f32.f16.f16.f32 {%f207335,%f207336,%f207337,%f207338}, {%r1,%r2}, {%r3}, {%f207335,%f207336,%f207337,%f207338};

	// end inline asm
	// begin inline asm
	mma.sync.aligned.m16n8k8.row.col.f32.f16.f16.f32 {%f207335,%f207336,%f207337,%f207338}, {%r1,%r2}, {%r3}, {%f207335,%f207336,%f207337,%f207338};

	// end inline asm
	// begin inline asm
	mma.sync.aligned.m16n8k8.row.col.f32.f16.f16.f32 {%f207335,%f207336,%f207337,%f207338}, {%r1,%r2}, {%r3}, {%f207335,%f207336,%f207337,%f207338};

	// end inline asm
	// begin inline asm
	mma.sync.aligned.m16n8k8.row.col.f32.f16.f16.f32 {%f207335,%f207336,%f207337,%f207338}, {%r1,%r2}, {%r3}, {%f207335,%f207336,%f207337,%f207338};

	// end inline asm
	// begin inline asm
	mma.sync.aligned.m16n8k8.row.col.f32.f16.f16.f32 {%f207335,%f207336,%f207337,%f207338}, {%r1,%r2}, {%r3}, {%f207335,%f207336,%f207337,%f207338};

	// end inline asm
	// begin inline asm
	mma.sync.aligned.m16n8k8.row.col.f32.f16.f16.f32 {%f207335,%f207336,%f207337,%f207338}, {%r1,%r2}, {%r3}, {%f207335,%f207336,%f207337,%f207338};

	// end inline asm
	// begin inline asm
	mma.sync.aligned.m16n8k8.row.col.f32.f16.f16.f32 {%f207335,%f207336,%f207337,%f207338}, {%r1,%r2}, {%r3}, {%f207335,%f207336,%f207337,%f207338};

	// end inline asm
	// begin inline asm
	mma.sync.aligned.m16n8k8.row.col.f32.f16.f16.f32 {%f207335,%f207336,%f207337,%f207338}, {%r1,%r2}, {%r3}, {%f207335,%f207336,%f207337,%f207338};

	// end inline asm
	// begin inline asm
	mma.sync.aligned.m16n8k8.row.col.f32.f16.f16.f32 {%f207335,%f207336,%f207337,%f207338}, {%r1,%r2}, {%r3}, {%f207335,%f207336,%f207337,%f207338};

	// end inline asm
	// begin inline asm
	mma.sync.aligned.m16n8k8.row.col.f32.f16.f16.f32 {%f207335,%f207336,%f207337,%f207338}, {%r1,%r2}, {%r3}, {%f207335,%f207336,%f207337,%f207338};

	// end inline asm
	// begin inline asm
	mma.sync.aligned.m16n8k8.row.col.f32.f16.f16.f32 {%f207335,%f207336,%f207337,%f207338}, {%r1,%r2}, {%r3}, {%f207335,%f207336,%f207337,%f207338};

	// end inline asm
	// begin inline asm
	mma.sync.aligned.m16n8k8.row.col.f32.f16.f16.f32 {%f207335,%f207336,%f207337,%f207338}, {%r1,%r2}, {%r3}, {%f207335,%f207336,%f207337,%f207338};

	// end inline asm
	// begin inline asm
	mma.sync.aligned.m16n8k8.row.col.f32.f16.f16.f32 {%f207335,%f207336,%f207337,%f207338}, {%r1,%r2}, {%r3}, {%f207335,%f207336,%f207337,%f207338};

	// end inline asm
	// begin inline asm
	mma.sync.aligned.m16n8k8.row.col.f32.f16.f16.f32 {%f207335,%f207336,%f207337,%f207338}, {%r1,%r2}, {%r3}, {%f207335,%f207336,%f207337,%f207338};

	// end inline asm
	// begin inline asm
	mma.sync.aligned.m16n8k8.row.col.f32.f16.f16.f32 {%f207335,%f207336,%f207337,%f207338}, {%r1,%r2}, {%r3}, {%f207335,%f207336,%f207337,%f207338};

	// end inline asm
	// begin inline asm
	mma.sync.aligned.m16n8k8.row.col.f32.f16.f16.f32 {%f207335,%f207336,%f207337,%f207338}, {%r1,%r2}, {%r3}, {%f207335,%f207336,%f207337,%f207338};

	// end inline asm
	// begin inline asm
	mma.sync.aligned.m16n8k8.row.col.f32.f16.f16.f32 {%f207335,%f207336,%f207337,%f207338}, {%r1,%r2}, {%r3}, {%f207335,%f207336,%f207337,%f207338};

	// end inline asm
	// begin inline asm
	mma.sync.aligned.m16n8k8.row.col.f32.f16.f16.f32 {%f207335,%f207336,%f207337,%f207338}, {%r1,%r2}, {%r3}, {%f207335,%f207336,%f207337,%f207338};

	// end inline asm
	// begin inline asm
	mma.sync.aligned.m16n8k8.row.col.f32.f16.f16.f32 {%f207335,%f207336,%f207337,%f207338}, {%r1,%r2}, {%r3}, {%f207335,%f207336,%f207337,%f207338};

	// end inline asm
	// begin inline asm
	mma.sync.aligned.m16n8k8.row.col.f32.f16.f16.f32 {%f207335,%f207336,%f207337,%f207338}, {%r1,%r2}, {%r3}, {%f207335,%f207336,%f207337,%f207338};

	// end inline asm
	// begin inline asm
	mma.sync.aligned.m16n8k8.row.col.f32.f16.f16.f32 {%f207335,%f207336,%f207337,%f207338}, {%r1,%r2}, {%r3}, {%f207335,%f207336,%f207337,%f207338};

	// end inline asm
	// begin inline asm
	mma.sync.aligned.m16n8k8.row.col.f32.f16.f16.f32 {%f207335,%f207336,%f207337,%f207338}, {%r1,%r2}, {%r3}, {%f207335,%f207336,%f207337,%f207338};

	// end inline asm
	// begin inline asm
	mma.sync.aligned.m16n8k8.row.col.f32.f16.f16.f32 {%f207335,%f207336,%f207337,%f207338}, {%r1,%r2}, {%r3}, {%f207335,%f207336,%f207337,%f207338};

	// end inline asm
	// begin inline asm
	mma.sync.aligned.m16n8k8.row.col.f32.f16.f16.f32 {%f207335,%f207336,%f207337,%f207338}, {%r1,%r2}, {%r3}, {%f207335,%f207336,%f207337,%f207338};

	// end inline asm
	// begin inline asm
	mma.sync.aligned.m16n8k8.row.col.f32.f16.f16.f32 {%f207335,%f207336,%f207337,%f207338}, {%r1,%r2}, {%r3}, {%f207335,%f207336,%f207337,%f207338};

	// end inline asm
	// begin inline asm
	mma.sync.aligned.m16n8k8.row.col.f32.f16.f16.f32 {%f207335,%f207336,%f207337,%f207338}, {%r1,%r2}, {%r3}, {%f207335,%f207336,%f207337,%f207338};

	// end inline asm
	// begin inline asm
	mma.sync.aligned.m16n8k8.row.col.f32.f16.f16.f32 {%f207335,%f207336,%f207337,%f207338}, {%r1,%r2}, {%r3}, {%f207335,%f207336,%f207337,%f207338};

	// end inline asm
	// begin inline asm
	mma.sync.aligned.m16n8k8.row.col.f32.f16.f16.f32 {%f207335,%f207336,%f207337,%f207338}, {%r1,%r2}, {%r3}, {%f207335,%f207336,%f207337,%f207338};

	// end inline asm
	// begin inline asm
	mma.sync.aligned.m16n8k8.row.col.f32.f16.f16.f32 {%f207335,%f207336,%f207337,%f207338}, {%r1,%r2}, {%r3}, {%f207335,%f207336,%f207337,%f207338};

	// end inline asm
	// begin inline asm
	mma.sync.aligned.m16n8k8.row.col.f32.f16.f16.f32 {%f207335,%f207336,%f207337,%f207338}, {%r1,%r2}, {%r3}, {%f207335,%f207336,%f207337,%f207338};

	// end inline asm
	// begin inline asm
	mma.sync.aligned.m16n8k8.row.col.f32.f16.f16.f32 {%f207335,%f207336,%f207337,%f207338}, {%r1,%r2}, {%r3}, {%f207335,%f207336,%f207337,%f207338};

	// end inline asm
	// begin inline asm
	mma.sync.aligned.m16n8k8.row.col.f32.f16.f16.f32 {%f207335,%f207336,%f207337,%f207338}, {%r1,%r2}, {%r3}, {%f207335,%f207336,%f207337,%f207338};

	// end inline asm
	// begin inline asm
	mma.sync.aligned.m16n8k8.row.col.f32.f16.f16.f32 {%f207335,%f207336,%f207337,%f207338}, {%r1,%r2}, {%r3}, {%f207335,%f207336,%f207337,%f207338};

	// end inline asm
	// begin inline asm
	mma.sync.aligned.m16n8k8.row.col.f32.f16.f16.f32 {%f207335,%f207336,%f207337,%f207338}, {%r1,%r2}, {%r3}, {%f207335,%f207336,%f207337,%f207338};

	// end inline asm
	// begin inline asm
	mma.sync.aligned.m16n8k8.row.col.f32.f16.f16.f32 {%f207335,%f207336,%f207337,%f207338}, {%r1,%r2}, {%r3}, {%f207335,%f207336,%f207337,%f207338};

	// end inline asm
	// begin inline asm
	mma.sync.aligned.m16n8k8.row.col.f32.f16.f16.f32 {%f207335,%f207336,%f207337,%f207338}, {%r1,%r2}, {%r3}, {%f207335,%f207336,%f207337,%f207338};

	// end inline asm
	// begin inline asm
	mma.sync.aligned.m16n8k8.row.col.f32.f16.f16.f32 {%f207335,%f207336,%f207337,%f207338}, {%r1,%r2}, {%r3}, {%f207335,%f207336,%f207337,%f207338};

	// end inline asm
	// begin inline asm
	mma.sync.aligned.m16n8k8.row.col.f32.f16.f16.f32 {%f207335,%f207336,%f207337,%f207338}, {%r1,%r2}, {%r3}, {%f207335,%f207336,%f207337,%f207338};

	// end inline asm
	// begin inline asm
	mma.sync.aligned.m16n8k8.row.col.f32.f16.f16.f32 {%f207335,%f207336,%f207337,%f207338}, {%r1,%r2}, {%r3}, {%f207335,%f207336,%f207337,%f207338};

	// end inline asm
	// begin inline asm
	mma.sync.aligned.m16n8k8.row.col.f32.f16.f16.f32 {%f207335,%f207336,%f207337,%f207338}, {%r1,%r2}, {%r3}, {%f207335,%f207336,%f207337,%f207338};

	// end inline asm
	// begin inline asm
	mma.sync.aligned.m16n8k8.row.col.f32.f16.f16.f32 {%f207335,%f207336,%f207337,%f207338}, {%r1,%r2}, {%r3}, {%f207335,%f207336,%f207337,%f207338};

	// end inline asm
	// begin inline asm
	mma.sync.aligned.m16n8k8.row.col.f32.f16.f16.f32 {%f207335,%f207336,%f207337,%f207338}, {%r1,%r2}, {%r3}, {%f207335,%f207336,%f207337,%f207338};

	// end inline asm
	// begin inline asm
	mma.sync.aligned.m16n8k8.row.col.f32.f16.f16.f32 {%f207335,%f207336,%f207337,%f207338}, {%r1,%r2}, {%r3}, {%f207335,%f207336,%f207337,%f207338};

	// end inline asm
	// begin inline asm
	mma.sync.aligned.m16n8k8.row.col.f32.f16.f16.f32 {%f207335,%f207336,%f207337,%f207338}, {%r1,%r2}, {%r3}, {%f207335,%f207336,%f207337,%f207338};

	// end inline asm
	// begin inline asm
	mma.sync.aligned.m16n8k8.row.col.f32.f16.f16.f32 {%f207335,%f207336,%f207337,%f207338}, {%r1,%r2}, {%r3}, {%f207335,%f207336,%f207337,%f207338};

	// end inline asm
	// begin inline asm
	mma.sync.aligned.m16n8k8.row.col.f32.f16.f16.f32 {%f207335,%f207336,%f207337,%f207338}, {%r1,%r2}, {%r3}, {%f207335,%f207336,%f207337,%f207338};

	// end inline asm
	// begin inline asm
	mma.sync.aligned.m16n8k8.row.col.f32.f16.f16.f32 {%f207335,%f207336,%f207337,%f207338}, {%r1,%r2}, {%r3}, {%f207335,%f207336,%f207337,%f207338};

	// end inline asm
	// begin inline asm
	mma.sync.aligned.m16n8k8.row.col.f32.f16.f16.f32 {%f207335,%f207336,%f207337,%f207338}, {%r1,%r2}, {%r3}, {%f207335,%f207336,%f207337,%f207338};

	// end inline asm
	// begin inline asm
	mma.sync.aligned.m16n8k8.row.col.f32.f16.f16.f32 {%f207335,%f207336,%f207337,%f207338}, {%r1,%r2}, {%r3}, {%f207335,%f207336,%f207337,%f207338};

	// end inline asm
	// begin inline asm
	mma.sync.aligned.m16n8k8.row.col.f32.f16.f16.f32 {%f207335,%f207336,%f207337,%f207338}, {%r1,%r2}, {%r3}, {%f207335,%f207336,%f207337,%f207338};

	// end inline asm
	// begin inline asm
	mma.sync.aligned.m16n8k8.row.col.f32.f16.f16.f32 {%f207335,%f207336,%f207337,%f207338}, {%r1,%r2}, {%r3}, {%f207335,%f207336,%f207337,%f207338};

	// end inline asm
	// begin inline asm
	mma.sync.aligned.m16n8k8.row.col.f32.f16.f16.f32 {%f207335,%f207336,%f207337,%f207338}, {%r1,%r2}, {%r3}, {%f207335,%f207336,%f207337,%f207338};

	// end inline asm
	// begin inline asm
	mma.sync.aligned.m16n8k8.row.col.f32.f16.f16.f32 {%f207335,%f207336,%f207337,%f207338}, {%r1,%r2}, {%r3}, {%f207335,%f207336,%f207337,%f207338};

	// end inline asm
	// begin inline asm
	mma.sync.aligned.m16n8k8.row.col.f32.f16.f16.f32 {%f207335,%f207336,%f207337,%f207338}, {%r1,%r2}, {%r3}, {%f207335,%f207336,%f207337,%f207338};

	// end inline asm
	// begin inline asm
	mma.sync.aligned.m16n8k8.row.col.f32.f16.f16.f32 {%f207335,%f207336,%f207337,%f207338}, {%r1,%r2}, {%r3}, {%f207335,%f207336,%f207337,%f207338};

	// end inline asm
	// begin inline asm
	mma.sync.aligned.m16n8k8.row.col.f32.f16.f16.f32 {%f207335,%f207336,%f207337,%f207338}, {%r1,%r2}, {%r3}, {%f207335,%f207336,%f207337,%f207338};

	// end inline asm
	// begin inline asm
	mma.sync.aligned.m16n8k8.row.col.f32.f16.f16.f32 {%f207335,%f207336,%f207337,%f207338}, {%r1,%r2}, {%r3}, {%f207335,%f207336,%f207337,%f207338};

	// end inline asm
	// begin inline asm
	mma.sync.aligned.m16n8k8.row.col.f32.f16.f16.f32 {%f207335,%f207336,%f207337,%f207338}, {%r1,%r2}, {%r3}, {%f207335,%f207336,%f207337,%f207338};

	// end inline asm
	// begin inline asm
	mma.sync.aligned.m16n8k8.row.col.f32.f16.f16.f32 {%f207335,%f207336,%f207337,%f207338}, {%r1,%r2}, {%r3}, {%f207335,%f207336,%f207337,%f207338};

	// end inline asm
	// begin inline asm
	mma.sync.aligned.m16n8k8.row.col.f32.f16.f16.f32 {%f207335,%f207336,%f207337,%f207338}, {%r1,%r2}, {%r3}, {%f207335,%f207336,%f207337,%f207338};

	// end inline asm
	// begin inline asm
	mma.sync.aligned.m16n8k8.row.col.f32.f16.f16.f32 {%f207335,%f207336,%f207337,%f207338}, {%r1,%r2}, {%r3}, {%f207335,%f207336,%f207337,%f207338};

	// end inline asm
	// begin inline asm
	mma.sync.aligned.m16n8k8.row.col.f32.f16.f16.f32 {%f207335,%f207336,%f207337,%f207338}, {%r1,%r2}, {%r3}, {%f207335,%f207336,%f207337,%f207338};

	// end inline asm
	// begin inline asm
	mma.sync.aligned.m16n8k8.row.col.f32.f16.f16.f32 {%f207335,%f207336,%f207337,%f207338}, {%r1,%r2}, {%r3}, {%f207335,%f207336,%f207337,%f207338};

	// end inline asm
	// begin inline asm
	mma.sync.aligned.m16n8k8.row.col.f32.f16.f16.f32 {%f207335,%f207336,%f207337,%f207338}, {%r1,%r2}, {%r3}, {%f207335,%f207336,%f207337,%f207338};

	// end inline asm
	// begin inline asm
	mma.sync.aligned.m16n8k8.row.col.f32.f16.f16.f32 {%f207335,%f207336,%f207337,%f207338}, {%r1,%r2}, {%r3}, {%f207335,%f207336,%f207337,%f207338};

	// end inline asm
	// begin inline asm
	mma.sync.aligned.m16n8k8.row.col.f32.f16.f16.f32 {%f207335,%f207336,%f207337,%f207338}, {%r1,%r2}, {%r3}, {%f207335,%f207336,%f207337,%f207338};

	// end inline asm
	// begin inline asm
	mma.sync.aligned.m16n8k8.row.col.f32.f16.f16.f32 {%f207335,%f207336,%f207337,%f207338}, {%r1,%r2}, {%r3}, {%f207335,%f207336,%f207337,%f207338};

	// end inline asm
	// begin inline asm
	mma.sync.aligned.m16n8k8.row.col.f32.f16.f16.f32 {%f207335,%f207336,%f207337,%f207338}, {%r1,%r2}, {%r3}, {%f207335,%f207336,%f207337,%f207338};

	// end inline asm
	// begin inline asm
	mma.sync.aligned.m16n8k8.row.col.f32.f16.f16.f32 {%f207335,%f207336,%f207337,%f207338}, {%r1,%r2}, {%r3}, {%f207335,%f207336,%f207337,%f207338};

	// end inline asm
	// begin inline asm
	mma.sync.aligned.m16n8k8.row.col.f32.f16.f16.f32 {%f207335,%f207336,%f207337,%f207338}, {%r1,%r2}, {%r3}, {%f207335,%f207336,%f207337,%f207338};

	// end inline asm
	// begin inline asm
	mma.sync.aligned.m16n8k8.row.col.f32.f16.f16.f32 {%f207335,%f207336,%f207337,%f207338}, {%r1,%r2}, {%r3}, {%f207335,%f207336,%f207337,%f207338};

	// end inline asm
	// begin inline asm
	mma.sync.aligned.m16n8k8.row.col.f32.f16.f16.f32 {%f207335,%f207336,%f207337,%f207338}, {%r1,%r2}, {%r3}, {%f207335,%f207336,%f207337,%f207338};

	// end inline asm
	// begin inline asm
	mma.sync.aligned.m16n8k8.row.col.f32.f16.f16.f32 {%f207335,%f207336,%f207337,%f207338}, {%r1,%r2}, {%r3}, {%f207335,%f207336,%f207337,%f207338};

	// end inline asm
	// begin inline asm
	mma.sync.aligned.m16n8k8.row.col.f32.f16.f16.f32 {%f207335,%f207336,%f207337,%f207338}, {%r1,%r2}, {%r3}, {%f207335,%f207336,%f207337,%f207338};

	// end inline asm
	// begin inline asm
	mma.sync.aligned.m16n8k8.row.col.f32.f16.f16.f32 {%f207335,%f207336,%f207337,%f207338}, {%r1,%r2}, {%r3}, {%f207335,%f207336,%f207337,%f207338};

	// end inline asm
	// begin inline asm
	mma.sync.aligned.m16n8k8.row.col.f32.f16.f16.f32 {%f207335,%f207336,%f207337,%f207338}, {%r1,%r2}, {%r3}, {%f207335,%f207336,%f207337,%f207338};

	// end inline asm
	// begin inline asm
	mma.sync.aligned.m16n8k8.row.col.f32.f16.f16.f32 {%f207335,%f207336,%f207337,%f207338}, {%r1,%r2}, {%r3}, {%f207335,%f207336,%f207337,%f207338};

	// end inline asm
	// begin inline asm
	mma.sync.aligned.m16n8k8.row.col.f32.f16.f16.f32 {%f207335,%f207336,%f207337,%f207338}, {%r1,%r2}, {%r3}, {%f207335,%f207336,%f207337,%f207338};

	// end inline asm
	// begin inline asm
	mma.sync.aligned.m16n8k8.row.col.f32.f16.f16.f32 {%f207335,%f207336,%f207337,%f207338}, {%r1,%r2}, {%r3}, {%f207335,%f207336,%f207337,%f207338};

	// end inline asm
	// begin inline asm
	mma.sync.aligned.m16n8k8.row.col.f32.f16.f16.f32 {%f207335,%f207336,%f207337,%f207338}, {%r1,%r2}, {%r3}, {%f207335,%f207336,%f207337,%f207338};

	// end inline asm
	// begin inline asm
	mma.sync.aligned.m16n8k8.row.col.f32.f16.f16.f32 {%f207335,%f207336,%f207337,%f207338}, {%r1,%r2}, {%r3}, {%f207335,%f207336,%f207337,%f207338};

	// end inline asm
	// begin inline asm
	mma.sync.aligned.m16n8k8.row.col.f32.f16.f16.f32 {%f207335,%f207336,%f207337,%f207338}, {%r1,%r2}, {%r3}, {%f207335,%f207336,%f207337,%f207338};

	// end inline asm
	// begin inline asm
	mma.sync.aligned.m16n8k8.row.col.f32.f16.f16.f32 {%f207335,%f207336,%f207337,%f207338}, {%r1,%r2}, {%r3}, {%f207335,%f207336,%f207337,%f207338};

	// end inline asm
	// begin inline asm
	mma.sync.aligned.m16n8k8.row.col.f32.f16.f16.f32 {%f207335,%f207336,%f207337,%f207338}, {%r1,%r2}, {%r3}, {%f207335,%f207336,%f207337,%f207338};

	// end inline asm
	// begin inline asm
	mma.sync.aligned.m16n8k8.row.col.f32.f16.f16.f32 {%f207335,%f207336,%f207337,%f207338}, {%r1,%r2}, {%r3}, {%f207335,%f207336,%f207337,%f207338};

	// end inline asm
	// begin inline asm
	mma.sync.aligned.m16n8k8.row.col.f32.f16.f16.f32 {%f207335,%f207336,%f207337,%f207338}, {%r1,%r2}, {%r3}, {%f207335,%f207336,%f207337,%f207338};

	// end inline asm
	// begin inline asm
	mma.sync.aligned.m16n8k8.row.col.f32.f16.f16.f32 {%f207335,%f207336,%f207337,%f207338}, {%r1,%r2}, {%r3}, {%f207335,%f207336,%f207337,%f207338};

	// end inline asm
	// begin inline asm
	mma.sync.aligned.m16n8k8.row.col.f32.f16.f16.f32 {%f207335,%f207336,%f207337,%f207338}, {%r1,%r2}, {%r3}, {%f207335,%f207336,%f207337,%f207338};

	// end inline asm
	// begin inline asm
	mma.sync.aligned.m16n8k8.row.col.f32.f16.f16.f32 {%f207335,%f207336,%f207337,%f207338}, {%r1,%r2}, {%r3}, {%f207335,%f207336,%f207337,%f207338};

	// end inline asm
	// begin inline asm
	mma.sync.aligned.m16n8k8.row.col.f32.f16.f16.f32 {%f207335,%f207336,%f207337,%f207338}, {%r1,%r2}, {%r3}, {%f207335,%f207336,%f207337,%f207338};

	// end inline asm
	// begin inline asm
	mma.sync.aligned.m16n8k8.row.col.f32.f16.f16.f32 {%f207335,%f207336,%f207337,%f207338}, {%r1,%r2}, {%r3}, {%f207335,%f207336,%f207337,%f207338};

	// end inline asm
	// begin inline asm
	mma.sync.aligned.m16n8k8.row.col.f32.f16.f16.f32 {%f207335,%f207336,%f207337,%f207338}, {%r1,%r2}, {%r3}, {%f207335,%f207336,%f207337,%f207338};

	// end inline asm
	// begin inline asm
	mma.sync.aligned.m16n8k8.row.col.f32.f16.f16.f32 {%f207335,%f207336,%f207337,%f207338}, {%r1,%r2}, {%r3}, {%f207335,%f207336,%f207337,%f207338};

	// end inline asm
	// begin inline asm
	mma.sync.aligned.m16n8k8.row.col.f32.f16.f16.f32 {%f207335,%f207336,%f207337,%f207338}, {%r1,%r2}, {%r3}, {%f207335,%f207336,%f207337,%f207338};

	// end inline asm
	// begin inline asm
	mma.sync.aligned.m16n8k8.row.col.f32.f16.f16.f32 {%f207335,%f207336,%f207337,%f207338}, {%r1,%r2}, {%r3}, {%f207335,%f207336,%f207337,%f207338};

	// end inline asm
	// begin inline asm
	mma.sync.aligned.m16n8k8.row.col.f32.f16.f16.f32 {%f207335,%f207336,%f207337,%f207338}, {%r1,%r2}, {%r3}, {%f207335,%f207336,%f207337,%f207338};

	// end inline asm
	// begin inline asm
	mma.sync.aligned.m16n8k8.row.col.f32.f16.f16.f32 {%f207335,%f207336,%f207337,%f207338}, {%r1,%r2}, {%r3}, {%f207335,%f207336,%f207337,%f207338};

	// end inline asm
	// begin inline asm
	mma.sync.aligned.m16n8k8.row.col.f32.f16.f16.f32 {%f207335,%f207336,%f207337,%f207338}, {%r1,%r2}, {%r3}, {%f207335,%f207336,%f207337,%f207338};

	// end inline asm
	// begin inline asm
	mma.sync.aligned.m16n8k8.row.col.f32.f16.f16.f32 {%f207335,%f207336,%f207337,%f207338}, {%r1,%r2}, {%r3}, {%f207335,%f207336,%f207337,%f207338};

	// end inline asm
	// begin inline asm
	mma.sync.aligned.m16n8k8.row.col.f32.f16.f16.f32 {%f207335,%f207336,%f207337,%f207338}, {%r1,%r2}, {%r3}, {%f207335,%f207336,%f207337,%f207338};

	// end inline asm
	// begin inline asm
	mma.sync.aligned.m16n8k8.row.col.f32.f16.f16.f32 {%f207335,%f207336,%f207337,%f207338}, {%r1,%r2}, {%r3}, {%f207335,%f207336,%f207337,%f207338};

	// end inline asm
	// begin inline asm
	mma.sync.aligned.m16n8k8.row.col.f32.f16.f16.f32 {%f207335,%f207336,%f207337,%f207338}, {%r1,%r2}, {%r3}, {%f207335,%f207336,%f207337,%f207338};

	// end inline asm
	// begin inline asm
	mma.sync.aligned.m16n8k8.row.col.f32.f16.f16.f32 {%f207335,%f207336,%f207337,%f207338}, {%r1,%r2}, {%r3}, {%f207335,%f207336,%f207337,%f207338};

	// end inline asm
	// begin inline asm
	mma.sync.aligned.m16n8k8.row.col.f32.f16.f16.f32 {%f207335,%f207336,%f207337,%f207338}, {%r1,%r2}, {%r3}, {%f207335,%f207336,%f207337,%f207338};

	// end inline asm
	// begin inline asm
	mma.sync.aligned.m16n8k8.row.col.f32.f16.f16.f32 {%f207335,%f207336,%f207337,%f207338}, {%r1,%r2}, {%r3}, {%f207335,%f207336,%f207337,%f207338};

	// end inline asm
	// begin inline asm
	mma.sync.aligned.m16n8k8.row.col.f32.f16.f16.f32 {%f207335,%f207336,%f207337,%f207338}, {%r1,%r2}, {%r3}, {%f207335,%f207336,%f207337,%f207338};

	// end inline asm
	// begin inline asm
	mma.sync.aligned.m16n8k8.row.col.f32.f16.f16.f32 {%f207335,%f207336,%f207337,%f207338}, {%r1,%r2}, {%r3}, {%f207335,%f207336,%f207337,%f207338};

	// end inline asm
	// begin inline asm
	mma.sync.aligned.m16n8k8.row.col.f32.f16.f16.f32 {%f207335,%f207336,%f207337,%f207338}, {%r1,%r2}, {%r3}, {%f207335,%f207336,%f207337,%f207338};

	// end inline asm
	// begin inline asm
	mma.sync.aligned.m16n8k8.row.col.f32.f16.f16.f32 {%f207335,%f207336,%f207337,%f207338}, {%r1,%r2}, {%r3}, {%f207335,%f207336,%f207337,%f207338};

	// end inline asm
	// begin inline asm
	mma.sync.aligned.m16n8k8.row.col.f32.f16.f16.f32 {%f207335,%f207336,%f207337,%f207338}, {%r1,%r2}, {%r3}, {%f207335,%f207336,%f207337,%f207338};

	// end inline asm
	// begin inline asm
	mma.sync.aligned.m16n8k8.row.col.f32.f16.f16.f32 {%f207335,%f207336,%f207337,%f207338}, {%r1,%r2}, {%r3}, {%f207335,%f207336,%f207337,%f207338};

	// end inline asm
	// begin inline asm
	mma.sync.aligned.m16n8k8.row.col.f32.f16.f16.f32 {%f207335,%f207336,%f207337,%f207338}, {%r1,%r2}, {%r3}, {%f207335,%f207336,%f207337,%f207338};

	// end inline asm
	// begin inline asm
	mma.sync.aligned.m16n8k8.row.col.f32.f16.f16.f32 {%f207335,%f207336,%f207337,%f207338}, {%r1,%r2}, {%r3}, {%f207335,%f207336,%f207337,%f207338};

	// end inline asm
	// begin inline asm
	mma.sync.aligned.m16n8k8.row.col.f32.f16.f16.f32 {%f207335,%f207336,%f207337,%f207338}, {%r1,%r2}, {%r3}, {%f207335,%f207336,%f207337,%f207338};

	// end inline asm
	mov.f32 	%f210177, %f207337;
	mov.f32 	%f210176, %f207336;
	mov.f32 	%f210178, %f207338;
	mov.f32 	%f210175, %f207335;
	// begin inline asm
	mma.sync.aligned.m16n8k8.row.col.f32.f16.f16.f32 {%f210175,%f210176,%f210177,%f210178}, {%r1,%r2}, {%r3}, {%f210175,%f210176,%f210177,%f210178};

	// end inline asm
	// begin inline asm
	mma.sync.aligned.m16n8k8.row.col.f32.f16.f16.f32 {%f210175,%f210176,%f210177,%f210178}, {%r1,%r2}, {%r3}, {%f210175,%f210176,%f210177,%f210178};

	// end inline asm
	// begin inline asm
	mma.sync.aligned.m16n8k8.row.col.f32.f16.f16.f32 {%f210175,%f210176,%f210177,%f210178}, {%r1,%r2}, {%r3}, {%f210175,%f210176,%f210177,%f210178};

	// end inline asm
	// begin inline asm
	mma.sync.aligned.m16n8k8.row.col.f32.f16.f16.f32 {%f210175,%f210176,%f210177,%f210178}, {%r1,%r2}, {%r3}, {%f210175,%f210176,%f210177,%f210178};

	// end inline asm
	// begin inline asm
	mma.sync.aligned.m16n8k8.row.col.f32.f16.f16.f32 {%f210175,%f210176,%f210177,%f210178}, {%r1,%r2}, {%r3}, {%f210175,%f210176,%f210177,%f210178};

	// end inline asm
	// begin inline asm
	mma.sync.aligned.m16n8k8.row.col.f32.f16.f16.f32 {%f210175,%f210176,%f210177,%f210178}, {%r1,%r2}, {%r3}, {%f210175,%f210176,%f210177,%f210178};

	// end inline asm
	// begin inline asm
	mma.sync.aligned.m16n8k8.row.col.f32.f16.f16.f32 {%f210175,%f210176,%f210177,%f210178}, {%r1,%r2}, {%r3}, {%f210175,%f210176,%f210177,%f210178};

	// end inline asm
	// begin inline asm
	mma.sync.aligned.m16n8k8.row.col.f32.f16.f16.f32 {%f210175,%f210176,%f210177,%f210178}, {%r1,%r2}, {%r3}, {%f210175,%f210176,%f210177,%f210178};

	// end inline asm
	// begin inline asm
	mma.sync.aligned.m16n8k8.row.col.f32.f16.f16.f32 {%f210175,%f210176,%f210177,%f210178}, {%r1,%r2}, {%r3}, {%f210175,%f210176,%f210177,%f210178};

	// end inline asm
	// begin inline asm
	mma.sync.aligned.m16n8k8.row.col.f32.f16.f16.f32 {%f210175,%f210176,%f210177,%f210178}, {%r1,%r2}, {%r3}, {%f210175,%f210176,%f210177,%f210178};

	// end inline asm
	// begin inline asm
	mma.sync.aligned.m16n8k8.row.col.f32.f16.f16.f32 {%f210175,%f210176,%f210177,%f210178}, {%r1,%r2}, {%r3}, {%f210175,%f210176,%f210177,%f210178};

	// end inline asm
	// begin inline asm
	mma.sync.aligned.m16n8k8.row.col.f32.f16.f16.f32 {%f210175,%f210176,%f210177,%f210178}, {%r1,%r2}, {%r3}, {%f210175,%f210176,%f210177,%f210178};

	// end inline asm
	// begin inline asm
	mma.sync.aligned.m16n8k8.row.col.f32.f16.f16.f32 {%f210175,%f210176,%f210177,%f210178}, {%r1,%r2}, {%r3}, {%f210175,%f210176,%f210177,%f210178};

	// end inline asm
	// begin inline asm
	mma.sync.aligned.m16n8k8.row.col.f32.f16.f16.f32 {%f210175,%f210176,%f210177,%f210178}, {%r1,%r2}, {%r3}, {%f210175,%f210176,%f210177,%f210178};

	// end inline asm
	// begin inline asm
	mma.sync.aligned.m16n8k8.row.col.f32.f16.f16.f32 {%f210175,%f210176,%f210177,%f210178}, {%r1,%r2}, {%r3}, {%f210175,%f210176,%f210177,%f210178};

	// end inline asm
	// begin inline asm
	mma.sync.aligned.m16n8k8.row.col.f32.f16.f16.f32 {%f210175,%f210176,%f210177,%f210178}, {%r1,%r2}, {%r3}, {%f210175,%f210176,%f210177,%f210178};

	// end inline asm
	// begin inline asm
	mma.sync.aligned.m16n8k8.row.col.f32.f16.f16.f32 {%f210175,%f210176,%f210177,%f210178}, {%r1,%r2}, {%r3}, {%f210175,%f210176,%f210177,%f210178};

	// end inline asm
	// begin inline asm
	mma.sync.aligned.m16n8k8.row.col.f32.f16.f16.f32 {%f210175,%f210176,%f210177,%f210178}, {%r1,%r2}, {%r3}, {%f210175,%f210176,%f210177,%f210178};

	// end inline asm
	// begin inline asm
	mma.sync.aligned.m16n8k8.row.col.f32.f16.f16.f32 {%f210175,%f210176,%f210177,%f210178}, {%r1,%r2}, {%r3}, {%f210175,%f210176,%f210177,%f210178};

	// end inline asm
	// begin inline asm
	mma.sync.aligned.m16n8k8.row.col.f32.f16.f16.f32 {%f210175,%f210176,%f210177,%f210178}, {%r1,%r2}, {%r3}, {%f210175,%f210176,%f210177,%f210178};

	// end inline asm
	// begin inline asm
	mma.sync.aligned.m16n8k8.row.col.f32.f16.f16.f32 {%f210175,%f210176,%f210177,%f210178}, {%r1,%r2}, {%r3}, {%f210175,%f210176,%f210177,%f210178};

	// end inline asm
	// begin inline asm
	mma.sync.aligned.m16n8k8.row.col.f32.f16.f16.f32 {%f210175,%f210176,%f210177,%f210178}, {%r1,%r2}, {%r3}, {%f210175,%f210176,%f210177,%f210178};

	// end inline asm
	// begin inline asm
	mma.sync.aligned.m16n8k8.row.col.f32.f16.f16.f32 {%f210175,%f210176,%f210177,%f210178}, {%r1,%r2}, {%r3}, {%f210175,%f210176,%f210177,%f210178};

	// end inline asm
	// begin inline asm
	mma.sync.aligned.m16n8k8.row.col.f32.f16.f16.f32 {%f210175,%f210176,%f210177,%f210178}, {%r1,%r2}, {%r3}, {%f210175,%f210176,%f210177,%f210178};

	// end inline asm
	// begin inline asm
	mma.sync.aligned.m16n8k8.row.col.f32.f16.f16.f32 {%f210175,%f210176,%f210177,%f210178}, {%r1,%r2}, {%r3}, {%f210175,%f210176,%f210177,%f210178};

	// end inline asm
	// begin inline asm
	mma.sync.aligned.m16n8k8.row.col.f32.f16.f16.f32 {%f210175,%f210176,%f210177,%f210178}, {%r1,%r2}, {%r3}, {%f210175,%f210176,%f210177,%f210178};

	// end inline asm
	// begin inline asm
	mma.sync.aligned.m16n8k8.row.col.f32.f16.f16.f32 {%f210175,%f210176,%f210177,%f210178}, {%r1,%r2}, {%r3}, {%f210175,%f210176,%f210177,%f210178};

	// end inline asm
	// begin inline asm
	mma.sync.aligned.m16n8k8.row.col.f32.f16.f16.f32 {%f210175,%f210176,%f210177,%f210178}, {%r1,%r2}, {%r3}, {%f210175,%f210176,%f210177,%f210178};

	// end inline asm
	// begin inline asm
	mma.sync.aligned.m16n8k8.row.col.f32.f16.f16.f32 {%f210175,%f210176,%f210177,%f210178}, {%r1,%r2}, {%r3}, {%f210175,%f210176,%f210177,%f210178};

	// end inline asm
	// begin inline asm
	mma.sync.aligned.m16n8k8.row.col.f32.f16.f16.f32 {%f210175,%f210176,%f210177,%f210178}, {%r1,%r2}, {%r3}, {%f210175,%f210176,%f210177,%f210178};

	// end inline asm
	// begin inline asm
	mma.sync.aligned.m16n8k8.row.col.f32.f16.f16.f32 {%f210175,%f210176,%f210177,%f210178}, {%r1,%r2}, {%r3}, {%f210175,%f210176,%f210177,%f210178};

	// end inline asm
	// begin inline asm
	mma.sync.aligned.m16n8k8.row.col.f32.f16.f16.f32 {%f210175,%f210176,%f210177,%f210178}, {%r1,%r2}, {%r3}, {%f210175,%f210176,%f210177,%f210178};

	// end inline asm
	// begin inline asm
	mma.sync.aligned.m16n8k8.row.col.f32.f16.f16.f32 {%f210175,%f210176,%f210177,%f210178}, {%r1,%r2}, {%r3}, {%f210175,%f210176,%f210177,%f210178};

	// end inline asm
	// begin inline asm
	mma.sync.aligned.m16n8k8.row.col.f32.f16.f16.f32 {%f210175,%f210176,%f210177,%f210178}, {%r1,%r2}, {%r3}, {%f210175,%f210176,%f210177,%f210178};

	// end inline asm
	// begin inline asm
	mma.sync.aligned.m16n8k8.row.col.f32.f16.f16.f32 {%f210175,%f210176,%f210177,%f210178}, {%r1,%r2}, {%r3}, {%f210175,%f210176,%f210177,%f210178};

	// end inline asm
	// begin inline asm
	mma.sync.aligned.m16n8k8.row.col.f32.f16.f16.f32 {%f210175,%f210176,%f210177,%f210178}, {%r1,%r2}, {%r3}, {%f210175,%f210176,%f210177,%f210178};

	// end inline asm
	// begin inline asm
	mma.sync.aligned.m16n8k8.row.col.f32.f16.f16.f32 {%f210175,%f210176,%f210177,%f210178}, {%r1,%r2}, {%r3}, {%f210175,%f210176,%f210177,%f210178};

	// end inline asm
	// begin inline asm
	mma.sync.aligned.m16n8k8.row.col.f32.f16.f16.f32 {%f210175,%f210176,%f210177,%f210178}, {%r1,%r2}, {%r3}, {%f210175,%f210176,%f210177,%f210178};

	// end inline asm
	// begin inline asm
	mma.sync.aligned.m16n8k8.row.col.f32.f16.f16.f32 {%f210175,%f210176,%f210177,%f210178}, {%r1,%r2}, {%r3}, {%f210175,%f210176,%f210177,%f210178};

	// end inline asm
	// begin inline asm
	mma.sync.aligned.m16n8k8.row.col.f32.f16.f16.f32 {%f210175,%f210176,%f210177,%f210178}, {%r1,%r2}, {%r3}, {%f210175,%f210176,%f210177,%f210178};

	// end inline asm
	// begin inline asm
	mma.sync.aligned.m16n8k8.row.col.f32.f16.f16.f32 {%f210175,%f210176,%f210177,%f210178}, {%r1,%r2}, {%r3}, {%f210175,%f210176,%f210177,%f210178};

	// end inline asm
	// begin inline asm
	mma.sync.aligned.m16n8k8.row.col.f32.f16.f16.f32 {%f210175,%f210176,%f210177,%f210178}, {%r1,%r2}, {%r3}, {%f210175,%f210176,%f210177,%f210178};

	// end inline asm
	// begin inline asm
	mma.sync.aligned.m16n8k8.row.col.f32.f16.f16.f32 {%f210175,%f210176,%f210177,%f210178}, {%r1,%r2}, {%r3}, {%f210175,%f210176,%f210177,%f210178};

	// end inline asm
	// begin inline asm
	mma.sync.aligned.m16n8k8.row.col.f32.f16.f16.f32 {%f210175,%f210176,%f210177,%f210178}, {%r1,%r2}, {%r3}, {%f210175,%f210176,%f210177,%f210178};

	// end inline asm
	// begin inline asm
	mma.sync.aligned.m16n8k8.row.col.f32.f16.f16.f32 {%f210175,%f210176,%f210177,%f210178}, {%r1,%r2}, {%r3}, {%f210175,%f210176,%f210177,%f210178};

	// end inline asm
	// begin inline asm
	mma.sync.aligned.m16n8k8.row.col.f32.f16.f16.f32 {%f210175,%f210176,%f210177,%f210178}, {%r1,%r2}, {%r3}, {%f210175,%f210176,%f210177,%f210178};

	// end inline asm
	// begin inline asm
	mma.sync.aligned.m16n8k8.row.col.f32.f16.f16.f32 {%f210175,%f210176,%f210177,%f210178}, {%r1,%r2}, {%r3}, {%f210175,%f210176,%f210177,%f210178};

	// end inline asm
	// begin inline asm
	mma.sync.aligned.m16n8k8.row.col.f32.f16.f16.f32 {%f210175,%f210176,%f210177,%f210178}, {%r1,%r2}, {%r3}, {%f210175,%f210176,%f210177,%f210178};

	// end inline asm
	// begin inline asm
	mma.sync.aligned.m16n8k8.row.col.f32.f16.f16.f32 {%f210175,%f210176,%f210177,%f210178}, {%r1,%r2}, {%r3}, {%f210175,%f210176,%f210177,%f210178};

	// end inline asm
	// begin inline asm
	mma.sync.aligned.m16n8k8.row.col.f32.f16.f16.f32 {%f210175,%f210176,%f210177,%f210178}, {%r1,%r2}, {%r3}, {%f210175,%f210176,%f210177,%f210178};

	// end inline asm
	// begin inline asm
	mma.sync.aligned.m16n8k8.row.col.f32.f16.f16.f32 {%f210175,%f210176,%f210177,%f210178}, {%r1,%r2}, {%r3}, {%f210175,%f210176,%f210177,%f210178};

	// end inline asm
	// begin inline asm
	mma.sync.aligned.m16n8k8.row.col.f32.f16.f16.f32 {%f210175,%f210176,%f210177,%f210178}, {%r1,%r2}, {%r3}, {%f210175,%f210176,%f210177,%f210178};

	// end inline asm
	// begin inline asm
	mma.sync.aligned.m16n8k8.row.col.f32.f16.f16.f32 {%f210175,%f210176,%f210177,%f210178}, {%r1,%r2}, {%r3}, {%f210175,%f210176,%f210177,%f210178};

	// end inline asm
	// begin inline asm
	mma.sync.aligned.m16n8k8.row.col.f32.f16.f16.f32 {%f210175,%f210176,%f210177,%f210178}, {%r1,%r2}, {%r3}, {%f210175,%f210176,%f210177,%f210178};

	// end inline asm
	// begin inline asm
	mma.sync.aligned.m16n8k8.row.col.f32.f16.f16.f32 {%f210175,%f210176,%f210177,%f210178}, {%r1,%r2}, {%r3}, {%f210175,%f210176,%f210177,%f210178};

	// end inline asm
	// begin inline asm
	mma.sync.aligned.m16n8k8.row.col.f32.f16.f16.f32 {%f210175,%f210176,%f210177,%f210178}, {%r1,%r2}, {%r3}, {%f210175,%f210176,%f210177,%f210178};

	// end inline asm
	// begin inline asm
	mma.sync.aligned.m16n8k8.row.col.f32.f16.f16.f32 {%f210175,%f210176,%f210177,%f210178}, {%r1,%r2}, {%r3}, {%f210175,%f210176,%f210177,%f210178};

	// end inline asm
	// begin inline asm
	mma.sync.aligned.m16n8k8.row.col.f32.f16.f16.f32 {%f210175,%f210176,%f210177,%f210178}, {%r1,%r2}, {%r3}, {%f210175,%f210176,%f210177,%f210178};

	// end inline asm
	// begin inline asm
	mma.sync.aligned.m16n8k8.row.col.f32.f16.f16.f32 {%f210175,%f210176,%f210177,%f210178}, {%r1,%r2}, {%r3}, {%f210175,%f210176,%f210177,%f210178};

	// end inline asm
	// begin inline asm
	mma.sync.aligned.m16n8k8.row.col.f32.f16.f16.f32 {%f210175,%f210176,%f210177,%f210178}, {%r1,%r2}, {%r3}, {%f210175,%f210176,%f210177,%f210178};

	// end inline asm
	// begin inline asm
	mma.sync.aligned.m16n8k8.row.col.f32.f16.f16.f32 {%f210175,%f210176,%f210177,%f210178}, {%r1,%r2}, {%r3}, {%f210175,%f210176,%f210177,%f210178};

	// end inline asm
	// begin inline asm
	mma.sync.aligned.m16n8k8.row.col.f32.f16.f16.f32 {%f210175,%f210176,%f210177,%f210178}, {%r1,%r2}, {%r3}, {%f210175,%f210176,%f210177,%f210178};

	// end inline asm
	// begin inline asm
	mma.sync.aligned.m16n8k8.row.col.f32.f16.f16.f32 {%f210175,%f210176,%f210177,%f210178}, {%r1,%r2}, {%r3}, {%f210175,%f210176,%f210177,%f210178};

	// end inline asm
	// begin inline asm
	mma.sync.aligned.m16n8k8.row.col.f32.f16.f16.f32 {%f210175,%f210176,%f210177,%f210178}, {%r1,%r2}, {%r3}, {%f210175,%f210176,%f210177,%f210178};

	// end inline asm
	// begin inline asm
	mma.sync.aligned.m16n8k8.row.col.f32.f16.f16.f32 {%f210175,%f210176,%f210177,%f210178}, {%r1,%r2}, {%r3}, {%f210175,%f210176,%f210177,%f210178};

	// end inline asm
	// begin inline asm
	mma.sync.aligned.m16n8k8.row.col.f32.f16.f16.f32 {%f210175,%f210176,%f210177,%f210178}, {%r1,%r2}, {%r3}, {%f210175,%f210176,%f210177,%f210178};

	// end inline asm
	// begin inline asm
	mma.sync.aligned.m16n8k8.row.col.f32.f16.f16.f32 {%f210175,%f210176,%f210177,%f210178}, {%r1,%r2}, {%r3}, {%f210175,%f210176,%f210177,%f210178};

	// end inline asm
	// begin inline asm
	mma.sync.aligned.m16n8k8.row.col.f32.f16.f16.f32 {%f210175,%f210176,%f210177,%f210178}, {%r1,%r2}, {%r3}, {%f210175,%f210176,%f210177,%f210178};

	// end inline asm
	// begin inline asm
	mma.sync.aligned.m16n8k8.row.col.f32.f16.f16.f32 {%f210175,%f210176,%f210177,%f210178}, {%r1,%r2}, {%r3}, {%f210175,%f210176,%f210177,%f210178};

	// end inline asm
	// begin inline asm
	mma.sync.aligned.m16n8k8.row.col.f32.f16.f16.f32 {%f210175,%f210176,%f210177,%f210178}, {%r1,%r2}, {%r3}, {%f210175,%f210176,%f210177,%f210178};

	// end inline asm
	// begin inline asm
	mma.sync.aligned.m16n8k8.row.col.f32.f16.f16.f32 {%f210175,%f210176,%f210177,%f210178}, {%r1,%r2}, {%r3}, {%f210175,%f210176,%f210177,%f210178};

	// end inline asm
	// begin inline asm
	mma.sync.aligned.m16n8k8.row.col.f32.f16.f16.f32 {%f210175,%f210176,%f210177,%f210178}, {%r1,%r2}, {%r3}, {%f210175,%f210176,%f210177,%f210178};

	// end inline asm
	// begin inline asm
	mma.sync.aligned.m16n8k8.row.col.f32.f16.f16.f32 {%f210175,%f210176,%f210177,%f210178}, {%r1,%r2}, {%r3}, {%f210175,%f210176,%f210177,%f210178};

	// end inline asm
	// begin inline asm
	mma.sync.aligned.m16n8k8.row.col.f32.f16.f16.f32 {%f210175,%f210176,%f210177,%f210178}, {%r1,%r2}, {%r3}, {%f210175,%f210176,%f210177,%f210178};

	// end inline asm
	// begin inline asm
	mma.sync.aligned.m16n8k8.row.col.f32.f16.f16.f32 {%f210175,%f210176,%f210177,%f210178}, {%r1,%r2}, {%r3}, {%f210175,%f210176,%f210177,%f210178};

	// end inline asm
	// begin inline asm
	mma.sync.aligned.m16n8k8.row.col.f32.f16.f16.f32 {%f210175,%f210176,%f210177,%f210178}, {%r1,%r2}, {%r3}, {%f210175,%f210176,%f210177,%f210178};

	// end inline asm
	// begin inline asm
	mma.sync.aligned.m16n8k8.row.col.f32.f16.f16.f32 {%f210175,%f210176,%f210177,%f210178}, {%r1,%r2}, {%r3}, {%f210175,%f210176,%f210177,%f210178};

	// end inline asm
	// begin inline asm
	mma.sync.aligned.m16n8k8.row.col.f32.f16.f16.f32 {%f210175,%f210176,%f210177,%f210178}, {%r1,%r2}, {%r3}, {%f210175,%f210176,%f210177,%f210178};

	// end inline asm
	// begin inline asm
	mma.sync.aligned.m16n8k8.row.col.f32.f16.f16.f32 {%f210175,%f210176,%f210177,%f210178}, {%r1,%r2}, {%r3}, {%f210175,%f210176,%f210177,%f210178};

	// end inline asm
	// begin inline asm
	mma.sync.aligned.m16n8k8.row.col.f32.f16.f16.f32 {%f210175,%f210176,%f210177,%f210178}, {%r1,%r2}, {%r3}, {%f210175,%f210176,%f210177,%f210178};

	// end inline asm
	// begin inline asm
	mma.sync.aligned.m16n8k8.row.col.f32.f16.f16.f32 {%f210175,%f210176,%f210177,%f210178}, {%r1,%r2}, {%r3}, {%f210175,%f210176,%f210177,%f210178};

	// end inline asm
	// begin inline asm
	mma.sync.aligned.m16n8k8.row.col.f32.f16.f16.f32 {%f210175,%f210176,%f210177,%f210178}, {%r1,%r2}, {%r3}, {%f210175,%f210176,%f210177,%f210178};

	// end inline asm
	// begin inline asm
	mma.sync.aligned.m16n8k8.row.col.f32.f16.f16.f32 {%f210175,%f210176,%f210177,%f210178}, {%r1,%r2}, {%r3}, {%f210175,%f210176,%f210177,%f210178};

	// end inline asm
	// begin inline asm
	mma.sync.aligned.m16n8k8.row.col.f32.f16.f16.f32 {%f210175,%f210176,%f210177,%f210178}, {%r1,%r2}, {%r3}, {%f210175,%f210176,%f210177,%f210178};

	// end inline asm
	// begin inline asm
	mma.sync.aligned.m16n8k8.row.col.f32.f16.f16.f32 {%f210175,%f210176,%f210177,%f210178}, {%r1,%r2}, {%r3}, {%f210175,%f210176,%f210177,%f210178};

	// end inline asm
	// begin inline asm
	mma.sync.aligned.m16n8k8.row.col.f32.f16.f16.f32 {%f210175,%f210176,%f210177,%f210178}, {%r1,%r2}, {%r3}, {%f210175,%f210176,%f210177,%f210178};

	// end inline asm
	// begin inline asm
	mma.sync.aligned.m16n8k8.row.col.f32.f16.f16.f32 {%f210175,%f210176,%f210177,%f210178}, {%r1,%r2}, {%r3}, {%f210175,%f210176,%f210177,%f210178};

	// end inline asm
	// begin inline asm
	mma.sync.aligned.m16n8k8.row.col.f32.f16.f16.f32 {%f210175,%f210176,%f210177,%f210178}, {%r1,%r2}, {%r3}, {%f210175,%f210176,%f210177,%f210178};

	// end inline asm
	// begin inline asm
	mma.sync.aligned.m16n8k8.row.col.f32.f16.f16.f32 {%f210175,%f210176,%f210177,%f210178}, {%r1,%r2}, {%r3}, {%f210175,%f210176,%f210177,%f210178};

	// end inline asm
	// begin inline asm
	mma.sync.aligned.m16n8k8.row.col.f32.f16.f16.f32 {%f210175,%f210176,%f210177,%f210178}, {%r1,%r2}, {%r3}, {%f210175,%f210176,%f210177,%f210178};

	// end inline asm
	// begin inline asm
	mma.sync.aligned.m16n8k8.row.col.f32.f16.f16.f32 {%f210175,%f210176,%f210177,%f210178}, {%r1,%r2}, {%r3}, {%f210175,%f210176,%f210177,%f210178};

	// end inline asm
	// begin inline asm
	mma.sync.aligned.m16n8k8.row.col.f32.f16.f16.f32 {%f210175,%f210176,%f210177,%f210178}, {%r1,%r2}, {%r3}, {%f210175,%f210176,%f210177,%f210178};

	// end inline asm
	// begin inline asm
	mma.sync.aligned.m16n8k8.row.col.f32.f16.f16.f32 {%f210175,%f210176,%f210177,%f210178}, {%r1,%r2}, {%r3}, {%f210175,%f210176,%f210177,%f210178};

	// end inline asm
	// begin inline asm
	mma.sync.aligned.m16n8k8.row.col.f32.f16.f16.f32 {%f210175,%f210176,%f210177,%f210178}, {%r1,%r2}, {%r3}, {%f210175,%f210176,%f210177,%f210178};

	// end inline asm
	// begin inline asm
	mma.sync.aligned.m16n8k8.row.col.f32.f16.f16.f32 {%f210175,%f210176,%f210177,%f210178}, {%r1,%r2}, {%r3}, {%f210175,%f210176,%f210177,%f210178};

	// end inline asm
	// begin inline asm
	mma.sync.aligned.m16n8k8.row.col.f32.f16.f16.f32 {%f210175,%f210176,%f210177,%f210178}, {%r1,%r2}, {%r3}, {%f210175,%f210176,%f210177,%f210178};

	// end inline asm
	// begin inline asm
	mma.sync.aligned.m16n8k8.row.col.f32.f16.f16.f32 {%f210175,%f210176,%f210177,%f210178}, {%r1,%r2}, {%r3}, {%f210175,%f210176,%f210177,%f210178};

	// end inline asm
	// begin inline asm
	mma.sync.aligned.m16n8k8.row.col.f32.f16.f16.f32 {%f210175,%f210176,%f210177,%f210178}, {%r1,%r2}, {%r3}, {%f210175,%f210176,%f210177,%f210178};

	// end inline asm
	// begin inline asm
	mma.sync.aligned.m16n8k8.row.col.f32.f16.f16.f32 {%f210175,%f210176,%f210177,%f210178}, {%r1,%r2}, {%r3}, {%f210175,%f210176,%f210177,%f210178};

	// end inline asm
	// begin inline asm
	mma.sync.aligned.m16n8k8.row.col.f32.f16.f16.f32 {%f210175,%f210176,%f210177,%f210178}, {%r1,%r2}, {%r3}, {%f210175,%f210176,%f210177,%f210178};

	// end inline asm
	// begin inline asm
	mma.sync.aligned.m16n8k8.row.col.f32.f16.f16.f32 {%f210175,%f210176,%f210177,%f210178}, {%r1,%r2}, {%r3}, {%f210175,%f210176,%f210177,%f210178};

	// end inline asm
	// begin inline asm
	mma.sync.aligned.m16n8k8.row.col.f32.f16.f16.f32 {%f210175,%f210176,%f210177,%f210178}, {%r1,%r2}, {%r3}, {%f210175,%f210176,%f210177,%f210178};

	// end inline asm
	// begin inline asm
	mma.sync.aligned.m16n8k8.row.col.f32.f16.f16.f32 {%f210175,%f210176,%f210177,%f210178}, {%r1,%r2}, {%r3}, {%f210175,%f210176,%f210177,%f210178};

	// end inline asm
	// begin inline asm
	mma.sync.aligned.m16n8k8.row.col.f32.f16.f16.f32 {%f210175,%f210176,%f210177,%f210178}, {%r1,%r2}, {%r3}, {%f210175,%f210176,%f210177,%f210178};

	// end inline asm
	// begin inline asm
	mma.sync.aligned.m16n8k8.row.col.f32.f16.f16.f32 {%f210175,%f210176,%f210177,%f210178}, {%r1,%r2}, {%r3}, {%f210175,%f210176,%f210177,%f210178};

	// end inline asm
	// begin inline asm
	mma.sync.aligned.m16n8k8.row.col.f32.f16.f16.f32 {%f210175,%f210176,%f210177,%f210178}, {%r1,%r2}, {%r3}, {%f210175,%f210176,%f210177,%f210178};

	// end inline asm
	// begin inline asm
	mma.sync.aligned.m16n8k8.row.col.f32.f16.f16.f32 {%f210175,%f210176,%f210177,%f210178}, {%r1,%r2}, {%r3}, {%f210175,%f210176,%f210177,%f210178};

	// end inline asm
	// begin inline asm
	mma.sync.aligned.m16n8k8.row.col.f32.f16.f16.f32 {%f210175,%f210176,%f210177,%f210178}, {%r1,%r2}, {%r3}, {%f210175,%f210176,%f210177,%f210178};

	// end inline asm
	// begin inline asm
	mma.sync.aligned.m16n8k8.row.col.f32.f16.f16.f32 {%f210175,%f210176,%f210177,%f210178}, {%r1,%r2}, {%r3}, {%f210175,%f210176,%f210177,%f210178};

	// end inline asm
	// begin inline asm
	mma.sync.aligned.m16n8k8.row.col.f32.f16.f16.f32 {%f210175,%f210176,%f210177,%f210178}, {%r1,%r2}, {%r3}, {%f210175,%f210176,%f210177,%f210178};

	// end inline asm
	// begin inline asm
	mma.sync.aligned.m16n8k8.row.col.f32.f16.f16.f32 {%f210175,%f210176,%f210177,%f210178}, {%r1,%r2}, {%r3}, {%f210175,%f210176,%f210177,%f210178};

	// end inline asm
	// begin inline asm
	mma.sync.aligned.m16n8k8.row.col.f32.f16.f16.f32 {%f210175,%f210176,%f210177,%f210178}, {%r1,%r2}, {%r3}, {%f210175,%f210176,%f210177,%f210178};

	// end inline asm
	// begin inline asm
	mma.sync.aligned.m16n8k8.row.col.f32.f16.f16.f32 {%f210175,%f210176,%f210177,%f210178}, {%r1,%r2}, {%r3}, {%f210175,%f210176,%f210177,%f210178};

	// end inline asm
	// begin inline asm
	mma.sync.aligned.m16n8k8.row.col.f32.f16.f16.f32 {%f210175,%f210176,%f210177,%f210178}, {%r1,%r2}, {%r3}, {%f210175,%f210176,%f210177,%f210178};

	// end inline asm
	// begin inline asm
	mma.sync.aligned.m16n8k8.row.col.f32.f16.f16.f32 {%f210175,%f210176,%f210177,%f210178}, {%r1,%r2}, {%r3}, {%f210175,%f210176,%f210177,%f210178};

	// end inline asm
	// begin inline asm
	mma.sync.aligned.m16n8k8.row.col.f32.f16.f16.f32 {%f210175,%f210176,%f210177,%f210178}, {%r1,%r2}, {%r3}, {%f210175,%f210176,%f210177,%f210178};

	// end inline asm
	// begin inline asm
	mma.sync.aligned.m16n8k8.row.col.f32.f16.f16.f32 {%f210175,%f210176,%f210177,%f210178}, {%r1,%r2}, {%r3}, {%f210175,%f210176,%f210177,%f210178};

	// end inline asm
	// begin inline asm
	mma.sync.aligned.m16n8k8.row.col.f32.f16.f16.f32 {%f210175,%f210176,%f210177,%f210178}, {%r1,%r2}, {%r3}, {%f210175,%f210176,%f210177,%f210178};

	// end inline asm
	// begin inline asm
	mma.sync.aligned.m16n8k8.row.col.f32.f16.f16.f32 {%f210175,%f210176,%f210177,%f210178}, {%r1,%r2}, {%r3}, {%f210175,%f210176,%f210177,%f210178};

	// end inline asm
	// begin inline asm
	mma.sync.aligned.m16n8k8.row.col.f32.f16.f16.f32 {%f210175,%f210176,%f210177,%f210178}, {%r1,%r2}, {%r3}, {%f210175,%f210176,%f210177,%f210178};

	// end inline asm
	// begin inline asm
	mma.sync.aligned.m16n8k8.row.col.f32.f16.f16.f32 {%f210175,%f210176,%f210177,%f210178}, {%r1,%r2}, {%r3}, {%f210175,%f210176,%f210177,%f210178};

	// end inline asm
	// begin inline asm
	mma.sync.aligned.m16n8k8.row.col.f32.f16.f16.f32 {%f210175,%f210176,%f210177,%f210178}, {%r1,%r2}, {%r3}, {%f210175,%f210176,%f210177,%f210178};

	// end inline asm
	// begin inline asm
	mma.sync.aligned.m16n8k8.row.col.f32.f16.f16.f32 {%f210175,%f210176,%f210177,%f210178}, {%r1,%r2}, {%r3}, {%f210175,%f210176,%f210177,%f210178};

	// end inline asm
	// begin inline asm
	mma.sync.aligned.m16n8k8.row.col.f32.f16.f16.f32 {%f210175,%f210176,%f210177,%f210178}, {%r1,%r2}, {%r3}, {%f210175,%f210176,%f210177,%f210178};

	// end inline asm
	// begin inline asm
	mma.sync.aligned.m16n8k8.row.col.f32.f16.f16.f32 {%f210175,%f210176,%f210177,%f210178}, {%r1,%r2}, {%r3}, {%f210175,%f210176,%f210177,%f210178};

	// end inline asm
	// begin inline asm
	mma.sync.aligned.m16n8k8.row.col.f32.f16.f16.f32 {%f210175,%f210176,%f210177,%f210178}, {%r1,%r2}, {%r3}, {%f210175,%f210176,%f210177,%f210178};

	// end inline asm
	// begin inline asm
	mma.sync.aligned.m16n8k8.row.col.f32.f16.f16.f32 {%f210175,%f210176,%f210177,%f210178}, {%r1,%r2}, {%r3}, {%f210175,%f210176,%f210177,%f210178};

	// end inline asm
	// begin inline asm
	mma.sync.aligned.m16n8k8.row.col.f32.f16.f16.f32 {%f210175,%f210176,%f210177,%f210178}, {%r1,%r2}, {%r3}, {%f210175,%f210176,%f210177,%f210178};

	// end inline asm
	// begin inline asm
	mma.sync.aligned.m16n8k8.row.col.f32.f16.f16.f32 {%f210175,%f210176,%f210177,%f210178}, {%r1,%r2}, {%r3}, {%f210175,%f210176,%f210177,%f210178};

	// end inline asm
	// begin inline asm
	mma.sync.aligned.m16n8k8.row.col.f32.f16.f16.f32 {%f210175,%f210176,%f210177,%f210178}, {%r1,%r2}, {%r3}, {%f210175,%f210176,%f210177,%f210178};

	// end inline asm
	// begin inline asm
	mma.sync.aligned.m16n8k8.row.col.f32.f16.f16.f32 {%f210175,%f210176,%f210177,%f210178}, {%r1,%r2}, {%r3}, {%f210175,%f210176,%f210177,%f210178};

	// end inline asm
	// begin inline asm
	mma.sync.aligned.m16n8k8.row.col.f32.f16.f16.f32 {%f210175,%f210176,%f210177,%f210178}, {%r1,%r2}, {%r3}, {%f210175,%f210176,%f210177,%f210178};

	// end inline asm
	// begin inline asm
	mma.sync.aligned.m16n8k8.row.col.f32.f16.f16.f32 {%f210175,%f210176,%f210177,%f210178}, {%r1,%r2}, {%r3}, {%f210175,%f210176,%f210177,%f210178};

	// end inline asm
	// begin inline asm
	mma.sync.aligned.m16n8k8.row.col.f32.f16.f16.f32 {%f210175,%f210176,%f210177,%f210178}, {%r1,%r2}, {%r3}, {%f210175,%f210176,%f210177,%f210178};

	// end inline asm
	// begin inline asm
	mma.sync.aligned.m16n8k8.row.col.f32.f16.f16.f32 {%f210175,%f210176,%f210177,%f210178}, {%r1,%r2}, {%r3}, {%f210175,%f210176,%f210177,%f210178};

	// end inline asm
	// begin inline asm
	mma.sync.aligned.m16n8k8.row.col.f32.f16.f16.f32 {%f210175,%f210176,%f210177,%f210178}, {%r1,%r2}, {%r3}, {%f210175,%f210176,%f210177,%f210178};

	// end inline asm
	// begin inline asm
	mma.sync.aligned.m16n8k8.row.col.f32.f16.f16.f32 {%f210175,%f210176,%f210177,%f210178}, {%r1,%r2}, {%r3}, {%f210175,%f210176,%f210177,%f210178};

	// end inline asm
	// begin inline asm
	mma.sync.aligned.m16n8k8.row.col.f32.f16.f16.f32 {%f210175,%f210176,%f210177,%f210178}, {%r1,%r2}, {%r3}, {%f210175,%f210176,%f210177,%f210178};

	// end inline asm
	// begin inline asm
	mma.sync.aligned.m16n8k8.row.col.f32.f16.f16.f32 {%f210175,%f210176,%f210177,%f210178}, {%r1,%r2}, {%r3}, {%f210175,%f210176,%f210177,%f210178};

	// end inline asm
	// begin inline asm
	mma.sync.aligned.m16n8k8.row.col.f32.f16.f16.f32 {%f210175,%f210176,%f210177,%f210178}, {%r1,%r2}, {%r3}, {%f210175,%f210176,%f210177,%f210178};

	// end inline asm
	// begin inline asm
	mma.sync.aligned.m16n8k8.row.col.f32.f16.f16.f32 {%f210175,%f210176,%f210177,%f210178}, {%r1,%r2}, {%r3}, {%f210175,%f210176,%f210177,%f210178};

	// end inline asm
	// begin inline asm
	mma.sync.aligned.m16n8k8.row.col.f32.f16.f16.f32 {%f210175,%f210176,%f210177,%f210178}, {%r1,%r2}, {%r3}, {%f210175,%f210176,%f210177,%f210178};

	// end inline asm
	// begin inline asm
	mma.sync.aligned.m16n8k8.row.col.f32.f16.f16.f32 {%f210175,%f210176,%f210177,%f210178}, {%r1,%r2}, {%r3}, {%f210175,%f210176,%f210177,%f210178};

	// end inline asm
	// begin inline asm
	mma.sync.aligned.m16n8k8.row.col.f32.f16.f16.f32 {%f210175,%f210176,%f210177,%f210178}, {%r1,%r2}, {%r3}, {%f210175,%f210176,%f210177,%f210178};

	// end inline asm
	// begin inline asm
	mma.sync.aligned.m16n8k8.row.col.f32.f16.f16.f32 {%f210175,%f210176,%f210177,%f210178}, {%r1,%r2}, {%r3}, {%f210175,%f210176,%f210177,%f210178};

	// end inline asm
	// begin inline asm
	mma.sync.aligned.m16n8k8.row.col.f32.f16.f16.f32 {%f210175,%f210176,%f210177,%f210178}, {%r1,%r2}, {%r3}, {%f210175,%f210176,%f210177,%f210178};

	// end inline asm
	// begin inline asm
	mma.sync.aligned.m16n8k8.row.col.f32.f16.f16.f32 {%f210175,%f210176,%f210177,%f210178}, {%r1,%r2}, {%r3}, {%f210175,%f210176,%f210177,%f210178};

	// end inline asm
	// begin inline asm
	mma.sync.aligned.m16n8k8.row.col.f32.f16.f16.f32 {%f210175,%f210176,%f210177,%f210178}, {%r1,%r2}, {%r3}, {%f210175,%f210176,%f210177,%f210178};

	// end inline asm
	// begin inline asm
	mma.sync.aligned.m16n8k8.row.col.f32.f16.f16.f32 {%f210175,%f210176,%f210177,%f210178}, {%r1,%r2}, {%r3}, {%f210175,%f210176,%f210177,%f210178};

	// end inline asm
	// begin inline asm
	mma.sync.aligned.m16n8k8.row.col.f32.f16.f16.f32 {%f210175,%f210176,%f210177,%f210178}, {%r1,%r2}, {%r3}, {%f210175,%f210176,%f210177,%f210178};

	// end inline asm
	// begin inline asm
	mma.sync.aligned.m16n8k8.row.col.f32.f16.f16.f32 {%f210175,%f210176,%f210177,%f210178}, {%r1,%r2}, {%r3}, {%f210175,%f210176,%f210177,%f210178};

	// end inline asm
	// begin inline asm
	mma.sync.aligned.m16n8k8.row.col.f32.f16.f16.f32 {%f210175,%f210176,%f210177,%f210178}, {%r1,%r2}, {%r3}, {%f210175,%f210176,%f210177,%f210178};

	// end inline asm
	// begin inline asm
	mma.sync.aligned.m16n8k8.row.col.f32.f16.f16.f32 {%f210175,%f210176,%f210177,%f210178}, {%r1,%r2}, {%r3}, {%f210175,%f210176,%f210177,%f210178};

	// end inline asm
	// begin inline asm
	mma.sync.aligned.m16n8k8.row.col.f32.f16.f16.f32 {%f210175,%f210176,%f210177,%f210178}, {%r1,%r2}, {%r3}, {%f210175,%f210176,%f210177,%f210178};

	// end inline asm
	// begin inline asm
	mma.sync.aligned.m16n8k8.row.col.f32.f16.f16.f32 {%f210175,%f210176,%f210177,%f210178}, {%r1,%r2}, {%r3}, {%f210175,%f210176,%f210177,%f210178};

	// end inline asm
	// begin inline asm
	mma.sync.aligned.m16n8k8.row.col.f32.f16.f16.f32 {%f210175,%f210176,%f210177,%f210178}, {%r1,%r2}, {%r3}, {%f210175,%f210176,%f210177,%f210178};

	// end inline asm
	// begin inline asm
	mma.sync.aligned.m16n8k8.row.col.f32.f16.f16.f32 {%f210175,%f210176,%f210177,%f210178}, {%r1,%r2}, {%r3}, {%f210175,%f210176,%f210177,%f210178};

	// end inline asm
	// begin inline asm
	mma.sync.aligned.m16n8k8.row.col.f32.f16.f16.f32 {%f210175,%f210176,%f210177,%f210178}, {%r1,%r2}, {%r3}, {%f210175,%f210176,%f210177,%f210178};

	// end inline asm
	// begin inline asm
	mma.sync.aligned.m16n8k8.row.col.f32.f16.f16.f32 {%f210175,%f210176,%f210177,%f210178}, {%r1,%r2}, {%r3}, {%f210175,%f210176,%f210177,%f210178};

	// end inline asm
	// begin inline asm
	mma.sync.aligned.m16n8k8.row.col.f32.f16.f16.f32 {%f210175,%f210176,%f210177,%f210178}, {%r1,%r2}, {%r3}, {%f210175,%f210176,%f210177,%f210178};

	// end inline asm
	// begin inline asm
	mma.sync.aligned.m16n8k8.row.col.f32.f16.f16.f32 {%f210175,%f210176,%f210177,%f210178}, {%r1,%r2}, {%r3}, {%f210175,%f210176,%f210177,%f210178};

	// end inline asm
	// begin inline asm
	mma.sync.aligned.m16n8k8.row.col.f32.f16.f16.f32 {%f210175,%f210176,%f210177,%f210178}, {%r1,%r2}, {%r3}, {%f210175,%f210176,%f210177,%f210178};

	// end inline asm
	// begin inline asm
	mma.sync.aligned.m16n8k8.row.col.f32.f16.f16.f32 {%f210175,%f210176,%f210177,%f210178}, {%r1,%r2}, {%r3}, {%f210175,%f210176,%f210177,%f210178};

	// end inline asm
	// begin inline asm
	mma.sync.aligned.m16n8k8.row.col.f32.f16.f16.f32 {%f210175,%f210176,%f210177,%f210178}, {%r1,%r2}, {%r3}, {%f210175,%f210176,%f210177,%f210178};

	// end inline asm
	// begin inline asm
	mma.sync.aligned.m16n8k8.row.col.f32.f16.f16.f32 {%f210175,%f210176,%f210177,%f210178}, {%r1,%r2}, {%r3}, {%f210175,%f210176,%f210177,%f210178};

	// end inline asm
	// begin inline asm
	mma.sync.aligned.m16n8k8.row.col.f32.f16.f16.f32 {%f210175,%f210176,%f210177,%f210178}, {%r1,%r2}, {%r3}, {%f210175,%f210176,%f210177,%f210178};

	// end inline asm
	// begin inline asm
	mma.sync.aligned.m16n8k8.row.col.f32.f16.f16.f32 {%f210175,%f210176,%f210177,%f210178}, {%r1,%r2}, {%r3}, {%f210175,%f210176,%f210177,%f210178};

	// end inline asm
	// begin inline asm
	mma.sync.aligned.m16n8k8.row.col.f32.f16.f16.f32 {%f210175,%f210176,%f210177,%f210178}, {%r1,%r2}, {%r3}, {%f210175,%f210176,%f210177,%f210178};

	// end inline asm
	// begin inline asm
	mma.sync.aligned.m16n8k8.row.col.f32.f16.f16.f32 {%f210175,%f210176,%f210177,%f210178}, {%r1,%r2}, {%r3}, {%f210175,%f210176,%f210177,%f210178};

	// end inline asm
	// begin inline asm
	mma.sync.aligned.m16n8k8.row.col.f32.f16.f16.f32 {%f210175,%f210176,%f210177,%f210178}, {%r1,%r2}, {%r3}, {%f210175,%f210176,%f210177,%f210178};

	// end inline asm
	// begin inline asm
	mma.sync.aligned.m16n8k8.row.col.f32.f16.f16.f32 {%f210175,%f210176,%f210177,%f210178}, {%r1,%r2}, {%r3}, {%f210175,%f210176,%f210177,%f210178};

	// end inline asm
	// begin inline asm
	mma.sync.aligned.m16n8k8.row.col.f32.f16.f16.f32 {%f210175,%f210176,%f210177,%f210178}, {%r1,%r2}, {%r3}, {%f210175,%f210176,%f210177,%f210178};

	// end inline asm
	// begin inline asm
	mma.sync.aligned.m16n8k8.row.col.f32.f16.f16.f32 {%f210175,%f210176,%f210177,%f210178}, {%r1,%r2}, {%r3}, {%f210175,%f210176,%f210177,%f210178};

	// end inline asm
	// begin inline asm
	mma.sync.aligned.m16n8k8.row.col.f32.f16.f16.f32 {%f210175,%f210176,%f210177,%f210178}, {%r1,%r2}, {%r3}, {%f210175,%f210176,%f210177,%f210178};

	// end inline asm
	// begin inline asm
	mma.sync.aligned.m16n8k8.row.col.f32.f16.f16.f32 {%f210175,%f210176,%f210177,%f210178}, {%r1,%r2}, {%r3}, {%f210175,%f210176,%f210177,%f210178};

	// end inline asm
	// begin inline asm
	mma.sync.aligned.m16n8k8.row.col.f32.f16.f16.f32 {%f210175,%f210176,%f210177,%f210178}, {%r1,%r2}, {%r3}, {%f210175,%f210176,%f210177,%f210178};

	// end inline asm
	// begin inline asm
	mma.sync.aligned.m16n8k8.row.col.f32.f16.f16.f32 {%f210175,%f210176,%f210177,%f210178}, {%r1,%r2}, {%r3}, {%f210175,%f210176,%f210177,%f210178};

	// end inline asm
	// begin inline asm
	mma.sync.aligned.m16n8k8.row.col.f32.f16.f16.f32 {%f210175,%f210176,%f210177,%f210178}, {%r1,%r2}, {%r3}, {%f210175,%f210176,%f210177,%f210178};

	// end inline asm
	// begin inline asm
	mma.sync.aligned.m16n8k8.row.col.f32.f16.f16.f32 {%f210175,%f210176,%f210177,%f210178}, {%r1,%r2}, {%r3}, {%f210175,%f210176,%f210177,%f210178};

	// end inline asm
	// begin inline asm
	mma.sync.aligned.m16n8k8.row.col.f32.f16.f16.f32 {%f210175,%f210176,%f210177,%f210178}, {%r1,%r2}, {%r3}, {%f210175,%f210176,%f210177,%f210178};

	// end inline asm
	// begin inline asm
	mma.sync.aligned.m16n8k8.row.col.f32.f16.f16.f32 {%f210175,%f210176,%f210177,%f210178}, {%r1,%r2}, {%r3}, {%f210175,%f210176,%f210177,%f210178};

	// end inline asm
	// begin inline asm
	mma.sync.aligned.m16n8k8.row.col.f32.f16.f16.f32 {%f210175,%f210176,%f210177,%f210178}, {%r1,%r2}, {%r3}, {%f210175,%f210176,%f210177,%f210178};

	// end inline asm
	// begin inline asm
	mma.sync.aligned.m16n8k8.row.col.f32.f16.f16.f32 {%f210175,%f210176,%f210177,%f210178}, {%r1,%r2}, {%r3}, {%f210175,%f210176,%f210177,%f210178};

	// end inline asm
	// begin inline asm
	mma.sync.aligned.m16n8k8.row.col.f32.f16.f16.f32 {%f210175,%f210176,%f210177,%f210178}, {%r1,%r2}, {%r3}, {%f210175,%f210176,%f210177,%f210178};

	// end inline asm
	// begin inline asm
	mma.sync.aligned.m16n8k8.row.col.f32.f16.f16.f32 {%f210175,%f210176,%f210177,%f210178}, {%r1,%r2}, {%r3}, {%f210175,%f210176,%f210177,%f210178};

	// end inline asm
	// begin inline asm
	mma.sync.aligned.m16n8k8.row.col.f32.f16.f16.f32 {%f210175,%f210176,%f210177,%f210178}, {%r1,%r2}, {%r3}, {%f210175,%f210176,%f210177,%f210178};

	// end inline asm
	// begin inline asm
	mma.sync.aligned.m16n8k8.row.col.f32.f16.f16.f32 {%f210175,%f210176,%f210177,%f210178}, {%r1,%r2}, {%r3}, {%f210175,%f210176,%f210177,%f210178};

	// end inline asm
	// begin inline asm
	mma.sync.aligned.m16n8k8.row.col.f32.f16.f16.f32 {%f210175,%f210176,%f210177,%f210178}, {%r1,%r2}, {%r3}, {%f210175,%f210176,%f210177,%f210178};

	// end inline asm
	// begin inline asm
	mma.sync.aligned.m16n8k8.row.col.f32.f16.f16.f32 {%f210175,%f210176,%f210177,%f210178}, {%r1,%r2}, {%r3}, {%f210175,%f210176,%f210177,%f210178};

	// end inline asm
	// begin inline asm
	mma.sync.aligned.m16n8k8.row.col.f32.f16.f16.f32 {%f210175,%f210176,%f210177,%f210178}, {%r1,%r2}, {%r3}, {%f210175,%f210176,%f210177,%f210178};

	// end inline asm
	// begin inline asm
	mma.sync.aligned.m16n8k8.row.col.f32.f16.f16.f32 {%f210175,%f210176,%f210177,%f210178}, {%r1,%r2}, {%r3}, {%f210175,%f210176,%f210177,%f210178};

	// end inline asm
	// begin inline asm
	mma.sync.aligned.m16n8k8.row.col.f32.f16.f16.f32 {%f210175,%f210176,%f210177,%f210178}, {%r1,%r2}, {%r3}, {%f210175,%f210176,%f210177,%f210178};

	// end inline asm
	// begin inline asm
	mma.sync.aligned.m16n8k8.row.col.f32.f16.f16.f32 {%f210175,%f210176,%f210177,%f210178}, {%r1,%r2}, {%r3}, {%f210175,%f210176,%f210177,%f210178};

	// end inline asm
	// begin inline asm
	mma.sync.aligned.m16n8k8.row.col.f32.f16.f16.f32 {%f210175,%f210176,%f210177,%f210178}, {%r1,%r2}, {%r3}, {%f210175,%f210176,%f210177,%f210178};

	// end inline asm
	// begin inline asm
	mma.sync.aligned.m16n8k8.row.col.f32.f16.f16.f32 {%f210175,%f210176,%f210177,%f210178}, {%r1,%r2}, {%r3}, {%f210175,%f210176,%f210177,%f210178};

	// end inline asm
	// begin inline asm
	mma.sync.aligned.m16n8k8.row.col.f32.f16.f16.f32 {%f210175,%f210176,%f210177,%f210178}, {%r1,%r2}, {%r3}, {%f210175,%f210176,%f210177,%f210178};

	// end inline asm
	// begin inline asm
	mma.sync.aligned.m16n8k8.row.col.f32.f16.f16.f32 {%f210175,%f210176,%f210177,%f210178}, {%r1,%r2}, {%r3}, {%f210175,%f210176,%f210177,%f210178};

	// end inline asm
	// begin inline asm
	mma.sync.aligned.m16n8k8.row.col.f32.f16.f16.f32 {%f210175,%f210176,%f210177,%f210178}, {%r1,%r2}, {%r3}, {%f210175,%f210176,%f210177,%f210178};

	// end inline asm
	// begin inline asm
	mma.sync.aligned.m16n8k8.row.col.f32.f16.f16.f32 {%f210175,%f210176,%f210177,%f210178}, {%r1,%r2}, {%r3}, {%f210175,%f210176,%f210177,%f210178};

	// end inline asm
	// begin inline asm
	mma.sync.aligned.m16n8k8.row.col.f32.f16.f16.f32 {%f210175,%f210176,%f210177,%f210178}, {%r1,%r2}, {%r3}, {%f210175,%f210176,%f210177,%f210178};

	// end inline asm
	// begin inline asm
	mma.sync.aligned.m16n8k8.row.col.f32.f16.f16.f32 {%f210175,%f210176,%f210177,%f210178}, {%r1,%r2}, {%r3}, {%f210175,%f210176,%f210177,%f210178};

	// end inline asm
	// begin inline asm
	mma.sync.aligned.m16n8k8.row.col.f32.f16.f16.f32 {%f210175,%f210176,%f210177,%f210178}, {%r1,%r2}, {%r3}, {%f210175,%f210176,%f210177,%f210178};

	// end inline asm
	// begin inline asm
	mma.sync.aligned.m16n8k8.row.col.f32.f16.f16.f32 {%f210175,%f210176,%f210177,%f210178}, {%r1,%r2}, {%r3}, {%f210175,%f210176,%f210177,%f210178};

	// end inline asm
	// begin inline asm
	mma.sync.aligned.m16n8k8.row.col.f32.f16.f16.f32 {%f210175,%f210176,%f210177,%f210178}, {%r1,%r2}, {%r3}, {%f210175,%f210176,%f210177,%f210178};

	// end inline asm
	// begin inline asm
	mma.sync.aligned.m16n8k8.row.col.f32.f16.f16.f32 {%f210175,%f210176,%f210177,%f210178}, {%r1,%r2}, {%r3}, {%f210175,%f210176,%f210177,%f210178};

	// end inline asm
	// begin inline asm
	mma.sync.aligned.m16n8k8.row.col.f32.f16.f16.f32 {%f210175,%f210176,%f210177,%f210178}, {%r1,%r2}, {%r3}, {%f210175,%f210176,%f210177,%f210178};

	// end inline asm
	// begin inline asm
	mma.sync.aligned.m16n8k8.row.col.f32.f16.f16.f32 {%f210175,%f210176,%f210177,%f210178}, {%r1,%r2}, {%r3}, {%f210175,%f210176,%f210177,%f210178};

	// end inline asm
	// begin inline asm
	mma.sync.aligned.m16n8k8.row.col.f32.f16.f16.f32 {%f210175,%f210176,%f210177,%f210178}, {%r1,%r2}, {%r3}, {%f210175,%f210176,%f210177,%f210178};

	// end inline asm
	// begin inline asm
	mma.sync.aligned.m16n8k8.row.col.f32.f16.f16.f32 {%f210175,%f210176,%f210177,%f210178}, {%r1,%r2}, {%r3}, {%f210175,%f210176,%f210177,%f210178};

	// end inline asm
	// begin inline asm
	mma.sync.aligned.m16n8k8.row.col.f32.f16.f16.f32 {%f210175,%f210176,%f210177,%f210178}, {%r1,%r2}, {%r3}, {%f210175,%f210176,%f210177,%f210178};

	// end inline asm
	// begin inline asm
	mma.sync.aligned.m16n8k8.row.col.f32.f16.f16.f32 {%f210175,%f210176,%f210177,%f210178}, {%r1,%r2}, {%r3}, {%f210175,%f210176,%f210177,%f210178};

	// end inline asm
	// begin inline asm
	mma.sync.aligned.m16n8k8.row.col.f32.f16.f16.f32 {%f210175,%f210176,%f210177,%f210178}, {%r1,%r2}, {%r3}, {%f210175,%f210176,%f210177,%f210178};

	// end inline asm
	// begin inline asm
	mma.sync.aligned.m16n8k8.row.col.f32.f16.f16.f32 {%f210175,%f210176,%f210177,%f210178}, {%r1,%r2}, {%r3}, {%f210175,%f210176,%f210177,%f210178};

	// end inline asm
	// begin inline asm
	mma.sync.aligned.m16n8k8.row.col.f32.f16.f16.f32 {%f210175,%f210176,%f210177,%f210178}, {%r1,%r2}, {%r3}, {%f210175,%f210176,%f210177,%f210178};

	// end inline asm
	// begin inline asm
	mma.sync.aligned.m16n8k8.row.col.f32.f16.f16.f32 {%f210175,%f210176,%f210177,%f210178}, {%r1,%r2}, {%r3}, {%f210175,%f210176,%f210177,%f210178};

	// end inline asm
	// begin inline asm
	mma.sync.aligned.m16n8k8.row.col.f32.f16.f16.f32 {%f210175,%f210176,%f210177,%f210178}, {%r1,%r2}, {%r3}, {%f210175,%f210176,%f210177,%f210178};

	// end inline asm
	// begin inline asm
	mma.sync.aligned.m16n8k8.row.col.f32.f16.f16.f32 {%f210175,%f210176,%f210177,%f210178}, {%r1,%r2}, {%r3}, {%f210175,%f210176,%f210177,%f210178};

	// end inline asm
	// begin inline asm
	mma.sync.aligned.m16n8k8.row.col.f32.f16.f16.f32 {%f210175,%f210176,%f210177,%f210178}, {%r1,%r2}, {%r3}, {%f210175,%f210176,%f210177,%f210178};

	// end inline asm
	// begin inline asm
	mma.sync.aligned.m16n8k8.row.col.f32.f16.f16.f32 {%f210175,%f210176,%f210177,%f210178}, {%r1,%r2}, {%r3}, {%f210175,%f210176,%f210177,%f210178};

	// end inline asm
	// begin inline asm
	mma.sync.aligned.m16n8k8.row.col.f32.f16.f16.f32 {%f210175,%f210176,%f210177,%f210178}, {%r1,%r2}, {%r3}, {%f210175,%f210176,%f210177,%f210178};

	// end inline asm
	// begin inline asm
	mma.sync.aligned.m16n8k8.row.col.f32.f16.f16.f32 {%f210175,%f210176,%f210177,%f210178}, {%r1,%r2}, {%r3}, {%f210175,%f210176,%f210177,%f210178};

	// end inline asm
	// begin inline asm
	mma.sync.aligned.m16n8k8.row.col.f32.f16.f16.f32 {%f210175,%f210176,%f210177,%f210178}, {%r1,%r2}, {%r3}, {%f210175,%f210176,%f210177,%f210178};

	// end inline asm
	// begin inline asm
	mma.sync.aligned.m16n8k8.row.col.f32.f16.f16.f32 {%f210175,%f210176,%f210177,%f210178}, {%r1,%r2}, {%r3}, {%f210175,%f210176,%f210177,%f210178};

	// end inline asm
	// begin inline asm
	mma.sync.aligned.m16n8k8.row.col.f32.f16.f16.f32 {%f210175,%f210176,%f210177,%f210178}, {%r1,%r2}, {%r3}, {%f210175,%f210176,%f210177,%f210178};

	// end inline asm
	// begin inline asm
	mma.sync.aligned.m16n8k8.row.col.f32.f16.f16.f32 {%f210175,%f210176,%f210177,%f210178}, {%r1,%r2}, {%r3}, {%f210175,%f210176,%f210177,%f210178};

	// end inline asm
	// begin inline asm
	mma.sync.aligned.m16n8k8.row.col.f32.f16.f16.f32 {%f210175,%f210176,%f210177,%f210178}, {%r1,%r2}, {%r3}, {%f210175,%f210176,%f210177,%f210178};

	// end inline asm
	// begin inline asm
	mma.sync.aligned.m16n8k8.row.col.f32.f16.f16.f32 {%f210175,%f210176,%f210177,%f210178}, {%r1,%r2}, {%r3}, {%f210175,%f210176,%f210177,%f210178};

	// end inline asm
	// begin inline asm
	mma.sync.aligned.m16n8k8.row.col.f32.f16.f16.f32 {%f210175,%f210176,%f210177,%f210178}, {%r1,%r2}, {%r3}, {%f210175,%f210176,%f210177,%f210178};

	// end inline asm
	// begin inline asm
	mma.sync.aligned.m16n8k8.row.col.f32.f16.f16.f32 {%f210175,%f210176,%f210177,%f210178}, {%r1,%r2}, {%r3}, {%f210175,%f210176,%f210177,%f210178};

	// end inline asm
	// begin inline asm
	mma.sync.aligned.m16n8k8.row.col.f32.f16.f16.f32 {%f210175,%f210176,%f210177,%f210178}, {%r1,%r2}, {%r3}, {%f210175,%f210176,%f210177,%f210178};

	// end inline asm
	// begin inline asm
	mma.sync.aligned.m16n8k8.row.col.f32.f16.f16.f32 {%f210175,%f210176,%f210177,%f210178}, {%r1,%r2}, {%r3}, {%f210175,%f210176,%f210177,%f210178};

	// end inline asm
	// begin inline asm
	mma.sync.aligned.m16n8k8.row.col.f32.f16.f16.f32 {%f210175,%f210176,%f210177,%f210178}, {%r1,%r2}, {%r3}, {%f210175,%f210176,%f210177,%f210178};

	// end inline asm
	// begin inline asm
	mma.sync.aligned.m16n8k8.row.col.f32.f16.f16.f32 {%f210175,%f210176,%f210177,%f210178}, {%r1,%r2}, {%r3}, {%f210175,%f210176,%f210177,%f210178};

	// end inline asm
	// begin inline asm
	mma.sync.aligned.m16n8k8.row.col.f32.f16.f16.f32 {%f210175,%f210176,%f210177,%f210178}, {%r1,%r2}, {%r3}, {%f210175,%f210176,%f210177,%f210178};

	// end inline asm
	// begin inline asm
	mma.sync.aligned.m16n8k8.row.col.f32.f16.f16.f32 {%f210175,%f210176,%f210177,%f210178}, {%r1,%r2}, {%r3}, {%f210175,%f210176,%f210177,%f210178};

	// end inline asm
	// begin inline asm
	mma.sync.aligned.m16n8k8.row.col.f32.f16.f16.f32 {%f210175,%f210176,%f210177,%f210178}, {%r1,%r2}, {%r3}, {%f210175,%f210176,%f210177,%f210178};

	// end inline asm
	// begin inline asm
	mma.sync.aligned.m16n8k8.row.col.f32.f16.f16.f32 {%f210175,%f210176,%f210177,%f210178}, {%r1,%r2}, {%r3}, {%f210175,%f210176,%f210177,%f210178};

	// end inline asm
	// begin inline asm
	mma.sync.aligned.m16n8k8.row.col.f32.f16.f16.f32 {%f210175,%f210176,%f210177,%f210178}, {%r1,%r2}, {%r3}, {%f210175,%f210176,%f210177,%f210178};

	// end inline asm
	// begin inline asm
	mma.sync.aligned.m16n8k8.row.col.f32.f16.f16.f32 {%f210175,%f210176,%f210177,%f210178}, {%r1,%r2}, {%r3}, {%f210175,%f210176,%f210177,%f210178};

	// end inline asm
	// begin inline asm
	mma.sync.aligned.m16n8k8.row.col.f32.f16.f16.f32 {%f210175,%f210176,%f210177,%f210178}, {%r1,%r2}, {%r3}, {%f210175,%f210176,%f210177,%f210178};

	// end inline asm
	// begin inline asm
	mma.sync.aligned.m16n8k8.row.col.f32.f16.f16.f32 {%f210175,%f210176,%f210177,%f210178}, {%r1,%r2}, {%r3}, {%f210175,%f210176,%f210177,%f210178};

	// end inline asm
	// begin inline asm
	mma.sync.aligned.m16n8k8.row.col.f32.f16.f16.f32 {%f210175,%f210176,%f210177,%f210178}, {%r1,%r2}, {%r3}, {%f210175,%f210176,%f210177,%f210178};

	// end inline asm
	// begin inline asm
	mma.sync.aligned.m16n8k8.row.col.f32.f16.f16.f32 {%f210175,%f210176,%f210177,%f210178}, {%r1,%r2}, {%r3}, {%f210175,%f210176,%f210177,%f210178};

	// end inline asm
	// begin inline asm
	mma.sync.aligned.m16n8k8.row.col.f32.f16.f16.f32 {%f210175,%f210176,%f210177,%f210178}, {%r1,%r2}, {%r3}, {%f210175,%f210176,%f210177,%f210178};

	// end inline asm
	// begin inline asm
	mma.sync.aligned.m16n8k8.row.col.f32.f16.f16.f32 {%f210175,%f210176,%f210177,%f210178}, {%r1,%r2}, {%r3}, {%f210175,%f210176,%f210177,%f210178};

	// end inline asm
	// begin inline asm
	mma.sync.aligned.m16n8k8.row.col.f32.f16.f16.f32 {%f210175,%f210176,%f210177,%f210178}, {%r1,%r2}, {%r3}, {%f210175,%f210176,%f210177,%f210178};

	// end inline asm
	// begin inline asm
	mma.sync.aligned.m16n8k8.row.col.f32.f16.f16.f32 {%f210175,%f210176,%f210177,%f210178}, {%r1,%r2}, {%r3}, {%f210175,%f210176,%f210177,%f210178};

	// end inline asm
	// begin inline asm
	mma.sync.aligned.m16n8k8.row.col.f32.f16.f16.f32 {%f210175,%f210176,%f210177,%f210178}, {%r1,%r2}, {%r3}, {%f210175,%f210176,%f210177,%f210178};

	// end inline asm
	// begin inline asm
	mma.sync.aligned.m16n8k8.row.col.f32.f16.f16.f32 {%f210175,%f210176,%f210177,%f210178}, {%r1,%r2}, {%r3}, {%f210175,%f210176,%f210177,%f210178};

	// end inline asm
	// begin inline asm
	mma.sync.aligned.m16n8k8.row.col.f32.f16.f16.f32 {%f210175,%f210176,%f210177,%f210178}, {%r1,%r2}, {%r3}, {%f210175,%f210176,%f210177,%f210178};

	// end inline asm
	// begin inline asm
	mma.sync.aligned.m16n8k8.row.col.f32.f16.f16.f32 {%f210175,%f210176,%f210177,%f210178}, {%r1,%r2}, {%r3}, {%f210175,%f210176,%f210177,%f210178};

	// end inline asm
	// begin inline asm
	mma.sync.aligned.m16n8k8.row.col.f32.f16.f16.f32 {%f210175,%f210176,%f210177,%f210178}, {%r1,%r2}, {%r3}, {%f210175,%f210176,%f210177,%f210178};

	// end inline asm
	// begin inline asm
	mma.sync.aligned.m16n8k8.row.col.f32.f16.f16.f32 {%f210175,%f210176,%f210177,%f210178}, {%r1,%r2}, {%r3}, {%f210175,%f210176,%f210177,%f210178};

	// end inline asm
	// begin inline asm
	mma.sync.aligned.m16n8k8.row.col.f32.f16.f16.f32 {%f210175,%f210176,%f210177,%f210178}, {%r1,%r2}, {%r3}, {%f210175,%f210176,%f210177,%f210178};

	// end inline asm
	// begin inline asm
	mma.sync.aligned.m16n8k8.row.col.f32.f16.f16.f32 {%f210175,%f210176,%f210177,%f210178}, {%r1,%r2}, {%r3}, {%f210175,%f210176,%f210177,%f210178};

	// end inline asm
	// begin inline asm
	mma.sync.aligned.m16n8k8.row.col.f32.f16.f16.f32 {%f210175,%f210176,%f210177,%f210178}, {%r1,%r2}, {%r3}, {%f210175,%f210176,%f210177,%f210178};

	// end inline asm
	// begin inline asm
	mma.sync.aligned.m16n8k8.row.col.f32.f16.f16.f32 {%f210175,%f210176,%f210177,%f210178}, {%r1,%r2}, {%r3}, {%f210175,%f210176,%f210177,%f210178};

	// end inline asm
	// begin inline asm
	mma.sync.aligned.m16n8k8.row.col.f32.f16.f16.f32 {%f210175,%f210176,%f210177,%f210178}, {%r1,%r2}, {%r3}, {%f210175,%f210176,%f210177,%f210178};

	// end inline asm
	// begin inline asm
	mma.sync.aligned.m16n8k8.row.col.f32.f16.f16.f32 {%f210175,%f210176,%f210177,%f210178}, {%r1,%r2}, {%r3}, {%f210175,%f210176,%f210177,%f210178};

	// end inline asm
	// begin inline asm
	mma.sync.aligned.m16n8k8.row.col.f32.f16.f16.f32 {%f210175,%f210176,%f210177,%f210178}, {%r1,%r2}, {%r3}, {%f210175,%f210176,%f210177,%f210178};

	// end inline asm
	// begin inline asm
	mma.sync.aligned.m16n8k8.row.col.f32.f16.f16.f32 {%f210175,%f210176,%f210177,%f210178}, {%r1,%r2}, {%r3}, {%f210175,%f210176,%f210177,%f210178};

	// end inline asm
	// begin inline asm
	mma.sync.aligned.m16n8k8.row.col.f32.f16.f16.f32 {%f210175,%f210176,%f210177,%f210178}, {%r1,%r2}, {%r3}, {%f210175,%f210176,%f210177,%f210178};

	// end inline asm
	// begin inline asm
	mma.sync.aligned.m16n8k8.row.col.f32.f16.f16.f32 {%f210175,%f210176,%f210177,%f210178}, {%r1,%r2}, {%r3}, {%f210175,%f210176,%f210177,%f210178};

	// end inline asm
	// begin inline asm
	mma.sync.aligned.m16n8k8.row.col.f32.f16.f16.f32 {%f210175,%f210176,%f210177,%f210178}, {%r1,%r2}, {%r3}, {%f210175,%f210176,%f210177,%f210178};

	// end inline asm
	// begin inline asm
	mma.sync.aligned.m16n8k8.row.col.f32.f16.f16.f32 {%f210175,%f210176,%f210177,%f210178}, {%r1,%r2}, {%r3}, {%f210175,%f210176,%f210177,%f210178};

	// end inline asm
	// begin inline asm
	mma.sync.aligned.m16n8k8.row.col.f32.f16.f16.f32 {%f210175,%f210176,%f210177,%f210178}, {%r1,%r2}, {%r3}, {%f210175,%f210176,%f210177,%f210178};

	// end inline asm
	// begin inline asm
	mma.sync.aligned.m16n8k8.row.col.f32.f16.f16.f32 {%f210175,%f210176,%f210177,%f210178}, {%r1,%r2}, {%r3}, {%f210175,%f210176,%f210177,%f210178};

	// end inline asm
	// begin inline asm
	mma.sync.aligned.m16n8k8.row.col.f32.f16.f16.f32 {%f210175,%f210176,%f210177,%f210178}, {%r1,%r2}, {%r3}, {%f210175,%f210176,%f210177,%f210178};

	// end inline asm
	// begin inline asm
	mma.sync.aligned.m16n8k8.row.col.f32.f16.f16.f32 {%f210175,%f210176,%f210177,%f210178}, {%r1,%r2}, {%r3}, {%f210175,%f210176,%f210177,%f210178};

	// end inline asm
	// begin inline asm
	mma.sync.aligned.m16n8k8.row.col.f32.f16.f16.f32 {%f210175,%f210176,%f210177,%f210178}, {%r1,%r2}, {%r3}, {%f210175,%f210176,%f210177,%f210178};

	// end inline asm
	// begin inline asm
	mma.sync.aligned.m16n8k8.row.col.f32.f16.f16.f32 {%f210175,%f210176,%f210177,%f210178}, {%r1,%r2}, {%r3}, {%f210175,%f210176,%f210177,%f210178};

	// end inline asm
	// begin inline asm
	mma.sync.aligned.m16n8k8.row.col.f32.f16.f16.f32 {%f210175,%f210176,%f210177,%f210178}, {%r1,%r2}, {%r3}, {%f210175,%f210176,%f210177,%f210178};

	// end inline asm
	// begin inline asm
	mma.sync.aligned.m16n8k8.row.col.f32.f16.f16.f32 {%f210175,%f210176,%f210177,%f210178}, {%r1,%r2}, {%r3}, {%f210175,%f210176,%f210177,%f210178};

	// end inline asm
	// begin inline asm
	mma.sync.aligned.m16n8k8.row.col.f32.f16.f16.f32 {%f210175,%f210176,%f210177,%f210178}, {%r1,%r2}, {%r3}, {%f210175,%f210176,%f210177,%f210178};

	// end inline asm
	// begin inline asm
	mma.sync.aligned.m16n8k8.row.col.f32.f16.f16.f32 {%f210175,%f210176,%f210177,%f210178}, {%r1,%r2}, {%r3}, {%f210175,%f210176,%f210177,%f210178};

	// end inline asm
	// begin inline asm
	mma.sync.aligned.m16n8k8.row.col.f32.f16.f16.f32 {%f210175,%f210176,%f210177,%f210178}, {%r1,%r2}, {%r3}, {%f210175,%f210176,%f210177,%f210178};

	// end inline asm
	// begin inline asm
	mma.sync.aligned.m16n8k8.row.col.f32.f16.f16.f32 {%f210175,%f210176,%f210177,%f210178}, {%r1,%r2}, {%r3}, {%f210175,%f210176,%f210177,%f210178};

	// end inline asm
	// begin inline asm
	mma.sync.aligned.m16n8k8.row.col.f32.f16.f16.f32 {%f210175,%f210176,%f210177,%f210178}, {%r1,%r2}, {%r3}, {%f210175,%f210176,%f210177,%f210178};

	// end inline asm
	// begin inline asm
	mma.sync.aligned.m16n8k8.row.col.f32.f16.f16.f32 {%f210175,%f210176,%f210177,%f210178}, {%r1,%r2}, {%r3}, {%f210175,%f210176,%f210177,%f210178};

	// end inline asm
	// begin inline asm
	mma.sync.aligned.m16n8k8.row.col.f32.f16.f16.f32 {%f210175,%f210176,%f210177,%f210178}, {%r1,%r2}, {%r3}, {%f210175,%f210176,%f210177,%f210178};

	// end inline asm
	// begin inline asm
	mma.sync.aligned.m16n8k8.row.col.f32.f16.f16.f32 {%f210175,%f210176,%f210177,%f210178}, {%r1,%r2}, {%r3}, {%f210175,%f210176,%f210177,%f210178};

	// end inline asm
	// begin inline asm
	mma.sync.aligned.m16n8k8.row.col.f32.f16.f16.f32 {%f210175,%f210176,%f210177,%f210178}, {%r1,%r2}, {%r3}, {%f210175,%f210176,%f210177,%f210178};

	// end inline asm
	// begin inline asm
	mma.sync.aligned.m16n8k8.row.col.f32.f16.f16.f32 {%f210175,%f210176,%f210177,%f210178}, {%r1,%r2}, {%r3}, {%f210175,%f210176,%f210177,%f210178};

	// end inline asm
	// begin inline asm
	mma.sync.aligned.m16n8k8.row.col.f32.f16.f16.f32 {%f210175,%f210176,%f210177,%f210178}, {%r1,%r2}, {%r3}, {%f210175,%f210176,%f210177,%f210178};

	// end inline asm
	// begin inline asm
	mma.sync.aligned.m16n8k8.row.col.f32.f16.f16.f32 {%f210175,%f210176,%f210177,%f210178}, {%r1,%r2}, {%r3}, {%f210175,%f210176,%f210177,%f210178};

	// end inline asm
	// begin inline asm
	mma.sync.aligned.m16n8k8.row.col.f32.f16.f16.f32 {%f210175,%f210176,%f210177,%f210178}, {%r1,%r2}, {%r3}, {%f210175,%f210176,%f210177,%f210178};

	// end inline asm
	// begin inline asm
	mma.sync.aligned.m16n8k8.row.col.f32.f16.f16.f32 {%f210175,%f210176,%f210177,%f210178}, {%r1,%r2}, {%r3}, {%f210175,%f210176,%f210177,%f210178};

	// end inline asm
	// begin inline asm
	mma.sync.aligned.m16n8k8.row.col.f32.f16.f16.f32 {%f210175,%f210176,%f210177,%f210178}, {%r1,%r2}, {%r3}, {%f210175,%f210176,%f210177,%f210178};

	// end inline asm
	// begin inline asm
	mma.sync.aligned.m16n8k8.row.col.f32.f16.f16.f32 {%f210175,%f210176,%f210177,%f210178}, {%r1,%r2}, {%r3}, {%f210175,%f210176,%f210177,%f210178};

	// end inline asm
	// begin inline asm
	mma.sync.aligned.m16n8k8.row.col.f32.f16.f16.f32 {%f210175,%f210176,%f210177,%f210178}, {%r1,%r2}, {%r3}, {%f210175,%f210176,%f210177,%f210178};

	// end inline asm
	// begin inline asm
	mma.sync.aligned.m16n8k8.row.col.f32.f16.f16.f32 {%f210175,%f210176,%f210177,%f210178}, {%r1,%r2}, {%r3}, {%f210175,%f210176,%f210177,%f210178};

	// end inline asm
	// begin inline asm
	mma.sync.aligned.m16n8k8.row.col.f32.f16.f16.f32 {%f210175,%f210176,%f210177,%f210178}, {%r1,%r2}, {%r3}, {%f210175,%f210176,%f210177,%f210178};

	// end inline asm
	// begin inline asm
	mma.sync.aligned.m16n8k8.row.col.f32.f16.f16.f32 {%f210175,%f210176,%f210177,%f210178}, {%r1,%r2}, {%r3}, {%f210175,%f210176,%f210177,%f210178};

	// end inline asm
	// begin inline asm
	mma.sync.aligned.m16n8k8.row.col.f32.f16.f16.f32 {%f210175,%f210176,%f210177,%f210178}, {%r1,%r2}, {%r3}, {%f210175,%f210176,%f210177,%f210178};

	// end inline asm
	// begin inline asm
	mma.sync.aligned.m16n8k8.row.col.f32.f16.f16.f32 {%f210175,%f210176,%f210177,%f210178}, {%r1,%r2}, {%r3}, {%f210175,%f210176,%f210177,%f210178};

	// end inline asm
	// begin inline asm
	mma.sync.aligned.m16n8k8.row.col.f32.f16.f16.f32 {%f210175,%f210176,%f210177,%f210178}, {%r1,%r2}, {%r3}, {%f210175,%f210176,%f210177,%f210178};

	// end inline asm
	// begin inline asm
	mma.sync.aligned.m16n8k8.row.col.f32.f16.f16.f32 {%f210175,%f210176,%f210177,%f210178}, {%r1,%r2}, {%r3}, {%f210175,%f210176,%f210177,%f210178};

	// end inline asm
	// begin inline asm
	mma.sync.aligned.m16n8k8.row.col.f32.f16.f16.f32 {%f210175,%f210176,%f210177,%f210178}, {%r1,%r2}, {%r3}, {%f210175,%f210176,%f210177,%f210178};

	// end inline asm
	// begin inline asm
	mma.sync.aligned.m16n8k8.row.col.f32.f16.f16.f32 {%f210175,%f210176,%f210177,%f210178}, {%r1,%r2}, {%r3}, {%f210175,%f210176,%f210177,%f210178};

	// end inline asm
	// begin inline asm
	mma.sync.aligned.m16n8k8.row.col.f32.f16.f16.f32 {%f210175,%f210176,%f210177,%f210178}, {%r1,%r2}, {%r3}, {%f210175,%f210176,%f210177,%f210178};

	// end inline asm
	// begin inline asm
	mma.sync.aligned.m16n8k8.row.col.f32.f16.f16.f32 {%f210175,%f210176,%f210177,%f210178}, {%r1,%r2}, {%r3}, {%f210175,%f210176,%f210177,%f210178};

	// end inline asm
	// begin inline asm
	mma.sync.aligned.m16n8k8.row.col.f32.f16.f16.f32 {%f210175,%f210176,%f210177,%f210178}, {%r1,%r2}, {%r3}, {%f210175,%f210176,%f210177,%f210178};

	// end inline asm
	// begin inline asm
	mma.sync.aligned.m16n8k8.row.col.f32.f16.f16.f32 {%f210175,%f210176,%f210177,%f210178}, {%r1,%r2}, {%r3}, {%f210175,%f210176,%f210177,%f210178};

	// end inline asm
	// begin inline asm
	mma.sync.aligned.m16n8k8.row.col.f32.f16.f16.f32 {%f210175,%f210176,%f210177,%f210178}, {%r1,%r2}, {%r3}, {%f210175,%f210176,%f210177,%f210178};

	// end inline asm
	// begin inline asm
	mma.sync.aligned.m16n8k8.row.col.f32.f16.f16.f32 {%f210175,%f210176,%f210177,%f210178}, {%r1,%r2}, {%r3}, {%f210175,%f210176,%f210177,%f210178};

	// end inline asm
	// begin inline asm
	mma.sync.aligned.m16n8k8.row.col.f32.f16.f16.f32 {%f210175,%f210176,%f210177,%f210178}, {%r1,%r2}, {%r3}, {%f210175,%f210176,%f210177,%f210178};

	// end inline asm
	// begin inline asm
	mma.sync.aligned.m16n8k8.row.col.f32.f16.f16.f32 {%f210175,%f210176,%f210177,%f210178}, {%r1,%r2}, {%r3}, {%f210175,%f210176,%f210177,%f210178};

	// end inline asm
	// begin inline asm
	mma.sync.aligned.m16n8k8.row.col.f32.f16.f16.f32 {%f210175,%f210176,%f210177,%f210178}, {%r1,%r2}, {%r3}, {%f210175,%f210176,%f210177,%f210178};

	// end inline asm
	// begin inline asm
	mma.sync.aligned.m16n8k8.row.col.f32.f16.f16.f32 {%f210175,%f210176,%f210177,%f210178}, {%r1,%r2}, {%r3}, {%f210175,%f210176,%f210177,%f210178};

	// end inline asm
	// begin inline asm
	mma.sync.aligned.m16n8k8.row.col.f32.f16.f16.f32 {%f210175,%f210176,%f210177,%f210178}, {%r1,%r2}, {%r3}, {%f210175,%f210176,%f210177,%f210178};

	// end inline asm
	// begin inline asm
	mma.sync.aligned.m16n8k8.row.col.f32.f16.f16.f32 {%f210175,%f210176,%f210177,%f210178}, {%r1,%r2}, {%r3}, {%f210175,%f210176,%f210177,%f210178};

	// end inline asm
	// begin inline asm
	mma.sync.aligned.m16n8k8.row.col.f32.f16.f16.f32 {%f210175,%f210176,%f210177,%f210178}, {%r1,%r2}, {%r3}, {%f210175,%f210176,%f210177,%f210178};

	// end inline asm
	// begin inline asm
	mma.sync.aligned.m16n8k8.row.col.f32.f16.f16.f32 {%f210175,%f210176,%f210177,%f210178}, {%r1,%r2}, {%r3}, {%f210175,%f210176,%f210177,%f210178};

	// end inline asm
	// begin inline asm
	mma.sync.aligned.m16n8k8.row.col.f32.f16.f16.f32 {%f210175,%f210176,%f210177,%f210178}, {%r1,%r2}, {%r3}, {%f210175,%f210176,%f210177,%f210178};

	// end inline asm
	// begin inline asm
	mma.sync.aligned.m16n8k8.row.col.f32.f16.f16.f32 {%f210175,%f210176,%f210177,%f210178}, {%r1,%r2}, {%r3}, {%f210175,%f210176,%f210177,%f210178};

	// end inline asm
	// begin inline asm
	mma.sync.aligned.m16n8k8.row.col.f32.f16.f16.f32 {%f210175,%f210176,%f210177,%f210178}, {%r1,%r2}, {%r3}, {%f210175,%f210176,%f210177,%f210178};

	// end inline asm
	// begin inline asm
	mma.sync.aligned.m16n8k8.row.col.f32.f16.f16.f32 {%f210175,%f210176,%f210177,%f210178}, {%r1,%r2}, {%r3}, {%f210175,%f210176,%f210177,%f210178};

	// end inline asm
	// begin inline asm
	mma.sync.aligned.m16n8k8.row.col.f32.f16.f16.f32 {%f210175,%f210176,%f210177,%f210178}, {%r1,%r2}, {%r3}, {%f210175,%f210176,%f210177,%f210178};

	// end inline asm
	// begin inline asm
	mma.sync.aligned.m16n8k8.row.col.f32.f16.f16.f32 {%f210175,%f210176,%f210177,%f210178}, {%r1,%r2}, {%r3}, {%f210175,%f210176,%f210177,%f210178};

	// end inline asm
	// begin inline asm
	mma.sync.aligned.m16n8k8.row.col.f32.f16.f16.f32 {%f210175,%f210176,%f210177,%f210178}, {%r1,%r2}, {%r3}, {%f210175,%f210176,%f210177,%f210178};

	// end inline asm
	// begin inline asm
	mma.sync.aligned.m16n8k8.row.col.f32.f16.f16.f32 {%f210175,%f210176,%f210177,%f210178}, {%r1,%r2}, {%r3}, {%f210175,%f210176,%f210177,%f210178};

	// end inline asm
	// begin inline asm
	mma.sync.aligned.m16n8k8.row.col.f32.f16.f16.f32 {%f210175,%f210176,%f210177,%f210178}, {%r1,%r2}, {%r3}, {%f210175,%f210176,%f210177,%f210178};

	// end inline asm
	// begin inline asm
	mma.sync.aligned.m16n8k8.row.col.f32.f16.f16.f32 {%f210175,%f210176,%f210177,%f210178}, {%r1,%r2}, {%r3}, {%f210175,%f210176,%f210177,%f210178};

	// end inline asm
	// begin inline asm
	mma.sync.aligned.m16n8k8.row.col.f32.f16.f16.f32 {%f210175,%f210176,%f210177,%f210178}, {%r1,%r2}, {%r3}, {%f210175,%f210176,%f210177,%f210178};

	// end inline asm
	// begin inline asm
	mma.sync.aligned.m16n8k8.row.col.f32.f16.f16.f32 {%f210175,%f210176,%f210177,%f210178}, {%r1,%r2}, {%r3}, {%f210175,%f210176,%f210177,%f210178};

	// end inline asm
	// begin inline asm
	mma.sync.aligned.m16n8k8.row.col.f32.f16.f16.f32 {%f210175,%f210176,%f210177,%f210178}, {%r1,%r2}, {%r3}, {%f210175,%f210176,%f210177,%f210178};

	// end inline asm
	// begin inline asm
	mma.sync.aligned.m16n8k8.row.col.f32.f16.f16.f32 {%f210175,%f210176,%f210177,%f210178}, {%r1,%r2}, {%r3}, {%f210175,%f210176,%f210177,%f210178};

	// end inline asm
	// begin inline asm
	mma.sync.aligned.m16n8k8.row.col.f32.f16.f16.f32 {%f210175,%f210176,%f210177,%f210178}, {%r1,%r2}, {%r3}, {%f210175,%f210176,%f210177,%f210178};

	// end inline asm
	// begin inline asm
	mma.sync.aligned.m16n8k8.row.col.f32.f16.f16.f32 {%f210175,%f210176,%f210177,%f210178}, {%r1,%r2}, {%r3}, {%f210175,%f210176,%f210177,%f210178};

	// end inline asm
	// begin inline asm
	mma.sync.aligned.m16n8k8.row.col.f32.f16.f16.f32 {%f210175,%f210176,%f210177,%f210178}, {%r1,%r2}, {%r3}, {%f210175,%f210176,%f210177,%f210178};

	// end inline asm
	// begin inline asm
	mma.sync.aligned.m16n8k8.row.col.f32.f16.f16.f32 {%f210175,%f210176,%f210177,%f210178}, {%r1,%r2}, {%r3}, {%f210175,%f210176,%f210177,%f210178};

	// end inline asm
	// begin inline asm
	mma.sync.aligned.m16n8k8.row.col.f32.f16.f16.f32 {%f210175,%f210176,%f210177,%f210178}, {%r1,%r2}, {%r3}, {%f210175,%f210176,%f210177,%f210178};

	// end inline asm
	// begin inline asm
	mma.sync.aligned.m16n8k8.row.col.f32.f16.f16.f32 {%f210175,%f210176,%f210177,%f210178}, {%r1,%r2}, {%r3}, {%f210175,%f210176,%f210177,%f210178};

	// end inline asm
	// begin inline asm
	mma.sync.aligned.m16n8k8.row.col.f32.f16.f16.f32 {%f210175,%f210176,%f210177,%f210178}, {%r1,%r2}, {%r3}, {%f210175,%f210176,%f210177,%f210178};

	// end inline asm
	// begin inline asm
	mma.sync.aligned.m16n8k8.row.col.f32.f16.f16.f32 {%f210175,%f210176,%f210177,%f210178}, {%r1,%r2}, {%r3}, {%f210175,%f210176,%f210177,%f210178};

	// end inline asm
	// begin inline asm
	mma.sync.aligned.m16n8k8.row.col.f32.f16.f16.f32 {%f210175,%f210176,%f210177,%f210178}, {%r1,%r2}, {%r3}, {%f210175,%f210176,%f210177,%f210178};

	// end inline asm
	// begin inline asm
	mma.sync.aligned.m16n8k8.row.col.f32.f16.f16.f32 {%f210175,%f210176,%f210177,%f210178}, {%r1,%r2}, {%r3}, {%f210175,%f210176,%f210177,%f210178};

	// end inline asm
	// begin inline asm
	mma.sync.aligned.m16n8k8.row.col.f32.f16.f16.f32 {%f210175,%f210176,%f210177,%f210178}, {%r1,%r2}, {%r3}, {%f210175,%f210176,%f210177,%f210178};

	// end inline asm
	// begin inline asm
	mma.sync.aligned.m16n8k8.row.col.f32.f16.f16.f32 {%f210175,%f210176,%f210177,%f210178}, {%r1,%r2}, {%r3}, {%f210175,%f210176,%f210177,%f210178};

	// end inline asm
	// begin inline asm
	mma.sync.aligned.m16n8k8.row.col.f32.f16.f16.f32 {%f210175,%f210176,%f210177,%f210178}, {%r1,%r2}, {%r3}, {%f210175,%f210176,%f210177,%f210178};

	// end inline asm
	// begin inline asm
	mma.sync.aligned.m16n8k8.row.col.f32.f16.f16.f32 {%f210175,%f210176,%f210177,%f210178}, {%r1,%r2}, {%r3}, {%f210175,%f210176,%f210177,%f210178};

	// end inline asm
	// begin inline asm
	mma.sync.aligned.m16n8k8.row.col.f32.f16.f16.f32 {%f210175,%f210176,%f210177,%f210178}, {%r1,%r2}, {%r3}, {%f210175,%f210176,%f210177,%f210178};

	// end inline asm
	// begin inline asm
	mma.sync.aligned.m16n8k8.row.col.f32.f16.f16.f32 {%f210175,%f210176,%f210177,%f210178}, {%r1,%r2}, {%r3}, {%f210175,%f210176,%f210177,%f210178};

	// end inline asm
	// begin inline asm
	mma.sync.aligned.m16n8k8.row.col.f32.f16.f16.f32 {%f210175,%f210176,%f210177,%f210178}, {%r1,%r2}, {%r3}, {%f210175,%f210176,%f210177,%f210178};

	// end inline asm
	// begin inline asm
	mma.sync.aligned.m16n8k8.row.col.f32.f16.f16.f32 {%f210175,%f210176,%f210177,%f210178}, {%r1,%r2}, {%r3}, {%f210175,%f210176,%f210177,%f210178};

	// end inline asm
	// begin inline asm
	mma.sync.aligned.m16n8k8.row.col.f32.f16.f16.f32 {%f210175,%f210176,%f210177,%f210178}, {%r1,%r2}, {%r3}, {%f210175,%f210176,%f210177,%f210178};

	// end inline asm
	// begin inline asm
	mma.sync.aligned.m16n8k8.row.col.f32.f16.f16.f32 {%f210175,%f210176,%f210177,%f210178}, {%r1,%r2}, {%r3}, {%f210175,%f210176,%f210177,%f210178};

	// end inline asm
	// begin inline asm
	mma.sync.aligned.m16n8k8.row.col.f32.f16.f16.f32 {%f210175,%f210176,%f210177,%f210178}, {%r1,%r2}, {%r3}, {%f210175,%f210176,%f210177,%f210178};

	// end inline asm
	// begin inline asm
	mma.sync.aligned.m16n8k8.row.col.f32.f16.f16.f32 {%f210175,%f210176,%f210177,%f210178}, {%r1,%r2}, {%r3}, {%f210175,%f210176,%f210177,%f210178};

	// end inline asm
	// begin inline asm
	mma.sync.aligned.m16n8k8.row.col.f32.f16.f16.f32 {%f210175,%f210176,%f210177,%f210178}, {%r1,%r2}, {%r3}, {%f210175,%f210176,%f210177,%f210178};

	// end inline asm
	// begin inline asm
	mma.sync.aligned.m16n8k8.row.col.f32.f16.f16.f32 {%f210175,%f210176,%f210177,%f210178}, {%r1,%r2}, {%r3}, {%f210175,%f210176,%f210177,%f210178};

	// end inline asm
	// begin inline asm
	mma.sync.aligned.m16n8k8.row.col.f32.f16.f16.f32 {%f210175,%f210176,%f210177,%f210178}, {%r1,%r2}, {%r3}, {%f210175,%f210176,%f210177,%f210178};

	// end inline asm
	// begin inline asm
	mma.sync.aligned.m16n8k8.row.col.f32.f16.f16.f32 {%f210175,%f210176,%f210177,%f210178}, {%r1,%r2}, {%r3}, {%f210175,%f210176,%f210177,%f210178};

	// end inline asm
	// begin inline asm
	mma.sync.aligned.m16n8k8.row.col.f32.f16.f16.f32 {%f210175,%f210176,%f210177,%f210178}, {%r1,%r2}, {%r3}, {%f210175,%f210176,%f210177,%f210178};

	// end inline asm
	// begin inline asm
	mma.sync.aligned.m16n8k8.row.col.f32.f16.f16.f32 {%f210175,%f210176,%f210177,%f210178}, {%r1,%r2}, {%r3}, {%f210175,%f210176,%f210177,%f210178};

	// end inline asm
	mov.f32 	%f213016, %f210176;
	mov.f32 	%f213018, %f210178;
	mov.f32 	%f213015, %f210175;
	mov.f32 	%f213017, %f210177;
	// begin inline asm
	mma.sync.aligned.m16n8k8.row.col.f32.f16.f16.f32 {%f213015,%f213016,%f213017,%f213018}, {%r1,%r2}, {%r3}, {%f213015,%f213016,%f213017,%f213018};

	// end inline asm
	// begin inline asm
	mma.sync.aligned.m16n8k8.row.col.f32.f16.f16.f32 {%f213015,%f213016,%f213017,%f213018}, {%r1,%r2}, {%r3}, {%f213015,%f213016,%f213017,%f213018};

	// end inline asm
	// begin inline asm
	mma.sync.aligned.m16n8k8.row.col.f32.f16.f16.f32 {%f213015,%f213016,%f213017,%f213018}, {%r1,%r2}, {%r3}, {%f213015,%f213016,%f213017,%f213018};

	// end inline asm
	// begin inline asm
	mma.sync.aligned.m16n8k8.row.col.f32.f16.f16.f32 {%f213015,%f213016,%f213017,%f213018}, {%r1,%r2}, {%r3}, {%f213015,%f213016,%f213017,%f213018};

	// end inline asm
	// begin inline asm
	mma.sync.aligned.m16n8k8.row.col.f32.f16.f16.f32 {%f213015,%f213016,%f213017,%f213018}, {%r1,%r2}, {%r3}, {%f213015,%f213016,%f213017,%f213018};

	// end inline asm
	// begin inline asm
	mma.sync.aligned.m16n8k8.row.col.f32.f16.f16.f32 {%f213015,%f213016,%f213017,%f213018}, {%r1,%r2}, {%r3}, {%f213015,%f213016,%f213017,%f213018};

	// end inline asm
	// begin inline asm
	mma.sync.aligned.m16n8k8.row.col.f32.f16.f16.f32 {%f213015,%f213016,%f213017,%f213018}, {%r1,%r2}, {%r3}, {%f213015,%f213016,%f213017,%f213018};

	// end inline asm
	// begin inline asm
	mma.sync.aligned.m16n8k8.row.col.f32.f16.f16.f32 {%f213015,%f213016,%f213017,%f213018}, {%r1,%r2}, {%r3}, {%f213015,%f213016,%f213017,%f213018};

	// end inline asm
	// begin inline asm
	mma.sync.aligned.m16n8k8.row.col.f32.f16.f16.f32 {%f213015,%f213016,%f213017,%f213018}, {%r1,%r2}, {%r3}, {%f213015,%f213016,%f213017,%f213018};

	// end inline asm
	// begin inline asm
	mma.sync.aligned.m16n8k8.row.col.f32.f16.f16.f32 {%f213015,%f213016,%f213017,%f213018}, {%r1,%r2}, {%r3}, {%f213015,%f213016,%f213017,%f213018};

	// end inline asm
	// begin inline asm
	mma.sync.aligned.m16n8k8.row.col.f32.f16.f16.f32 {%f213015,%f213016,%f213017,%f213018}, {%r1,%r2}, {%r3}, {%f213015,%f213016,%f213017,%f213018};

	// end inline asm
	// begin inline asm
	mma.sync.aligned.m16n8k8.row.col.f32.f16.f16.f32 {%f213015,%f213016,%f213017,%f213018}, {%r1,%r2}, {%r3}, {%f213015,%f213016,%f213017,%f213018};

	// end inline asm
	// begin inline asm
	mma.sync.aligned.m16n8k8.row.col.f32.f16.f16.f32 {%f213015,%f213016,%f213017,%f213018}, {%r1,%r2}, {%r3}, {%f213015,%f213016,%f213017,%f213018};

	// end inline asm
	// begin inline asm
	mma.sync.aligned.m16n8k8.row.col.f32.f16.f16.f32 {%f213015,%f213016,%f213017,%f213018}, {%r1,%r2}, {%r3}, {%f213015,%f213016,%f213017,%f213018};

	// end inline asm
	// begin inline asm
	mma.sync.aligned.m16n8k8.row.col.f32.f16.f16.f32 {%f213015,%f213016,%f213017,%f213018}, {%r1,%r2}, {%r3}, {%f213015,%f213016,%f213017,%f213018};

	// end inline asm
	// begin inline asm
	mma.sync.aligned.m16n8k8.row.col.f32.f16.f16.f32 {%f213015,%f213016,%f213017,%f213018}, {%r1,%r2}, {%r3}, {%f213015,%f213016,%f213017,%f213018};

	// end inline asm
	// begin inline asm
	mma.sync.aligned.m16n8k8.row.col.f32.f16.f16.f32 {%f213015,%f213016,%f213017,%f213018}, {%r1,%r2}, {%r3}, {%f213015,%f213016,%f213017,%f213018};

	// end inline asm
	// begin inline asm
	mma.sync.aligned.m16n8k8.row.col.f32.f16.f16.f32 {%f213015,%f213016,%f213017,%f213018}, {%r1,%r2}, {%r3}, {%f213015,%f213016,%f213017,%f213018};

	// end inline asm
	// begin inline asm
	mma.sync.aligned.m16n8k8.row.col.f32.f16.f16.f32 {%f213015,%f213016,%f213017,%f213018}, {%r1,%r2}, {%r3}, {%f213015,%f213016,%f213017,%f213018};

	// end inline asm
	// begin inline asm
	mma.sync.aligned.m16n8k8.row.col.f32.f16.f16.f32 {%f213015,%f213016,%f213017,%f213018}, {%r1,%r2}, {%r3}, {%f213015,%f213016,%f213017,%f213018};

	// end inline asm
	// begin inline asm
	mma.sync.aligned.m16n8k8.row.col.f32.f16.f16.f32 {%f213015,%f213016,%f213017,%f213018}, {%r1,%r2}, {%r3}, {%f213015,%f213016,%f213017,%f213018};

	// end inline asm
	// begin inline asm
	mma.sync.aligned.m16n8k8.row.col.f32.f16.f16.f32 {%f213015,%f213016,%f213017,%f213018}, {%r1,%r2}, {%r3}, {%f213015,%f213016,%f213017,%f213018};

	// end inline asm
	// begin inline asm
	mma.sync.aligned.m16n8k8.row.col.f32.f16.f16.f32 {%f213015,%f213016,%f213017,%f213018}, {%r1,%r2}, {%r3}, {%f213015,%f213016,%f213017,%f213018};

	// end inline asm
	// begin inline asm
	mma.sync.aligned.m16n8k8.row.col.f32.f16.f16.f32 {%f213015,%f213016,%f213017,%f213018}, {%r1,%r2}, {%r3}, {%f213015,%f213016,%f213017,%f213018};

	// end inline asm
	// begin inline asm
	mma.sync.aligned.m16n8k8.row.col.f32.f16.f16.f32 {%f213015,%f213016,%f213017,%f213018}, {%r1,%r2}, {%r3}, {%f213015,%f213016,%f213017,%f213018};

	// end inline asm
	// begin inline asm
	mma.sync.aligned.m16n8k8.row.col.f32.f16.f16.f32 {%f213015,%f213016,%f213017,%f213018}, {%r1,%r2}, {%r3}, {%f213015,%f213016,%f213017,%f213018};

	// end inline asm
	// begin inline asm
	mma.sync.aligned.m16n8k8.row.col.f32.f16.f16.f32 {%f213015,%f213016,%f213017,%f213018}, {%r1,%r2}, {%r3}, {%f213015,%f213016,%f213017,%f213018};

	// end inline asm
	// begin inline asm
	mma.sync.aligned.m16n8k8.row.col.f32.f16.f16.f32 {%f213015,%f213016,%f213017,%f213018}, {%r1,%r2}, {%r3}, {%f213015,%f213016,%f213017,%f213018};

	// end inline asm
	// begin inline asm
	mma.sync.aligned.m16n8k8.row.col.f32.f16.f16.f32 {%f213015,%f213016,%f213017,%f213018}, {%r1,%r2}, {%r3}, {%f213015,%f213016,%f213017,%f213018};

	// end inline asm
	// begin inline asm
	mma.sync.aligned.m16n8k8.row.col.f32.f16.f16.f32 {%f213015,%f213016,%f213017,%f213018}, {%r1,%r2}, {%r3}, {%f213015,%f213016,%f213017,%f213018};

	// end inline asm
	// begin inline asm
	mma.sync.aligned.m16n8k8.row.col.f32.f16.f16.f32 {%f213015,%f213016,%f213017,%f213018}, {%r1,%r2}, {%r3}, {%f213015,%f213016,%f213017,%f213018};

	// end inline asm
	// begin inline asm
	mma.sync.aligned.m16n8k8.row.col.f32.f16.f16.f32 {%f213015,%f213016,%f213017,%f213018}, {%r1,%r2}, {%r3}, {%f213015,%f213016,%f213017,%f213018};

	// end inline asm
	// begin inline asm
	mma.sync.aligned.m16n8k8.row.col.f32.f16.f16.f32 {%f213015,%f213016,%f213017,%f213018}, {%r1,%r2}, {%r3}, {%f213015,%f213016,%f213017,%f213018};

	// end inline asm
	// begin inline asm
	mma.sync.aligned.m16n8k8.row.col.f32.f16.f16.f32 {%f213015,%f213016,%f213017,%f213018}, {%r1,%r2}, {%r3}, {%f213015,%f213016,%f213017,%f213018};

	// end inline asm
	// begin inline asm
	mma.sync.aligned.m16n8k8.row.col.f32.f16.f16.f32 {%f213015,%f213016,%f213017,%f213018}, {%r1,%r2}, {%r3}, {%f213015,%f213016,%f213017,%f213018};

	// end inline asm
	// begin inline asm
	mma.sync.aligned.m16n8k8.row.col.f32.f16.f16.f32 {%f213015,%f213016,%f213017,%f213018}, {%r1,%r2}, {%r3}, {%f213015,%f213016,%f213017,%f213018};

	// end inline asm
	// begin inline asm
	mma.sync.aligned.m16n8k8.row.col.f32.f16.f16.f32 {%f213015,%f213016,%f213017,%f213018}, {%r1,%r2}, {%r3}, {%f213015,%f213016,%f213017,%f213018};

	// end inline asm
	// begin inline asm
	mma.sync.aligned.m16n8k8.row.col.f32.f16.f16.f32 {%f213015,%f213016,%f213017,%f213018}, {%r1,%r2}, {%r3}, {%f213015,%f213016,%f213017,%f213018};

	// end inline asm
	// begin inline asm
	mma.sync.aligned.m16n8k8.row.col.f32.f16.f16.f32 {%f213015,%f213016,%f213017,%f213018}, {%r1,%r2}, {%r3}, {%f213015,%f213016,%f213017,%f213018};

	// end inline asm
	// begin inline asm
	mma.sync.aligned.m16n8k8.row.col.f32.f16.f16.f32 {%f213015,%f213016,%f213017,%f213018}, {%r1,%r2}, {%r3}, {%f213015,%f213016,%f213017,%f213018};

	// end inline asm
	// begin inline asm
	mma.sync.aligned.m16n8k8.row.col.f32.f16.f16.f32 {%f213015,%f213016,%f213017,%f213018}, {%r1,%r2}, {%r3}, {%f213015,%f213016,%f213017,%f213018};

	// end inline asm
	// begin inline asm
	mma.sync.aligned.m16n8k8.row.col.f32.f16.f16.f32 {%f213015,%f213016,%f213017,%f213018}, {%r1,%r2}, {%r3}, {%f213015,%f213016,%f213017,%f213018};

	// end inline asm
	// begin inline asm
	mma.sync.aligned.m16n8k8.row.col.f32.f16.f16.f32 {%f213015,%f213016,%f213017,%f213018}, {%r1,%r2}, {%r3}, {%f213015,%f213016,%f213017,%f213018};

	// end inline asm
	// begin inline asm
	mma.sync.aligned.m16n8k8.row.col.f32.f16.f16.f32 {%f213015,%f213016,%f213017,%f213018}, {%r1,%r2}, {%r3}, {%f213015,%f213016,%f213017,%f213018};

	// end inline asm
	// begin inline asm
	mma.sync.aligned.m16n8k8.row.col.f32.f16.f16.f32 {%f213015,%f213016,%f213017,%f213018}, {%r1,%r2}, {%r3}, {%f213015,%f213016,%f213017,%f213018};

	// end inline asm
	// begin inline asm
	mma.sync.aligned.m16n8k8.row.col.f32.f16.f16.f32 {%f213015,%f213016,%f213017,%f213018}, {%r1,%r2}, {%r3}, {%f213015,%f213016,%f213017,%f213018};

	// end inline asm
	// begin inline asm
	mma.sync.aligned.m16n8k8.row.col.f32.f16.f16.f32 {%f213015,%f213016,%f213017,%f213018}, {%r1,%r2}, {%r3}, {%f213015,%f213016,%f213017,%f213018};

	// end inline asm
	// begin inline asm
	mma.sync.aligned.m16n8k8.row.col.f32.f16.f16.f32 {%f213015,%f213016,%f213017,%f213018}, {%r1,%r2}, {%r3}, {%f213015,%f213016,%f213017,%f213018};

	// end inline asm
	// begin inline asm
	mma.sync.aligned.m16n8k8.row.col.f32.f16.f16.f32 {%f213015,%f213016,%f213017,%f213018}, {%r1,%r2}, {%r3}, {%f213015,%f213016,%f213017,%f213018};

	// end inline asm
	// begin inline asm
	mma.sync.aligned.m16n8k8.row.col.f32.f16.f16.f32 {%f213015,%f213016,%f213017,%f213018}, {%r1,%r2}, {%r3}, {%f213015,%f213016,%f213017,%f213018};

	// end inline asm
	// begin inline asm
	mma.sync.aligned.m16n8k8.row.col.f32.f16.f16.f32 {%f213015,%f213016,%f213017,%f213018}, {%r1,%r2}, {%r3}, {%f213015,%f213016,%f213017,%f213018};

	// end inline asm
	// begin inline asm
	mma.sync.aligned.m16n8k8.row.col.f32.f16.f16.f32 {%f213015,%f213016,%f213017,%f213018}, {%r1,%r2}, {%r3}, {%f213015,%f213016,%f213017,%f213018};

	// end inline asm
	// begin inline asm
	mma.sync.aligned.m16n8k8.row.col.f32.f16.f16.f32 {%f213015,%f213016,%f213017,%f213018}, {%r1,%r2}, {%r3}, {%f213015,%f213016,%f213017,%f213018};

	// end inline asm
	// begin inline asm
	mma.sync.aligned.m16n8k8.row.col.f32.f16.f16.f32 {%f213015,%f213016,%f213017,%f213018}, {%r1,%r2}, {%r3}, {%f213015,%f213016,%f213017,%f213018};

	// end inline asm
	// begin inline asm
	mma.sync.aligned.m16n8k8.row.col.f32.f16.f16.f32 {%f213015,%f213016,%f213017,%f213018}, {%r1,%r2}, {%r3}, {%f213015,%f213016,%f213017,%f213018};

	// end inline asm
	// begin inline asm
	mma.sync.aligned.m16n8k8.row.col.f32.f16.f16.f32 {%f213015,%f213016,%f213017,%f213018}, {%r1,%r2}, {%r3}, {%f213015,%f213016,%f213017,%f213018};

	// end inline asm
	// begin inline asm
	mma.sync.aligned.m16n8k8.row.col.f32.f16.f16.f32 {%f213015,%f213016,%f213017,%f213018}, {%r1,%r2}, {%r3}, {%f213015,%f213016,%f213017,%f213018};

	// end inline asm
	// begin inline asm
	mma.sync.aligned.m16n8k8.row.col.f32.f16.f16.f32 {%f213015,%f213016,%f213017,%f213018}, {%r1,%r2}, {%r3}, {%f213015,%f213016,%f213017,%f213018};

	// end inline asm
	// begin inline asm
	mma.sync.aligned.m16n8k8.row.col.f32.f16.f16.f32 {%f213015,%f213016,%f213017,%f213018}, {%r1,%r2}, {%r3}, {%f213015,%f213016,%f213017,%f213018};

	// end inline asm
	// begin inline asm
	mma.sync.aligned.m16n8k8.row.col.f32.f16.f16.f32 {%f213015,%f213016,%f213017,%f213018}, {%r1,%r2}, {%r3}, {%f213015,%f213016,%f213017,%f213018};

	// end inline asm
	// begin inline asm
	mma.sync.aligned.m16n8k8.row.col.f32.f16.f16.f32 {%f213015,%f213016,%f213017,%f213018}, {%r1,%r2}, {%r3}, {%f213015,%f213016,%f213017,%f213018};

	// end inline asm
	// begin inline asm
	mma.sync.aligned.m16n8k8.row.col.f32.f16.f16.f32 {%f213015,%f213016,%f213017,%f213018}, {%r1,%r2}, {%r3}, {%f213015,%f213016,%f213017,%f213018};

	// end inline asm
	// begin inline asm
	mma.sync.aligned.m16n8k8.row.col.f32.f16.f16.f32 {%f213015,%f213016,%f213017,%f213018}, {%r1,%r2}, {%r3}, {%f213015,%f213016,%f213017,%f213018};

	// end inline asm
	// begin inline asm
	mma.sync.aligned.m16n8k8.row.col.f32.f16.f16.f32 {%f213015,%f213016,%f213017,%f213018}, {%r1,%r2}, {%r3}, {%f213015,%f213016,%f213017,%f213018};

	// end inline asm
	// begin inline asm
	mma.sync.aligned.m16n8k8.row.col.f32.f16.f16.f32 {%f213015,%f213016,%f213017,%f213018}, {%r1,%r2}, {%r3}, {%f213015,%f213016,%f213017,%f213018};

	// end inline asm
	// begin inline asm
	mma.sync.aligned.m16n8k8.row.col.f32.f16.f16.f32 {%f213015,%f213016,%f213017,%f213018}, {%r1,%r2}, {%r3}, {%f213015,%f213016,%f213017,%f213018};

	// end inline asm
	// begin inline asm
	mma.sync.aligned.m16n8k8.row.col.f32.f16.f16.f32 {%f213015,%f213016,%f213017,%f213018}, {%r1,%r2}, {%r3}, {%f213015,%f213016,%f213017,%f213018};

	// end inline asm
	// begin inline asm
	mma.sync.aligned.m16n8k8.row.col.f32.f16.f16.f32 {%f213015,%f213016,%f213017,%f213018}, {%r1,%r2}, {%r3}, {%f213015,%f213016,%f213017,%f213018};

	// end inline asm
	// begin inline asm
	mma.sync.aligned.m16n8k8.row.col.f32.f16.f16.f32 {%f213015,%f213016,%f213017,%f213018}, {%r1,%r2}, {%r3}, {%f213015,%f213016,%f213017,%f213018};

	// end inline asm
	// begin inline asm
	mma.sync.aligned.m16n8k8.row.col.f32.f16.f16.f32 {%f213015,%f213016,%f213017,%f213018}, {%r1,%r2}, {%r3}, {%f213015,%f213016,%f213017,%f213018};

	// end inline asm
	// begin inline asm
	mma.sync.aligned.m16n8k8.row.col.f32.f16.f16.f32 {%f213015,%f213016,%f213017,%f213018}, {%r1,%r2}, {%r3}, {%f213015,%f213016,%f213017,%f213018};

	// end inline asm
	// begin inline asm
	mma.sync.aligned.m16n8k8.row.col.f32.f16.f16.f32 {%f213015,%f213016,%f213017,%f213018}, {%r1,%r2}, {%r3}, {%f213015,%f213016,%f213017,%f213018};

	// end inline asm
	// begin inline asm
	mma.sync.aligned.m16n8k8.row.col.f32.f16.f16.f32 {%f213015,%f213016,%f213017,%f213018}, {%r1,%r2}, {%r3}, {%f213015,%f213016,%f213017,%f213018};

	// end inline asm
	// begin inline asm
	mma.sync.aligned.m16n8k8.row.col.f32.f16.f16.f32 {%f213015,%f213016,%f213017,%f213018}, {%r1,%r2}, {%r3}, {%f213015,%f213016,%f213017,%f213018};

	// end inline asm
	// begin inline asm
	mma.sync.aligned.m16n8k8.row.col.f32.f16.f16.f32 {%f213015,%f213016,%f213017,%f213018}, {%r1,%r2}, {%r3}, {%f213015,%f213016,%f213017,%f213018};

	// end inline asm
	// begin inline asm
	mma.sync.aligned.m16n8k8.row.col.f32.f16.f16.f32 {%f213015,%f213016,%f213017,%f213018}, {%r1,%r2}, {%r3}, {%f213015,%f213016,%f213017,%f213018};

	// end inline asm
	// begin inline asm
	mma.sync.aligned.m16n8k8.row.col.f32.f16.f16.f32 {%f213015,%f213016,%f213017,%f213018}, {%r1,%r2}, {%r3}, {%f213015,%f213016,%f213017,%f213018};

	// end inline asm
	// begin inline asm
	mma.sync.aligned.m16n8k8.row.col.f32.f16.f16.f32 {%f213015,%f213016,%f213017,%f213018}, {%r1,%r2}, {%r3}, {%f213015,%f213016,%f213017,%f213018};

	// end inline asm
	// begin inline asm
	mma.sync.aligned.m16n8k8.row.col.f32.f16.f16.f32 {%f213015,%f213016,%f213017,%f213018}, {%r1,%r2}, {%r3}, {%f213015,%f213016,%f213017,%f213018};

	// end inline asm
	// begin inline asm
	mma.sync.aligned.m16n8k8.row.col.f32.f16.f16.f32 {%f213015,%f213016,%f213017,%f213018}, {%r1,%r2}, {%r3}, {%f213015,%f213016,%f213017,%f213018};

	// end inline asm
	// begin inline asm
	mma.sync.aligned.m16n8k8.row.col.f32.f16.f16.f32 {%f213015,%f213016,%f213017,%f213018}, {%r1,%r2}, {%r3}, {%f213015,%f213016,%f213017,%f213018};

	// end inline asm
	// begin inline asm
	mma.sync.aligned.m16n8k8.row.col.f32.f16.f16.f32 {%f213015,%f213016,%f213017,%f213018}, {%r1,%r2}, {%r3}, {%f213015,%f213016,%f213017,%f213018};

	// end inline asm
	// begin inline asm
	mma.sync.aligned.m16n8k8.row.col.f32.f16.f16.f32 {%f213015,%f213016,%f213017,%f213018}, {%r1,%r2}, {%r3}, {%f213015,%f213016,%f213017,%f213018};

	// end inline asm
	// begin inline asm
	mma.sync.aligned.m16n8k8.row.col.f32.f16.f16.f32 {%f213015,%f213016,%f213017,%f213018}, {%r1,%r2}, {%r3}, {%f213015,%f213016,%f213017,%f213018};

	// end inline asm
	// begin inline asm
	mma.sync.aligned.m16n8k8.row.col.f32.f16.f16.f32 {%f213015,%f213016,%f213017,%f213018}, {%r1,%r2}, {%r3}, {%f213015,%f213016,%f213017,%f213018};

	// end inline asm
	// begin inline asm
	mma.sync.aligned.m16n8k8.row.col.f32.f16.f16.f32 {%f213015,%f213016,%f213017,%f213018}, {%r1,%r2}, {%r3}, {%f213015,%f213016,%f213017,%f213018};

	// end inline asm
	// begin inline asm
	mma.sync.aligned.m16n8k8.row.col.f32.f16.f16.f32 {%f213015,%f213016,%f213017,%f213018}, {%r1,%r2}, {%r3}, {%f213015,%f213016,%f213017,%f213018};

	// end inline asm
	// begin inline asm
	mma.sync.aligned.m16n8k8.row.col.f32.f16.f16.f32 {%f213015,%f213016,%f213017,%f213018}, {%r1,%r2}, {%r3}, {%f213015,%f213016,%f213017,%f213018};

	// end inline asm
	// begin inline asm
	mma.sync.aligned.m16n8k8.row.col.f32.f16.f16.f32 {%f213015,%f213016,%f213017,%f213018}, {%r1,%r2}, {%r3}, {%f213015,%f213016,%f213017,%f213018};

	// end inline asm
	// begin inline asm
	mma.sync.aligned.m16n8k8.row.col.f32.f16.f16.f32 {%f213015,%f213016,%f213017,%f213018}, {%r1,%r2}, {%r3}, {%f213015,%f213016,%f213017,%f213018};

	// end inline asm
	// begin inline asm
	mma.sync.aligned.m16n8k8.row.col.f32.f16.f16.f32 {%f213015,%f213016,%f213017,%f213018}, {%r1,%r2}, {%r3}, {%f213015,%f213016,%f213017,%f213018};

	// end inline asm
	// begin inline asm
	mma.sync.aligned.m16n8k8.row.col.f32.f16.f16.f32 {%f213015,%f213016,%f213017,%f213018}, {%r1,%r2}, {%r3}, {%f213015,%f213016,%f213017,%f213018};

	// end inline asm
	// begin inline asm
	mma.sync.aligned.m16n8k8.row.col.f32.f16.f16.f32 {%f213015,%f213016,%f213017,%f213018}, {%r1,%r2}, {%r3}, {%f213015,%f213016,%f213017,%f213018};

	// end inline asm
	// begin inline asm
	mma.sync.aligned.m16n8k8.row.col.f32.f16.f16.f32 {%f213015,%f213016,%f213017,%f213018}, {%r1,%r2}, {%r3}, {%f213015,%f213016,%f213017,%f213018};

	// end inline asm
	// begin inline asm
	mma.sync.aligned.m16n8k8.row.col.f32.f16.f16.f32 {%f213015,%f213016,%f213017,%f213018}, {%r1,%r2}, {%r3}, {%f213015,%f213016,%f213017,%f213018};

	// end inline asm
	// begin inline asm
	mma.sync.aligned.m16n8k8.row.col.f32.f16.f16.f32 {%f213015,%f213016,%f213017,%f213018}, {%r1,%r2}, {%r3}, {%f213015,%f213016,%f213017,%f213018};

	// end inline asm
	// begin inline asm
	mma.sync.aligned.m16n8k8.row.col.f32.f16.f16.f32 {%f213015,%f213016,%f213017,%f213018}, {%r1,%r2}, {%r3}, {%f213015,%f213016,%f213017,%f213018};

	// end inline asm
	// begin inline asm
	mma.sync.aligned.m16n8k8.row.col.f32.f16.f16.f32 {%f213015,%f213016,%f213017,%f213018}, {%r1,%r2}, {%r3}, {%f213015,%f213016,%f213017,%f213018};

	// end inline asm
	// begin inline asm
	mma.sync.aligned.m16n8k8.row.col.f32.f16.f16.f32 {%f213015,%f213016,%f213017,%f213018}, {%r1,%r2}, {%r3}, {%f213015,%f213016,%f213017,%f213018};

	// end inline asm
	// begin inline asm
	mma.sync.aligned.m16n8k8.row.col.f32.f16.f16.f32 {%f213015,%f213016,%f213017,%f213018}, {%r1,%r2}, {%r3}, {%f213015,%f213016,%f213017,%f213018};

	// end inline asm
	// begin inline asm
	mma.sync.aligned.m16n8k8.row.col.f32.f16.f16.f32 {%f213015,%f213016,%f213017,%f213018}, {%r1,%r2}, {%r3}, {%f213015,%f213016,%f213017,%f213018};

	// end inline asm
	// begin inline asm
	mma.sync.aligned.m16n8k8.row.col.f32.f16.f16.f32 {%f213015,%f213016,%f213017,%f213018}, {%r1,%r2}, {%r3}, {%f213015,%f213016,%f213017,%f213018};

	// end inline asm
	// begin inline asm
	mma.sync.aligned.m16n8k8.row.col.f32.f16.f16.f32 {%f213015,%f213016,%f213017,%f213018}, {%r1,%r2}, {%r3}, {%f213015,%f213016,%f213017,%f213018};

	// end inline asm
	// begin inline asm
	mma.sync.aligned.m16n8k8.row.col.f32.f16.f16.f32 {%f213015,%f213016,%f213017,%f213018}, {%r1,%r2}, {%r3}, {%f213015,%f213016,%f213017,%f213018};

	// end inline asm
	// begin inline asm
	mma.sync.aligned.m16n8k8.row.col.f32.f16.f16.f32 {%f213015,%f213016,%f213017,%f213018}, {%r1,%r2}, {%r3}, {%f213015,%f213016,%f213017,%f213018};

	// end inline asm
	// begin inline asm
	mma.sync.aligned.m16n8k8.row.col.f32.f16.f16.f32 {%f213015,%f213016,%f213017,%f213018}, {%r1,%r2}, {%r3}, {%f213015,%f213016,%f213017,%f213018};

	// end inline asm
	// begin inline asm
	mma.sync.aligned.m16n8k8.row.col.f32.f16.f16.f32 {%f213015,%f213016,%f213017,%f213018}, {%r1,%r2}, {%r3}, {%f213015,%f213016,%f213017,%f213018};

	// end inline asm
	// begin inline asm
	mma.sync.aligned.m16n8k8.row.col.f32.f16.f16.f32 {%f213015,%f213016,%f213017,%f213018}, {%r1,%r2}, {%r3}, {%f213015,%f213016,%f213017,%f213018};

	// end inline asm
	// begin inline asm
	mma.sync.aligned.m16n8k8.row.col.f32.f16.f16.f32 {%f213015,%f213016,%f213017,%f213018}, {%r1,%r2}, {%r3}, {%f213015,%f213016,%f213017,%f213018};

	// end inline asm
	// begin inline asm
	mma.sync.aligned.m16n8k8.row.col.f32.f16.f16.f32 {%f213015,%f213016,%f213017,%f213018}, {%r1,%r2}, {%r3}, {%f213015,%f213016,%f213017,%f213018};

	// end inline asm
	// begin inline asm
	mma.sync.aligned.m16n8k8.row.col.f32.f16.f16.f32 {%f213015,%f213016,%f213017,%f213018}, {%r1,%r2}, {%r3}, {%f213015,%f213016,%f213017,%f213018};

	// end inline asm
	// begin inline asm
	mma.sync.aligned.m16n8k8.row.col.f32.f16.f16.f32 {%f213015,%f213016,%f213017,%f213018}, {%r1,%r2}, {%r3}, {%f213015,%f213016,%f213017,%f213018};

	// end inline asm
	// begin inline asm
	mma.sync.aligned.m16n8k8.row.col.f32.f16.f16.f32 {%f213015,%f213016,%f213017,%f213018}, {%r1,%r2}, {%r3}, {%f213015,%f213016,%f213017,%f213018};

	// end inline asm
	// begin inline asm
	mma.sync.aligned.m16n8k8.row.col.f32.f16.f16.f32 {%f213015,%f213016,%f213017,%f213018}, {%r1,%r2}, {%r3}, {%f213015,%f213016,%f213017,%f213018};

	// end inline asm
	// begin inline asm
	mma.sync.aligned.m16n8k8.row.col.f32.f16.f16.f32 {%f213015,%f213016,%f213017,%f213018}, {%r1,%r2}, {%r3}, {%f213015,%f213016,%f213017,%f213018};

	// end inline asm
	// begin inline asm
	mma.sync.aligned.m16n8k8.row.col.f32.f16.f16.f32 {%f213015,%f213016,%f213017,%f213018}, {%r1,%r2}, {%r3}, {%f213015,%f213016,%f213017,%f213018};

	// end inline asm
	// begin inline asm
	mma.sync.aligned.m16n8k8.row.col.f32.f16.f16.f32 {%f213015,%f213016,%f213017,%f213018}, {%r1,%r2}, {%r3}, {%f213015,%f213016,%f213017,%f213018};

	// end inline asm
	// begin inline asm
	mma.sync.aligned.m16n8k8.row.col.f32.f16.f16.f32 {%f213015,%f213016,%f213017,%f213018}, {%r1,%r2}, {%r3}, {%f213015,%f213016,%f213017,%f213018};

	// end inline asm
	// begin inline asm
	mma.sync.aligned.m16n8k8.row.col.f32.f16.f16.f32 {%f213015,%f213016,%f213017,%f213018}, {%r1,%r2}, {%r3}, {%f213015,%f213016,%f213017,%f213018};

	// end inline asm
	// begin inline asm
	mma.sync.aligned.m16n8k8.row.col.f32.f16.f16.f32 {%f213015,%f213016,%f213017,%f213018}, {%r1,%r2}, {%r3}, {%f213015,%f213016,%f213017,%f213018};

	// end inline asm
	// begin inline asm
	mma.sync.aligned.m16n8k8.row.col.f32.f16.f16.f32 {%f213015,%f213016,%f213017,%f213018}, {%r1,%r2}, {%r3}, {%f213015,%f213016,%f213017,%f213018};

	// end inline asm
	// begin inline asm
	mma.sync.aligned.m16n8k8.row.col.f32.f16.f16.f32 {%f213015,%f213016,%f213017,%f213018}, {%r1,%r2}, {%r3}, {%f213015,%f213016,%f213017,%f213018};

	// end inline asm
	// begin inline asm
	mma.sync.aligned.m16n8k8.row.col.f32.f16.f16.f32 {%f213015,%f213016,%f213017,%f213018}, {%r1,%r2}, {%r3}, {%f213015,%f213016,%f213017,%f213018};

	// end inline asm
	// begin inline asm
	mma.sync.aligned.m16n8k8.row.col.f32.f16.f16.f32 {%f213015,%f213016,%f213017,%f213018}, {%r1,%r2}, {%r3}, {%f213015,%f213016,%f213017,%f213018};

	// end inline asm
	// begin inline asm
	mma.sync.aligned.m16n8k8.row.col.f32.f16.f16.f32 {%f213015,%f213016,%f213017,%f213018}, {%r1,%r2}, {%r3}, {%f213015,%f213016,%f213017,%f213018};

	// end inline asm
	// begin inline asm
	mma.sync.aligned.m16n8k8.row.col.f32.f16.f16.f32 {%f213015,%f213016,%f213017,%f213018}, {%r1,%r2}, {%r3}, {%f213015,%f213016,%f213017,%f213018};

	// end inline asm
	// begin inline asm
	mma.sync.aligned.m16n8k8.row.col.f32.f16.f16.f32 {%f213015,%f213016,%f213017,%f213018}, {%r1,%r2}, {%r3}, {%f213015,%f213016,%f213017,%f213018};

	// end inline asm
	// begin inline asm
	mma.sync.aligned.m16n8k8.row.col.f32.f16.f16.f32 {%f213015,%f213016,%f213017,%f213018}, {%r1,%r2}, {%r3}, {%f213015,%f213016,%f213017,%f213018};

	// end inline asm
	// begin inline asm
	mma.sync.aligned.m16n8k8.row.col.f32.f16.f16.f32 {%f213015,%f213016,%f213017,%f213018}, {%r1,%r2}, {%r3}, {%f213015,%f213016,%f213017,%f213018};

	// end inline asm
	// begin inline asm
	mma.sync.aligned.m16n8k8.row.col.f32.f16.f16.f32 {%f213015,%f213016,%f213017,%f213018}, {%r1,%r2}, {%r3}, {%f213015,%f213016,%f213017,%f213018};

	// end inline asm
	// begin inline asm
	mma.sync.aligned.m16n8k8.row.col.f32.f16.f16.f32 {%f213015,%f213016,%f213017,%f213018}, {%r1,%r2}, {%r3}, {%f213015,%f213016,%f213017,%f213018};

	// end inline asm
	// begin inline asm
	mma.sync.aligned.m16n8k8.row.col.f32.f16.f16.f32 {%f213015,%f213016,%f213017,%f213018}, {%r1,%r2}, {%r3}, {%f213015,%f213016,%f213017,%f213018};

	// end inline asm
	// begin inline asm
	mma.sync.aligned.m16n8k8.row.col.f32.f16.f16.f32 {%f213015,%f213016,%f213017,%f213018}, {%r1,%r2}, {%r3}, {%f213015,%f213016,%f213017,%f213018};

	// end inline asm
	// begin inline asm
	mma.sync.aligned.m16n8k8.row.col.f32.f16.f16.f32 {%f213015,%f213016,%f213017,%f213018}, {%r1,%r2}, {%r3}, {%f213015,%f213016,%f213017,%f213018};

	// end inline asm
	// begin inline asm
	mma.sync.aligned.m16n8k8.row.col.f32.f16.f16.f32 {%f213015,%f213016,%f213017,%f213018}, {%r1,%r2}, {%r3}, {%f213015,%f213016,%f213017,%f213018};

	// end inline asm
	// begin inline asm
	mma.sync.aligned.m16n8k8.row.col.f32.f16.f16.f32 {%f213015,%f213016,%f213017,%f213018}, {%r1,%r2}, {%r3}, {%f213015,%f213016,%f213017,%f213018};

	// end inline asm
	// begin inline asm
	mma.sync.aligned.m16n8k8.row.col.f32.f16.f16.f32 {%f213015,%f213016,%f213017,%f213018}, {%r1,%r2}, {%r3}, {%f213015,%f213016,%f213017,%f213018};

	// end inline asm
	// begin inline asm
	mma.sync.aligned.m16n8k8.row.col.f32.f16.f16.f32 {%f213015,%f213016,%f213017,%f213018}, {%r1,%r2}, {%r3}, {%f213015,%f213016,%f213017,%f213018};

	// end inline asm
	// begin inline asm
	mma.sync.aligned.m16n8k8.row.col.f32.f16.f16.f32 {%f213015,%f213016,%f213017,%f213018}, {%r1,%r2}, {%r3}, {%f213015,%f213016,%f213017,%f213018};

	// end inline asm
	// begin inline asm
	mma.sync.aligned.m16n8k8.row.col.f32.f16.f16.f32 {%f213015,%f213016,%f213017,%f213018}, {%r1,%r2}, {%r3}, {%f213015,%f213016,%f213017,%f213018};

	// end inline asm
	// begin inline asm
	mma.sync.aligned.m16n8k8.row.col.f32.f16.f16.f32 {%f213015,%f213016,%f213017,%f213018}, {%r1,%r2}, {%r3}, {%f213015,%f213016,%f213017,%f213018};

	// end inline asm
	// begin inline asm
	mma.sync.aligned.m16n8k8.row.col.f32.f16.f16.f32 {%f213015,%f213016,%f213017,%f213018}, {%r1,%r2}, {%r3}, {%f213015,%f213016,%f213017,%f213018};

	// end inline asm
	// begin inline asm
	mma.sync.aligned.m16n8k8.row.col.f32.f16.f16.f32 {%f213015,%f213016,%f213017,%f213018}, {%r1,%r2}, {%r3}, {%f213015,%f213016,%f213017,%f213018};

	// end inline asm
	// begin inline asm
	mma.sync.aligned.m16n8k8.row.col.f32.f16.f16.f32 {%f213015,%f213016,%f213017,%f213018}, {%r1,%r2}, {%r3}, {%f213015,%f213016,%f213017,%f213018};

	// end inline asm
	// begin inline asm
	mma.sync.aligned.m16n8k8.row.col.f32.f16.f16.f32 {%f213015,%f213016,%f213017,%f213018}, {%r1,%r2}, {%r3}, {%f213015,%f213016,%f213017,%f213018};

	// end inline asm
	// begin inline asm
	mma.sync.aligned.m16n8k8.row.col.f32.f16.f16.f32 {%f213015,%f213016,%f213017,%f213018}, {%r1,%r2}, {%r3}, {%f213015,%f213016,%f213017,%f213018};

	// end inline asm
	// begin inline asm
	mma.sync.aligned.m16n8k8.row.col.f32.f16.f16.f32 {%f213015,%f213016,%f213017,%f213018}, {%r1,%r2}, {%r3}, {%f213015,%f213016,%f213017,%f213018};

	// end inline asm
	// begin inline asm
	mma.sync.aligned.m16n8k8.row.col.f32.f16.f16.f32 {%f213015,%f213016,%f213017,%f213018}, {%r1,%r2}, {%r3}, {%f213015,%f213016,%f213017,%f213018};

	// end inline asm
	// begin inline asm
	mma.sync.aligned.m16n8k8.row.col.f32.f16.f16.f32 {%f213015,%f213016,%f213017,%f213018}, {%r1,%r2}, {%r3}, {%f213015,%f213016,%f213017,%f213018};

	// end inline asm
	// begin inline asm
	mma.sync.aligned.m16n8k8.row.col.f32.f16.f16.f32 {%f213015,%f213016,%f213017,%f213018}, {%r1,%r2}, {%r3}, {%f213015,%f213016,%f213017,%f213018};

	// end inline asm
	// begin inline asm
	mma.sync.aligned.m16n8k8.row.col.f32.f16.f16.f32 {%f213015,%f213016,%f213017,%f213018}, {%r1,%r2}, {%r3}, {%f213015,%f213016,%f213017,%f213018};

	// end inline asm
	// begin inline asm
	mma.sync.aligned.m16n8k8.row.col.f32.f16.f16.f32 {%f213015,%f213016,%f213017,%f213018}, {%r1,%r2}, {%r3}, {%f213015,%f213016,%f213017,%f213018};

	// end inline asm
	// begin inline asm
	mma.sync.aligned.m16n8k8.row.col.f32.f16.f16.f32 {%f213015,%f213016,%f213017,%f213018}, {%r1,%r2}, {%r3}, {%f213015,%f213016,%f213017,%f213018};

	// end inline asm
	// begin inline asm
	mma.sync.aligned.m16n8k8.row.col.f32.f16.f16.f32 {%f213015,%f213016,%f213017,%f213018}, {%r1,%r2}, {%r3}, {%f213015,%f213016,%f213017,%f213018};

	// end inline asm
	// begin inline asm
	mma.sync.aligned.m16n8k8.row.col.f32.f16.f16.f32 {%f213015,%f213016,%f213017,%f213018}, {%r1,%r2}, {%r3}, {%f213015,%f213016,%f213017,%f213018};

	// end inline asm
	// begin inline asm
	mma.sync.aligned.m16n8k8.row.col.f32.f16.f16.f32 {%f213015,%f213016,%f213017,%f213018}, {%r1,%r2}, {%r3}, {%f213015,%f213016,%f213017,%f213018};

	// end inline asm
	// begin inline asm
	mma.sync.aligned.m16n8k8.row.col.f32.f16.f16.f32 {%f213015,%f213016,%f213017,%f213018}, {%r1,%r2}, {%r3}, {%f213015,%f213016,%f213017,%f213018};

	// end inline asm
	// begin inline asm
	mma.sync.aligned.m16n8k8.row.col.f32.f16.f16.f32 {%f213015,%f213016,%f213017,%f213018}, {%r1,%r2}, {%r3}, {%f213015,%f213016,%f213017,%f213018};

	// end inline asm
	// begin inline asm
	mma.sync.aligned.m16n8k8.row.col.f32.f16.f16.f32 {%f213015,%f213016,%f213017,%f213018}, {%r1,%r2}, {%r3}, {%f213015,%f213016,%f213017,%f213018};

	// end inline asm
	// begin inline asm
	mma.sync.aligned.m16n8k8.row.col.f32.f16.f16.f32 {%f213015,%f213016,%f213017,%f213018}, {%r1,%r2}, {%r3}, {%f213015,%f213016,%f213017,%f213018};

	// end inline asm
	// begin inline asm
	mma.sync.aligned.m16n8k8.row.col.f32.f16.f16.f32 {%f213015,%f213016,%f213017,%f213018}, {%r1,%r2}, {%r3}, {%f213015,%f213016,%f213017,%f213018};

	// end inline asm
	// begin inline asm
	mma.sync.aligned.m16n8k8.row.col.f32.f16.f16.f32 {%f213015,%f213016,%f213017,%f213018}, {%r1,%r2}, {%r3}, {%f213015,%f213016,%f213017,%f213018};

	// end inline asm
	// begin inline asm
	mma.sync.aligned.m16n8k8.row.col.f32.f16.f16.f32 {%f213015,%f213016,%f213017,%f213018}, {%r1,%r2}, {%r3}, {%f213015,%f213016,%f213017,%f213018};

	// end inline asm
	// begin inline asm
	mma.sync.aligned.m16n8k8.row.col.f32.f16.f16.f32 {%f213015,%f213016,%f213017,%f213018}, {%r1,%r2}, {%r3}, {%f213015,%f213016,%f213017,%f213018};

	// end inline asm
	// begin inline asm
	mma.sync.aligned.m16n8k8.row.col.f32.f16.f16.f32 {%f213015,%f213016,%f213017,%f213018}, {%r1,%r2}, {%r3}, {%f213015,%f213016,%f213017,%f213018};

	// end inline asm
	// begin inline asm
	mma.sync.aligned.m16n8k8.row.col.f32.f16.f16.f32 {%f213015,%f213016,%f213017,%f213018}, {%r1,%r2}, {%r3}, {%f213015,%f213016,%f213017,%f213018};

	// end inline asm
	// begin inline asm
	mma.sync.aligned.m16n8k8.row.col.f32.f16.f16.f32 {%f213015,%f213016,%f213017,%f213018}, {%r1,%r2}, {%r3}, {%f213015,%f213016,%f213017,%f213018};

	// end inline asm
	// begin inline asm
	mma.sync.aligned.m16n8k8.row.col.f32.f16.f16.f32 {%f213015,%f213016,%f213017,%f213018}, {%r1,%r2}, {%r3}, {%f213015,%f213016,%f213017,%f213018};

	// end inline asm
	// begin inline asm
	mma.sync.aligned.m16n8k8.row.col.f32.f16.f16.f32 {%f213015,%f213016,%f213017,%f213018}, {%r1,%r2}, {%r3}, {%f213015,%f213016,%f213017,%f213018};

	// end inline asm
	// begin inline asm
	mma.sync.aligned.m16n8k8.row.col.f32.f16.f16.f32 {%f213015,%f213016,%f213017,%f213018}, {%r1,%r2}, {%r3}, {%f213015,%f213016,%f213017,%f213018};

	// end inline asm
	// begin inline asm
	mma.sync.aligned.m16n8k8.row.col.f32.f16.f16.f32 {%f213015,%f213016,%f213017,%f213018}, {%r1,%r2}, {%r3}, {%f213015,%f213016,%f213017,%f213018};

	// end inline asm
	// begin inline asm
	mma.sync.aligned.m16n8k8.row.col.f32.f16.f16.f32 {%f213015,%f213016,%f213017,%f213018}, {%r1,%r2}, {%r3}, {%f213015,%f213016,%f213017,%f213018};

	// end inline asm
	// begin inline asm
	mma.sync.aligned.m16n8k8.row.col.f32.f16.f16.f32 {%f213015,%f213016,%f213017,%f213018}, {%r1,%r2}, {%r3}, {%f213015,%f213016,%f213017,%f213018};

	// end inline asm
	// begin inline asm
	mma.sync.aligned.m16n8k8.row.col.f32.f16.f16.f32 {%f213015,%f213016,%f213017,%f213018}, {%r1,%r2}, {%r3}, {%f213015,%f213016,%f213017,%f213018};

	// end inline asm
	// begin inline asm
	mma.sync.aligned.m16n8k8.row.col.f32.f16.f16.f32 {%f213015,%f213016,%f213017,%f213018}, {%r1,%r2}, {%r3}, {%f213015,%f213016,%f213017,%f213018};

	// end inline asm
	// begin inline asm
	mma.sync.aligned.m16n8k8.row.col.f32.f16.f16.f32 {%f213015,%f213016,%f213017,%f213018}, {%r1,%r2}, {%r3}, {%f213015,%f213016,%f213017,%f213018};

	// end inline asm
	// begin inline asm
	mma.sync.aligned.m16n8k8.row.col.f32.f16.f16.f32 {%f213015,%f213016,%f213017,%f213018}, {%r1,%r2}, {%r3}, {%f213015,%f213016,%f213017,%f213018};

	// end inline asm
	// begin inline asm
	mma.sync.aligned.m16n8k8.row.col.f32.f16.f16.f32 {%f213015,%f213016,%f213017,%f213018}, {%r1,%r2}, {%r3}, {%f213015,%f213016,%f213017,%f213018};

	// end inline asm
	// begin inline asm
	mma.sync.aligned.m16n8k8.row.col.f32.f16.f16.f32 {%f213015,%f213016,%f213017,%f213018}, {%r1,%r2}, {%r3}, {%f213015,%f213016,%f213017,%f213018};

	// end inline asm
	// begin inline asm
	mma.sync.aligned.m16n8k8.row.col.f32.f16.f16.f32 {%f213015,%f213016,%f213017,%f213018}, {%r1,%r2}, {%r3}, {%f213015,%f213016,%f213017,%f213018};

	// end inline asm
	// begin inline asm
	mma.sync.aligned.m16n8k8.row.col.f32.f16.f16.f32 {%f213015,%f213016,%f213017,%f213018}, {%r1,%r2}, {%r3}, {%f213015,%f213016,%f213017,%f213018};

	// end inline asm
	// begin inline asm
	mma.sync.aligned.m16n8k8.row.col.f32.f16.f16.f32 {%f213015,%f213016,%f213017,%f213018}, {%r1,%r2}, {%r3}, {%f213015,%f213016,%f213017,%f213018};

	// end inline asm
	// begin inline asm
	mma.sync.aligned.m16n8k8.row.col.f32.f16.f16.f32 {%f213015,%f213016,%f213017,%f213018}, {%r1,%r2}, {%r3}, {%f213015,%f213016,%f213017,%f213018};

	// end inline asm
	// begin inline asm
	mma.sync.aligned.m16n8k8.row.col.f32.f16.f16.f32 {%f213015,%f213016,%f213017,%f213018}, {%r1,%r2}, {%r3}, {%f213015,%f213016,%f213017,%f213018};

	// end inline asm
	// begin inline asm
	mma.sync.aligned.m16n8k8.row.col.f32.f16.f16.f32 {%f213015,%f213016,%f213017,%f213018}, {%r1,%r2}, {%r3}, {%f213015,%f213016,%f213017,%f213018};

	// end inline asm
	// begin inline asm
	mma.sync.aligned.m16n8k8.row.col.f32.f16.f16.f32 {%f213015,%f213016,%f213017,%f213018}, {%r1,%r2}, {%r3}, {%f213015,%f213016,%f213017,%f213018};

	// end inline asm
	// begin inline asm
	mma.sync.aligned.m16n8k8.row.col.f32.f16.f16.f32 {%f213015,%f213016,%f213017,%f213018}, {%r1,%r2}, {%r3}, {%f213015,%f213016,%f213017,%f213018};

	// end inline asm
	// begin inline asm
	mma.sync.aligned.m16n8k8.row.col.f32.f16.f16.f32 {%f213015,%f213016,%f213017,%f213018}, {%r1,%r2}, {%r3}, {%f213015,%f213016,%f213017,%f213018};

	// end inline asm
	// begin inline asm
	mma.sync.aligned.m16n8k8.row.col.f32.f16.f16.f32 {%f213015,%f213016,%f213017,%f213018}, {%r1,%r2}, {%r3}, {%f213015,%f213016,%f213017,%f213018};

	// end inline asm
	// begin inline asm
	mma.sync.aligned.m16n8k8.row.col.f32.f16.f16.f32 {%f213015,%f213016,%f213017,%f213018}, {%r1,%r2}, {%r3}, {%f213015,%f213016,%f213017,%f213018};

	// end inline asm
	// begin inline asm
	mma.sync.aligned.m16n8k8.row.col.f32.f16.f16.f32 {%f213015,%f213016,%f213017,%f213018}, {%r1,%r2}, {%r3}, {%f213015,%f213016,%f213017,%f213018};

	// end inline asm
	// begin inline asm
	mma.sync.aligned.m16n8k8.row.col.f32.f16.f16.f32 {%f213015,%f213016,%f213017,%f213018}, {%r1,%r2}, {%r3}, {%f213015,%f213016,%f213017,%f213018};

	// end inline asm
	// begin inline asm
	mma.sync.aligned.m16n8k8.row.col.f32.f16.f16.f32 {%f213015,%f213016,%f213017,%f213018}, {%r1,%r2}, {%r3}, {%f213015,%f213016,%f213017,%f213018};

	// end inline asm
	// begin inline asm
	mma.sync.aligned.m16n8k8.row.col.f32.f16.f16.f32 {%f213015,%f213016,%f213017,%f213018}, {%r1,%r2}, {%r3}, {%f213015,%f213016,%f213017,%f213018};

	// end inline asm
	// begin inline asm
	mma.sync.aligned.m16n8k8.row.col.f32.f16.f16.f32 {%f213015,%f213016,%f213017,%f213018}, {%r1,%r2}, {%r3}, {%f213015,%f213016,%f213017,%f213018};

	// end inline asm
	// begin inline asm
	mma.sync.aligned.m16n8k8.row.col.f32.f16.f16.f32 {%f213015,%f213016,%f213017,%f213018}, {%r1,%r2}, {%r3}, {%f213015,%f213016,%f213017,%f213018};

	// end inline asm
	// begin inline asm
	mma.sync.aligned.m16n8k8.row.col.f32.f16.f16.f32 {%f213015,%f213016,%f213017,%f213018}, {%r1,%r2}, {%r3}, {%f213015,%f213016,%f213017,%f213018};

	// end inline asm
	// begin inline asm
	mma.sync.aligned.m16n8k8.row.col.f32.f16.f16.f32 {%f213015,%f213016,%f213017,%f213018}, {%r1,%r2}, {%r3}, {%f213015,%f213016,%f213017,%f213018};

	// end inline asm
	// begin inline asm
	mma.sync.aligned.m16n8k8.row.col.f32.f16.f16.f32 {%f213015,%f213016,%f213017,%f213018}, {%r1,%r2}, {%r3}, {%f213015,%f213016,%f213017,%f213018};

	// end inline asm
	// begin inline asm
	mma.sync.aligned.m16n8k8.row.col.f32.f16.f16.f32 {%f213015,%f213016,%f213017,%f213018}, {%r1,%r2}, {%r3}, {%f213015,%f213016,%f213017,%f213018};

	// end inline asm
	// begin inline asm
	mma.sync.aligned.m16n8k8.row.col.f32.f16.f16.f32 {%f213015,%f213016,%f213017,%f213018}, {%r1,%r2}, {%r3}, {%f213015,%f213016,%f213017,%f213018};

	// end inline asm
	// begin inline asm
	mma.sync.aligned.m16n8k8.row.col.f32.f16.f16.f32 {%f213015,%f213016,%f213017,%f213018}, {%r1,%r2}, {%r3}, {%f213015,%f213016,%f213017,%f213018};

	// end inline asm
	// begin inline asm
	mma.sync.aligned.m16n8k8.row.col.f32.f16.f16.f32 {%f213015,%f213016,%f213017,%f213018}, {%r1,%r2}, {%r3}, {%f213015,%f213016,%f213017,%f213018};

	// end inline asm
	// begin inline asm
	mma.sync.aligned.m16n8k8.row.col.f32.f16.f16.f32 {%f213015,%f213016,%f213017,%f213018}, {%r1,%r2}, {%r3}, {%f213015,%f213016,%f213017,%f213018};

	// end inline asm
	// begin inline asm
	mma.sync.aligned.m16n8k8.row.col.f32.f16.f16.f32 {%f213015,%f213016,%f213017,%f213018}, {%r1,%r2}, {%r3}, {%f213015,%f213016,%f213017,%f213018};

	// end inline asm
	// begin inline asm
	mma.sync.aligned.m16n8k8.row.col.f32.f16.f16.f32 {%f213015,%f213016,%f213017,%f213018}, {%r1,%r2}, {%r3}, {%f213015,%f213016,%f213017,%f213018};

	// end inline asm
	// begin inline asm
	mma.sync.aligned.m16n8k8.row.col.f32.f16.f16.f32 {%f213015,%f213016,%f213017,%f213018}, {%r1,%r2}, {%r3}, {%f213015,%f213016,%f213017,%f213018};

	// end inline asm
	// begin inline asm
	mma.sync.aligned.m16n8k8.row.col.f32.f16.f16.f32 {%f213015,%f213016,%f213017,%f213018}, {%r1,%r2}, {%r3}, {%f213015,%f213016,%f213017,%f213018};

	// end inline asm
	// begin inline asm
	mma.sync.aligned.m16n8k8.row.col.f32.f16.f16.f32 {%f213015,%f213016,%f213017,%f213018}, {%r1,%r2}, {%r3}, {%f213015,%f213016,%f213017,%f213018};

	// end inline asm
	// begin inline asm
	mma.sync.aligned.m16n8k8.row.col.f32.f16.f16.f32 {%f213015,%f213016,%f213017,%f213018}, {%r1,%r2}, {%r3}, {%f213015,%f213016,%f213017,%f213018};

	// end inline asm
	// begin inline asm
	mma.sync.aligned.m16n8k8.row.col.f32.f16.f16.f32 {%f213015,%f213016,%f213017,%f213018}, {%r1,%r2}, {%r3}, {%f213015,%f213016,%f213017,%f213018};

	// end inline asm
	// begin inline asm
	mma.sync.aligned.m16n8k8.row.col.f32.f16.f16.f32 {%f213015,%f213016,%f213017,%f213018}, {%r1,%r2}, {%r3}, {%f213015,%f213016,%f213017,%f213018};

	// end inline asm
	// begin inline asm
	mma.sync.aligned.m16n8k8.row.col.f32.f16.f16.f32 {%f213015,%f213016,%f213017,%f213018}, {%r1,%r2}, {%r3}, {%f213015,%f213016,%f213017,%f213018};

	// end inline asm
	// begin inline asm
	mma.sync.aligned.m16n8k8.row.col.f32.f16.f16.f32 {%f213015,%f213016,%f213017,%f213018}, {%r1,%r2}, {%r3}, {%f213015,%f213016,%f213017,%f213018};

	// end inline asm
	// begin inline asm
	mma.sync.aligned.m16n8k8.row.col.f32.f16.f16.f32 {%f213015,%f213016,%f213017,%f213018}, {%r1,%r2}, {%r3}, {%f213015,%f213016,%f213017,%f213018};

	// end inline asm
	// begin inline asm
	mma.sync.aligned.m16n8k8.row.col.f32.f16.f16.f32 {%f213015,%f213016,%f213017,%f213018}, {%r1,%r2}, {%r3}, {%f213015,%f213016,%f213017,%f213018};

	// end inline asm
	// begin inline asm
	mma.sync.aligned.m16n8k8.row.col.f32.f16.f16.f32 {%f213015,%f213016,%f213017,%f213018}, {%r1,%r2}, {%r3}, {%f213015,%f213016,%f213017,%f213018};

	// end inline asm
	// begin inline asm
	mma.sync.aligned.m16n8k8.row.col.f32.f16.f16.f32 {%f213015,%f213016,%f213017,%f213018}, {%r1,%r2}, {%r3}, {%f213015,%f213016,%f213017,%f213018};

	// end inline asm
	// begin inline asm
	mma.sync.aligned.m16n8k8.row.col.f32.f16.f16.f32 {%f213015,%f213016,%f213017,%f213018}, {%r1,%r2}, {%r3}, {%f213015,%f213016,%f213017,%f213018};

	// end inline asm
	// begin inline asm
	mma.sync.aligned.m16n8k8.row.col.f32.f16.f16.f32 {%f213015,%f213016,%f213017,%f213018}, {%r1,%r2}, {%r3}, {%f213015,%f213016,%f213017,%f213018};

	// end inline asm
	// begin inline asm
	mma.sync.aligned.m16n8k8.row.col.f32.f16.f16.f32 {%f213015,%f213016,%f213017,%f213018}, {%r1,%r2}, {%r3}, {%f213015,%f213016,%f213017,%f213018};

	// end inline asm
	// begin inline asm
	mma.sync.aligned.m16n8k8.row.col.f32.f16.f16.f32 {%f213015,%f213016,%f213017,%f213018}, {%r1,%r2}, {%r3}, {%f213015,%f213016,%f213017,%f213018};

	// end inline asm
	// begin inline asm
	mma.sync.aligned.m16n8k8.row.col.f32.f16.f16.f32 {%f213015,%f213016,%f213017,%f213018}, {%r1,%r2}, {%r3}, {%f213015,%f213016,%f213017,%f213018};

	// end inline asm
	// begin inline asm
	mma.sync.aligned.m16n8k8.row.col.f32.f16.f16.f32 {%f213015,%f213016,%f213017,%f213018}, {%r1,%r2}, {%r3}, {%f213015,%f213016,%f213017,%f213018};

	// end inline asm
	// begin inline asm
	mma.sync.aligned.m16n8k8.row.col.f32.f16.f16.f32 {%f213015,%f213016,%f213017,%f213018}, {%r1,%r2}, {%r3}, {%f213015,%f213016,%f213017,%f213018};

	// end inline asm
	// begin inline asm
	mma.sync.aligned.m16n8k8.row.col.f32.f16.f16.f32 {%f213015,%f213016,%f213017,%f213018}, {%r1,%r2}, {%r3}, {%f213015,%f213016,%f213017,%f213018};

	// end inline asm
	// begin inline asm
	mma.sync.aligned.m16n8k8.row.col.f32.f16.f16.f32 {%f213015,%f213016,%f213017,%f213018}, {%r1,%r2}, {%r3}, {%f213015,%f213016,%f213017,%f213018};

	// end inline asm
	// begin inline asm
	mma.sync.aligned.m16n8k8.row.col.f32.f16.f16.f32 {%f213015,%f213016,%f213017,%f213018}, {%r1,%r2}, {%r3}, {%f213015,%f213016,%f213017,%f213018};

	// end inline asm
	// begin inline asm
	mma.sync.aligned.m16n8k8.row.col.f32.f16.f16.f32 {%f213015,%f213016,%f213017,%f213018}, {%r1,%r2}, {%r3}, {%f213015,%f213016,%f213017,%f213018};

	// end inline asm
	// begin inline asm
	mma.sync.aligned.m16n8k8.row.col.f32.f16.f16.f32 {%f213015,%f213016,%f213017,%f213018}, {%r1,%r2}, {%r3}, {%f213015,%f213016,%f213017,%f213018};

	// end inline asm
	// begin inline asm
	mma.sync.aligned.m16n8k8.row.col.f32.f16.f16.f32 {%f213015,%f213016,%f213017,%f213018}, {%r1,%r2}, {%r3}, {%f213015,%f213016,%f213017,%f213018};

	// end inline asm
	// begin inline asm
	mma.sync.aligned.m16n8k8.row.col.f32.f16.f16.f32 {%f213015,%f213016,%f213017,%f213018}, {%r1,%r2}, {%r3}, {%f213015,%f213016,%f213017,%f213018};

	// end inline asm
	// begin inline asm
	mma.sync.aligned.m16n8k8.row.col.f32.f16.f16.f32 {%f213015,%f213016,%f213017,%f213018}, {%r1,%r2}, {%r3}, {%f213015,%f213016,%f213017,%f213018};

	// end inline asm
	// begin inline asm
	mma.sync.aligned.m16n8k8.row.col.f32.f16.f16.f32 {%f213015,%f213016,%f213017,%f213018}, {%r1,%r2}, {%r3}, {%f213015,%f213016,%f213017,%f213018};

	// end inline asm
	// begin inline asm
	mma.sync.aligned.m16n8k8.row.col.f32.f16.f16.f32 {%f213015,%f213016,%f213017,%f213018}, {%r1,%r2}, {%r3}, {%f213015,%f213016,%f213017,%f213018};

	// end inline asm
	// begin inline asm
	mma.sync.aligned.m16n8k8.row.col.f32.f16.f16.f32 {%f213015,%f213016,%f213017,%f213018}, {%r1,%r2}, {%r3}, {%f213015,%f213016,%f213017,%f213018};

	// end inline asm
	// begin inline asm
	mma.sync.aligned.m16n8k8.row.col.f32.f16.f16.f32 {%f213015,%f213016,%f213017,%f213018}, {%r1,%r2}, {%r3}, {%f213015,%f213016,%f213017,%f213018};

	// end inline asm
	// begin inline asm
	mma.sync.aligned.m16n8k8.row.col.f32.f16.f16.f32 {%f213015,%f213016,%f213017,%f213018}, {%r1,%r2}, {%r3}, {%f213015,%f213016,%f213017,%f213018};

	// end inline asm
	// begin inline asm
	mma.sync.aligned.m16n8k8.row.col.f32.f16.f16.f32 {%f213015,%f213016,%f213017,%f213018}, {%r1,%r2}, {%r3}, {%f213015,%f213016,%f213017,%f213018};

	// end inline asm
	// begin inline asm
	mma.sync.aligned.m16n8k8.row.col.f32.f16.f16.f32 {%f213015,%f213016,%f213017,%f213018}, {%r1,%r2}, {%r3}, {%f213015,%f213016,%f213017,%f213018};

	// end inline asm
	// begin inline asm
	mma.sync.aligned.m16n8k8.row.col.f32.f16.f16.f32 {%f213015,%f213016,%f213017,%f213018}, {%r1,%r2}, {%r3}, {%f213015,%f213016,%f213017,%f213018};

	// end inline asm
	// begin inline asm
	mma.sync.aligned.m16n8k8.row.col.f32.f16.f16.f32 {%f213015,%f213016,%f213017,%f213018}, {%r1,%r2}, {%r3}, {%f213015,%f213016,%f213017,%f213018};

	// end inline asm
	// begin inline asm
	mma.sync.aligned.m16n8k8.row.col.f32.f16.f16.f32 {%f213015,%f213016,%f213017,%f213018}, {%r1,%r2}, {%r3}, {%f213015,%f213016,%f213017,%f213018};

	// end inline asm
	// begin inline asm
	mma.sync.aligned.m16n8k8.row.col.f32.f16.f16.f32 {%f213015,%f213016,%f213017,%f213018}, {%r1,%r2}, {%r3}, {%f213015,%f213016,%f213017,%f213018};

	// end inline asm
	// begin inline asm
	mma.sync.aligned.m16n8k8.row.col.f32.f16.f16.f32 {%f213015,%f213016,%f213017,%f213018}, {%r1,%r2}, {%r3}, {%f213015,%f213016,%f213017,%f213018};

	// end inline asm
	// begin inline asm
	mma.sync.aligned.m16n8k8.row.col.f32.f16.f16.f32 {%f213015,%f213016,%f213017,%f213018}, {%r1,%r2}, {%r3}, {%f213015,%f213016,%f213017,%f213018};

	// end inline asm
	// begin inline asm
	mma.sync.aligned.m16n8k8.row.col.f32.f16.f16.f32 {%f213015,%f213016,%f213017,%f213018}, {%r1,%r2}, {%r3}, {%f213015,%f213016,%f213017,%f213018};

	// end inline asm
	// begin inline asm
	mma.sync.aligned.m16n8k8.row.col.f32.f16.f16.f32 {%f213015,%f213016,%f213017,%f213018}, {%r1,%r2}, {%r3}, {%f213015,%f213016,%f213017,%f213018};

	// end inline asm
	// begin inline asm
	mma.sync.aligned.m16n8k8.row.col.f32.f16.f16.f32 {%f213015,%f213016,%f213017,%f213018}, {%r1,%r2}, {%r3}, {%f213015,%f213016,%f213017,%f213018};

	// end inline asm
	// begin inline asm
	mma.sync.aligned.m16n8k8.row.col.f32.f16.f16.f32 {%f213015,%f213016,%f213017,%f213018}, {%r1,%r2}, {%r3}, {%f213015,%f213016,%f213017,%f213018};

	// end inline asm
	// begin inline asm
	mma.sync.aligned.m16n8k8.row.col.f32.f16.f16.f32 {%f213015,%f213016,%f213017,%f213018}, {%r1,%r2}, {%r3}, {%f213015,%f213016,%f213017,%f213018};

	// end inline asm
	// begin inline asm
	mma.sync.aligned.m16n8k8.row.col.f32.f16.f16.f32 {%f213015,%f213016,%f213017,%f213018}, {%r1,%r2}, {%r3}, {%f213015,%f213016,%f213017,%f213018};

	// end inline asm
	// begin inline asm
	mma.sync.aligned.m16n8k8.row.col.f32.f16.f16.f32 {%f213015,%f213016,%f213017,%f213018}, {%r1,%r2}, {%r3}, {%f213015,%f213016,%f213017,%f213018};

	// end inline asm
	// begin inline asm
	mma.sync.aligned.m16n8k8.row.col.f32.f16.f16.f32 {%f213015,%f213016,%f213017,%f213018}, {%r1,%r2}, {%r3}, {%f213015,%f213016,%f213017,%f213018};

	// end inline asm
	// begin inline asm
	mma.sync.aligned.m16n8k8.row.col.f32.f16.f16.f32 {%f213015,%f213016,%f213017,%f213018}, {%r1,%r2}, {%r3}, {%f213015,%f213016,%f213017,%f213018};

	// end inline asm
	// begin inline asm
	mma.sync.aligned.m16n8k8.row.col.f32.f16.f16.f32 {%f213015,%f213016,%f213017,%f213018}, {%r1,%r2}, {%r3}, {%f213015,%f213016,%f213017,%f213018};

	// end inline asm
	// begin inline asm
	mma.sync.aligned.m16n8k8.row.col.f32.f16.f16.f32 {%f213015,%f213016,%f213017,%f213018}, {%r1,%r2}, {%r3}, {%f213015,%f213016,%f213017,%f213018};

	// end inline asm
	// begin inline asm
	mma.sync.aligned.m16n8k8.row.col.f32.f16.f16.f32 {%f213015,%f213016,%f213017,%f213018}, {%r1,%r2}, {%r3}, {%f213015,%f213016,%f213017,%f213018};

	// end inline asm
	// begin inline asm
	mma.sync.aligned.m16n8k8.row.col.f32.f16.f16.f32 {%f213015,%f213016,%f213017,%f213018}, {%r1,%r2}, {%r3}, {%f213015,%f213016,%f213017,%f213018};

	// end inline asm
	// begin inline asm
	mma.sync.aligned.m16n8k8.row.col.f32.f16.f16.f32 {%f213015,%f213016,%f213017,%f213018}, {%r1,%r2}, {%r3}, {%f213015,%f213016,%f213017,%f213018};

	// end inline asm
	// begin inline asm
	mma.sync.aligned.m16n8k8.row.col.f32.f16.f16.f32 {%f213015,%f213016,%f213017,%f213018}, {%r1,%r2}, {%r3}, {%f213015,%f213016,%f213017,%f213018};

	// end inline asm
	// begin inline asm
	mma.sync.aligned.m16n8k8.row.col.f32.f16.f16.f32 {%f213015,%f213016,%f213017,%f213018}, {%r1,%r2}, {%r3}, {%f213015,%f213016,%f213017,%f213018};

	// end inline asm
	// begin inline asm
	mma.sync.aligned.m16n8k8.row.col.f32.f16.f16.f32 {%f213015,%f213016,%f213017,%f213018}, {%r1,%r2}, {%r3}, {%f213015,%f213016,%f213017,%f213018};

	// end inline asm
	// begin inline asm
	mma.sync.aligned.m16n8k8.row.col.f32.f16.f16.f32 {%f213015,%f213016,%f213017,%f213018}, {%r1,%r2}, {%r3}, {%f213015,%f213016,%f213017,%f213018};

	// end inline asm
	// begin inline asm
	mma.sync.aligned.m16n8k8.row.col.f32.f16.f16.f32 {%f213015,%f213016,%f213017,%f213018}, {%r1,%r2}, {%r3}, {%f213015,%f213016,%f213017,%f213018};

	// end inline asm
	// begin inline asm
	mma.sync.aligned.m16n8k8.row.col.f32.f16.f16.f32 {%f213015,%f213016,%f213017,%f213018}, {%r1,%r2}, {%r3}, {%f213015,%f213016,%f213017,%f213018};

	// end inline asm
	// begin inline asm
	mma.sync.aligned.m16n8k8.row.col.f32.f16.f16.f32 {%f213015,%f213016,%f213017,%f213018}, {%r1,%r2}, {%r3}, {%f213015,%f213016,%f213017,%f213018};

	// end inline asm
	// begin inline asm
	mma.sync.aligned.m16n8k8.row.col.f32.f16.f16.f32 {%f213015,%f213016,%f213017,%f213018}, {%r1,%r2}, {%r3}, {%f213015,%f213016,%f213017,%f213018};

	// end inline asm
	// begin inline asm
	mma.sync.aligned.m16n8k8.row.col.f32.f16.f16.f32 {%f213015,%f213016,%f213017,%f213018}, {%r1,%r2}, {%r3}, {%f213015,%f213016,%f213017,%f213018};

	// end inline asm
	// begin inline asm
	mma.sync.aligned.m16n8k8.row.col.f32.f16.f16.f32 {%f213015,%f213016,%f213017,%f213018}, {%r1,%r2}, {%r3}, {%f213015,%f213016,%f213017,%f213018};

	// end inline asm
	// begin inline asm
	mma.sync.aligned.m16n8k8.row.col.f32.f16.f16.f32 {%f213015,%f213016,%f213017,%f213018}, {%r1,%r2}, {%r3}, {%f213015,%f213016,%f213017,%f213018};

	// end inline asm
	// begin inline asm
	mma.sync.aligned.m16n8k8.row.col.f32.f16.f16.f32 {%f213015,%f213016,%f213017,%f213018}, {%r1,%r2}, {%r3}, {%f213015,%f213016,%f213017,%f213018};

	// end inline asm
	// begin inline asm
	mma.sync.aligned.m16n8k8.row.col.f32.f16.f16.f32 {%f213015,%f213016,%f213017,%f213018}, {%r1,%r2}, {%r3}, {%f213015,%f213016,%f213017,%f213018};

	// end inline asm
	// begin inline asm
	mma.sync.aligned.m16n8k8.row.col.f32.f16.f16.f32 {%f213015,%f213016,%f213017,%f213018}, {%r1,%r2}, {%r3}, {%f213015,%f213016,%f213017,%f213018};

	// end inline asm
	// begin inline asm
	mma.sync.aligned.m16n8k8.row.col.f32.f16.f16.f32 {%f213015,%f213016,%f213017,%f213018}, {%r1,%r2}, {%r3}, {%f213015,%f213016,%f213017,%f213018};

	// end inline asm
	// begin inline asm
	mma.sync.aligned.m16n8k8.row.col.f32.f16.f16.f32 {%f213015,%f213016,%f213017,%f213018}, {%r1,%r2}, {%r3}, {%f213015,%f213016,%f213017,%f213018};

	// end inline asm
	// begin inline asm
	mma.sync.aligned.m16n8k8.row.col.f32.f16.f16.f32 {%f213015,%f213016,%f213017,%f213018}, {%r1,%r2}, {%r3}, {%f213015,%f213016,%f213017,%f213018};

	// end inline asm
	// begin inline asm
	mma.sync.aligned.m16n8k8.row.col.f32.f16.f16.f32 {%f213015,%f213016,%f213017,%f213018}, {%r1,%r2}, {%r3}, {%f213015,%f213016,%f213017,%f213018};

	// end inline asm
	// begin inline asm
	mma.sync.aligned.m16n8k8.row.col.f32.f16.f16.f32 {%f213015,%f213016,%f213017,%f213018}, {%r1,%r2}, {%r3}, {%f213015,%f213016,%f213017,%f213018};

	// end inline asm
	// begin inline asm
	mma.sync.aligned.m16n8k8.row.col.f32.f16.f16.f32 {%f213015,%f213016,%f213017,%f213018}, {%r1,%r2}, {%r3}, {%f213015,%f213016,%f213017,%f213018};

	// end inline asm
	// begin inline asm
	mma.sync.aligned.m16n8k8.row.col.f32.f16.f16.f32 {%f213015,%f213016,%f213017,%f213018}, {%r1,%r2}, {%r3}, {%f213015,%f213016,%f213017,%f213018};

	// end inline asm
	// begin inline asm
	mma.sync.aligned.m16n8k8.row.col.f32.f16.f16.f32 {%f213015,%f213016,%f213017,%f213018}, {%r1,%r2}, {%r3}, {%f213015,%f213016,%f213017,%f213018};

	// end inline asm
	// begin inline asm
	mma.sync.aligned.m16n8k8.row.col.f32.f16.f16.f32 {%f213015,%f213016,%f213017,%f213018}, {%r1,%r2}, {%r3}, {%f213015,%f213016,%f213017,%f213018};

	// end inline asm
	// begin inline asm
	mma.sync.aligned.m16n8k8.row.col.f32.f16.f16.f32 {%f213015,%f213016,%f213017,%f213018}, {%r1,%r2}, {%r3}, {%f213015,%f213016,%f213017,%f213018};

	// end inline asm
	// begin inline asm
	mma.sync.aligned.m16n8k8.row.col.f32.f16.f16.f32 {%f213015,%f213016,%f213017,%f213018}, {%r1,%r2}, {%r3}, {%f213015,%f213016,%f213017,%f213018};

	// end inline asm
	// begin inline asm
	mma.sync.aligned.m16n8k8.row.col.f32.f16.f16.f32 {%f213015,%f213016,%f213017,%f213018}, {%r1,%r2}, {%r3}, {%f213015,%f213016,%f213017,%f213018};

	// end inline asm
	// begin inline asm
	mma.sync.aligned.m16n8k8.row.col.f32.f16.f16.f32 {%f213015,%f213016,%f213017,%f213018}, {%r1,%r2}, {%r3}, {%f213015,%f213016,%f213017,%f213018};

	// end inline asm
	// begin inline asm
	mma.sync.aligned.m16n8k8.row.col.f32.f16.f16.f32 {%f213015,%f213016,%f213017,%f213018}, {%r1,%r2}, {%r3}, {%f213015,%f213016,%f213017,%f213018};

	// end inline asm
	// begin inline asm
	mma.sync.aligned.m16n8k8.row.col.f32.f16.f16.f32 {%f213015,%f213016,%f213017,%f213018}, {%r1,%r2}, {%r3}, {%f213015,%f213016,%f213017,%f213018};

	// end inline asm
	// begin inline asm
	mma.sync.aligned.m16n8k8.row.col.f32.f16.f16.f32 {%f213015,%f213016,%f213017,%f213018}, {%r1,%r2}, {%r3}, {%f213015,%f213016,%f213017,%f213018};

	// end inline asm
	// begin inline asm
	mma.sync.aligned.m16n8k8.row.col.f32.f16.f16.f32 {%f213015,%f213016,%f213017,%f213018}, {%r1,%r2}, {%r3}, {%f213015,%f213016,%f213017,%f213018};

	// end inline asm
	// begin inline asm
	mma.sync.aligned.m16n8k8.row.col.f32.f16.f16.f32 {%f213015,%f213016,%f213017,%f213018}, {%r1,%r2}, {%r3}, {%f213015,%f213016,%f213017,%f213018};

	// end inline asm
	// begin inline asm
	mma.sync.aligned.m16n8k8.row.col.f32.f16.f16.f32 {%f213015,%f213016,%f213017,%f213018}, {%r1,%r2}, {%r3}, {%f213015,%f213016,%f213017,%f213018};

	// end inline asm
	// begin inline asm
	mma.sync.aligned.m16n8k8.row.col.f32.f16.f16.f32 {%f213015,%f213016,%f213017,%f213018}, {%r1,%r2}, {%r3}, {%f213015,%f213016,%f213017,%f213018};

	// end inline asm
	// begin inline asm
	mma.sync.aligned.m16n8k8.row.col.f32.f16.f16.f32 {%f213015,%f213016,%f213017,%f213018}, {%r1,%r2}, {%r3}, {%f213015,%f213016,%f213017,%f213018};

	// end inline asm
	// begin inline asm
	mma.sync.aligned.m16n8k8.row.col.f32.f16.f16.f32 {%f213015,%f213016,%f213017,%f213018}, {%r1,%r2}, {%r3}, {%f213015,%f213016,%f213017,%f213018};

	// end inline asm
	// begin inline asm
	mma.sync.aligned.m16n8k8.row.col.f32.f16.f16.f32 {%f213015,%f213016,%f213017,%f213018}, {%r1,%r2}, {%r3}, {%f213015,%f213016,%f213017,%f213018};

	// end inline asm
	// begin inline asm
	mma.sync.aligned.m16n8k8.row.col.f32.f16.f16.f32 {%f213015,%f213016,%f213017,%f213018}, {%r1,%r2}, {%r3}, {%f213015,%f213016,%f213017,%f213018};

	// end inline asm
	// begin inline asm
	mma.sync.aligned.m16n8k8.row.col.f32.f16.f16.f32 {%f213015,%f213016,%f213017,%f213018}, {%r1,%r2}, {%r3}, {%f213015,%f213016,%f213017,%f213018};

	// end inline asm
	// begin inline asm
	mma.sync.aligned.m16n8k8.row.col.f32.f16.f16.f32 {%f213015,%f213016,%f213017,%f213018}, {%r1,%r2}, {%r3}, {%f213015,%f213016,%f213017,%f213018};

	// end inline asm
	// begin inline asm
	mma.sync.aligned.m16n8k8.row.col.f32.f16.f16.f32 {%f213015,%f213016,%f213017,%f213018}, {%r1,%r2}, {%r3}, {%f213015,%f213016,%f213017,%f213018};

	// end inline asm
	// begin inline asm
	mma.sync.aligned.m16n8k8.row.col.f32.f16.f16.f32 {%f213015,%f213016,%f213017,%f213018}, {%r1,%r2}, {%r3}, {%f213015,%f213016,%f213017,%f213018};

	// end inline asm
	// begin inline asm
	mma.sync.aligned.m16n8k8.row.col.f32.f16.f16.f32 {%f213015,%f213016,%f213017,%f213018}, {%r1,%r2}, {%r3}, {%f213015,%f213016,%f213017,%f213018};

	// end inline asm
	// begin inline asm
	mma.sync.aligned.m16n8k8.row.col.f32.f16.f16.f32 {%f213015,%f213016,%f213017,%f213018}, {%r1,%r2}, {%r3}, {%f213015,%f213016,%f213017,%f213018};

	// end inline asm
	// begin inline asm
	mma.sync.aligned.m16n8k8.row.col.f32.f16.f16.f32 {%f213015,%f213016,%f213017,%f213018}, {%r1,%r2}, {%r3}, {%f213015,%f213016,%f213017,%f213018};

	// end inline asm
	// begin inline asm
	mma.sync.aligned.m16n8k8.row.col.f32.f16.f16.f32 {%f213015,%f213016,%f213017,%f213018}, {%r1,%r2}, {%r3}, {%f213015,%f213016,%f213017,%f213018};

	// end inline asm
	// begin inline asm
	mma.sync.aligned.m16n8k8.row.col.f32.f16.f16.f32 {%f213015,%f213016,%f213017,%f213018}, {%r1,%r2}, {%r3}, {%f213015,%f213016,%f213017,%f213018};

	// end inline asm
	// begin inline asm
	mma.sync.aligned.m16n8k8.row.col.f32.f16.f16.f32 {%f213015,%f213016,%f213017,%f213018}, {%r1,%r2}, {%r3}, {%f213015,%f213016,%f213017,%f213018};

	// end inline asm
	// begin inline asm
	mma.sync.aligned.m16n8k8.row.col.f32.f16.f16.f32 {%f213015,%f213016,%f213017,%f213018}, {%r1,%r2}, {%r3}, {%f213015,%f213016,%f213017,%f213018};

	// end inline asm
	// begin inline asm
	mma.sync.aligned.m16n8k8.row.col.f32.f16.f16.f32 {%f213015,%f213016,%f213017,%f213018}, {%r1,%r2}, {%r3}, {%f213015,%f213016,%f213017,%f213018};

	// end inline asm
	// begin inline asm
	mma.sync.aligned.m16n8k8.row.col.f32.f16.f16.f32 {%f213015,%f213016,%f213017,%f213018}, {%r1,%r2}, {%r3}, {%f213015,%f213016,%f213017,%f213018};

	// end inline asm
	// begin inline asm
	mma.sync.aligned.m16n8k8.row.col.f32.f16.f16.f32 {%f213015,%f213016,%f213017,%f213018}, {%r1,%r2}, {%r3}, {%f213015,%f213016,%f213017,%f213018};

	// end inline asm
	// begin inline asm
	mma.sync.aligned.m16n8k8.row.col.f32.f16.f16.f32 {%f213015,%f213016,%f213017,%f213018}, {%r1,%r2}, {%r3}, {%f213015,%f213016,%f213017,%f213018};

	// end inline asm
	// begin inline asm
	mma.sync.aligned.m16n8k8.row.col.f32.f16.f16.f32 {%f213015,%f213016,%f213017,%f213018}, {%r1,%r2}, {%r3}, {%f213015,%f213016,%f213017,%f213018};

	// end inline asm
	// begin inline asm
	mma.sync.aligned.m16n8k8.row.col.f32.f16.f16.f32 {%f213015,%f213016,%f213017,%f213018}, {%r1,%r2}, {%r3}, {%f213015,%f213016,%f213017,%f213018};

	// end inline asm
	// begin inline asm
	mma.sync.aligned.m16n8k8.row.col.f32.f16.f16.f32 {%f213015,%f213016,%f213017,%f213018}, {%r1,%r2}, {%r3}, {%f213015,%f213016,%f213017,%f213018};

	// end inline asm
	// begin inline asm
	mma.sync.aligned.m16n8k8.row.col.f32.f16.f16.f32 {%f213015,%f213016,%f213017,%f213018}, {%r1,%r2}, {%r3}, {%f213015,%f213016,%f213017,%f213018};

	// end inline asm
	// begin inline asm
	mma.sync.aligned.m16n8k8.row.col.f32.f16.f16.f32 {%f213015,%f213016,%f213017,%f213018}, {%r1,%r2}, {%r3}, {%f213015,%f213016,%f213017,%f213018};

	// end inline asm
	// begin inline asm
	mma.sync.aligned.m16n8k8.row.col.f32.f16.f16.f32 {%f213015,%f213016,%f213017,%f213018}, {%r1,%r2}, {%r3}, {%f213015,%f213016,%f213017,%f213018};

	// end inline asm
	// begin inline asm
	mma.sync.aligned.m16n8k8.row.col.f32.f16.f16.f32 {%f213015,%f213016,%f213017,%f213018}, {%r1,%r2}, {%r3}, {%f213015,%f213016,%f213017,%f213018};

	// end inline asm
	// begin inline asm
	mma.sync.aligned.m16n8k8.row.col.f32.f16.f16.f32 {%f213015,%f213016,%f213017,%f213018}, {%r1,%r2}, {%r3}, {%f213015,%f213016,%f213017,%f213018};

	// end inline asm
	// begin inline asm
	mma.sync.aligned.m16n8k8.row.col.f32.f16.f16.f32 {%f213015,%f213016,%f213017,%f213018}, {%r1,%r2}, {%r3}, {%f213015,%f213016,%f213017,%f213018};

	// end inline asm
	// begin inline asm
	mma.sync.aligned.m16n8k8.row.col.f32.f16.f16.f32 {%f213015,%f213016,%f213017,%f213018}, {%r1,%r2}, {%r3}, {%f213015,%f213016,%f213017,%f213018};

	// end inline asm
	// begin inline asm
	mma.sync.aligned.m16n8k8.row.col.f32.f16.f16.f32 {%f213015,%f213016,%f213017,%f213018}, {%r1,%r2}, {%r3}, {%f213015,%f213016,%f213017,%f213018};

	// end inline asm
	// begin inline asm
	mma.sync.aligned.m16n8k8.row.col.f32.f16.f16.f32 {%f213015,%f213016,%f213017,%f213018}, {%r1,%r2}, {%r3}, {%f213015,%f213016,%f213017,%f213018};

	// end inline asm
	// begin inline asm
	mma.sync.aligned.m16n8k8.row.col.f32.f16.f16.f32 {%f213015,%f213016,%f213017,%f213018}, {%r1,%r2}, {%r3}, {%f213015,%f213016,%f213017,%f213018};

	// end inline asm
	// begin inline asm
	mma.sync.aligned.m16n8k8.row.col.f32.f16.f16.f32 {%f213015,%f213016,%f213017,%f213018}, {%r1,%r2}, {%r3}, {%f213015,%f213016,%f213017,%f213018};

	// end inline asm
	// begin inline asm
	mma.sync.aligned.m16n8k8.row.col.f32.f16.f16.f32 {%f213015,%f213016,%f213017,%f213018}, {%r1,%r2}, {%r3}, {%f213015,%f213016,%f213017,%f213018};

	// end inline asm
	// begin inline asm
	mma.sync.aligned.m16n8k8.row.col.f32.f16.f16.f32 {%f213015,%f213016,%f213017,%f213018}, {%r1,%r2}, {%r3}, {%f213015,%f213016,%f213017,%f213018};

	// end inline asm
	// begin inline asm
	mma.sync.aligned.m16n8k8.row.col.f32.f16.f16.f32 {%f213015,%f213016,%f213017,%f213018}, {%r1,%r2}, {%r3}, {%f213015,%f213016,%f213017,%f213018};

	// end inline asm
	// begin inline asm
	mma.sync.aligned.m16n8k8.row.col.f32.f16.f16.f32 {%f213015,%f213016,%f213017,%f213018}, {%r1,%r2}, {%r3}, {%f213015,%f213016,%f213017,%f213018};

	// end inline asm
	// begin inline asm
	mma.sync.aligned.m16n8k8.row.col.f32.f16.f16.f32 {%f213015,%f213016,%f213017,%f213018}, {%r1,%r2}, {%r3}, {%f213015,%f213016,%f213017,%f213018};

	// end inline asm
	// begin inline asm
	mma.sync.aligned.m16n8k8.row.col.f32.f16.f16.f32 {%f213015,%f213016,%f213017,%f213018}, {%r1,%r2}, {%r3}, {%f213015,%f213016,%f213017,%f213018};

	// end inline asm
	// begin inline asm
	mma.sync.aligned.m16n8k8.row.col.f32.f16.f16.f32 {%f213015,%f213016,%f213017,%f213018}, {%r1,%r2}, {%r3}, {%f213015,%f213016,%f213017,%f213018};

	// end inline asm
	// begin inline asm
	mma.sync.aligned.m16n8k8.row.col.f32.f16.f16.f32 {%f213015,%f213016,%f213017,%f213018}, {%r1,%r2}, {%r3}, {%f213015,%f213016,%f213017,%f213018};

	// end inline asm
	// begin inline asm
	mma.sync.aligned.m16n8k8.row.col.f32.f16.f16.f32 {%f213015,%f213016,%f213017,%f213018}, {%r1,%r2}, {%r3}, {%f213015,%f213016,%f213017,%f213018};

	// end inline asm
	// begin inline asm
	mma.sync.aligned.m16n8k8.row.col.f32.f16.f16.f32 {%f213015,%f213016,%f213017,%f213018}, {%r1,%r2}, {%r3}, {%f213015,%f213016,%f213017,%f213018};

	// end inline asm
	// begin inline asm
	mma.sync.aligned.m16n8k8.row.col.f32.f16.f16.f32 {%f213015,%f213016,%f213017,%f213018}, {%r1,%r2}, {%r3}, {%f213015,%f213016,%f213017,%f213018};

	// end inline asm
	// begin inline asm
	mma.sync.aligned.m16n8k8.row.col.f32.f16.f16.f32 {%f213015,%f213016,%f213017,%f213018}, {%r1,%r2}, {%r3}, {%f213015,%f213016,%f213017,%f213018};

	// end inline asm
	// begin inline asm
	mma.sync.aligned.m16n8k8.row.col.f32.f16.f16.f32 {%f213015,%f213016,%f213017,%f213018}, {%r1,%r2}, {%r3}, {%f213015,%f213016,%f213017,%f213018};

	// end inline asm
	// begin inline asm
	mma.sync.aligned.m16n8k8.row.col.f32.f16.f16.f32 {%f213015,%f213016,%f213017,%f213018}, {%r1,%r2}, {%r3}, {%f213015,%f213016,%f213017,%f213018};

	// end inline asm
	// begin inline asm
	mma.sync.aligned.m16n8k8.row.col.f32.f16.f16.f32 {%f213015,%f213016,%f213017,%f213018}, {%r1,%r2}, {%r3}, {%f213015,%f213016,%f213017,%f213018};

	// end inline asm
	// begin inline asm
	mma.sync.aligned.m16n8k8.row.col.f32.f16.f16.f32 {%f213015,%f213016,%f213017,%f213018}, {%r1,%r2}, {%r3}, {%f213015,%f213016,%f213017,%f213018};

	// end inline asm
	// begin inline asm
	mma.sync.aligned.m16n8k8.row.col.f32.f16.f16.f32 {%f213015,%f213016,%f213017,%f213018}, {%r1,%r2}, {%r3}, {%f213015,%f213016,%f213017,%f213018};

	// end inline asm
	// begin inline asm
	mma.sync.aligned.m16n8k8.row.col.f32.f16.f16.f32 {%f213015,%f213016,%f213017,%f213018}, {%r1,%r2}, {%r3}, {%f213015,%f213016,%f213017,%f213018};

	// end inline asm
	// begin inline asm
	mma.sync.aligned.m16n8k8.row.col.f32.f16.f16.f32 {%f213015,%f213016,%f213017,%f213018}, {%r1,%r2}, {%r3}, {%f213015,%f213016,%f213017,%f213018};

	// end inline asm
	// begin inline asm
	mma.sync.aligned.m16n8k8.row.col.f32.f16.f16.f32 {%f213015,%f213016,%f213017,%f213018}, {%r1,%r2}, {%r3}, {%f213015,%f213016,%f213017,%f213018};

	// end inline asm
	// begin inline asm
	mma.sync.aligned.m16n8k8.row.col.f32.f16.f16.f32 {%f213015,%f213016,%f213017,%f213018}, {%r1,%r2}, {%r3}, {%f213015,%f213016,%f213017,%f213018};

	// end inline asm
	// begin inline asm
	mma.sync.aligned.m16n8k8.row.col.f32.f16.f16.f32 {%f213015,%f213016,%f213017,%f213018}, {%r1,%r2}, {%r3}, {%f213015,%f213016,%f213017,%f213018};

	// end inline asm
	// begin inline asm
	mma.sync.aligned.m16n8k8.row.col.f32.f16.f16.f32 {%f213015,%f213016,%f213017,%f213018}, {%r1,%r2}, {%r3}, {%f213015,%f213016,%f213017,%f213018};

	// end inline asm
	// begin inline asm
	mma.sync.aligned.m16n8k8.row.col.f32.f16.f16.f32 {%f213015,%f213016,%f213017,%f213018}, {%r1,%r2}, {%r3}, {%f213015,%f213016,%f213017,%f213018};

	// end inline asm
	// begin inline asm
	mma.sync.aligned.m16n8k8.row.col.f32.f16.f16.f32 {%f213015,%f213016,%f213017,%f213018}, {%r1,%r2}, {%r3}, {%f213015,%f213016,%f213017,%f213018};

	// end inline asm
	// begin inline asm
	mma.sync.aligned.m16n8k8.row.col.f32.f16.f16.f32 {%f213015,%f213016,%f213017,%f213018}, {%r1,%r2}, {%r3}, {%f213015,%f213016,%f213017,%f213018};

	// end inline asm
	// begin inline asm
	mma.sync.aligned.m16n8k8.row.col.f32.f16.f16.f32 {%f213015,%f213016,%f213017,%f213018}, {%r1,%r2}, {%r3}, {%f213015,%f213016,%f213017,%f213018};

	// end inline asm
	// begin inline asm
	mma.sync.aligned.m16n8k8.row.col.f32.f16.f16.f32 {%f213015,%f213016,%f213017,%f213018}, {%r1,%r2}, {%r3}, {%f213015,%f213016,%f213017,%f213018};

	// end inline asm
	mov.f32 	%f215855, %f213015;
	mov.f32 	%f215857, %f213017;
	mov.f32 	%f215856, %f213016;
	mov.f32 	%f215858, %f213018;
	// begin inline asm
	mma.sync.aligned.m16n8k8.row.col.f32.f16.f16.f32 {%f215855,%f215856,%f215857,%f215858}, {%r1,%r2}, {%r3}, {%f215855,%f215856,%f215857,%f215858};

	// end inline asm
	// begin inline asm
	mma.sync.aligned.m16n8k8.row.col.f32.f16.f16.f32 {%f215855,%f215856,%f215857,%f215858}, {%r1,%r2}, {%r3}, {%f215855,%f215856,%f215857,%f215858};

	// end inline asm
	// begin inline asm
	mma.sync.aligned.m16n8k8.row.col.f32.f16.f16.f32 {%f215855,%f215856,%f215857,%f215858}, {%r1,%r2}, {%r3}, {%f215855,%f215856,%f215857,%f215858};

	// end inline asm
	// begin inline asm
	mma.sync.aligned.m16n8k8.row.col.f32.f16.f16.f32 {%f215855,%f215856,%f215857,%f215858}, {%r1,%r2}, {%r3}, {%f215855,%f215856,%f215857,%f215858};

	// end inline asm
	// begin inline asm
	mma.sync.aligned.m16n8k8.row.col.f32.f16.f16.f32 {%f215855,%f215856,%f215857,%f215858}, {%r1,%r2}, {%r3}, {%f215855,%f215856,%f215857,%f215858};

	// end inline asm
	// begin inline asm
	mma.sync.aligned.m16n8k8.row.col.f32.f16.f16.f32 {%f215855,%f215856,%f215857,%f215858}, {%r1,%r2}, {%r3}, {%f215855,%f215856,%f215857,%f215858};

	// end inline asm
	// begin inline asm
	mma.sync.aligned.m16n8k8.row.col.f32.f16.f16.f32 {%f215855,%f215856,%f215857,%f215858}, {%r1,%r2}, {%r3}, {%f215855,%f215856,%f215857,%f215858};

	// end inline asm
	// begin inline asm
	mma.sync.aligned.m16n8k8.row.col.f32.f16.f16.f32 {%f215855,%f215856,%f215857,%f215858}, {%r1,%r2}, {%r3}, {%f215855,%f215856,%f215857,%f215858};

	// end inline asm
	// begin inline asm
	mma.sync.aligned.m16n8k8.row.col.f32.f16.f16.f32 {%f215855,%f215856,%f215857,%f215858}, {%r1,%r2}, {%r3}, {%f215855,%f215856,%f215857,%f215858};

	// end inline asm
	// begin inline asm
	mma.sync.aligned.m16n8k8.row.col.f32.f16.f16.f32 {%f215855,%f215856,%f215857,%f215858}, {%r1,%r2}, {%r3}, {%f215855,%f215856,%f215857,%f215858};

	// end inline asm
	// begin inline asm
	mma.sync.aligned.m16n8k8.row.col.f32.f16.f16.f32 {%f215855,%f215856,%f215857,%f215858}, {%r1,%r2}, {%r3}, {%f215855,%f215856,%f215857,%f215858};

	// end inline asm
	// begin inline asm
	mma.sync.aligned.m16n8k8.row.col.f32.f16.f16.f32 {%f215855,%f215856,%f215857,%f215858}, {%r1,%r2}, {%r3}, {%f215855,%f215856,%f215857,%f215858};

	// end inline asm
	// begin inline asm
	mma.sync.aligned.m16n8k8.row.col.f32.f16.f16.f32 {%f215855,%f215856,%f215857,%f215858}, {%r1,%r2}, {%r3}, {%f215855,%f215856,%f215857,%f215858};

	// end inline asm
	// begin inline asm
	mma.sync.aligned.m16n8k8.row.col.f32.f16.f16.f32 {%f215855,%f215856,%f215857,%f215858}, {%r1,%r2}, {%r3}, {%f215855,%f215856,%f215857,%f215858};

	// end inline asm
	// begin inline asm
	mma.sync.aligned.m16n8k8.row.col.f32.f16.f16.f32 {%f215855,%f215856,%f215857,%f215858}, {%r1,%r2}, {%r3}, {%f215855,%f215856,%f215857,%f215858};

	// end inline asm
	// begin inline asm
	mma.sync.aligned.m16n8k8.row.col.f32.f16.f16.f32 {%f215855,%f215856,%f215857,%f215858}, {%r1,%r2}, {%r3}, {%f215855,%f215856,%f215857,%f215858};

	// end inline asm
	// begin inline asm
	mma.sync.aligned.m16n8k8.row.col.f32.f16.f16.f32 {%f215855,%f215856,%f215857,%f215858}, {%r1,%r2}, {%r3}, {%f215855,%f215856,%f215857,%f215858};

	// end inline asm
	// begin inline asm
	mma.sync.aligned.m16n8k8.row.col.f32.f16.f16.f32 {%f215855,%f215856,%f215857,%f215858}, {%r1,%r2}, {%r3}, {%f215855,%f215856,%f215857,%f215858};

	// end inline asm
	// begin inline asm
	mma.sync.aligned.m16n8k8.row.col.f32.f16.f16.f32 {%f215855,%f215856,%f215857,%f215858}, {%r1,%r2}, {%r3}, {%f215855,%f215856,%f215857,%f215858};

	// end inline asm
	// begin inline asm
	mma.sync.aligned.m16n8k8.row.col.f32.f16.f16.f32 {%f215855,%f215856,%f215857,%f215858}, {%r1,%r2}, {%r3}, {%f215855,%f215856,%f215857,%f215858};

	// end inline asm
	// begin inline asm
	mma.sync.aligned.m16n8k8.row.col.f32.f16.f16.f32 {%f215855,%f215856,%f215857,%f215858}, {%r1,%r2}, {%r3}, {%f215855,%f215856,%f215857,%f215858};

	// end inline asm
	// begin inline asm
	mma.sync.aligned.m16n8k8.row.col.f32.f16.f16.f32 {%f215855,%f215856,%f215857,%f215858}, {%r1,%r2}, {%r3}, {%f215855,%f215856,%f215857,%f215858};

	// end inline asm
	// begin inline asm
	mma.sync.aligned.m16n8k8.row.col.f32.f16.f16.f32 {%f215855,%f215856,%f215857,%f215858}, {%r1,%r2}, {%r3}, {%f215855,%f215856,%f215857,%f215858};

	// end inline asm
	// begin inline asm
	mma.sync.aligned.m16n8k8.row.col.f32.f16.f16.f32 {%f215855,%f215856,%f215857,%f215858}, {%r1,%r2}, {%r3}, {%f215855,%f215856,%f215857,%f215858};

	// end inline asm
	// begin inline asm
	mma.sync.aligned.m16n8k8.row.col.f32.f16.f16.f32 {%f215855,%f215856,%f215857,%f215858}, {%r1,%r2}, {%r3}, {%f215855,%f215856,%f215857,%f215858};

	// end inline asm
	// begin inline asm
	mma.sync.aligned.m16n8k8.row.col.f32.f16.f16.f32 {%f215855,%f215856,%f215857,%f215858}, {%r1,%r2}, {%r3}, {%f215855,%f215856,%f215857,%f215858};

	// end inline asm
	// begin inline asm
	mma.sync.aligned.m16n8k8.row.col.f32.f16.f16.f32 {%f215855,%f215856,%f215857,%f215858}, {%r1,%r2}, {%r3}, {%f215855,%f215856,%f215857,%f215858};

	// end inline asm
	// begin inline asm
	mma.sync.aligned.m16n8k8.row.col.f32.f16.f16.f32 {%f215855,%f215856,%f215857,%f215858}, {%r1,%r2}, {%r3}, {%f215855,%f215856,%f215857,%f215858};

	// end inline asm
	// begin inline asm
	mma.sync.aligned.m16n8k8.row.col.f32.f16.f16.f32 {%f215855,%f215856,%f215857,%f215858}, {%r1,%r2}, {%r3}, {%f215855,%f215856,%f215857,%f215858};

	// end inline asm
	// begin inline asm
	mma.sync.aligned.m16n8k8.row.col.f32.f16.f16.f32 {%f215855,%f215856,%f215857,%f215858}, {%r1,%r2}, {%r3}, {%f215855,%f215856,%f215857,%f215858};

	// end inline asm
	// begin inline asm
	mma.sync.aligned.m16n8k8.row.col.f32.f16.f16.f32 {%f215855,%f215856,%f215857,%f215858}, {%r1,%r2}, {%r3}, {%f215855,%f215856,%f215857,%f215858};

	// end inline asm
	// begin inline asm
	mma.sync.aligned.m16n8k8.row.col.f32.f16.f16.f32 {%f215855,%f215856,%f215857,%f215858}, {%r1,%r2}, {%r3}, {%f215855,%f215856,%f215857,%f215858};

	// end inline asm
	// begin inline asm
	mma.sync.aligned.m16n8k8.row.col.f32.f16.f16.f32 {%f215855,%f215856,%f215857,%f215858}, {%r1,%r2}, {%r3}, {%f215855,%f215856,%f215857,%f215858};

	// end inline asm
	// begin inline asm
	mma.sync.aligned.m16n8k8.row.col.f32.f16.f16.f32 {%f215855,%f215856,%f215857,%f215858}, {%r1,%r2}, {%r3}, {%f215855,%f215856,%f215857,%f215858};

	// end inline asm
	// begin inline asm
	mma.sync.aligned.m16n8k8.row.col.f32.f16.f16.f32 {%f215855,%f215856,%f215857,%f215858}, {%r1,%r2}, {%r3}, {%f215855,%f215856,%f215857,%f215858};

	// end inline asm
	// begin inline asm
	mma.sync.aligned.m16n8k8.row.col.f32.f16.f16.f32 {%f215855,%f215856,%f215857,%f215858}, {%r1,%r2}, {%r3}, {%f215855,%f215856,%f215857,%f215858};

	// end inline asm
	// begin inline asm
	mma.sync.aligned.m16n8k8.row.col.f32.f16.f16.f32 {%f215855,%f215856,%f215857,%f215858}, {%r1,%r2}, {%r3}, {%f215855,%f215856,%f215857,%f215858};

	// end inline asm
	// begin inline asm
	mma.sync.aligned.m16n8k8.row.col.f32.f16.f16.f32 {%f215855,%f215856,%f215857,%f215858}, {%r1,%r2}, {%r3}, {%f215855,%f215856,%f215857,%f215858};

	// end inline asm
	// begin inline asm
	mma.sync.aligned.m16n8k8.row.col.f32.f16.f16.f32 {%f215855,%f215856,%f215857,%f215858}, {%r1,%r2}, {%r3}, {%f215855,%f215856,%f215857,%f215858};

	// end inline asm
	// begin inline asm
	mma.sync.aligned.m16n8k8.row.col.f32.f16.f16.f32 {%f215855,%f215856,%f215857,%f215858}, {%r1,%r2}, {%r3}, {%f215855,%f215856,%f215857,%f215858};

	// end inline asm
	// begin inline asm
	mma.sync.aligned.m16n8k8.row.col.f32.f16.f16.f32 {%f215855,%f215856,%f215857,%f215858}, {%r1,%r2}, {%r3}, {%f215855,%f215856,%f215857,%f215858};

	// end inline asm
	// begin inline asm
	mma.sync.aligned.m16n8k8.row.col.f32.f16.f16.f32 {%f215855,%f215856,%f215857,%f215858}, {%r1,%r2}, {%r3}, {%f215855,%f215856,%f215857,%f215858};

	// end inline asm
	// begin inline asm
	mma.sync.aligned.m16n8k8.row.col.f32.f16.f16.f32 {%f215855,%f215856,%f215857,%f215858}, {%r1,%r2}, {%r3}, {%f215855,%f215856,%f215857,%f215858};

	// end inline asm
	// begin inline asm
	mma.sync.aligned.m16n8k8.row.col.f32.f16.f16.f32 {%f215855,%f215856,%f215857,%f215858}, {%r1,%r2}, {%r3}, {%f215855,%f215856,%f215857,%f215858};

	// end inline asm
	// begin inline asm
	mma.sync.aligned.m16n8k8.row.col.f32.f16.f16.f32 {%f215855,%f215856,%f215857,%f215858}, {%r1,%r2}, {%r3}, {%f215855,%f215856,%f215857,%f215858};

	// end inline asm
	// begin inline asm
	mma.sync.aligned.m16n8k8.row.col.f32.f16.f16.f32 {%f215855,%f215856,%f215857,%f215858}, {%r1,%r2}, {%r3}, {%f215855,%f215856,%f215857,%f215858};

	// end inline asm
	// begin inline asm
	mma.sync.aligned.m16n8k8.row.col.f32.f16.f16.f32 {%f215855,%f215856,%f215857,%f215858}, {%r1,%r2}, {%r3}, {%f215855,%f215856,%f215857,%f215858};

	// end inline asm
	// begin inline asm
	mma.sync.aligned.m16n8k8.row.col.f32.f16.f16.f32 {%f215855,%f215856,%f215857,%f215858}, {%r1,%r2}, {%r3}, {%f215855,%f215856,%f215857,%f215858};

	// end inline asm
	// begin inline asm
	mma.sync.aligned.m16n8k8.row.col.f32.f16.f16.f32 {%f215855,%f215856,%f215857,%f215858}, {%r1,%r2}, {%r3}, {%f215855,%f215856,%f215857,%f215858};

	// end inline asm
	// begin inline asm
	mma.sync.aligned.m16n8k8.row.col.f32.f16.f16.f32 {%f215855,%f215856,%f215857,%f215858}, {%r1,%r2}, {%r3}, {%f215855,%f215856,%f215857,%f215858};

	// end inline asm
	// begin inline asm
	mma.sync.aligned.m16n8k8.row.col.f32.f16.f16.f32 {%f215855,%f215856,%f215857,%f215858}, {%r1,%r2}, {%r3}, {%f215855,%f215856,%f215857,%f215858};

	// end inline asm
	// begin inline asm
	mma.sync.aligned.m16n8k8.row.col.f32.f16.f16.f32 {%f215855,%f215856,%f215857,%f215858}, {%r1,%r2}, {%r3}, {%f215855,%f215856,%f215857,%f215858};

	// end inline asm
	// begin inline asm
	mma.sync.aligned.m16n8k8.row.col.f32.f16.f16.f32 {%f215855,%f215856,%f215857,%f215858}, {%r1,%r2}, {%r3}, {%f215855,%f215856,%f215857,%f215858};

	// end inline asm
	// begin inline asm
	mma.sync.aligned.m16n8k8.row.col.f32.f16.f16.f32 {%f215855,%f215856,%f215857,%f215858}, {%r1,%r2}, {%r3}, {%f215855,%f215856,%f215857,%f215858};

	// end inline asm
	// begin inline asm
	mma.sync.aligned.m16n8k8.row.col.f32.f16.f16.f32 {%f215855,%f215856,%f215857,%f215858}, {%r1,%r2}, {%r3}, {%f215855,%f215856,%f215857,%f215858};

	// end inline asm
	// begin inline asm
	mma.sync.aligned.m16n8k8.row.col.f32.f16.f16.f32 {%f215855,%f215856,%f215857,%f215858}, {%r1,%r2}, {%r3}, {%f215855,%f215856,%f215857,%f215858};

	// end inline asm
	// begin inline asm
	mma.sync.aligned.m16n8k8.row.col.f32.f16.f16.f32 {%f215855,%f215856,%f215857,%f215858}, {%r1,%r2}, {%r3}, {%f215855,%f215856,%f215857,%f215858};

	// end inline asm
	// begin inline asm
	mma.sync.aligned.m16n8k8.row.col.f32.f16.f16.f32 {%f215855,%f215856,%f215857,%f215858}, {%r1,%r2}, {%r3}, {%f215855,%f215856,%f215857,%f215858};

	// end inline asm
	// begin inline asm
	mma.sync.aligned.m16n8k8.row.col.f32.f16.f16.f32 {%f215855,%f215856,%f215857,%f215858}, {%r1,%r2}, {%r3}, {%f215855,%f215856,%f215857,%f215858};

	// end inline asm
	// begin inline asm
	mma.sync.aligned.m16n8k8.row.col.f32.f16.f16.f32 {%f215855,%f215856,%f215857,%f215858}, {%r1,%r2}, {%r3}, {%f215855,%f215856,%f215857,%f215858};

	// end inline asm
	// begin inline asm
	mma.sync.aligned.m16n8k8.row.col.f32.f16.f16.f32 {%f215855,%f215856,%f215857,%f215858}, {%r1,%r2}, {%r3}, {%f215855,%f215856,%f215857,%f215858};

	// end inline asm
	// begin inline asm
	mma.sync.aligned.m16n8k8.row.col.f32.f16.f16.f32 {%f215855,%f215856,%f215857,%f215858}, {%r1,%r2}, {%r3}, {%f215855,%f215856,%f215857,%f215858};

	// end inline asm
	// begin inline asm
	mma.sync.aligned.m16n8k8.row.col.f32.f16.f16.f32 {%f215855,%f215856,%f215857,%f215858}, {%r1,%r2}, {%r3}, {%f215855,%f215856,%f215857,%f215858};

	// end inline asm
	// begin inline asm
	mma.sync.aligned.m16n8k8.row.col.f32.f16.f16.f32 {%f215855,%f215856,%f215857,%f215858}, {%r1,%r2}, {%r3}, {%f215855,%f215856,%f215857,%f215858};

	// end inline asm
	// begin inline asm
	mma.sync.aligned.m16n8k8.row.col.f32.f16.f16.f32 {%f215855,%f215856,%f215857,%f215858}, {%r1,%r2}, {%r3}, {%f215855,%f215856,%f215857,%f215858};

	// end inline asm
	// begin inline asm
	mma.sync.aligned.m16n8k8.row.col.f32.f16.f16.f32 {%f215855,%f215856,%f215857,%f215858}, {%r1,%r2}, {%r3}, {%f215855,%f215856,%f215857,%f215858};

	// end inline asm
	// begin inline asm
	mma.sync.aligned.m16n8k8.row.col.f32.f16.f16.f32 {%f215855,%f215856,%f215857,%f215858}, {%r1,%r2}, {%r3}, {%f215855,%f215856,%f215857,%f215858};

	// end inline asm
	// begin inline asm
	mma.sync.aligned.m16n8k8.row.col.f32.f16.f16.f32 {%f215855,%f215856,%f215857,%f215858}, {%r1,%r2}, {%r3}, {%f215855,%f215856,%f215857,%f215858};

	// end inline asm
	// begin inline asm
	mma.sync.aligned.m16n8k8.row.col.f32.f16.f16.f32 {%f215855,%f215856,%f215857,%f215858}, {%r1,%r2}, {%r3}, {%f215855,%f215856,%f215857,%f215858};

	// end inline asm
	// begin inline asm
	mma.sync.aligned.m16n8k8.row.col.f32.f16.f16.f32 {%f215855,%f215856,%f215857,%f215858}, {%r1,%r2}, {%r3}, {%f215855,%f215856,%f215857,%f215858};

	// end inline asm
	// begin inline asm
	mma.sync.aligned.m16n8k8.row.col.f32.f16.f16.f32 {%f215855,%f215856,%f215857,%f215858}, {%r1,%r2}, {%r3}, {%f215855,%f215856,%f215857,%f215858};

	// end inline asm
	// begin inline asm
	mma.sync.aligned.m16n8k8.row.col.f32.f16.f16.f32 {%f215855,%f215856,%f215857,%f215858}, {%r1,%r2}, {%r3}, {%f215855,%f215856,%f215857,%f215858};

	// end inline asm
	// begin inline asm
	mma.sync.aligned.m16n8k8.row.col.f32.f16.f16.f32 {%f215855,%f215856,%f215857,%f215858}, {%r1,%r2}, {%r3}, {%f215855,%f215856,%f215857,%f215858};

	// end inline asm
	// begin inline asm
	mma.sync.aligned.m16n8k8.row.col.f32.f16.f16.f32 {%f215855,%f215856,%f215857,%f215858}, {%r1,%r2}, {%r3}, {%f215855,%f215856,%f215857,%f215858};

	// end inline asm
	// begin inline asm
	mma.sync.aligned.m16n8k8.row.col.f32.f16.f16.f32 {%f215855,%f215856,%f215857,%f215858}, {%r1,%r2}, {%r3}, {%f215855,%f215856,%f215857,%f215858};

	// end inline asm
	// begin inline asm
	mma.sync.aligned.m16n8k8.row.col.f32.f16.f16.f32 {%f215855,%f215856,%f215857,%f215858}, {%r1,%r2}, {%r3}, {%f215855,%f215856,%f215857,%f215858};

	// end inline asm
	// begin inline asm
	mma.sync.aligned.m16n8k8.row.col.f32.f16.f16.f32 {%f215855,%f215856,%f215857,%f215858}, {%r1,%r2}, {%r3}, {%f215855,%f215856,%f215857,%f215858};

	// end inline asm
	// begin inline asm
	mma.sync.aligned.m16n8k8.row.col.f32.f16.f16.f32 {%f215855,%f215856,%f215857,%f215858}, {%r1,%r2}, {%r3}, {%f215855,%f215856,%f215857,%f215858};

	// end inline asm
	// begin inline asm
	mma.sync.aligned.m16n8k8.row.col.f32.f16.f16.f32 {%f215855,%f215856,%f215857,%f215858}, {%r1,%r2}, {%r3}, {%f215855,%f215856,%f215857,%f215858};

	// end inline asm
	// begin inline asm
	mma.sync.aligned.m16n8k8.row.col.f32.f16.f16.f32 {%f215855,%f215856,%f215857,%f215858}, {%r1,%r2}, {%r3}, {%f215855,%f215856,%f215857,%f215858};

	// end inline asm
	// begin inline asm
	mma.sync.aligned.m16n8k8.row.col.f32.f16.f16.f32 {%f215855,%f215856,%f215857,%f215858}, {%r1,%r2}, {%r3}, {%f215855,%f215856,%f215857,%f215858};

	// end inline asm
	// begin inline asm
	mma.sync.aligned.m16n8k8.row.col.f32.f16.f16.f32 {%f215855,%f215856,%f215857,%f215858}, {%r1,%r2}, {%r3}, {%f215855,%f215856,%f215857,%f215858};

	// end inline asm
	// begin inline asm
	mma.sync.aligned.m16n8k8.row.col.f32.f16.f16.f32 {%f215855,%f215856,%f215857,%f215858}, {%r1,%r2}, {%r3}, {%f215855,%f215856,%f215857,%f215858};

	// end inline asm
	// begin inline asm
	mma.sync.aligned.m16n8k8.row.col.f32.f16.f16.f32 {%f215855,%f215856,%f215857,%f215858}, {%r1,%r2}, {%r3}, {%f215855,%f215856,%f215857,%f215858};

	// end inline asm
	// begin inline asm
	mma.sync.aligned.m16n8k8.row.col.f32.f16.f16.f32 {%f215855,%f215856,%f215857,%f215858}, {%r1,%r2}, {%r3}, {%f215855,%f215856,%f215857,%f215858};

	// end inline asm
	// begin inline asm
	mma.sync.aligned.m16n8k8.row.col.f32.f16.f16.f32 {%f215855,%f215856,%f215857,%f215858}, {%r1,%r2}, {%r3}, {%f215855,%f215856,%f215857,%f215858};

	// end inline asm
	// begin inline asm
	mma.sync.aligned.m16n8k8.row.col.f32.f16.f16.f32 {%f215855,%f215856,%f215857,%f215858}, {%r1,%r2}, {%r3}, {%f215855,%f215856,%f215857,%f215858};

	// end inline asm
	// begin inline asm
	mma.sync.aligned.m16n8k8.row.col.f32.f16.f16.f32 {%f215855,%f215856,%f215857,%f215858}, {%r1,%r2}, {%r3}, {%f215855,%f215856,%f215857,%f215858};

	// end inline asm
	// begin inline asm
	mma.sync.aligned.m16n8k8.row.col.f32.f16.f16.f32 {%f215855,%f215856,%f215857,%f215858}, {%r1,%r2}, {%r3}, {%f215855,%f215856,%f215857,%f215858};

	// end inline asm
	// begin inline asm
	mma.sync.aligned.m16n8k8.row.col.f32.f16.f16.f32 {%f215855,%f215856,%f215857,%f215858}, {%r1,%r2}, {%r3}, {%f215855,%f215856,%f215857,%f215858};

	// end inline asm
	// begin inline asm
	mma.sync.aligned.m16n8k8.row.col.f32.f16.f16.f32 {%f215855,%f215856,%f215857,%f215858}, {%r1,%r2}, {%r3}, {%f215855,%f215856,%f215857,%f215858};

	// end inline asm
	// begin inline asm
	mma.sync.aligned.m16n8k8.row.col.f32.f16.f16.f32 {%f215855,%f215856,%f215857,%f215858}, {%r1,%r2}, {%r3}, {%f215855,%f215856,%f215857,%f215858};

	// end inline asm
	// begin inline asm
	mma.sync.aligned.m16n8k8.row.col.f32.f16.f16.f32 {%f215855,%f215856,%f215857,%f215858}, {%r1,%r2}, {%r3}, {%f215855,%f215856,%f215857,%f215858};

	// end inline asm
	// begin inline asm
	mma.sync.aligned.m16n8k8.row.col.f32.f16.f16.f32 {%f215855,%f215856,%f215857,%f215858}, {%r1,%r2}, {%r3}, {%f215855,%f215856,%f215857,%f215858};

	// end inline asm
	// begin inline asm
	mma.sync.aligned.m16n8k8.row.col.f32.f16.f16.f32 {%f215855,%f215856,%f215857,%f215858}, {%r1,%r2}, {%r3}, {%f215855,%f215856,%f215857,%f215858};

	// end inline asm
	// begin inline asm
	mma.sync.aligned.m16n8k8.row.col.f32.f16.f16.f32 {%f215855,%f215856,%f215857,%f215858}, {%r1,%r2}, {%r3}, {%f215855,%f215856,%f215857,%f215858};

	// end inline asm
	// begin inline asm
	mma.sync.aligned.m16n8k8.row.col.f32.f16.f16.f32 {%f215855,%f215856,%f215857,%f215858}, {%r1,%r2}, {%r3}, {%f215855,%f215856,%f215857,%f215858};

	// end inline asm
	// begin inline asm
	mma.sync.aligned.m16n8k8.row.col.f32.f16.f16.f32 {%f215855,%f215856,%f215857,%f215858}, {%r1,%r2}, {%r3}, {%f215855,%f215856,%f215857,%f215858};

	// end inline asm
	// begin inline asm
	mma.sync.aligned.m16n8k8.row.col.f32.f16.f16.f32 {%f215855,%f215856,%f215857,%f215858}, {%r1,%r2}, {%r3}, {%f215855,%f215856,%f215857,%f215858};

	// end inline asm
	// begin inline asm
	mma.sync.aligned.m16n8k8.row.col.f32.f16.f16.f32 {%f215855,%f215856,%f215857,%f215858}, {%r1,%r2}, {%r3}, {%f215855,%f215856,%f215857,%f215858};

	// end inline asm
	// begin inline asm
	mma.sync.aligned.m16n8k8.row.col.f32.f16.f16.f32 {%f215855,%f215856,%f215857,%f215858}, {%r1,%r2}, {%r3}, {%f215855,%f215856,%f215857,%f215858};

	// end inline asm
	// begin inline asm
	mma.sync.aligned.m16n8k8.row.col.f32.f16.f16.f32 {%f215855,%f215856,%f215857,%f215858}, {%r1,%r2}, {%r3}, {%f215855,%f215856,%f215857,%f215858};

	// end inline asm
	// begin inline asm
	mma.sync.aligned.m16n8k8.row.col.f32.f16.f16.f32 {%f215855,%f215856,%f215857,%f215858}, {%r1,%r2}, {%r3}, {%f215855,%f215856,%f215857,%f215858};

	// end inline asm
	// begin inline asm
	mma.sync.aligned.m16n8k8.row.col.f32.f16.f16.f32 {%f215855,%f215856,%f215857,%f215858}, {%r1,%r2}, {%r3}, {%f215855,%f215856,%f215857,%f215858};

	// end inline asm
	// begin inline asm
	mma.sync.aligned.m16n8k8.row.col.f32.f16.f16.f32 {%f215855,%f215856,%f215857,%f215858}, {%r1,%r2}, {%r3}, {%f215855,%f215856,%f215857,%f215858};

	// end inline asm
	// begin inline asm
	mma.sync.aligned.m16n8k8.row.col.f32.f16.f16.f32 {%f215855,%f215856,%f215857,%f215858}, {%r1,%r2}, {%r3}, {%f215855,%f215856,%f215857,%f215858};

	// end inline asm
	// begin inline asm
	mma.sync.aligned.m16n8k8.row.col.f32.f16.f16.f32 {%f215855,%f215856,%f215857,%f215858}, {%r1,%r2}, {%r3}, {%f215855,%f215856,%f215857,%f215858};

	// end inline asm
	// begin inline asm
	mma.sync.aligned.m16n8k8.row.col.f32.f16.f16.f32 {%f215855,%f215856,%f215857,%f215858}, {%r1,%r2}, {%r3}, {%f215855,%f215856,%f215857,%f215858};

	// end inline asm
	// begin inline asm
	mma.sync.aligned.m16n8k8.row.col.f32.f16.f16.f32 {%f215855,%f215856,%f215857,%f215858}, {%r1,%r2}, {%r3}, {%f215855,%f215856,%f215857,%f215858};

	// end inline asm
	// begin inline asm
	mma.sync.aligned.m16n8k8.row.col.f32.f16.f16.f32 {%f215855,%f215856,%f215857,%f215858}, {%r1,%r2}, {%r3}, {%f215855,%f215856,%f215857,%f215858};

	// end inline asm
	// begin inline asm
	mma.sync.aligned.m16n8k8.row.col.f32.f16.f16.f32 {%f215855,%f215856,%f215857,%f215858}, {%r1,%r2}, {%r3}, {%f215855,%f215856,%f215857,%f215858};

	// end inline asm
	// begin inline asm
	mma.sync.aligned.m16n8k8.row.col.f32.f16.f16.f32 {%f215855,%f215856,%f215857,%f215858}, {%r1,%r2}, {%r3}, {%f215855,%f215856,%f215857,%f215858};

	// end inline asm
	// begin inline asm
	mma.sync.aligned.m16n8k8.row.col.f32.f16.f16.f32 {%f215855,%f215856,%f215857,%f215858}, {%r1,%r2}, {%r3}, {%f215855,%f215856,%f215857,%f215858};

	// end inline asm
	// begin inline asm
	mma.sync.aligned.m16n8k8.row.col.f32.f16.f16.f32 {%f215855,%f215856,%f215857,%f215858}, {%r1,%r2}, {%r3}, {%f215855,%f215856,%f215857,%f215858};

	// end inline asm
	// begin inline asm
	mma.sync.aligned.m16n8k8.row.col.f32.f16.f16.f32 {%f215855,%f215856,%f215857,%f215858}, {%r1,%r2}, {%r3}, {%f215855,%f215856,%f215857,%f215858};

	// end inline asm
	// begin inline asm
	mma.sync.aligned.m16n8k8.row.col.f32.f16.f16.f32 {%f215855,%f215856,%f215857,%f215858}, {%r1,%r2}, {%r3}, {%f215855,%f215856,%f215857,%f215858};

	// end inline asm
	// begin inline asm
	mma.sync.aligned.m16n8k8.row.col.f32.f16.f16.f32 {%f215855,%f215856,%f215857,%f215858}, {%r1,%r2}, {%r3}, {%f215855,%f215856,%f215857,%f215858};

	// end inline asm
	// begin inline asm
	mma.sync.aligned.m16n8k8.row.col.f32.f16.f16.f32 {%f215855,%f215856,%f215857,%f215858}, {%r1,%r2}, {%r3}, {%f215855,%f215856,%f215857,%f215858};

	// end inline asm
	// begin inline asm
	mma.sync.aligned.m16n8k8.row.col.f32.f16.f16.f32 {%f215855,%f215856,%f215857,%f215858}, {%r1,%r2}, {%r3}, {%f215855,%f215856,%f215857,%f215858};

	// end inline asm
	// begin inline asm
	mma.sync.aligned.m16n8k8.row.col.f32.f16.f16.f32 {%f215855,%f215856,%f215857,%f215858}, {%r1,%r2}, {%r3}, {%f215855,%f215856,%f215857,%f215858};

	// end inline asm
	// begin inline asm
	mma.sync.aligned.m16n8k8.row.col.f32.f16.f16.f32 {%f215855,%f215856,%f215857,%f215858}, {%r1,%r2}, {%r3}, {%f215855,%f215856,%f215857,%f215858};

	// end inline asm
	// begin inline asm
	mma.sync.aligned.m16n8k8.row.col.f32.f16.f16.f32 {%f215855,%f215856,%f215857,%f215858}, {%r1,%r2}, {%r3}, {%f215855,%f215856,%f215857,%f215858};

	// end inline asm
	// begin inline asm
	mma.sync.aligned.m16n8k8.row.col.f32.f16.f16.f32 {%f215855,%f215856,%f215857,%f215858}, {%r1,%r2}, {%r3}, {%f215855,%f215856,%f215857,%f215858};

	// end inline asm
	// begin inline asm
	mma.sync.aligned.m16n8k8.row.col.f32.f16.f16.f32 {%f215855,%f215856,%f215857,%f215858}, {%r1,%r2}, {%r3}, {%f215855,%f215856,%f215857,%f215858};

	// end inline asm
	// begin inline asm
	mma.sync.aligned.m16n8k8.row.col.f32.f16.f16.f32 {%f215855,%f215856,%f215857,%f215858}, {%r1,%r2}, {%r3}, {%f215855,%f215856,%f215857,%f215858};

	// end inline asm
	// begin inline asm
	mma.sync.aligned.m16n8k8.row.col.f32.f16.f16.f32 {%f215855,%f215856,%f215857,%f215858}, {%r1,%r2}, {%r3}, {%f215855,%f215856,%f215857,%f215858};

	// end inline asm
	// begin inline asm
	mma.sync.aligned.m16n8k8.row.col.f32.f16.f16.f32 {%f215855,%f215856,%f215857,%f215858}, {%r1,%r2}, {%r3}, {%f215855,%f215856,%f215857,%f215858};

	// end inline asm
	// begin inline asm
	mma.sync.aligned.m16n8k8.row.col.f32.f16.f16.f32 {%f215855,%f215856,%f215857,%f215858}, {%r1,%r2}, {%r3}, {%f215855,%f215856,%f215857,%f215858};

	// end inline asm
	// begin inline asm
	mma.sync.aligned.m16n8k8.row.col.f32.f16.f16.f32 {%f215855,%f215856,%f215857,%f215858}, {%r1,%r2}, {%r3}, {%f215855,%f215856,%f215857,%f215858};

	// end inline asm
	// begin inline asm
	mma.sync.aligned.m16n8k8.row.col.f32.f16.f16.f32 {%f215855,%f215856,%f215857,%f215858}, {%r1,%r2}, {%r3}, {%f215855,%f215856,%f215857,%f215858};

	// end inline asm
	// begin inline asm
	mma.sync.aligned.m16n8k8.row.col.f32.f16.f16.f32 {%f215855,%f215856,%f215857,%f215858}, {%r1,%r2}, {%r3}, {%f215855,%f215856,%f215857,%f215858};

	// end inline asm
	// begin inline asm
	mma.sync.aligned.m16n8k8.row.col.f32.f16.f16.f32 {%f215855,%f215856,%f215857,%f215858}, {%r1,%r2}, {%r3}, {%f215855,%f215856,%f215857,%f215858};

	// end inline asm
	// begin inline asm
	mma.sync.aligned.m16n8k8.row.col.f32.f16.f16.f32 {%f215855,%f215856,%f215857,%f215858}, {%r1,%r2}, {%r3}, {%f215855,%f215856,%f215857,%f215858};

	// end inline asm
	// begin inline asm
	mma.sync.aligned.m16n8k8.row.col.f32.f16.f16.f32 {%f215855,%f215856,%f215857,%f215858}, {%r1,%r2}, {%r3}, {%f215855,%f215856,%f215857,%f215858};

	// end inline asm
	// begin inline asm
	mma.sync.aligned.m16n8k8.row.col.f32.f16.f16.f32 {%f215855,%f215856,%f215857,%f215858}, {%r1,%r2}, {%r3}, {%f215855,%f215856,%f215857,%f215858};

	// end inline asm
	// begin inline asm
	mma.sync.aligned.m16n8k8.row.col.f32.f16.f16.f32 {%f215855,%f215856,%f215857,%f215858}, {%r1,%r2}, {%r3}, {%f215855,%f215856,%f215857,%f215858};

	// end inline asm
	// begin inline asm
	mma.sync.aligned.m16n8k8.row.col.f32.f16.f16.f32 {%f215855,%f215856,%f215857,%f215858}, {%r1,%r2}, {%r3}, {%f215855,%f215856,%f215857,%f215858};

	// end inline asm
	// begin inline asm
	mma.sync.aligned.m16n8k8.row.col.f32.f16.f16.f32 {%f215855,%f215856,%f215857,%f215858}, {%r1,%r2}, {%r3}, {%f215855,%f215856,%f215857,%f215858};

	// end inline asm
	// begin inline asm
	mma.sync.aligned.m16n8k8.row.col.f32.f16.f16.f32 {%f215855,%f215856,%f215857,%f215858}, {%r1,%r2}, {%r3}, {%f215855,%f215856,%f215857,%f215858};

	// end inline asm
	// begin inline asm
	mma.sync.aligned.m16n8k8.row.col.f32.f16.f16.f32 {%f215855,%f215856,%f215857,%f215858}, {%r1,%r2}, {%r3}, {%f215855,%f215856,%f215857,%f215858};

	// end inline asm
	// begin inline asm
	mma.sync.aligned.m16n8k8.row.col.f32.f16.f16.f32 {%f215855,%f215856,%f215857,%f215858}, {%r1,%r2}, {%r3}, {%f215855,%f215856,%f215857,%f215858};

	// end inline asm
	// begin inline asm
	mma.sync.aligned.m16n8k8.row.col.f32.f16.f16.f32 {%f215855,%f215856,%f215857,%f215858}, {%r1,%r2}, {%r3}, {%f215855,%f215856,%f215857,%f215858};

	// end inline asm
	// begin inline asm
	mma.sync.aligned.m16n8k8.row.col.f32.f16.f16.f32 {%f215855,%f215856,%f215857,%f215858}, {%r1,%r2}, {%r3}, {%f215855,%f215856,%f215857,%f215858};

	// end inline asm
	// begin inline asm
	mma.sync.aligned.m16n8k8.row.col.f32.f16.f16.f32 {%f215855,%f215856,%f215857,%f215858}, {%r1,%r2}, {%r3}, {%f215855,%f215856,%f215857,%f215858};

	// end inline asm
	// begin inline asm
	mma.sync.aligned.m16n8k8.row.col.f32.f16.f16.f32 {%f215855,%f215856,%f215857,%f215858}, {%r1,%r2}, {%r3}, {%f215855,%f215856,%f215857,%f215858};

	// end inline asm
	// begin inline asm
	mma.sync.aligned.m16n8k8.row.col.f32.f16.f16.f32 {%f215855,%f215856,%f215857,%f215858}, {%r1,%r2}, {%r3}, {%f215855,%f215856,%f215857,%f215858};

	// end inline asm
	// begin inline asm
	mma.sync.aligned.m16n8k8.row.col.f32.f16.f16.f32 {%f215855,%f215856,%f215857,%f215858}, {%r1,%r2}, {%r3}, {%f215855,%f215856,%f215857,%f215858};

	// end inline asm
	// begin inline asm
	mma.sync.aligned.m16n8k8.row.col.f32.f16.f16.f32 {%f215855,%f215856,%f215857,%f215858}, {%r1,%r2}, {%r3}, {%f215855,%f215856,%f215857,%f215858};

	// end inline asm
	// begin inline asm
	mma.sync.aligned.m16n8k8.row.col.f32.f16.f16.f32 {%f215855,%f215856,%f215857,%f215858}, {%r1,%r2}, {%r3}, {%f215855,%f215856,%f215857,%f215858};

	// end inline asm
	// begin inline asm
	mma.sync.aligned.m16n8k8.row.col.f32.f16.f16.f32 {%f215855,%f215856,%f215857,%f215858}, {%r1,%r2}, {%r3}, {%f215855,%f215856,%f215857,%f215858};

	// end inline asm
	// begin inline asm
	mma.sync.aligned.m16n8k8.row.col.f32.f16.f16.f32 {%f215855,%f215856,%f215857,%f215858}, {%r1,%r2}, {%r3}, {%f215855,%f215856,%f215857,%f215858};

	// end inline asm
	// begin inline asm
	mma.sync.aligned.m16n8k8.row.col.f32.f16.f16.f32 {%f215855,%f215856,%f215857,%f215858}, {%r1,%r2}, {%r3}, {%f215855,%f215856,%f215857,%f215858};

	// end inline asm
	// begin inline asm
	mma.sync.aligned.m16n8k8.row.col.f32.f16.f16.f32 {%f215855,%f215856,%f215857,%f215858}, {%r1,%r2}, {%r3}, {%f215855,%f215856,%f215857,%f215858};

	// end inline asm
	// begin inline asm
	mma.sync.aligned.m16n8k8.row.col.f32.f16.f16.f32 {%f215855,%f215856,%f215857,%f215858}, {%r1,%r2}, {%r3}, {%f215855,%f215856,%f215857,%f215858};

	// end inline asm
	// begin inline asm
	mma.sync.aligned.m16n8k8.row.col.f32.f16.f16.f32 {%f215855,%f215856,%f215857,%f215858}, {%r1,%r2}, {%r3}, {%f215855,%f215856,%f215857,%f215858};

	// end inline asm
	// begin inline asm
	mma.sync.aligned.m16n8k8.row.col.f32.f16.f16.f32 {%f215855,%f215856,%f215857,%f215858}, {%r1,%r2}, {%r3}, {%f215855,%f215856,%f215857,%f215858};

	// end inline asm
	// begin inline asm
	mma.sync.aligned.m16n8k8.row.col.f32.f16.f16.f32 {%f215855,%f215856,%f215857,%f215858}, {%r1,%r2}, {%r3}, {%f215855,%f215856,%f215857,%f215858};

	// end inline asm
	// begin inline asm
	mma.sync.aligned.m16n8k8.row.col.f32.f16.f16.f32 {%f215855,%f215856,%f215857,%f215858}, {%r1,%r2}, {%r3}, {%f215855,%f215856,%f215857,%f215858};

	// end inline asm
	// begin inline asm
	mma.sync.aligned.m16n8k8.row.col.f32.f16.f16.f32 {%f215855,%f215856,%f215857,%f215858}, {%r1,%r2}, {%r3}, {%f215855,%f215856,%f215857,%f215858};

	// end inline asm
	// begin inline asm
	mma.sync.aligned.m16n8k8.row.col.f32.f16.f16.f32 {%f215855,%f215856,%f215857,%f215858}, {%r1,%r2}, {%r3}, {%f215855,%f215856,%f215857,%f215858};

	// end inline asm
	// begin inline asm
	mma.sync.aligned.m16n8k8.row.col.f32.f16.f16.f32 {%f215855,%f215856,%f215857,%f215858}, {%r1,%r2}, {%r3}, {%f215855,%f215856,%f215857,%f215858};

	// end inline asm
	// begin inline asm
	mma.sync.aligned.m16n8k8.row.col.f32.f16.f16.f32 {%f215855,%f215856,%f215857,%f215858}, {%r1,%r2}, {%r3}, {%f215855,%f215856,%f215857,%f215858};

	// end inline asm
	// begin inline asm
	mma.sync.aligned.m16n8k8.row.col.f32.f16.f16.f32 {%f215855,%f215856,%f215857,%f215858}, {%r1,%r2}, {%r3}, {%f215855,%f215856,%f215857,%f215858};

	// end inline asm
	// begin inline asm
	mma.sync.aligned.m16n8k8.row.col.f32.f16.f16.f32 {%f215855,%f215856,%f215857,%f215858}, {%r1,%r2}, {%r3}, {%f215855,%f215856,%f215857,%f215858};

	// end inline asm
	// begin inline asm
	mma.sync.aligned.m16n8k8.row.col.f32.f16.f16.f32 {%f215855,%f215856,%f215857,%f215858}, {%r1,%r2}, {%r3}, {%f215855,%f215856,%f215857,%f215858};

	// end inline asm
	// begin inline asm
	mma.sync.aligned.m16n8k8.row.col.f32.f16.f16.f32 {%f215855,%f215856,%f215857,%f215858}, {%r1,%r2}, {%r3}, {%f215855,%f215856,%f215857,%f215858};

	// end inline asm
	// begin inline asm
	mma.sync.aligned.m16n8k8.row.col.f32.f16.f16.f32 {%f215855,%f215856,%f215857,%f215858}, {%r1,%r2}, {%r3}, {%f215855,%f215856,%f215857,%f215858};

	// end inline asm
	// begin inline asm
	mma.sync.aligned.m16n8k8.row.col.f32.f16.f16.f32 {%f215855,%f215856,%f215857,%f215858}, {%r1,%r2}, {%r3}, {%f215855,%f215856,%f215857,%f215858};

	// end inline asm
	// begin inline asm
	mma.sync.aligned.m16n8k8.row.col.f32.f16.f16.f32 {%f215855,%f215856,%f215857,%f215858}, {%r1,%r2}, {%r3}, {%f215855,%f215856,%f215857,%f215858};

	// end inline asm
	// begin inline asm
	mma.sync.aligned.m16n8k8.row.col.f32.f16.f16.f32 {%f215855,%f215856,%f215857,%f215858}, {%r1,%r2}, {%r3}, {%f215855,%f215856,%f215857,%f215858};

	// end inline asm
	// begin inline asm
	mma.sync.aligned.m16n8k8.row.col.f32.f16.f16.f32 {%f215855,%f215856,%f215857,%f215858}, {%r1,%r2}, {%r3}, {%f215855,%f215856,%f215857,%f215858};

	// end inline asm
	// begin inline asm
	mma.sync.aligned.m16n8k8.row.col.f32.f16.f16.f32 {%f215855,%f215856,%f215857,%f215858}, {%r1,%r2}, {%r3}, {%f215855,%f215856,%f215857,%f215858};

	// end inline asm
	// begin inline asm
	mma.sync.aligned.m16n8k8.row.col.f32.f16.f16.f32 {%f215855,%f215856,%f215857,%f215858}, {%r1,%r2}, {%r3}, {%f215855,%f215856,%f215857,%f215858};

	// end inline asm
	// begin inline asm
	mma.sync.aligned.m16n8k8.row.col.f32.f16.f16.f32 {%f215855,%f215856,%f215857,%f215858}, {%r1,%r2}, {%r3}, {%f215855,%f215856,%f215857,%f215858};

	// end inline asm
	// begin inline asm
	mma.sync.aligned.m16n8k8.row.col.f32.f16.f16.f32 {%f215855,%f215856,%f215857,%f215858}, {%r1,%r2}, {%r3}, {%f215855,%f215856,%f215857,%f215858};

	// end inline asm
	// begin inline asm
	mma.sync.aligned.m16n8k8.row.col.f32.f16.f16.f32 {%f215855,%f215856,%f215857,%f215858}, {%r1,%r2}, {%r3}, {%f215855,%f215856,%f215857,%f215858};

	// end inline asm
	// begin inline asm
	mma.sync.aligned.m16n8k8.row.col.f32.f16.f16.f32 {%f215855,%f215856,%f215857,%f215858}, {%r1,%r2}, {%r3}, {%f215855,%f215856,%f215857,%f215858};

	// end inline asm
	// begin inline asm
	mma.sync.aligned.m16n8k8.row.col.f32.f16.f16.f32 {%f215855,%f215856,%f215857,%f215858}, {%r1,%r2}, {%r3}, {%f215855,%f215856,%f215857,%f215858};

	// end inline asm
	// begin inline asm
	mma.sync.aligned.m16n8k8.row.col.f32.f16.f16.f32 {%f215855,%f215856,%f215857,%f215858}, {%r1,%r2}, {%r3}, {%f215855,%f215856,%f215857,%f215858};

	// end inline asm
	// begin inline asm
	mma.sync.aligned.m16n8k8.row.col.f32.f16.f16.f32 {%f215855,%f215856,%f215857,%f215858}, {%r1,%r2}, {%r3}, {%f215855,%f215856,%f215857,%f215858};

	// end inline asm
	// begin inline asm
	mma.sync.aligned.m16n8k8.row.col.f32.f16.f16.f32 {%f215855,%f215856,%f215857,%f215858}, {%r1,%r2}, {%r3}, {%f215855,%f215856,%f215857,%f215858};

	// end inline asm
	// begin inline asm
	mma.sync.aligned.m16n8k8.row.col.f32.f16.f16.f32 {%f215855,%f215856,%f215857,%f215858}, {%r1,%r2}, {%r3}, {%f215855,%f215856,%f215857,%f215858};

	// end inline asm
	// begin inline asm
	mma.sync.aligned.m16n8k8.row.col.f32.f16.f16.f32 {%f215855,%f215856,%f215857,%f215858}, {%r1,%r2}, {%r3}, {%f215855,%f215856,%f215857,%f215858};

	// end inline asm
	// begin inline asm
	mma.sync.aligned.m16n8k8.row.col.f32.f16.f16.f32 {%f215855,%f215856,%f215857,%f215858}, {%r1,%r2}, {%r3}, {%f215855,%f215856,%f215857,%f215858};

	// end inline asm
	// begin inline asm
	mma.sync.aligned.m16n8k8.row.col.f32.f16.f16.f32 {%f215855,%f215856,%f215857,%f215858}, {%r1,%r2}, {%r3}, {%f215855,%f215856,%f215857,%f215858};

	// end inline asm
	// begin inline asm
	mma.sync.aligned.m16n8k8.row.col.f32.f16.f16.f32 {%f215855,%f215856,%f215857,%f215858}, {%r1,%r2}, {%r3}, {%f215855,%f215856,%f215857,%f215858};

	// end inline asm
	// begin inline asm
	mma.sync.aligned.m16n8k8.row.col.f32.f16.f16.f32 {%f215855,%f215856,%f215857,%f215858}, {%r1,%r2}, {%r3}, {%f215855,%f215856,%f215857,%f215858};

	// end inline asm
	// begin inline asm
	mma.sync.aligned.m16n8k8.row.col.f32.f16.f16.f32 {%f215855,%f215856,%f215857,%f215858}, {%r1,%r2}, {%r3}, {%f215855,%f215856,%f215857,%f215858};

	// end inline asm
	// begin inline asm
	mma.sync.aligned.m16n8k8.row.col.f32.f16.f16.f32 {%f215855,%f215856,%f215857,%f215858}, {%r1,%r2}, {%r3}, {%f215855,%f215856,%f215857,%f215858};

	// end inline asm
	// begin inline asm
	mma.sync.aligned.m16n8k8.row.col.f32.f16.f16.f32 {%f215855,%f215856,%f215857,%f215858}, {%r1,%r2}, {%r3}, {%f215855,%f215856,%f215857,%f215858};

	// end inline asm
	// begin inline asm
	mma.sync.aligned.m16n8k8.row.col.f32.f16.f16.f32 {%f215855,%f215856,%f215857,%f215858}, {%r1,%r2}, {%r3}, {%f215855,%f215856,%f215857,%f215858};

	// end inline asm
	// begin inline asm
	mma.sync.aligned.m16n8k8.row.col.f32.f16.f16.f32 {%f215855,%f215856,%f215857,%f215858}, {%r1,%r2}, {%r3}, {%f215855,%f215856,%f215857,%f215858};

	// end inline asm
	// begin inline asm
	mma.sync.aligned.m16n8k8.row.col.f32.f16.f16.f32 {%f215855,%f215856,%f215857,%f215858}, {%r1,%r2}, {%r3}, {%f215855,%f215856,%f215857,%f215858};

	// end inline asm
	// begin inline asm
	mma.sync.aligned.m16n8k8.row.col.f32.f16.f16.f32 {%f215855,%f215856,%f215857,%f215858}, {%r1,%r2}, {%r3}, {%f215855,%f215856,%f215857,%f215858};

	// end inline asm
	// begin inline asm
	mma.sync.aligned.m16n8k8.row.col.f32.f16.f16.f32 {%f215855,%f215856,%f215857,%f215858}, {%r1,%r2}, {%r3}, {%f215855,%f215856,%f215857,%f215858};

	// end inline asm
	// begin inline asm
	mma.sync.aligned.m16n8k8.row.col.f32.f16.f16.f32 {%f215855,%f215856,%f215857,%f215858}, {%r1,%r2}, {%r3}, {%f215855,%f215856,%f215857,%f215858};

	// end inline asm
	// begin inline asm
	mma.sync.aligned.m16n8k8.row.col.f32.f16.f16.f32 {%f215855,%f215856,%f215857,%f215858}, {%r1,%r2}, {%r3}, {%f215855,%f215856,%f215857,%f215858};

	// end inline asm
	// begin inline asm
	mma.sync.aligned.m16n8k8.row.col.f32.f16.f16.f32 {%f215855,%f215856,%f215857,%f215858}, {%r1,%r2}, {%r3}, {%f215855,%f215856,%f215857,%f215858};

	// end inline asm
	// begin inline asm
	mma.sync.aligned.m16n8k8.row.col.f32.f16.f16.f32 {%f215855,%f215856,%f215857,%f215858}, {%r1,%r2}, {%r3}, {%f215855,%f215856,%f215857,%f215858};

	// end inline asm
	// begin inline asm
	mma.sync.aligned.m16n8k8.row.col.f32.f16.f16.f32 {%f215855,%f215856,%f215857,%f215858}, {%r1,%r2}, {%r3}, {%f215855,%f215856,%f215857,%f215858};

	// end inline asm
	// begin inline asm
	mma.sync.aligned.m16n8k8.row.col.f32.f16.f16.f32 {%f215855,%f215856,%f215857,%f215858}, {%r1,%r2}, {%r3}, {%f215855,%f215856,%f215857,%f215858};

	// end inline asm
	// begin inline asm
	mma.sync.aligned.m16n8k8.row.col.f32.f16.f16.f32 {%f215855,%f215856,%f215857,%f215858}, {%r1,%r2}, {%r3}, {%f215855,%f215856,%f215857,%f215858};

	// end inline asm
	// begin inline asm
	mma.sync.aligned.m16n8k8.row.col.f32.f16.f16.f32 {%f215855,%f215856,%f215857,%f215858}, {%r1,%r2}, {%r3}, {%f215855,%f215856,%f215857,%f215858};

	// end inline asm
	// begin inline asm
	mma.sync.aligned.m16n8k8.row.col.f32.f16.f16.f32 {%f215855,%f215856,%f215857,%f215858}, {%r1,%r2}, {%r3}, {%f215855,%f215856,%f215857,%f215858};

	// end inline asm
	// begin inline asm
	mma.sync.aligned.m16n8k8.row.col.f32.f16.f16.f32 {%f215855,%f215856,%f215857,%f215858}, {%r1,%r2}, {%r3}, {%f215855,%f215856,%f215857,%f215858};

	// end inline asm
	// begin inline asm
	mma.sync.aligned.m16n8k8.row.col.f32.f16.f16.f32 {%f215855,%f215856,%f215857,%f215858}, {%r1,%r2}, {%r3}, {%f215855,%f215856,%f215857,%f215858};

	// end inline asm
	// begin inline asm
	mma.sync.aligned.m16n8k8.row.col.f32.f16.f16.f32 {%f215855,%f215856,%f215857,%f215858}, {%r1,%r2}, {%r3}, {%f215855,%f215856,%f215857,%f215858};

	// end inline asm
	// begin inline asm
	mma.sync.aligned.m16n8k8.row.col.f32.f16.f16.f32 {%f215855,%f215856,%f215857,%f215858}, {%r1,%r2}, {%r3}, {%f215855,%f215856,%f215857,%f215858};

	// end inline asm
	// begin inline asm
	mma.sync.aligned.m16n8k8.row.col.f32.f16.f16.f32 {%f215855,%f215856,%f215857,%f215858}, {%r1,%r2}, {%r3}, {%f215855,%f215856,%f215857,%f215858};

	// end inline asm
	// begin inline asm
	mma.sync.aligned.m16n8k8.row.col.f32.f16.f16.f32 {%f215855,%f215856,%f215857,%f215858}, {%r1,%r2}, {%r3}, {%f215855,%f215856,%f215857,%f215858};

	// end inline asm
	// begin inline asm
	mma.sync.aligned.m16n8k8.row.col.f32.f16.f16.f32 {%f215855,%f215856,%f215857,%f215858}, {%r1,%r2}, {%r3}, {%f215855,%f215856,%f215857,%f215858};

	// end inline asm
	// begin inline asm
	mma.sync.aligned.m16n8k8.row.col.f32.f16.f16.f32 {%f215855,%f215856,%f215857,%f215858}, {%r1,%r2}, {%r3}, {%f215855,%f215856,%f215857,%f215858};

	// end inline asm
	// begin inline asm
	mma.sync.aligned.m16n8k8.row.col.f32.f16.f16.f32 {%f215855,%f215856,%f215857,%f215858}, {%r1,%r2}, {%r3}, {%f215855,%f215856,%f215857,%f215858};

	// end inline asm
	// begin inline asm
	mma.sync.aligned.m16n8k8.row.col.f32.f16.f16.f32 {%f215855,%f215856,%f215857,%f215858}, {%r1,%r2}, {%r3}, {%f215855,%f215856,%f215857,%f215858};

	// end inline asm
	// begin inline asm
	mma.sync.aligned.m16n8k8.row.col.f32.f16.f16.f32 {%f215855,%f215856,%f215857,%f215858}, {%r1,%r2}, {%r3}, {%f215855,%f215856,%f215857,%f215858};

	// end inline asm
	// begin inline asm
	mma.sync.aligned.m16n8k8.row.col.f32.f16.f16.f32 {%f215855,%f215856,%f215857,%f215858}, {%r1,%r2}, {%r3}, {%f215855,%f215856,%f215857,%f215858};

	// end inline asm
	// begin inline asm
	mma.sync.aligned.m16n8k8.row.col.f32.f16.f16.f32 {%f215855,%f215856,%f215857,%f215858}, {%r1,%r2}, {%r3}, {%f215855,%f215856,%f215857,%f215858};

	// end inline asm
	// begin inline asm
	mma.sync.aligned.m16n8k8.row.col.f32.f16.f16.f32 {%f215855,%f215856,%f215857,%f215858}, {%r1,%r2}, {%r3}, {%f215855,%f215856,%f215857,%f215858};

	// end inline asm
	// begin inline asm
	mma.sync.aligned.m16n8k8.row.col.f32.f16.f16.f32 {%f215855,%f215856,%f215857,%f215858}, {%r1,%r2}, {%r3}, {%f215855,%f215856,%f215857,%f215858};

	// end inline asm
	// begin inline asm
	mma.sync.aligned.m16n8k8.row.col.f32.f16.f16.f32 {%f215855,%f215856,%f215857,%f215858}, {%r1,%r2}, {%r3}, {%f215855,%f215856,%f215857,%f215858};

	// end inline asm
	// begin inline asm
	mma.sync.aligned.m16n8k8.row.col.f32.f16.f16.f32 {%f215855,%f215856,%f215857,%f215858}, {%r1,%r2}, {%r3}, {%f215855,%f215856,%f215857,%f215858};

	// end inline asm
	// begin inline asm
	mma.sync.aligned.m16n8k8.row.col.f32.f16.f16.f32 {%f215855,%f215856,%f215857,%f215858}, {%r1,%r2}, {%r3}, {%f215855,%f215856,%f215857,%f215858};

	// end inline asm
	// begin inline asm
	mma.sync.aligned.m16n8k8.row.col.f32.f16.f16.f32 {%f215855,%f215856,%f215857,%f215858}, {%r1,%r2}, {%r3}, {%f215855,%f215856,%f215857,%f215858};

	// end inline asm
	// begin inline asm
	mma.sync.aligned.m16n8k8.row.col.f32.f16.f16.f32 {%f215855,%f215856,%f215857,%f215858}, {%r1,%r2}, {%r3}, {%f215855,%f215856,%f215857,%f215858};

	// end inline asm
	// begin inline asm
	mma.sync.aligned.m16n8k8.row.col.f32.f16.f16.f32 {%f215855,%f215856,%f215857,%f215858}, {%r1,%r2}, {%r3}, {%f215855,%f215856,%f215857,%f215858};

	// end inline asm
	// begin inline asm
	mma.sync.aligned.m16n8k8.row.col.f32.f16.f16.f32 {%f215855,%f215856,%f215857,%f215858}, {%r1,%r2}, {%r3}, {%f215855,%f215856,%f215857,%f215858};

	// end inline asm
	// begin inline asm
	mma.sync.aligned.m16n8k8.row.col.f32.f16.f16.f32 {%f215855,%f215856,%f215857,%f215858}, {%r1,%r2}, {%r3}, {%f215855,%f215856,%f215857,%f215858};

	// end inline asm
	// begin inline asm
	mma.sync.aligned.m16n8k8.row.col.f32.f16.f16.f32 {%f215855,%f215856,%f215857,%f215858}, {%r1,%r2}, {%r3}, {%f215855,%f215856,%f215857,%f215858};

	// end inline asm
	// begin inline asm
	mma.sync.aligned.m16n8k8.row.col.f32.f16.f16.f32 {%f215855,%f215856,%f215857,%f215858}, {%r1,%r2}, {%r3}, {%f215855,%f215856,%f215857,%f215858};

	// end inline asm
	// begin inline asm
	mma.sync.aligned.m16n8k8.row.col.f32.f16.f16.f32 {%f215855,%f215856,%f215857,%f215858}, {%r1,%r2}, {%r3}, {%f215855,%f215856,%f215857,%f215858};

	// end inline asm
	// begin inline asm
	mma.sync.aligned.m16n8k8.row.col.f32.f16.f16.f32 {%f215855,%f215856,%f215857,%f215858}, {%r1,%r2}, {%r3}, {%f215855,%f215856,%f215857,%f215858};

	// end inline asm
	// begin inline asm
	mma.sync.aligned.m16n8k8.row.col.f32.f16.f16.f32 {%f215855,%f215856,%f215857,%f215858}, {%r1,%r2}, {%r3}, {%f215855,%f215856,%f215857,%f215858};

	// end inline asm
	// begin inline asm
	mma.sync.aligned.m16n8k8.row.col.f32.f16.f16.f32 {%f215855,%f215856,%f215857,%f215858}, {%r1,%r2}, {%r3}, {%f215855,%f215856,%f215857,%f215858};

	// end inline asm
	// begin inline asm
	mma.sync.aligned.m16n8k8.row.col.f32.f16.f16.f32 {%f215855,%f215856,%f215857,%f215858}, {%r1,%r2}, {%r3}, {%f215855,%f215856,%f215857,%f215858};

	// end inline asm
	// begin inline asm
	mma.sync.aligned.m16n8k8.row.col.f32.f16.f16.f32 {%f215855,%f215856,%f215857,%f215858}, {%r1,%r2}, {%r3}, {%f215855,%f215856,%f215857,%f215858};

	// end inline asm
	// begin inline asm
	mma.sync.aligned.m16n8k8.row.col.f32.f16.f16.f32 {%f215855,%f215856,%f215857,%f215858}, {%r1,%r2}, {%r3}, {%f215855,%f215856,%f215857,%f215858};

	// end inline asm
	// begin inline asm
	mma.sync.aligned.m16n8k8.row.col.f32.f16.f16.f32 {%f215855,%f215856,%f215857,%f215858}, {%r1,%r2}, {%r3}, {%f215855,%f215856,%f215857,%f215858};

	// end inline asm
	// begin inline asm
	mma.sync.aligned.m16n8k8.row.col.f32.f16.f16.f32 {%f215855,%f215856,%f215857,%f215858}, {%r1,%r2}, {%r3}, {%f215855,%f215856,%f215857,%f215858};

	// end inline asm
	// begin inline asm
	mma.sync.aligned.m16n8k8.row.col.f32.f16.f16.f32 {%f215855,%f215856,%f215857,%f215858}, {%r1,%r2}, {%r3}, {%f215855,%f215856,%f215857,%f215858};

	// end inline asm
	// begin inline asm
	mma.sync.aligned.m16n8k8.row.col.f32.f16.f16.f32 {%f215855,%f215856,%f215857,%f215858}, {%r1,%r2}, {%r3}, {%f215855,%f215856,%f215857,%f215858};

	// end inline asm
	// begin inline asm
	mma.sync.aligned.m16n8k8.row.col.f32.f16.f16.f32 {%f215855,%f215856,%f215857,%f215858}, {%r1,%r2}, {%r3}, {%f215855,%f215856,%f215857,%f215858};

	// end inline asm
	// begin inline asm
	mma.sync.aligned.m16n8k8.row.col.f32.f16.f16.f32 {%f215855,%f215856,%f215857,%f215858}, {%r1,%r2}, {%r3}, {%f215855,%f215856,%f215857,%f215858};

	// end inline asm
	// begin inline asm
	mma.sync.aligned.m16n8k8.row.col.f32.f16.f16.f32 {%f215855,%f215856,%f215857,%f215858}, {%r1,%r2}, {%r3}, {%f215855,%f215856,%f215857,%f215858};

	// end inline asm
	// begin inline asm
	mma.sync.aligned.m16n8k8.row.col.f32.f16.f16.f32 {%f215855,%f215856,%f215857,%f215858}, {%r1,%r2}, {%r3}, {%f215855,%f215856,%f215857,%f215858};

	// end inline asm
	// begin inline asm
	mma.sync.aligned.m16n8k8.row.col.f32.f16.f16.f32 {%f215855,%f215856,%f215857,%f215858}, {%r1,%r2}, {%r3}, {%f215855,%f215856,%f215857,%f215858};

	// end inline asm
	// begin inline asm
	mma.sync.aligned.m16n8k8.row.col.f32.f16.f16.f32 {%f215855,%f215856,%f215857,%f215858}, {%r1,%r2}, {%r3}, {%f215855,%f215856,%f215857,%f215858};

	// end inline asm
	// begin inline asm
	mma.sync.aligned.m16n8k8.row.col.f32.f16.f16.f32 {%f215855,%f215856,%f215857,%f215858}, {%r1,%r2}, {%r3}, {%f215855,%f215856,%f215857,%f215858};

	// end inline asm
	// begin inline asm
	mma.sync.aligned.m16n8k8.row.col.f32.f16.f16.f32 {%f215855,%f215856,%f215857,%f215858}, {%r1,%r2}, {%r3}, {%f215855,%f215856,%f215857,%f215858};

	// end inline asm
	// begin inline asm
	mma.sync.aligned.m16n8k8.row.col.f32.f16.f16.f32 {%f215855,%f215856,%f215857,%f215858}, {%r1,%r2}, {%r3}, {%f215855,%f215856,%f215857,%f215858};

	// end inline asm
	// begin inline asm
	mma.sync.aligned.m16n8k8.row.col.f32.f16.f16.f32 {%f215855,%f215856,%f215857,%f215858}, {%r1,%r2}, {%r3}, {%f215855,%f215856,%f215857,%f215858};

	// end inline asm
	// begin inline asm
	mma.sync.aligned.m16n8k8.row.col.f32.f16.f16.f32 {%f215855,%f215856,%f215857,%f215858}, {%r1,%r2}, {%r3}, {%f215855,%f215856,%f215857,%f215858};

	// end inline asm
	// begin inline asm
	mma.sync.aligned.m16n8k8.row.col.f32.f16.f16.f32 {%f215855,%f215856,%f215857,%f215858}, {%r1,%r2}, {%r3}, {%f215855,%f215856,%f215857,%f215858};

	// end inline asm
	// begin inline asm
	mma.sync.aligned.m16n8k8.row.col.f32.f16.f16.f32 {%f215855,%f215856,%f215857,%f215858}, {%r1,%r2}, {%r3}, {%f215855,%f215856,%f215857,%f215858};

	// end inline asm
	// begin inline asm
	mma.sync.aligned.m16n8k8.row.col.f32.f16.f16.f32 {%f215855,%f215856,%f215857,%f215858}, {%r1,%r2}, {%r3}, {%f215855,%f215856,%f215857,%f215858};

	// end inline asm
	// begin inline asm
	mma.sync.aligned.m16n8k8.row.col.f32.f16.f16.f32 {%f215855,%f215856,%f215857,%f215858}, {%r1,%r2}, {%r3}, {%f215855,%f215856,%f215857,%f215858};

	// end inline asm
	// begin inline asm
	mma.sync.aligned.m16n8k8.row.col.f32.f16.f16.f32 {%f215855,%f215856,%f215857,%f215858}, {%r1,%r2}, {%r3}, {%f215855,%f215856,%f215857,%f215858};

	// end inline asm
	// begin inline asm
	mma.sync.aligned.m16n8k8.row.col.f32.f16.f16.f32 {%f215855,%f215856,%f215857,%f215858}, {%r1,%r2}, {%r3}, {%f215855,%f215856,%f215857,%f215858};

	// end inline asm
	// begin inline asm
	mma.sync.aligned.m16n8k8.row.col.f32.f16.f16.f32 {%f215855,%f215856,%f215857,%f215858}, {%r1,%r2}, {%r3}, {%f215855,%f215856,%f215857,%f215858};

	// end inline asm
	// begin inline asm
	mma.sync.aligned.m16n8k8.row.col.f32.f16.f16.f32 {%f215855,%f215856,%f215857,%f215858}, {%r1,%r2}, {%r3}, {%f215855,%f215856,%f215857,%f215858};

	// end inline asm
	// begin inline asm
	mma.sync.aligned.m16n8k8.row.col.f32.f16.f16.f32 {%f215855,%f215856,%f215857,%f215858}, {%r1,%r2}, {%r3}, {%f215855,%f215856,%f215857,%f215858};

	// end inline asm
	// begin inline asm
	mma.sync.aligned.m16n8k8.row.col.f32.f16.f16.f32 {%f215855,%f215856,%f215857,%f215858}, {%r1,%r2}, {%r3}, {%f215855,%f215856,%f215857,%f215858};

	// end inline asm
	// begin inline asm
	mma.sync.aligned.m16n8k8.row.col.f32.f16.f16.f32 {%f215855,%f215856,%f215857,%f215858}, {%r1,%r2}, {%r3}, {%f215855,%f215856,%f215857,%f215858};

	// end inline asm
	// begin inline asm
	mma.sync.aligned.m16n8k8.row.col.f32.f16.f16.f32 {%f215855,%f215856,%f215857,%f215858}, {%r1,%r2}, {%r3}, {%f215855,%f215856,%f215857,%f215858};

	// end inline asm
	// begin inline asm
	mma.sync.aligned.m16n8k8.row.col.f32.f16.f16.f32 {%f215855,%f215856,%f215857,%f215858}, {%r1,%r2}, {%r3}, {%f215855,%f215856,%f215857,%f215858};

	// end inline asm
	// begin inline asm
	mma.sync.aligned.m16n8k8.row.col.f32.f16.f16.f32 {%f215855,%f215856,%f215857,%f215858}, {%r1,%r2}, {%r3}, {%f215855,%f215856,%f215857,%f215858};

	// end inline asm
	// begin inline asm
	mma.sync.aligned.m16n8k8.row.col.f32.f16.f16.f32 {%f215855,%f215856,%f215857,%f215858}, {%r1,%r2}, {%r3}, {%f215855,%f215856,%f215857,%f215858};

	// end inline asm
	// begin inline asm
	mma.sync.aligned.m16n8k8.row.col.f32.f16.f16.f32 {%f215855,%f215856,%f215857,%f215858}, {%r1,%r2}, {%r3}, {%f215855,%f215856,%f215857,%f215858};

	// end inline asm
	// begin inline asm
	mma.sync.aligned.m16n8k8.row.col.f32.f16.f16.f32 {%f215855,%f215856,%f215857,%f215858}, {%r1,%r2}, {%r3}, {%f215855,%f215856,%f215857,%f215858};

	// end inline asm
	// begin inline asm
	mma.sync.aligned.m16n8k8.row.col.f32.f16.f16.f32 {%f215855,%f215856,%f215857,%f215858}, {%r1,%r2}, {%r3}, {%f215855,%f215856,%f215857,%f215858};

	// end inline asm
	// begin inline asm
	mma.sync.aligned.m16n8k8.row.col.f32.f16.f16.f32 {%f215855,%f215856,%f215857,%f215858}, {%r1,%r2}, {%r3}, {%f215855,%f215856,%f215857,%f215858};

	// end inline asm
	// begin inline asm
	mma.sync.aligned.m16n8k8.row.col.f32.f16.f16.f32 {%f215855,%f215856,%f215857,%f215858}, {%r1,%r2}, {%r3}, {%f215855,%f215856,%f215857,%f215858};

	// end inline asm
	// begin inline asm
	mma.sync.aligned.m16n8k8.row.col.f32.f16.f16.f32 {%f215855,%f215856,%f215857,%f215858}, {%r1,%r2}, {%r3}, {%f215855,%f215856,%f215857,%f215858};

	// end inline asm
	// begin inline asm
	mma.sync.aligned.m16n8k8.row.col.f32.f16.f16.f32 {%f215855,%f215856,%f215857,%f215858}, {%r1,%r2}, {%r3}, {%f215855,%f215856,%f215857,%f215858};

	// end inline asm
	// begin inline asm
	mma.sync.aligned.m16n8k8.row.col.f32.f16.f16.f32 {%f215855,%f215856,%f215857,%f215858}, {%r1,%r2}, {%r3}, {%f215855,%f215856,%f215857,%f215858};

	// end inline asm
	// begin inline asm
	mma.sync.aligned.m16n8k8.row.col.f32.f16.f16.f32 {%f215855,%f215856,%f215857,%f215858}, {%r1,%r2}, {%r3}, {%f215855,%f215856,%f215857,%f215858};

	// end inline asm
	// begin inline asm
	mma.sync.aligned.m16n8k8.row.col.f32.f16.f16.f32 {%f215855,%f215856,%f215857,%f215858}, {%r1,%r2}, {%r3}, {%f215855,%f215856,%f215857,%f215858};

	// end inline asm
	// begin inline asm
	mma.sync.aligned.m16n8k8.row.col.f32.f16.f16.f32 {%f215855,%f215856,%f215857,%f215858}, {%r1,%r2}, {%r3}, {%f215855,%f215856,%f215857,%f215858};

	// end inline asm
	// begin inline asm
	mma.sync.aligned.m16n8k8.row.col.f32.f16.f16.f32 {%f215855,%f215856,%f215857,%f215858}, {%r1,%r2}, {%r3}, {%f215855,%f215856,%f215857,%f215858};

	// end inline asm
	// begin inline asm
	mma.sync.aligned.m16n8k8.row.col.f32.f16.f16.f32 {%f215855,%f215856,%f215857,%f215858}, {%r1,%r2}, {%r3}, {%f215855,%f215856,%f215857,%f215858};

	// end inline asm
	// begin inline asm
	mma.sync.aligned.m16n8k8.row.col.f32.f16.f16.f32 {%f215855,%f215856,%f215857,%f215858}, {%r1,%r2}, {%r3}, {%f215855,%f215856,%f215857,%f215858};

	// end inline asm
	// begin inline asm
	mma.sync.aligned.m16n8k8.row.col.f32.f16.f16.f32 {%f215855,%f215856,%f215857,%f215858}, {%r1,%r2}, {%r3}, {%f215855,%f215856,%f215857,%f215858};

	// end inline asm
	// begin inline asm
	mma.sync.aligned.m16n8k8.row.col.f32.f16.f16.f32 {%f215855,%f215856,%f215857,%f215858}, {%r1,%r2}, {%r3}, {%f215855,%f215856,%f215857,%f215858};

	// end inline asm
	// begin inline asm
	mma.sync.aligned.m16n8k8.row.col.f32.f16.f16.f32 {%f215855,%f215856,%f215857,%f215858}, {%r1,%r2}, {%r3}, {%f215855,%f215856,%f215857,%f215858};

	// end inline asm
	// begin inline asm
	mma.sync.aligned.m16n8k8.row.col.f32.f16.f16.f32 {%f215855,%f215856,%f215857,%f215858}, {%r1,%r2}, {%r3}, {%f215855,%f215856,%f215857,%f215858};

	// end inline asm
	// begin inline asm
	mma.sync.aligned.m16n8k8.row.col.f32.f16.f16.f32 {%f215855,%f215856,%f215857,%f215858}, {%r1,%r2}, {%r3}, {%f215855,%f215856,%f215857,%f215858};

	// end inline asm
	// begin inline asm
	mma.sync.aligned.m16n8k8.row.col.f32.f16.f16.f32 {%f215855,%f215856,%f215857,%f215858}, {%r1,%r2}, {%r3}, {%f215855,%f215856,%f215857,%f215858};

	// end inline asm
	// begin inline asm
	mma.sync.aligned.m16n8k8.row.col.f32.f16.f16.f32 {%f215855,%f215856,%f215857,%f215858}, {%r1,%r2}, {%r3}, {%f215855,%f215856,%f215857,%f215858};

	// end inline asm
	// begin inline asm
	mma.sync.aligned.m16n8k8.row.col.f32.f16.f16.f32 {%f215855,%f215856,%f215857,%f215858}, {%r1,%r2}, {%r3}, {%f215855,%f215856,%f215857,%f215858};

	// end inline asm
	// begin inline asm
	mma.sync.aligned.m16n8k8.row.col.f32.f16.f16.f32 {%f215855,%f215856,%f215857,%f215858}, {%r1,%r2}, {%r3}, {%f215855,%f215856,%f215857,%f215858};

	// end inline asm
	// begin inline asm
	mma.sync.aligned.m16n8k8.row.col.f32.f16.f16.f32 {%f215855,%f215856,%f215857,%f215858}, {%r1,%r2}, {%r3}, {%f215855,%f215856,%f215857,%f215858};

	// end inline asm
	// begin inline asm
	mma.sync.aligned.m16n8k8.row.col.f32.f16.f16.f32 {%f215855,%f215856,%f215857,%f215858}, {%r1,%r2}, {%r3}, {%f215855,%f215856,%f215857,%f215858};

	// end inline asm
	// begin inline asm
	mma.sync.aligned.m16n8k8.row.col.f32.f16.f16.f32 {%f215855,%f215856,%f215857,%f215858}, {%r1,%r2}, {%r3}, {%f215855,%f215856,%f215857,%f215858};

	// end inline asm
	// begin inline asm
	mma.sync.aligned.m16n8k8.row.col.f32.f16.f16.f32 {%f215855,%f215856,%f215857,%f215858}, {%r1,%r2}, {%r3}, {%f215855,%f215856,%f215857,%f215858};

	// end inline asm
	// begin inline asm
	mma.sync.aligned.m16n8k8.row.col.f32.f16.f16.f32 {%f215855,%f215856,%f215857,%f215858}, {%r1,%r2}, {%r3}, {%f215855,%f215856,%f215857,%f215858};

	// end inline asm
	// begin inline asm
	mma.sync.aligned.m16n8k8.row.col.f32.f16.f16.f32 {%f215855,%f215856,%f215857,%f215858}, {%r1,%r2}, {%r3}, {%f215855,%f215856,%f215857,%f215858};

	// end inline asm
	// begin inline asm
	mma.sync.aligned.m16n8k8.row.col.f32.f16.f16.f32 {%f215855,%f215856,%f215857,%f215858}, {%r1,%r2}, {%r3}, {%f215855,%f215856,%f215857,%f215858};

	// end inline asm
	// begin inline asm
	mma.sync.aligned.m16n8k8.row.col.f32.f16.f16.f32 {%f215855,%f215856,%f215857,%f215858}, {%r1,%r2}, {%r3}, {%f215855,%f215856,%f215857,%f215858};

	// end inline asm
	// begin inline asm
	mma.sync.aligned.m16n8k8.row.col.f32.f16.f16.f32 {%f215855,%f215856,%f215857,%f215858}, {%r1,%r2}, {%r3}, {%f215855,%f215856,%f215857,%f215858};

	// end inline asm
	// begin inline asm
	mma.sync.aligned.m16n8k8.row.col.f32.f16.f16.f32 {%f215855,%f215856,%f215857,%f215858}, {%r1,%r2}, {%r3}, {%f215855,%f215856,%f215857,%f215858};

	// end inline asm
	// begin inline asm
	mma.sync.aligned.m16n8k8.row.col.f32.f16.f16.f32 {%f215855,%f215856,%f215857,%f215858}, {%r1,%r2}, {%r3}, {%f215855,%f215856,%f215857,%f215858};

	// end inline asm
	// begin inline asm
	mma.sync.aligned.m16n8k8.row.col.f32.f16.f16.f32 {%f215855,%f215856,%f215857,%f215858}, {%r1,%r2}, {%r3}, {%f215855,%f215856,%f215857,%f215858};

	// end inline asm
	// begin inline asm
	mma.sync.aligned.m16n8k8.row.col.f32.f16.f16.f32 {%f215855,%f215856,%f215857,%f215858}, {%r1,%r2}, {%r3}, {%f215855,%f215856,%f215857,%f215858};

	// end inline asm
	// begin inline asm
	mma.sync.aligned.m16n8k8.row.col.f32.f16.f16.f32 {%f215855,%f215856,%f215857,%f215858}, {%r1,%r2}, {%r3}, {%f215855,%f215856,%f215857,%f215858};

	// end inline asm
	// begin inline asm
	mma.sync.aligned.m16n8k8.row.col.f32.f16.f16.f32 {%f215855,%f215856,%f215857,%f215858}, {%r1,%r2}, {%r3}, {%f215855,%f215856,%f215857,%f215858};

	// end inline asm
	// begin inline asm
	mma.sync.aligned.m16n8k8.row.col.f32.f16.f16.f32 {%f215855,%f215856,%f215857,%f215858}, {%r1,%r2}, {%r3}, {%f215855,%f215856,%f215857,%f215858};

	// end inline asm
	// begin inline asm
	mma.sync.aligned.m16n8k8.row.col.f32.f16.f16.f32 {%f215855,%f215856,%f215857,%f215858}, {%r1,%r2}, {%r3}, {%f215855,%f215856,%f215857,%f215858};

	// end inline asm
	// begin inline asm
	mma.sync.aligned.m16n8k8.row.col.f32.f16.f16.f32 {%f215855,%f215856,%f215857,%f215858}, {%r1,%r2}, {%r3}, {%f215855,%f215856,%f215857,%f215858};

	// end inline asm
	// begin inline asm
	mma.sync.aligned.m16n8k8.row.col.f32.f16.f16.f32 {%f215855,%f215856,%f215857,%f215858}, {%r1,%r2}, {%r3}, {%f215855,%f215856,%f215857,%f215858};

	// end inline asm
	// begin inline asm
	mma.sync.aligned.m16n8k8.row.col.f32.f16.f16.f32 {%f215855,%f215856,%f215857,%f215858}, {%r1,%r2}, {%r3}, {%f215855,%f215856,%f215857,%f215858};

	// end inline asm
	// begin inline asm
	mma.sync.aligned.m16n8k8.row.col.f32.f16.f16.f32 {%f215855,%f215856,%f215857,%f215858}, {%r1,%r2}, {%r3}, {%f215855,%f215856,%f215857,%f215858};

	// end inline asm
	// begin inline asm
	mma.sync.aligned.m16n8k8.row.col.f32.f16.f16.f32 {%f215855,%f215856,%f215857,%f215858}, {%r1,%r2}, {%r3}, {%f215855,%f215856,%f215857,%f215858};

	// end inline asm
	// begin inline asm
	mma.sync.aligned.m16n8k8.row.col.f32.f16.f16.f32 {%f215855,%f215856,%f215857,%f215858}, {%r1,%r2}, {%r3}, {%f215855,%f215856,%f215857,%f215858};

	// end inline asm
	// begin inline asm
	mma.sync.aligned.m16n8k8.row.col.f32.f16.f16.f32 {%f215855,%f215856,%f215857,%f215858}, {%r1,%r2}, {%r3}, {%f215855,%f215856,%f215857,%f215858};

	// end inline asm
	// begin inline asm
	mma.sync.aligned.m16n8k8.row.col.f32.f16.f16.f32 {%f215855,%f215856,%f215857,%f215858}, {%r1,%r2}, {%r3}, {%f215855,%f215856,%f215857,%f215858};

	// end inline asm
	// begin inline asm
	mma.sync.aligned.m16n8k8.row.col.f32.f16.f16.f32 {%f215855,%f215856,%f215857,%f215858}, {%r1,%r2}, {%r3}, {%f215855,%f215856,%f215857,%f215858};

	// end inline asm
	// begin inline asm
	mma.sync.aligned.m16n8k8.row.col.f32.f16.f16.f32 {%f215855,%f215856,%f215857,%f215858}, {%r1,%r2}, {%r3}, {%f215855,%f215856,%f215857,%f215858};

	// end inline asm
	// begin inline asm
	mma.sync.aligned.m16n8k8.row.col.f32.f16.f16.f32 {%f215855,%f215856,%f215857,%f215858}, {%r1,%r2}, {%r3}, {%f215855,%f215856,%f215857,%f215858};

	// end inline asm
	// begin inline asm
	mma.sync.aligned.m16n8k8.row.col.f32.f16.f16.f32 {%f215855,%f215856,%f215857,%f215858}, {%r1,%r2}, {%r3}, {%f215855,%f215856,%f215857,%f215858};

	// end inline asm
	// begin inline asm
	mma.sync.aligned.m16n8k8.row.col.f32.f16.f16.f32 {%f215855,%f215856,%f215857,%f215858}, {%r1,%r2}, {%r3}, {%f215855,%f215856,%f215857,%f215858};

	// end inline asm
	// begin inline asm
	mma.sync.aligned.m16n8k8.row.col.f32.f16.f16.f32 {%f215855,%f215856,%f215857,%f215858}, {%r1,%r2}, {%r3}, {%f215855,%f215856,%f215857,%f215858};

	// end inline asm
	// begin inline asm
	mma.sync.aligned.m16n8k8.row.col.f32.f16.f16.f32 {%f215855,%f215856,%f215857,%f215858}, {%r1,%r2}, {%r3}, {%f215855,%f215856,%f215857,%f215858};

	// end inline asm
	// begin inline asm
	mma.sync.aligned.m16n8k8.row.col.f32.f16.f16.f32 {%f215855,%f215856,%f215857,%f215858}, {%r1,%r2}, {%r3}, {%f215855,%f215856,%f215857,%f215858};

	// end inline asm
	// begin inline asm
	mma.sync.aligned.m16n8k8.row.col.f32.f16.f16.f32 {%f215855,%f215856,%f215857,%f215858}, {%r1,%r2}, {%r3}, {%f215855,%f215856,%f215857,%f215858};

	// end inline asm
	// begin inline asm
	mma.sync.aligned.m16n8k8.row.col.f32.f16.f16.f32 {%f215855,%f215856,%f215857,%f215858}, {%r1,%r2}, {%r3}, {%f215855,%f215856,%f215857,%f215858};

	// end inline asm
	// begin inline asm
	mma.sync.aligned.m16n8k8.row.col.f32.f16.f16.f32 {%f215855,%f215856,%f215857,%f215858}, {%r1,%r2}, {%r3}, {%f215855,%f215856,%f215857,%f215858};

	// end inline asm
	// begin inline asm
	mma.sync.aligned.m16n8k8.row.col.f32.f16.f16.f32 {%f215855,%f215856,%f215857,%f215858}, {%r1,%r2}, {%r3}, {%f215855,%f215856,%f215857,%f215858};

	// end inline asm
	// begin inline asm
	mma.sync.aligned.m16n8k8.row.col.f32.f16.f16.f32 {%f215855,%f215856,%f215857,%f215858}, {%r1,%r2}, {%r3}, {%f215855,%f215856,%f215857,%f215858};

	// end inline asm
	// begin inline asm
	mma.sync.aligned.m16n8k8.row.col.f32.f16.f16.f32 {%f215855,%f215856,%f215857,%f215858}, {%r1,%r2}, {%r3}, {%f215855,%f215856,%f215857,%f215858};

	// end inline asm
	// begin inline asm
	mma.sync.aligned.m16n8k8.row.col.f32.f16.f16.f32 {%f215855,%f215856,%f215857,%f215858}, {%r1,%r2}, {%r3}, {%f215855,%f215856,%f215857,%f215858};

	// end inline asm
	// begin inline asm
	mma.sync.aligned.m16n8k8.row.col.f32.f16.f16.f32 {%f215855,%f215856,%f215857,%f215858}, {%r1,%r2}, {%r3}, {%f215855,%f215856,%f215857,%f215858};

	// end inline asm
	// begin inline asm
	mma.sync.aligned.m16n8k8.row.col.f32.f16.f16.f32 {%f215855,%f215856,%f215857,%f215858}, {%r1,%r2}, {%r3}, {%f215855,%f215856,%f215857,%f215858};

	// end inline asm
	// begin inline asm
	mma.sync.aligned.m16n8k8.row.col.f32.f16.f16.f32 {%f215855,%f215856,%f215857,%f215858}, {%r1,%r2}, {%r3}, {%f215855,%f215856,%f215857,%f215858};

	// end inline asm
	// begin inline asm
	mma.sync.aligned.m16n8k8.row.col.f32.f16.f16.f32 {%f215855,%f215856,%f215857,%f215858}, {%r1,%r2}, {%r3}, {%f215855,%f215856,%f215857,%f215858};

	// end inline asm
	// begin inline asm
	mma.sync.aligned.m16n8k8.row.col.f32.f16.f16.f32 {%f215855,%f215856,%f215857,%f215858}, {%r1,%r2}, {%r3}, {%f215855,%f215856,%f215857,%f215858};

	// end inline asm
	// begin inline asm
	mma.sync.aligned.m16n8k8.row.col.f32.f16.f16.f32 {%f215855,%f215856,%f215857,%f215858}, {%r1,%r2}, {%r3}, {%f215855,%f215856,%f215857,%f215858};

	// end inline asm
	// begin inline asm
	mma.sync.aligned.m16n8k8.row.col.f32.f16.f16.f32 {%f215855,%f215856,%f215857,%f215858}, {%r1,%r2}, {%r3}, {%f215855,%f215856,%f215857,%f215858};

	// end inline asm
	// begin inline asm
	mma.sync.aligned.m16n8k8.row.col.f32.f16.f16.f32 {%f215855,%f215856,%f215857,%f215858}, {%r1,%r2}, {%r3}, {%f215855,%f215856,%f215857,%f215858};

	// end inline asm
	// begin inline asm
	mma.sync.aligned.m16n8k8.row.col.f32.f16.f16.f32 {%f215855,%f215856,%f215857,%f215858}, {%r1,%r2}, {%r3}, {%f215855,%f215856,%f215857,%f215858};

	// end inline asm
	// begin inline asm
	mma.sync.aligned.m16n8k8.row.col.f32.f16.f16.f32 {%f215855,%f215856,%f215857,%f215858}, {%r1,%r2}, {%r3}, {%f215855,%f215856,%f215857,%f215858};

	// end inline asm
	// begin inline asm
	mma.sync.aligned.m16n8k8.row.col.f32.f16.f16.f32 {%f215855,%f215856,%f215857,%f215858}, {%r1,%r2}, {%r3}, {%f215855,%f215856,%f215857,%f215858};

	// end inline asm
	// begin inline asm
	mma.sync.aligned.m16n8k8.row.col.f32.f16.f16.f32 {%f215855,%f215856,%f215857,%f215858}, {%r1,%r2}, {%r3}, {%f215855,%f215856,%f215857,%f215858};

	// end inline asm
	// begin inline asm
	mma.sync.aligned.m16n8k8.row.col.f32.f16.f16.f32 {%f215855,%f215856,%f215857,%f215858}, {%r1,%r2}, {%r3}, {%f215855,%f215856,%f215857,%f215858};

	// end inline asm
	// begin inline asm
	mma.sync.aligned.m16n8k8.row.col.f32.f16.f16.f32 {%f215855,%f215856,%f215857,%f215858}, {%r1,%r2}, {%r3}, {%f215855,%f215856,%f215857,%f215858};

	// end inline asm
	// begin inline asm
	mma.sync.aligned.m16n8k8.row.col.f32.f16.f16.f32 {%f215855,%f215856,%f215857,%f215858}, {%r1,%r2}, {%r3}, {%f215855,%f215856,%f215857,%f215858};

	// end inline asm
	// begin inline asm
	mma.sync.aligned.m16n8k8.row.col.f32.f16.f16.f32 {%f215855,%f215856,%f215857,%f215858}, {%r1,%r2}, {%r3}, {%f215855,%f215856,%f215857,%f215858};

	// end inline asm
	// begin inline asm
	mma.sync.aligned.m16n8k8.row.col.f32.f16.f16.f32 {%f215855,%f215856,%f215857,%f215858}, {%r1,%r2}, {%r3}, {%f215855,%f215856,%f215857,%f215858};

	// end inline asm
	// begin inline asm
	mma.sync.aligned.m16n8k8.row.col.f32.f16.f16.f32 {%f215855,%f215856,%f215857,%f215858}, {%r1,%r2}, {%r3}, {%f215855,%f215856,%f215857,%f215858};

	// end inline asm
	// begin inline asm
	mma.sync.aligned.m16n8k8.row.col.f32.f16.f16.f32 {%f215855,%f215856,%f215857,%f215858}, {%r1,%r2}, {%r3}, {%f215855,%f215856,%f215857,%f215858};

	// end inline asm
	// begin inline asm
	mma.sync.aligned.m16n8k8.row.col.f32.f16.f16.f32 {%f215855,%f215856,%f215857,%f215858}, {%r1,%r2}, {%r3}, {%f215855,%f215856,%f215857,%f215858};

	// end inline asm
	// begin inline asm
	mma.sync.aligned.m16n8k8.row.col.f32.f16.f16.f32 {%f215855,%f215856,%f215857,%f215858}, {%r1,%r2}, {%r3}, {%f215855,%f215856,%f215857,%f215858};

	// end inline asm
	// begin inline asm
	mma.sync.aligned.m16n8k8.row.col.f32.f16.f16.f32 {%f215855,%f215856,%f215857,%f215858}, {%r1,%r2}, {%r3}, {%f215855,%f215856,%f215857,%f215858};

	// end inline asm
	// begin inline asm
	mma.sync.aligned.m16n8k8.row.col.f32.f16.f16.f32 {%f215855,%f215856,%f215857,%f215858}, {%r1,%r2}, {%r3}, {%f215855,%f215856,%f215857,%f215858};

	// end inline asm
	// begin inline asm
	mma.sync.aligned.m16n8k8.row.col.f32.f16.f16.f32 {%f215855,%f215856,%f215857,%f215858}, {%r1,%r2}, {%r3}, {%f215855,%f215856,%f215857,%f215858};

	// end inline asm
	// begin inline asm
	mma.sync.aligned.m16n8k8.row.col.f32.f16.f16.f32 {%f215855,%f215856,%f215857,%f215858}, {%r1,%r2}, {%r3}, {%f215855,%f215856,%f215857,%f215858};

	// end inline asm
	// begin inline asm
	mma.sync.aligned.m16n8k8.row.col.f32.f16.f16.f32 {%f215855,%f215856,%f215857,%f215858}, {%r1,%r2}, {%r3}, {%f215855,%f215856,%f215857,%f215858};

	// end inline asm
	mov.f32 	%f218696, %f215856;
	mov.f32 	%f218698, %f215858;
	mov.f32 	%f218695, %f215855;
	mov.f32 	%f218697, %f215857;
	// begin inline asm
	mma.sync.aligned.m16n8k8.row.col.f32.f16.f16.f32 {%f218695,%f218696,%f218697,%f218698}, {%r1,%r2}, {%r3}, {%f218695,%f218696,%f218697,%f218698};

	// end inline asm
	// begin inline asm
	mma.sync.aligned.m16n8k8.row.col.f32.f16.f16.f32 {%f218695,%f218696,%f218697,%f218698}, {%r1,%r2}, {%r3}, {%f218695,%f218696,%f218697,%f218698};

	// end inline asm
	// begin inline asm
	mma.sync.aligned.m16n8k8.row.col.f32.f16.f16.f32 {%f218695,%f218696,%f218697,%f218698}, {%r1,%r2}, {%r3}, {%f218695,%f218696,%f218697,%f218698};

	// end inline asm
	// begin inline asm
	mma.sync.aligned.m16n8k8.row.col.f32.f16.f16.f32 {%f218695,%f218696,%f218697,%f218698}, {%r1,%r2}, {%r3}, {%f218695,%f218696,%f218697,%f218698};

	// end inline asm
	// begin inline asm
	mma.sync.aligned.m16n8k8.row.col.f32.f16.f16.f32 {%f218695,%f218696,%f218697,%f218698}, {%r1,%r2}, {%r3}, {%f218695,%f218696,%f218697,%f218698};

	// end inline asm
	// begin inline asm
	mma.sync.aligned.m16n8k8.row.col.f32.f16.f16.f32 {%f218695,%f218696,%f218697,%f218698}, {%r1,%r2}, {%r3}, {%f218695,%f218696,%f218697,%f218698};

	// end inline asm
	// begin inline asm
	mma.sync.aligned.m16n8k8.row.col.f32.f16.f16.f32 {%f218695,%f218696,%f218697,%f218698}, {%r1,%r2}, {%r3}, {%f218695,%f218696,%f218697,%f218698};

	// end inline asm
	// begin inline asm
	mma.sync.aligned.m16n8k8.row.col.f32.f16.f16.f32 {%f218695,%f218696,%f218697,%f218698}, {%r1,%r2}, {%r3}, {%f218695,%f218696,%f218697,%f218698};

	// end inline asm
	// begin inline asm
	mma.sync.aligned.m16n8k8.row.col.f32.f16.f16.f32 {%f218695,%f218696,%f218697,%f218698}, {%r1,%r2}, {%r3}, {%f218695,%f218696,%f218697,%f218698};

	// end inline asm
	// begin inline asm
	mma.sync.aligned.m16n8k8.row.col.f32.f16.f16.f32 {%f218695,%f218696,%f218697,%f218698}, {%r1,%r2}, {%r3}, {%f218695,%f218696,%f218697,%f218698};

	// end inline asm
	// begin inline asm
	mma.sync.aligned.m16n8k8.row.col.f32.f16.f16.f32 {%f218695,%f218696,%f218697,%f218698}, {%r1,%r2}, {%r3}, {%f218695,%f218696,%f218697,%f218698};

	// end inline asm
	// begin inline asm
	mma.sync.aligned.m16n8k8.row.col.f32.f16.f16.f32 {%f218695,%f218696,%f218697,%f218698}, {%r1,%r2}, {%r3}, {%f218695,%f218696,%f218697,%f218698};

	// end inline asm
	// begin inline asm
	mma.sync.aligned.m16n8k8.row.col.f32.f16.f16.f32 {%f218695,%f218696,%f218697,%f218698}, {%r1,%r2}, {%r3}, {%f218695,%f218696,%f218697,%f218698};

	// end inline asm
	// begin inline asm
	mma.sync.aligned.m16n8k8.row.col.f32.f16.f16.f32 {%f218695,%f218696,%f218697,%f218698}, {%r1,%r2}, {%r3}, {%f218695,%f218696,%f218697,%f218698};

	// end inline asm
	// begin inline asm
	mma.sync.aligned.m16n8k8.row.col.f32.f16.f16.f32 {%f218695,%f218696,%f218697,%f218698}, {%r1,%r2}, {%r3}, {%f218695,%f218696,%f218697,%f218698};

	// end inline asm
	// begin inline asm
	mma.sync.aligned.m16n8k8.row.col.f32.f16.f16.f32 {%f218695,%f218696,%f218697,%f218698}, {%r1,%r2}, {%r3}, {%f218695,%f218696,%f218697,%f218698};

	// end inline asm
	// begin inline asm
	mma.sync.aligned.m16n8k8.row.col.f32.f16.f16.f32 {%f218695,%f218696,%f218697,%f218698}, {%r1,%r2}, {%r3}, {%f218695,%f218696,%f218697,%f218698};

	// end inline asm
	// begin inline asm
	mma.sync.aligned.m16n8k8.row.col.f32.f16.f16.f32 {%f218695,%f218696,%f218697,%f218698}, {%r1,%r2}, {%r3}, {%f218695,%f218696,%f218697,%f218698};

	// end inline asm
	// begin inline asm
	mma.sync.aligned.m16n8k8.row.col.f32.f16.f16.f32 {%f218695,%f218696,%f218697,%f218698}, {%r1,%r2}, {%r3}, {%f218695,%f218696,%f218697,%f218698};

	// end inline asm
	// begin inline asm
	mma.sync.aligned.m16n8k8.row.col.f32.f16.f16.f32 {%f218695,%f218696,%f218697,%f218698}, {%r1,%r2}, {%r3}, {%f218695,%f218696,%f218697,%f218698};

	// end inline asm
	// begin inline asm
	mma.sync.aligned.m16n8k8.row.col.f32.f16.f16.f32 {%f218695,%f218696,%f218697,%f218698}, {%r1,%r2}, {%r3}, {%f218695,%f218696,%f218697,%f218698};

	// end inline asm
	// begin inline asm
	mma.sync.aligned.m16n8k8.row.col.f32.f16.f16.f32 {%f218695,%f218696,%f218697,%f218698}, {%r1,%r2}, {%r3}, {%f218695,%f218696,%f218697,%f218698};

	// end inline asm
	// begin inline asm
	mma.sync.aligned.m16n8k8.row.col.f32.f16.f16.f32 {%f218695,%f218696,%f218697,%f218698}, {%r1,%r2}, {%r3}, {%f218695,%f218696,%f218697,%f218698};

	// end inline asm
	// begin inline asm
	mma.sync.aligned.m16n8k8.row.col.f32.f16.f16.f32 {%f218695,%f218696,%f218697,%f218698}, {%r1,%r2}, {%r3}, {%f218695,%f218696,%f218697,%f218698};

	// end inline asm
	// begin inline asm
	mma.sync.aligned.m16n8k8.row.col.f32.f16.f16.f32 {%f218695,%f218696,%f218697,%f218698}, {%r1,%r2}, {%r3}, {%f218695,%f218696,%f218697,%f218698};

	// end inline asm
	// begin inline asm
	mma.sync.aligned.m16n8k8.row.col.f32.f16.f16.f32 {%f218695,%f218696,%f218697,%f218698}, {%r1,%r2}, {%r3}, {%f218695,%f218696,%f218697,%f218698};

	// end inline asm
	// begin inline asm
	mma.sync.aligned.m16n8k8.row.col.f32.f16.f16.f32 {%f218695,%f218696,%f218697,%f218698}, {%r1,%r2}, {%r3}, {%f218695,%f218696,%f218697,%f218698};

	// end inline asm
	// begin inline asm
	mma.sync.aligned.m16n8k8.row.col.f32.f16.f16.f32 {%f218695,%f218696,%f218697,%f218698}, {%r1,%r2}, {%r3}, {%f218695,%f218696,%f218697,%f218698};

	// end inline asm
	// begin inline asm
	mma.sync.aligned.m16n8k8.row.col.f32.f16.f16.f32 {%f218695,%f218696,%f218697,%f218698}, {%r1,%r2}, {%r3}, {%f218695,%f218696,%f218697,%f218698};

	// end inline asm
	// begin inline asm
	mma.sync.aligned.m16n8k8.row.col.f32.f16.f16.f32 {%f218695,%f218696,%f218697,%f218698}, {%r1,%r2}, {%r3}, {%f218695,%f218696,%f218697,%f218698};

	// end inline asm
	// begin inline asm
	mma.sync.aligned.m16n8k8.row.col.f32.f16.f16.f32 {%f218695,%f218696,%f218697,%f218698}, {%r1,%r2}, {%r3}, {%f218695,%f218696,%f218697,%f218698};

	// end inline asm
	// begin inline asm
	mma.sync.aligned.m16n8k8.row.col.f32.f16.f16.f32 {%f218695,%f218696,%f218697,%f218698}, {%r1,%r2}, {%r3}, {%f218695,%f218696,%f218697,%f218698};

	// end inline asm
	// begin inline asm
	mma.sync.aligned.m16n8k8.row.col.f32.f16.f16.f32 {%f218695,%f218696,%f218697,%f218698}, {%r1,%r2}, {%r3}, {%f218695,%f218696,%f218697,%f218698};

	// end inline asm
	// begin inline asm
	mma.sync.aligned.m16n8k8.row.col.f32.f16.f16.f32 {%f218695,%f218696,%f218697,%f218698}, {%r1,%r2}, {%r3}, {%f218695,%f218696,%f218697,%f218698};

	// end inline asm
	// begin inline asm
	mma.sync.aligned.m16n8k8.row.col.f32.f16.f16.f32 {%f218695,%f218696,%f218697,%f218698}, {%r1,%r2}, {%r3}, {%f218695,%f218696,%f218697,%f218698};

	// end inline asm
	// begin inline asm
	mma.sync.aligned.m16n8k8.row.col.f32.f16.f16.f32 {%f218695,%f218696,%f218697,%f218698}, {%r1,%r2}, {%r3}, {%f218695,%f218696,%f218697,%f218698};

	// end inline asm
	// begin inline asm
	mma.sync.aligned.m16n8k8.row.col.f32.f16.f16.f32 {%f218695,%f218696,%f218697,%f218698}, {%r1,%r2}, {%r3}, {%f218695,%f218696,%f218697,%f218698};

	// end inline asm
	// begin inline asm
	mma.sync.aligned.m16n8k8.row.col.f32.f16.f16.f32 {%f218695,%f218696,%f218697,%f218698}, {%r1,%r2}, {%r3}, {%f218695,%f218696,%f218697,%f218698};

	// end inline asm
	// begin inline asm
	mma.sync.aligned.m16n8k8.row.col.f32.f16.f16.f32 {%f218695,%f218696,%f218697,%f218698}, {%r1,%r2}, {%r3}, {%f218695,%f218696,%f218697,%f218698};

	// end inline asm
	// begin inline asm
	mma.sync.aligned.m16n8k8.row.col.f32.f16.f16.f32 {%f218695,%f218696,%f218697,%f218698}, {%r1,%r2}, {%r3}, {%f218695,%f218696,%f218697,%f218698};

	// end inline asm
	// begin inline asm
	mma.sync.aligned.m16n8k8.row.col.f32.f16.f16.f32 {%f218695,%f218696,%f218697,%f218698}, {%r1,%r2}, {%r3}, {%f218695,%f218696,%f218697,%f218698};

	// end inline asm
	// begin inline asm
	mma.sync.aligned.m16n8k8.row.col.f32.f16.f16.f32 {%f218695,%f218696,%f218697,%f218698}, {%r1,%r2}, {%r3}, {%f218695,%f218696,%f218697,%f218698};

	// end inline asm
	// begin inline asm
	mma.sync.aligned.m16n8k8.row.col.f32.f16.f16.f32 {%f218695,%f218696,%f218697,%f218698}, {%r1,%r2}, {%r3}, {%f218695,%f218696,%f218697,%f218698};

	// end inline asm
	// begin inline asm
	mma.sync.aligned.m16n8k8.row.col.f32.f16.f16.f32 {%f218695,%f218696,%f218697,%f218698}, {%r1,%r2}, {%r3}, {%f218695,%f218696,%f218697,%f218698};

	// end inline asm
	// begin inline asm
	mma.sync.aligned.m16n8k8.row.col.f32.f16.f16.f32 {%f218695,%f218696,%f218697,%f218698}, {%r1,%r2}, {%r3}, {%f218695,%f218696,%f218697,%f218698};

	// end inline asm
	// begin inline asm
	mma.sync.aligned.m16n8k8.row.col.f32.f16.f16.f32 {%f218695,%f218696,%f218697,%f218698}, {%r1,%r2}, {%r3}, {%f218695,%f218696,%f218697,%f218698};

	// end inline asm
	// begin inline asm
	mma.sync.aligned.m16n8k8.row.col.f32.f16.f16.f32 {%f218695,%f218696,%f218697,%f218698}, {%r1,%r2}, {%r3}, {%f218695,%f218696,%f218697,%f218698};

	// end inline asm
	// begin inline asm
	mma.sync.aligned.m16n8k8.row.col.f32.f16.f16.f32 {%f218695,%f218696,%f218697,%f218698}, {%r1,%r2}, {%r3}, {%f218695,%f218696,%f218697,%f218698};

	// end inline asm
	// begin inline asm
	mma.sync.aligned.m16n8k8.row.col.f32.f16.f16.f32 {%f218695,%f218696,%f218697,%f218698}, {%r1,%r2}, {%r3}, {%f218695,%f218696,%f218697,%f218698};

	// end inline asm
	// begin inline asm
	mma.sync.aligned.m16n8k8.row.col.f32.f16.f16.f32 {%f218695,%f218696,%f218697,%f218698}, {%r1,%r2}, {%r3}, {%f218695,%f218696,%f218697,%f218698};

	// end inline asm
	// begin inline asm
	mma.sync.aligned.m16n8k8.row.col.f32.f16.f16.f32 {%f218695,%f218696,%f218697,%f218698}, {%r1,%r2}, {%r3}, {%f218695,%f218696,%f218697,%f218698};

	// end inline asm
	// begin inline asm
	mma.sync.aligned.m16n8k8.row.col.f32.f16.f16.f32 {%f218695,%f218696,%f218697,%f218698}, {%r1,%r2}, {%r3}, {%f218695,%f218696,%f218697,%f218698};

	// end inline asm
	// begin inline asm
	mma.sync.aligned.m16n8k8.row.col.f32.f16.f16.f32 {%f218695,%f218696,%f218697,%f218698}, {%r1,%r2}, {%r3}, {%f218695,%f218696,%f218697,%f218698};

	// end inline asm
	// begin inline asm
	mma.sync.aligned.m16n8k8.row.col.f32.f16.f16.f32 {%f218695,%f218696,%f218697,%f218698}, {%r1,%r2}, {%r3}, {%f218695,%f218696,%f218697,%f218698};

	// end inline asm
	// begin inline asm
	mma.sync.aligned.m16n8k8.row.col.f32.f16.f16.f32 {%f218695,%f218696,%f218697,%f218698}, {%r1,%r2}, {%r3}, {%f218695,%f218696,%f218697,%f218698};

	// end inline asm
	// begin inline asm
	mma.sync.aligned.m16n8k8.row.col.f32.f16.f16.f32 {%f218695,%f218696,%f218697,%f218698}, {%r1,%r2}, {%r3}, {%f218695,%f218696,%f218697,%f218698};

	// end inline asm
	// begin inline asm
	mma.sync.aligned.m16n8k8.row.col.f32.f16.f16.f32 {%f218695,%f218696,%f218697,%f218698}, {%r1,%r2}, {%r3}, {%f218695,%f218696,%f218697,%f218698};

	// end inline asm
	// begin inline asm
	mma.sync.aligned.m16n8k8.row.col.f32.f16.f16.f32 {%f218695,%f218696,%f218697,%f218698}, {%r1,%r2}, {%r3}, {%f218695,%f218696,%f218697,%f218698};

	// end inline asm
	// begin inline asm
	mma.sync.aligned.m16n8k8.row.col.f32.f16.f16.f32 {%f218695,%f218696,%f218697,%f218698}, {%r1,%r2}, {%r3}, {%f218695,%f218696,%f218697,%f218698};

	// end inline asm
	// begin inline asm
	mma.sync.aligned.m16n8k8.row.col.f32.f16.f16.f32 {%f218695,%f218696,%f218697,%f218698}, {%r1,%r2}, {%r3}, {%f218695,%f218696,%f218697,%f218698};

	// end inline asm
	// begin inline asm
	mma.sync.aligned.m16n8k8.row.col.f32.f16.f16.f32 {%f218695,%f218696,%f218697,%f218698}, {%r1,%r2}, {%r3}, {%f218695,%f218696,%f218697,%f218698};

	// end inline asm
	// begin inline asm
	mma.sync.aligned.m16n8k8.row.col.f32.f16.f16.f32 {%f218695,%f218696,%f218697,%f218698}, {%r1,%r2}, {%r3}, {%f218695,%f218696,%f218697,%f218698};

	// end inline asm
	// begin inline asm
	mma.sync.aligned.m16n8k8.row.col.f32.f16.f16.f32 {%f218695,%f218696,%f218697,%f218698}, {%r1,%r2}, {%r3}, {%f218695,%f218696,%f218697,%f218698};

	// end inline asm
	// begin inline asm
	mma.sync.aligned.m16n8k8.row.col.f32.f16.f16.f32 {%f218695,%f218696,%f218697,%f218698}, {%r1,%r2}, {%r3}, {%f218695,%f218696,%f218697,%f218698};

	// end inline asm
	// begin inline asm
	mma.sync.aligned.m16n8k8.row.col.f32.f16.f16.f32 {%f218695,%f218696,%f218697,%f218698}, {%r1,%r2}, {%r3}, {%f218695,%f218696,%f218697,%f218698};

	// end inline asm
	// begin inline asm
	mma.sync.aligned.m16n8k8.row.col.f32.f16.f16.f32 {%f218695,%f218696,%f218697,%f218698}, {%r1,%r2}, {%r3}, {%f218695,%f218696,%f218697,%f218698};

	// end inline asm
	// begin inline asm
	mma.sync.aligned.m16n8k8.row.col.f32.f16.f16.f32 {%f218695,%f218696,%f218697,%f218698}, {%r1,%r2}, {%r3}, {%f218695,%f218696,%f218697,%f218698};

	// end inline asm
	// begin inline asm
	mma.sync.aligned.m16n8k8.row.col.f32.f16.f16.f32 {%f218695,%f218696,%f218697,%f218698}, {%r1,%r2}, {%r3}, {%f218695,%f218696,%f218697,%f218698};

	// end inline asm
	// begin inline asm
	mma.sync.aligned.m16n8k8.row.col.f32.f16.f16.f32 {%f218695,%f218696,%f218697,%f218698}, {%r1,%r2}, {%r3}, {%f218695,%f218696,%f218697,%f218698};

	// end inline asm
	// begin inline asm
	mma.sync.aligned.m16n8k8.row.col.f32.f16.f16.f32 {%f218695,%f218696,%f218697,%f218698}, {%r1,%r2}, {%r3}, {%f218695,%f218696,%f218697,%f218698};

	// end inline asm
	// begin inline asm
	mma.sync.aligned.m16n8k8.row.col.f32.f16.f16.f32 {%f218695,%f218696,%f218697,%f218698}, {%r1,%r2}, {%r3}, {%f218695,%f218696,%f218697,%f218698};

	// end inline asm
	// begin inline asm
	mma.sync.aligned.m16n8k8.row.col.f32.f16.f16.f32 {%f218695,%f218696,%f218697,%f218698}, {%r1,%r2}, {%r3}, {%f218695,%f218696,%f218697,%f218698};

	// end inline asm
	// begin inline asm
	mma.sync.aligned.m16n8k8.row.col.f32.f16.f16.f32 {%f218695,%f218696,%f218697,%f218698}, {%r1,%r2}, {%r3}, {%f218695,%f218696,%f218697,%f218698};

	// end inline asm
	// begin inline asm
	mma.sync.aligned.m16n8k8.row.col.f32.f16.f16.f32 {%f218695,%f218696,%f218697,%f218698}, {%r1,%r2}, {%r3}, {%f218695,%f218696,%f218697,%f218698};

	// end inline asm
	// begin inline asm
	mma.sync.aligned.m16n8k8.row.col.f32.f16.f16.f32 {%f218695,%f218696,%f218697,%f218698}, {%r1,%r2}, {%r3}, {%f218695,%f218696,%f218697,%f218698};

	// end inline asm
	// begin inline asm
	mma.sync.aligned.m16n8k8.row.col.f32.f16.f16.f32 {%f218695,%f218696,%f218697,%f218698}, {%r1,%r2}, {%r3}, {%f218695,%f218696,%f218697,%f218698};

	// end inline asm
	// begin inline asm
	mma.sync.aligned.m16n8k8.row.col.f32.f16.f16.f32 {%f218695,%f218696,%f218697,%f218698}, {%r1,%r2}, {%r3}, {%f218695,%f218696,%f218697,%f218698};

	// end inline asm
	// begin inline asm
	mma.sync.aligned.m16n8k8.row.col.f32.f16.f16.f32 {%f218695,%f218696,%f218697,%f218698}, {%r1,%r2}, {%r3}, {%f218695,%f218696,%f218697,%f218698};

	// end inline asm
	// begin inline asm
	mma.sync.aligned.m16n8k8.row.col.f32.f16.f16.f32 {%f218695,%f218696,%f218697,%f218698}, {%r1,%r2}, {%r3}, {%f218695,%f218696,%f218697,%f218698};

	// end inline asm
	// begin inline asm
	mma.sync.aligned.m16n8k8.row.col.f32.f16.f16.f32 {%f218695,%f218696,%f218697,%f218698}, {%r1,%r2}, {%r3}, {%f218695,%f218696,%f218697,%f218698};

	// end inline asm
	// begin inline asm
	mma.sync.aligned.m16n8k8.row.col.f32.f16.f16.f32 {%f218695,%f218696,%f218697,%f218698}, {%r1,%r2}, {%r3}, {%f218695,%f218696,%f218697,%f218698};

	// end inline asm
	// begin inline asm
	mma.sync.aligned.m16n8k8.row.col.f32.f16.f16.f32 {%f218695,%f218696,%f218697,%f218698}, {%r1,%r2}, {%r3}, {%f218695,%f218696,%f218697,%f218698};

	// end inline asm
	// begin inline asm
	mma.sync.aligned.m16n8k8.row.col.f32.f16.f16.f32 {%f218695,%f218696,%f218697,%f218698}, {%r1,%r2}, {%r3}, {%f218695,%f218696,%f218697,%f218698};

	// end inline asm
	// begin inline asm
	mma.sync.aligned.m16n8k8.row.col.f32.f16.f16.f32 {%f218695,%f218696,%f218697,%f218698}, {%r1,%r2}, {%r3}, {%f218695,%f218696,%f218697,%f218698};

	// end inline asm
	// begin inline asm
	mma.sync.aligned.m16n8k8.row.col.f32.f16.f16.f32 {%f218695,%f218696,%f218697,%f218698}, {%r1,%r2}, {%r3}, {%f218695,%f218696,%f218697,%f218698};

	// end inline asm
	// begin inline asm
	mma.sync.aligned.m16n8k8.row.col.f32.f16.f16.f32 {%f218695,%f218696,%f218697,%f218698}, {%r1,%r2}, {%r3}, {%f218695,%f218696,%f218697,%f218698};

	// end inline asm
	// begin inline asm
	mma.sync.aligned.m16n8k8.row.col.f32.f16.f16.f32 {%f218695,%f218696,%f218697,%f218698}, {%r1,%r2}, {%r3}, {%f218695,%f218696,%f218697,%f218698};

	// end inline asm
	// begin inline asm
	mma.sync.aligned.m16n8k8.row.col.f32.f16.f16.f32 {%f218695,%f218696,%f218697,%f218698}, {%r1,%r2}, {%r3}, {%f218695,%f218696,%f218697,%f218698};

	// end inline asm
	// begin inline asm
	mma.sync.aligned.m16n8k8.row.col.f32.f16.f16.f32 {%f218695,%f218696,%f218697,%f218698}, {%r1,%r2}, {%r3}, {%f218695,%f218696,%f218697,%f218698};

	// end inline asm
	// begin inline asm
	mma.sync.aligned.m16n8k8.row.col.f32.f16.f16.f32 {%f218695,%f218696,%f218697,%f218698}, {%r1,%r2}, {%r3}, {%f218695,%f218696,%f218697,%f218698};

	// end inline asm
	// begin inline asm
	mma.sync.aligned.m16n8k8.row.col.f32.f16.f16.f32 {%f218695,%f218696,%f218697,%f218698}, {%r1,%r2}, {%r3}, {%f218695,%f218696,%f218697,%f218698};

	// end inline asm
	// begin inline asm
	mma.sync.aligned.m16n8k8.row.col.f32.f16.f16.f32 {%f218695,%f218696,%f218697,%f218698}, {%r1,%r2}, {%r3}, {%f218695,%f218696,%f218697,%f218698};

	// end inline asm
	// begin inline asm
	mma.sync.aligned.m16n8k8.row.col.f32.f16.f16.f32 {%f218695,%f218696,%f218697,%f218698}, {%r1,%r2}, {%r3}, {%f218695,%f218696,%f218697,%f218698};

	// end inline asm
	// begin inline asm
	mma.sync.aligned.m16n8k8.row.col.f32.f16.f16.f32 {%f218695,%f218696,%f218697,%f218698}, {%r1,%r2}, {%r3}, {%f218695,%f218696,%f218697,%f218698};

	// end inline asm
	// begin inline asm
	mma.sync.aligned.m16n8k8.row.col.f32.f16.f16.f32 {%f218695,%f218696,%f218697,%f218698}, {%r1,%r2}, {%r3}, {%f218695,%f218696,%f218697,%f218698};

	// end inline asm
	// begin inline asm
	mma.sync.aligned.m16n8k8.row.col.f32.f16.f16.f32 {%f218695,%f218696,%f218697,%f218698}, {%r1,%r2}, {%r3}, {%f218695,%f218696,%f218697,%f218698};

	// end inline asm
	// begin inline asm
	mma.sync.aligned.m16n8k8.row.col.f32.f16.f16.f32 {%f218695,%f218696,%f218697,%f218698}, {%r1,%r2}, {%r3}, {%f218695,%f218696,%f218697,%f218698};

	// end inline asm
	// begin inline asm
	mma.sync.aligned.m16n8k8.row.col.f32.f16.f16.f32 {%f218695,%f218696,%f218697,%f218698}, {%r1,%r2}, {%r3}, {%f218695,%f218696,%f218697,%f218698};

	// end inline asm
	// begin inline asm
	mma.sync.aligned.m16n8k8.row.col.f32.f16.f16.f32 {%f218695,%f218696,%f218697,%f218698}, {%r1,%r2}, {%r3}, {%f218695,%f218696,%f218697,%f218698};

	// end inline asm
	// begin inline asm
	mma.sync.aligned.m16n8k8.row.col.f32.f16.f16.f32 {%f218695,%f218696,%f218697,%f218698}, {%r1,%r2}, {%r3}, {%f218695,%f218696,%f218697,%f218698};

	// end inline asm
	// begin inline asm
	mma.sync.aligned.m16n8k8.row.col.f32.f16.f16.f32 {%f218695,%f218696,%f218697,%f218698}, {%r1,%r2}, {%r3}, {%f218695,%f218696,%f218697,%f218698};

	// end inline asm
	// begin inline asm
	mma.sync.aligned.m16n8k8.row.col.f32.f16.f16.f32 {%f218695,%f218696,%f218697,%f218698}, {%r1,%r2}, {%r3}, {%f218695,%f218696,%f218697,%f218698};

	// end inline asm
	// begin inline asm
	mma.sync.aligned.m16n8k8.row.col.f32.f16.f16.f32 {%f218695,%f218696,%f218697,%f218698}, {%r1,%r2}, {%r3}, {%f218695,%f218696,%f218697,%f218698};

	// end inline asm
	// begin inline asm
	mma.sync.aligned.m16n8k8.row.col.f32.f16.f16.f32 {%f218695,%f218696,%f218697,%f218698}, {%r1,%r2}, {%r3}, {%f218695,%f218696,%f218697,%f218698};

	// end inline asm
	// begin inline asm
	mma.sync.aligned.m16n8k8.row.col.f32.f16.f16.f32 {%f218695,%f218696,%f218697,%f218698}, {%r1,%r2}, {%r3}, {%f218695,%f218696,%f218697,%f218698};

	// end inline asm
	// begin inline asm
	mma.sync.aligned.m16n8k8.row.col.f32.f16.f16.f32 {%f218695,%f218696,%f218697,%f218698}, {%r1,%r2}, {%r3}, {%f218695,%f218696,%f218697,%f218698};

	// end inline asm
	// begin inline asm
	mma.sync.aligned.m16n8k8.row.col.f32.f16.f16.f32 {%f218695,%f218696,%f218697,%f218698}, {%r1,%r2}, {%r3}, {%f218695,%f218696,%f218697,%f218698};

	// end inline asm
	// begin inline asm
	mma.sync.aligned.m16n8k8.row.col.f32.f16.f16.f32 {%f218695,%f218696,%f218697,%f218698}, {%r1,%r2}, {%r3}, {%f218695,%f218696,%f218697,%f218698};

	// end inline asm
	// begin inline asm
	mma.sync.aligned.m16n8k8.row.col.f32.f16.f16.f32 {%f218695,%f218696,%f218697,%f218698}, {%r1,%r2}, {%r3}, {%f218695,%f218696,%f218697,%f218698};

	// end inline asm
	// begin inline asm
	mma.sync.aligned.m16n8k8.row.col.f32.f16.f16.f32 {%f218695,%f218696,%f218697,%f218698}, {%r1,%r2}, {%r3}, {%f218695,%f218696,%f218697,%f218698};

	// end inline asm
	// begin inline asm
	mma.sync.aligned.m16n8k8.row.col.f32.f16.f16.f32 {%f218695,%f218696,%f218697,%f218698}, {%r1,%r2}, {%r3}, {%f218695,%f218696,%f218697,%f218698};

	// end inline asm
	// begin inline asm
	mma.sync.aligned.m16n8k8.row.col.f32.f16.f16.f32 {%f218695,%f218696,%f218697,%f218698}, {%r1,%r2}, {%r3}, {%f218695,%f218696,%f218697,%f218698};

	// end inline asm
	// begin inline asm
	mma.sync.aligned.m16n8k8.row.col.f32.f16.f16.f32 {%f218695,%f218696,%f218697,%f218698}, {%r1,%r2}, {%r3}, {%f218695,%f218696,%f218697,%f218698};

	// end inline asm
	// begin inline asm
	mma.sync.aligned.m16n8k8.row.col.f32.f16.f16.f32 {%f218695,%f218696,%f218697,%f218698}, {%r1,%r2}, {%r3}, {%f218695,%f218696,%f218697,%f218698};

	// end inline asm
	// begin inline asm
	mma.sync.aligned.m16n8k8.row.col.f32.f16.f16.f32 {%f218695,%f218696,%f218697,%f218698}, {%r1,%r2}, {%r3}, {%f218695,%f218696,%f218697,%f218698};

	// end inline asm
	// begin inline asm
	mma.sync.aligned.m16n8k8.row.col.f32.f16.f16.f32 {%f218695,%f218696,%f218697,%f218698}, {%r1,%r2}, {%r3}, {%f218695,%f218696,%f218697,%f218698};

	// end inline asm
	// begin inline asm
	mma.sync.aligned.m16n8k8.row.col.f32.f16.f16.f32 {%f218695,%f218696,%f218697,%f218698}, {%r1,%r2}, {%r3}, {%f218695,%f218696,%f218697,%f218698};

	// end inline asm
	// begin inline asm
	mma.sync.aligned.m16n8k8.row.col.f32.f16.f16.f32 {%f218695,%f218696,%f218697,%f218698}, {%r1,%r2}, {%r3}, {%f218695,%f218696,%f218697,%f218698};

	// end inline asm
	// begin inline asm
	mma.sync.aligned.m16n8k8.row.col.f32.f16.f16.f32 {%f218695,%f218696,%f218697,%f218698}, {%r1,%r2}, {%r3}, {%f218695,%f218696,%f218697,%f218698};

	// end inline asm
	// begin inline asm
	mma.sync.aligned.m16n8k8.row.col.f32.f16.f16.f32 {%f218695,%f218696,%f218697,%f218698}, {%r1,%r2}, {%r3}, {%f218695,%f218696,%f218697,%f218698};

	// end inline asm
	// begin inline asm
	mma.sync.aligned.m16n8k8.row.col.f32.f16.f16.f32 {%f218695,%f218696,%f218697,%f218698}, {%r1,%r2}, {%r3}, {%f218695,%f218696,%f218697,%f218698};

	// end inline asm
	// begin inline asm
	mma.sync.aligned.m16n8k8.row.col.f32.f16.f16.f32 {%f218695,%f218696,%f218697,%f218698}, {%r1,%r2}, {%r3}, {%f218695,%f218696,%f218697,%f218698};

	// end inline asm
	// begin inline asm
	mma.sync.aligned.m16n8k8.row.col.f32.f16.f16.f32 {%f218695,%f218696,%f218697,%f218698}, {%r1,%r2}, {%r3}, {%f218695,%f218696,%f218697,%f218698};

	// end inline asm
	// begin inline asm
	mma.sync.aligned.m16n8k8.row.col.f32.f16.f16.f32 {%f218695,%f218696,%f218697,%f218698}, {%r1,%r2}, {%r3}, {%f218695,%f218696,%f218697,%f218698};

	// end inline asm
	// begin inline asm
	mma.sync.aligned.m16n8k8.row.col.f32.f16.f16.f32 {%f218695,%f218696,%f218697,%f218698}, {%r1,%r2}, {%r3}, {%f218695,%f218696,%f218697,%f218698};

	// end inline asm
	// begin inline asm
	mma.sync.aligned.m16n8k8.row.col.f32.f16.f16.f32 {%f218695,%f218696,%f218697,%f218698}, {%r1,%r2}, {%r3}, {%f218695,%f218696,%f218697,%f218698};

	// end inline asm
	// begin inline asm
	mma.sync.aligned.m16n8k8.row.col.f32.f16.f16.f32 {%f218695,%f218696,%f218697,%f218698}, {%r1,%r2}, {%r3}, {%f218695,%f218696,%f218697,%f218698};

	// end inline asm
	// begin inline asm
	mma.sync.aligned.m16n8k8.row.col.f32.f16.f16.f32 {%f218695,%f218696,%f218697,%f218698}, {%r1,%r2}, {%r3}, {%f218695,%f218696,%f218697,%f218698};

	// end inline asm
	// begin inline asm
	mma.sync.aligned.m16n8k8.row.col.f32.f16.f16.f32 {%f218695,%f218696,%f218697,%f218698}, {%r1,%r2}, {%r3}, {%f218695,%f218696,%f218697,%f218698};

	// end inline asm
	// begin inline asm
	mma.sync.aligned.m16n8k8.row.col.f32.f16.f16.f32 {%f218695,%f218696,%f218697,%f218698}, {%r1,%r2}, {%r3}, {%f218695,%f218696,%f218697,%f218698};

	// end inline asm
	// begin inline asm
	mma.sync.aligned.m16n8k8.row.col.f32.f16.f16.f32 {%f218695,%f218696,%f218697,%f218698}, {%r1,%r2}, {%r3}, {%f218695,%f218696,%f218697,%f218698};

	// end inline asm
	// begin inline asm
	mma.sync.aligned.m16n8k8.row.col.f32.f16.f16.f32 {%f218695,%f218696,%f218697,%f218698}, {%r1,%r2}, {%r3}, {%f218695,%f218696,%f218697,%f218698};

	// end inline asm
	// begin inline asm
	mma.sync.aligned.m16n8k8.row.col.f32.f16.f16.f32 {%f218695,%f218696,%f218697,%f218698}, {%r1,%r2}, {%r3}, {%f218695,%f218696,%f218697,%f218698};

	// end inline asm
	// begin inline asm
	mma.sync.aligned.m16n8k8.row.col.f32.f16.f16.f32 {%f218695,%f218696,%f218697,%f218698}, {%r1,%r2}, {%r3}, {%f218695,%f218696,%f218697,%f218698};

	// end inline asm
	// begin inline asm
	mma.sync.aligned.m16n8k8.row.col.f32.f16.f16.f32 {%f218695,%f218696,%f218697,%f218698}, {%r1,%r2}, {%r3}, {%f218695,%f218696,%f218697,%f218698};

	// end inline asm
	// begin inline asm
	mma.sync.aligned.m16n8k8.row.col.f32.f16.f16.f32 {%f218695,%f218696,%f218697,%f218698}, {%r1,%r2}, {%r3}, {%f218695,%f218696,%f218697,%f218698};

	// end inline asm
	// begin inline asm
	mma.sync.aligned.m16n8k8.row.col.f32.f16.f16.f32 {%f218695,%f218696,%f218697,%f218698}, {%r1,%r2}, {%r3}, {%f218695,%f218696,%f218697,%f218698};

	// end inline asm
	// begin inline asm
	mma.sync.aligned.m16n8k8.row.col.f32.f16.f16.f32 {%f218695,%f218696,%f218697,%f218698}, {%r1,%r2}, {%r3}, {%f218695,%f218696,%f218697,%f218698};

	// end inline asm
	// begin inline asm
	mma.sync.aligned.m16n8k8.row.col.f32.f16.f16.f32 {%f218695,%f218696,%f218697,%f218698}, {%r1,%r2}, {%r3}, {%f218695,%f218696,%f218697,%f218698};

	// end inline asm
	// begin inline asm
	mma.sync.aligned.m16n8k8.row.col.f32.f16.f16.f32 {%f218695,%f218696,%f218697,%f218698}, {%r1,%r2}, {%r3}, {%f218695,%f218696,%f218697,%f218698};

	// end inline asm
	// begin inline asm
	mma.sync.aligned.m16n8k8.row.col.f32.f16.f16.f32 {%f218695,%f218696,%f218697,%f218698}, {%r1,%r2}, {%r3}, {%f218695,%f218696,%f218697,%f218698};

	// end inline asm
	// begin inline asm
	mma.sync.aligned.m16n8k8.row.col.f32.f16.f16.f32 {%f218695,%f218696,%f218697,%f218698}, {%r1,%r2}, {%r3}, {%f218695,%f218696,%f218697,%f218698};

	// end inline asm
	// begin inline asm
	mma.sync.aligned.m16n8k8.row.col.f32.f16.f16.f32 {%f218695,%f218696,%f218697,%f218698}, {%r1,%r2}, {%r3}, {%f218695,%f218696,%f218697,%f218698};

	// end inline asm
	// begin inline asm
	mma.sync.aligned.m16n8k8.row.col.f32.f16.f16.f32 {%f218695,%f218696,%f218697,%f218698}, {%r1,%r2}, {%r3}, {%f218695,%f218696,%f218697,%f218698};

	// end inline asm
	// begin inline asm
	mma.sync.aligned.m16n8k8.row.col.f32.f16.f16.f32 {%f218695,%f218696,%f218697,%f218698}, {%r1,%r2}, {%r3}, {%f218695,%f218696,%f218697,%f218698};

	// end inline asm
	// begin inline asm
	mma.sync.aligned.m16n8k8.row.col.f32.f16.f16.f32 {%f218695,%f218696,%f218697,%f218698}, {%r1,%r2}, {%r3}, {%f218695,%f218696,%f218697,%f218698};

	// end inline asm
	// begin inline asm
	mma.sync.aligned.m16n8k8.row.col.f32.f16.f16.f32 {%f218695,%f218696,%f218697,%f218698}, {%r1,%r2}, {%r3}, {%f218695,%f218696,%f218697,%f218698};

	// end inline asm
	// begin inline asm
	mma.sync.aligned.m16n8k8.row.col.f32.f16.f16.f32 {%f218695,%f218696,%f218697,%f218698}, {%r1,%r2}, {%r3}, {%f218695,%f218696,%f218697,%f218698};

	// end inline asm
	// begin inline asm
	mma.sync.aligned.m16n8k8.row.col.f32.f16.f16.f32 {%f218695,%f218696,%f218697,%f218698}, {%r1,%r2}, {%r3}, {%f218695,%f218696,%f218697,%f218698};

	// end inline asm
	// begin inline asm
	mma.sync.aligned.m16n8k8.row.col.f32.f16.f16.f32 {%f218695,%f218696,%f218697,%f218698}, {%r1,%r2}, {%r3}, {%f218695,%f218696,%f218697,%f218698};

	// end inline asm
	// begin inline asm
	mma.sync.aligned.m16n8k8.row.col.f32.f16.f16.f32 {%f218695,%f218696,%f218697,%f218698}, {%r1,%r2}, {%r3}, {%f218695,%f218696,%f218697,%f218698};

	// end inline asm
	// begin inline asm
	mma.sync.aligned.m16n8k8.row.col.f32.f16.f16.f32 {%f218695,%f218696,%f218697,%f218698}, {%r1,%r2}, {%r3}, {%f218695,%f218696,%f218697,%f218698};

	// end inline asm
	// begin inline asm
	mma.sync.aligned.m16n8k8.row.col.f32.f16.f16.f32 {%f218695,%f218696,%f218697,%f218698}, {%r1,%r2}, {%r3}, {%f218695,%f218696,%f218697,%f218698};

	// end inline asm
	// begin inline asm
	mma.sync.aligned.m16n8k8.row.col.f32.f16.f16.f32 {%f218695,%f218696,%f218697,%f218698}, {%r1,%r2}, {%r3}, {%f218695,%f218696,%f218697,%f218698};

	// end inline asm
	// begin inline asm
	mma.sync.aligned.m16n8k8.row.col.f32.f16.f16.f32 {%f218695,%f218696,%f218697,%f218698}, {%r1,%r2}, {%r3}, {%f218695,%f218696,%f218697,%f218698};

	// end inline asm
	// begin inline asm
	mma.sync.aligned.m16n8k8.row.col.f32.f16.f16.f32 {%f218695,%f218696,%f218697,%f218698}, {%r1,%r2}, {%r3}, {%f218695,%f218696,%f218697,%f218698};

	// end inline asm
	// begin inline asm
	mma.sync.aligned.m16n8k8.row.col.f32.f16.f16.f32 {%f218695,%f218696,%f218697,%f218698}, {%r1,%r2}, {%r3}, {%f218695,%f218696,%f218697,%f218698};

	// end inline asm
	// begin inline asm
	mma.sync.aligned.m16n8k8.row.col.f32.f16.f16.f32 {%f218695,%f218696,%f218697,%f218698}, {%r1,%r2}, {%r3}, {%f218695,%f218696,%f218697,%f218698};

	// end inline asm
	// begin inline asm
	mma.sync.aligned.m16n8k8.row.col.f32.f16.f16.f32 {%f218695,%f218696,%f218697,%f218698}, {%r1,%r2}, {%r3}, {%f218695,%f218696,%f218697,%f218698};

	// end inline asm
	// begin inline asm
	mma.sync.aligned.m16n8k8.row.col.f32.f16.f16.f32 {%f218695,%f218696,%f218697,%f218698}, {%r1,%r2}, {%r3}, {%f218695,%f218696,%f218697,%f218698};

	// end inline asm
	// begin inline asm
	mma.sync.aligned.m16n8k8.row.col.f32.f16.f16.f32 {%f218695,%f218696,%f218697,%f218698}, {%r1,%r2}, {%r3}, {%f218695,%f218696,%f218697,%f218698};

	// end inline asm
	// begin inline asm
	mma.sync.aligned.m16n8k8.row.col.f32.f16.f16.f32 {%f218695,%f218696,%f218697,%f218698}, {%r1,%r2}, {%r3}, {%f218695,%f218696,%f218697,%f218698};

	// end inline asm
	// begin inline asm
	mma.sync.aligned.m16n8k8.row.col.f32.f16.f16.f32 {%f218695,%f218696,%f218697,%f218698}, {%r1,%r2}, {%r3}, {%f218695,%f218696,%f218697,%f218698};

	// end inline asm
	// begin inline asm
	mma.sync.aligned.m16n8k8.row.col.f32.f16.f16.f32 {%f218695,%f218696,%f218697,%f218698}, {%r1,%r2}, {%r3}, {%f218695,%f218696,%f218697,%f218698};

	// end inline asm
	// begin inline asm
	mma.sync.aligned.m16n8k8.row.col.f32.f16.f16.f32 {%f218695,%f218696,%f218697,%f218698}, {%r1,%r2}, {%r3}, {%f218695,%f218696,%f218697,%f218698};

	// end inline asm
	// begin inline asm
	mma.sync.aligned.m16n8k8.row.col.f32.f16.f16.f32 {%f218695,%f218696,%f218697,%f218698}, {%r1,%r2}, {%r3}, {%f218695,%f218696,%f218697,%f218698};

	// end inline asm
	// begin inline asm
	mma.sync.aligned.m16n8k8.row.col.f32.f16.f16.f32 {%f218695,%f218696,%f218697,%f218698}, {%r1,%r2}, {%r3}, {%f218695,%f218696,%f218697,%f218698};

	// end inline asm
	// begin inline asm
	mma.sync.aligned.m16n8k8.row.col.f32.f16.f16.f32 {%f218695,%f218696,%f218697,%f218698}, {%r1,%r2}, {%r3}, {%f218695,%f218696,%f218697,%f218698};

	// end inline asm
	// begin inline asm
	mma.sync.aligned.m16n8k8.row.col.f32.f16.f16.f32 {%f218695,%f218696,%f218697,%f218698}, {%r1,%r2}, {%r3}, {%f218695,%f218696,%f218697,%f218698};

	// end inline asm
	// begin inline asm
	mma.sync.aligned.m16n8k8.row.col.f32.f16.f16.f32 {%f218695,%f218696,%f218697,%f218698}, {%r1,%r2}, {%r3}, {%f218695,%f218696,%f218697,%f218698};

	// end inline asm
	// begin inline asm
	mma.sync.aligned.m16n8k8.row.col.f32.f16.f16.f32 {%f218695,%f218696,%f218697,%f218698}, {%r1,%r2}, {%r3}, {%f218695,%f218696,%f218697,%f218698};

	// end inline asm
	// begin inline asm
	mma.sync.aligned.m16n8k8.row.col.f32.f16.f16.f32 {%f218695,%f218696,%f218697,%f218698}, {%r1,%r2}, {%r3}, {%f218695,%f218696,%f218697,%f218698};

	// end inline asm
	// begin inline asm
	mma.sync.aligned.m16n8k8.row.col.f32.f16.f16.f32 {%f218695,%f218696,%f218697,%f218698}, {%r1,%r2}, {%r3}, {%f218695,%f218696,%f218697,%f218698};

	// end inline asm
	// begin inline asm
	mma.sync.aligned.m16n8k8.row.col.f32.f16.f16.f32 {%f218695,%f218696,%f218697,%f218698}, {%r1,%r2}, {%r3}, {%f218695,%f218696,%f218697,%f218698};

	// end inline asm
	// begin inline asm
	mma.sync.aligned.m16n8k8.row.col.f32.f16.f16.f32 {%f218695,%f218696,%f218697,%f218698}, {%r1,%r2}, {%r3}, {%f218695,%f218696,%f218697,%f218698};

	// end inline asm
	// begin inline asm
	mma.sync.aligned.m16n8k8.row.col.f32.f16.f16.f32 {%f218695,%f218696,%f218697,%f218698}, {%r1,%r2}, {%r3}, {%f218695,%f218696,%f218697,%f218698};

	// end inline asm
	// begin inline asm
	mma.sync.aligned.m16n8k8.row.col.f32.f16.f16.f32 {%f218695,%f218696,%f218697,%f218698}, {%r1,%r2}, {%r3}, {%f218695,%f218696,%f218697,%f218698};

	// end inline asm
	// begin inline asm
	mma.sync.aligned.m16n8k8.row.col.f32.f16.f16.f32 {%f218695,%f218696,%f218697,%f218698}, {%r1,%r2}, {%r3}, {%f218695,%f218696,%f218697,%f218698};

	// end inline asm
	// begin inline asm
	mma.sync.aligned.m16n8k8.row.col.f32.f16.f16.f32 {%f218695,%f218696,%f218697,%f218698}, {%r1,%r2}, {%r3}, {%f218695,%f218696,%f218697,%f218698};

	// end inline asm
	// begin inline asm
	mma.sync.aligned.m16n8k8.row.col.f32.f16.f16.f32 {%f218695,%f218696,%f218697,%f218698}, {%r1,%r2}, {%r3}, {%f218695,%f218696,%f218697,%f218698};

	// end inline asm
	// begin inline asm
	mma.sync.aligned.m16n8k8.row.col.f32.f16.f16.f32 {%f218695,%f218696,%f218697,%f218698}, {%r1,%r2}, {%r3}, {%f218695,%f218696,%f218697,%f218698};

	// end inline asm
	// begin inline asm
	mma.sync.aligned.m16n8k8.row.col.f32.f16.f16.f32 {%f218695,%f218696,%f218697,%f218698}, {%r1,%r2}, {%r3}, {%f218695,%f218696,%f218697,%f218698};

	// end inline asm
	// begin inline asm
	mma.sync.aligned.m16n8k8.row.col.f32.f16.f16.f32 {%f218695,%f218696,%f218697,%f218698}, {%r1,%r2}, {%r3}, {%f218695,%f218696,%f218697,%f218698};

	// end inline asm
	// begin inline asm
	mma.sync.aligned.m16n8k8.row.col.f32.f16.f16.f32 {%f218695,%f218696,%f218697,%f218698}, {%r1,%r2}, {%r3}, {%f218695,%f218696,%f218697,%f218698};

	// end inline asm
	// begin inline asm
	mma.sync.aligned.m16n8k8.row.col.f32.f16.f16.f32 {%f218695,%f218696,%f218697,%f218698}, {%r1,%r2}, {%r3}, {%f218695,%f218696,%f218697,%f218698};

	// end inline asm
	// begin inline asm
	mma.sync.aligned.m16n8k8.row.col.f32.f16.f16.f32 {%f218695,%f218696,%f218697,%f218698}, {%r1,%r2}, {%r3}, {%f218695,%f218696,%f218697,%f218698};

	// end inline asm
	// begin inline asm
	mma.sync.aligned.m16n8k8.row.col.f32.f16.f16.f32 {%f218695,%f218696,%f218697,%f218698}, {%r1,%r2}, {%r3}, {%f218695,%f218696,%f218697,%f218698};

	// end inline asm
	// begin inline asm
	mma.sync.aligned.m16n8k8.row.col.f32.f16.f16.f32 {%f218695,%f218696,%f218697,%f218698}, {%r1,%r2}, {%r3}, {%f218695,%f218696,%f218697,%f218698};

	// end inline asm
	// begin inline asm
	mma.sync.aligned.m16n8k8.row.col.f32.f16.f16.f32 {%f218695,%f218696,%f218697,%f218698}, {%r1,%r2}, {%r3}, {%f218695,%f218696,%f218697,%f218698};

	// end inline asm
	// begin inline asm
	mma.sync.aligned.m16n8k8.row.col.f32.f16.f16.f32 {%f218695,%f218696,%f218697,%f218698}, {%r1,%r2}, {%r3}, {%f218695,%f218696,%f218697,%f218698};

	// end inline asm
	// begin inline asm
	mma.sync.aligned.m16n8k8.row.col.f32.f16.f16.f32 {%f218695,%f218696,%f218697,%f218698}, {%r1,%r2}, {%r3}, {%f218695,%f218696,%f218697,%f218698};

	// end inline asm
	// begin inline asm
	mma.sync.aligned.m16n8k8.row.col.f32.f16.f16.f32 {%f218695,%f218696,%f218697,%f218698}, {%r1,%r2}, {%r3}, {%f218695,%f218696,%f218697,%f218698};

	// end inline asm
	// begin inline asm
	mma.sync.aligned.m16n8k8.row.col.f32.f16.f16.f32 {%f218695,%f218696,%f218697,%f218698}, {%r1,%r2}, {%r3}, {%f218695,%f218696,%f218697,%f218698};

	// end inline asm
	// begin inline asm
	mma.sync.aligned.m16n8k8.row.col.f32.f16.f16.f32 {%f218695,%f218696,%f218697,%f218698}, {%r1,%r2}, {%r3}, {%f218695,%f218696,%f218697,%f218698};

	// end inline asm
	// begin inline asm
	mma.sync.aligned.m16n8k8.row.col.f32.f16.f16.f32 {%f218695,%f218696,%f218697,%f218698}, {%r1,%r2}, {%r3}, {%f218695,%f218696,%f218697,%f218698};

	// end inline asm
	// begin inline asm
	mma.sync.aligned.m16n8k8.row.col.f32.f16.f16.f32 {%f218695,%f218696,%f218697,%f218698}, {%r1,%r2}, {%r3}, {%f218695,%f218696,%f218697,%f218698};

	// end inline asm
	// begin inline asm
	mma.sync.aligned.m16n8k8.row.col.f32.f16.f16.f32 {%f218695,%f218696,%f218697,%f218698}, {%r1,%r2}, {%r3}, {%f218695,%f218696,%f218697,%f218698};

	// end inline asm
	// begin inline asm
	mma.sync.aligned.m16n8k8.row.col.f32.f16.f16.f32 {%f218695,%f218696,%f218697,%f218698}, {%r1,%r2}, {%r3}, {%f218695,%f218696,%f218697,%f218698};

	// end inline asm
	// begin inline asm
	mma.sync.aligned.m16n8k8.row.col.f32.f16.f16.f32 {%f218695,%f218696,%f218697,%f218698}, {%r1,%r2}, {%r3}, {%f218695,%f218696,%f218697,%f218698};

	// end inline asm
	// begin inline asm
	mma.sync.aligned.m16n8k8.row.col.f32.f16.f16.f32 {%f218695,%f218696,%f218697,%f218698}, {%r1,%r2}, {%r3}, {%f218695,%f218696,%f218697,%f218698};

	// end inline asm
	// begin inline asm
	mma.sync.aligned.m16n8k8.row.col.f32.f16.f16.f32 {%f218695,%f218696,%f218697,%f218698}, {%r1,%r2}, {%r3}, {%f218695,%f218696,%f218697,%f218698};

	// end inline asm
	// begin inline asm
	mma.sync.aligned.m16n8k8.row.col.f32.f16.f16.f32 {%f218695,%f218696,%f218697,%f218698}, {%r1,%r2}, {%r3}, {%f218695,%f218696,%f218697,%f218698};

	// end inline asm
	// begin inline asm
	mma.sync.aligned.m16n8k8.row.col.f32.f16.f16.f32 {%f218695,%f218696,%f218697,%f218698}, {%r1,%r2}, {%r3}, {%f218695,%f218696,%f218697,%f218698};

	// end inline asm
	// begin inline asm
	mma.sync.aligned.m16n8k8.row.col.f32.f16.f16.f32 {%f218695,%f218696,%f218697,%f218698}, {%r1,%r2}, {%r3}, {%f218695,%f218696,%f218697,%f218698};

	// end inline asm
	// begin inline asm
	mma.sync.aligned.m16n8k8.row.col.f32.f16.f16.f32 {%f218695,%f218696,%f218697,%f218698}, {%r1,%r2}, {%r3}, {%f218695,%f218696,%f218697,%f218698};

	// end inline asm
	// begin inline asm
	mma.sync.aligned.m16n8k8.row.col.f32.f16.f16.f32 {%f218695,%f218696,%f218697,%f218698}, {%r1,%r2}, {%r3}, {%f218695,%f218696,%f218697,%f218698};

	// end inline asm
	// begin inline asm
	mma.sync.aligned.m16n8k8.row.col.f32.f16.f16.f32 {%f218695,%f218696,%f218697,%f218698}, {%r1,%r2}, {%r3}, {%f218695,%f218696,%f218697,%f218698};

	// end inline asm
	// begin inline asm
	mma.sync.aligned.m16n8k8.row.col.f32.f16.f16.f32 {%f218695,%f218696,%f218697,%f218698}, {%r1,%r2}, {%r3}, {%f218695,%f218696,%f218697,%f218698};

	// end inline asm
	// begin inline asm
	mma.sync.aligned.m16n8k8.row.col.f32.f16.f16.f32 {%f218695,%f218696,%f218697,%f218698}, {%r1,%r2}, {%r3}, {%f218695,%f218696,%f218697,%f218698};

	// end inline asm
	// begin inline asm
	mma.sync.aligned.m16n8k8.row.col.f32.f16.f16.f32 {%f218695,%f218696,%f218697,%f218698}, {%r1,%r2}, {%r3}, {%f218695,%f218696,%f218697,%f218698};

	// end inline asm
	// begin inline asm
	mma.sync.aligned.m16n8k8.row.col.f32.f16.f16.f32 {%f218695,%f218696,%f218697,%f218698}, {%r1,%r2}, {%r3}, {%f218695,%f218696,%f218697,%f218698};

	// end inline asm
	// begin inline asm
	mma.sync.aligned.m16n8k8.row.col.f32.f16.f16.f32 {%f218695,%f218696,%f218697,%f218698}, {%r1,%r2}, {%r3}, {%f218695,%f218696,%f218697,%f218698};

	// end inline asm
	// begin inline asm
	mma.sync.aligned.m16n8k8.row.col.f32.f16.f16.f32 {%f218695,%f218696,%f218697,%f218698}, {%r1,%r2}, {%r3}, {%f218695,%f218696,%f218697,%f218698};

	// end inline asm
	// begin inline asm
	mma.sync.aligned.m16n8k8.row.col.f32.f16.f16.f32 {%f218695,%f218696,%f218697,%f218698}, {%r1,%r2}, {%r3}, {%f218695,%f218696,%f218697,%f218698};

	// end inline asm
	// begin inline asm
	mma.sync.aligned.m16n8k8.row.col.f32.f16.f16.f32 {%f218695,%f218696,%f218697,%f218698}, {%r1,%r2}, {%r3}, {%f218695,%f218696,%f218697,%f218698};

	// end inline asm
	// begin inline asm
	mma.sync.aligned.m16n8k8.row.col.f32.f16.f16.f32 {%f218695,%f218696,%f218697,%f218698}, {%r1,%r2}, {%r3}, {%f218695,%f218696,%f218697,%f218698};

	// end inline asm
	// begin inline asm
	mma.sync.aligned.m16n8k8.row.col.f32.f16.f16.f32 {%f218695,%f218696,%f218697,%f218698}, {%r1,%r2}, {%r3}, {%f218695,%f218696,%f218697,%f218698};

	// end inline asm
	// begin inline asm
	mma.sync.aligned.m16n8k8.row.col.f32.f16.f16.f32 {%f218695,%f218696,%f218697,%f218698}, {%r1,%r2}, {%r3}, {%f218695,%f218696,%f218697,%f218698};

	// end inline asm
	// begin inline asm
	mma.sync.aligned.m16n8k8.row.col.f32.f16.f16.f32 {%f218695,%f218696,%f218697,%f218698}, {%r1,%r2}, {%r3}, {%f218695,%f218696,%f218697,%f218698};

	// end inline asm
	// begin inline asm
	mma.sync.aligned.m16n8k8.row.col.f32.f16.f16.f32 {%f218695,%f218696,%f218697,%f218698}, {%r1,%r2}, {%r3}, {%f218695,%f218696,%f218697,%f218698};

	// end inline asm
	// begin inline asm
	mma.sync.aligned.m16n8k8.row.col.f32.f16.f16.f32 {%f218695,%f218696,%f218697,%f218698}, {%r1,%r2}, {%r3}, {%f218695,%f218696,%f218697,%f218698};

	// end inline asm
	// begin inline asm
	mma.sync.aligned.m16n8k8.row.col.f32.f16.f16.f32 {%f218695,%f218696,%f218697,%f218698}, {%r1,%r2}, {%r3}, {%f218695,%f218696,%f218697,%f218698};

	// end inline asm
	// begin inline asm
	mma.sync.aligned.m16n8k8.row.col.f32.f16.f16.f32 {%f218695,%f218696,%f218697,%f218698}, {%r1,%r2}, {%r3}, {%f218695,%f218696,%f218697,%f218698};

	// end inline asm
	// begin inline asm
	mma.sync.aligned.m16n8k8.row.col.f32.f16.f16.f32 {%f218695,%f218696,%f218697,%f218698}, {%r1,%r2}, {%r3}, {%f218695,%f218696,%f218697,%f218698};

	// end inline asm
	// begin inline asm
	mma.sync.aligned.m16n8k8.row.col.f32.f16.f16.f32 {%f218695,%f218696,%f218697,%f218698}, {%r1,%r2}, {%r3}, {%f218695,%f218696,%f218697,%f218698};

	// end inline asm
	// begin inline asm
	mma.sync.aligned.m16n8k8.row.col.f32.f16.f16.f32 {%f218695,%f218696,%f218697,%f218698}, {%r1,%r2}, {%r3}, {%f218695,%f218696,%f218697,%f218698};

	// end inline asm
	// begin inline asm
	mma.sync.aligned.m16n8k8.row.col.f32.f16.f16.f32 {%f218695,%f218696,%f218697,%f218698}, {%r1,%r2}, {%r3}, {%f218695,%f218696,%f218697,%f218698};

	// end inline asm
	// begin inline asm
	mma.sync.aligned.m16n8k8.row.col.f32.f16.f16.f32 {%f218695,%f218696,%f218697,%f218698}, {%r1,%r2}, {%r3}, {%f218695,%f218696,%f218697,%f218698};

	// end inline asm
	// begin inline asm
	mma.sync.aligned.m16n8k8.row.col.f32.f16.f16.f32 {%f218695,%f218696,%f218697,%f218698}, {%r1,%r2}, {%r3}, {%f218695,%f218696,%f218697,%f218698};

	// end inline asm
	// begin inline asm
	mma.sync.aligned.m16n8k8.row.col.f32.f16.f16.f32 {%f218695,%f218696,%f218697,%f218698}, {%r1,%r2}, {%r3}, {%f218695,%f218696,%f218697,%f218698};

	// end inline asm
	// begin inline asm
	mma.sync.aligned.m16n8k8.row.col.f32.f16.f16.f32 {%f218695,%f218696,%f218697,%f218698}, {%r1,%r2}, {%r3}, {%f218695,%f218696,%f218697,%f218698};

	// end inline asm
	// begin inline asm
	mma.sync.aligned.m16n8k8.row.col.f32.f16.f16.f32 {%f218695,%f218696,%f218697,%f218698}, {%r1,%r2}, {%r3}, {%f218695,%f218696,%f218697,%f218698};

	// end inline asm
	// begin inline asm
	mma.sync.aligned.m16n8k8.row.col.f32.f16.f16.f32 {%f218695,%f218696,%f218697,%f218698}, {%r1,%r2}, {%r3}, {%f218695,%f218696,%f218697,%f218698};

	// end inline asm
	// begin inline asm
	mma.sync.aligned.m16n8k8.row.col.f32.f16.f16.f32 {%f218695,%f218696,%f218697,%f218698}, {%r1,%r2}, {%r3}, {%f218695,%f218696,%f218697,%f218698};

	// end inline asm
	// begin inline asm
	mma.sync.aligned.m16n8k8.row.col.f32.f16.f16.f32 {%f218695,%f218696,%f218697,%f218698}, {%r1,%r2}, {%r3}, {%f218695,%f218696,%f218697,%f218698};

	// end inline asm
	// begin inline asm
	mma.sync.aligned.m16n8k8.row.col.f32.f16.f16.f32 {%f218695,%f218696,%f218697,%f218698}, {%r1,%r2}, {%r3}, {%f218695,%f218696,%f218697,%f218698};

	// end inline asm
	// begin inline asm
	mma.sync.aligned.m16n8k8.row.col.f32.f16.f16.f32 {%f218695,%f218696,%f218697,%f218698}, {%r1,%r2}, {%r3}, {%f218695,%f218696,%f218697,%f218698};

	// end inline asm
	// begin inline asm
	mma.sync.aligned.m16n8k8.row.col.f32.f16.f16.f32 {%f218695,%f218696,%f218697,%f218698}, {%r1,%r2}, {%r3}, {%f218695,%f218696,%f218697,%f218698};

	// end inline asm
	// begin inline asm
	mma.sync.aligned.m16n8k8.row.col.f32.f16.f16.f32 {%f218695,%f218696,%f218697,%f218698}, {%r1,%r2}, {%r3}, {%f218695,%f218696,%f218697,%f218698};

	// end inline asm
	// begin inline asm
	mma.sync.aligned.m16n8k8.row.col.f32.f16.f16.f32 {%f218695,%f218696,%f218697,%f218698}, {%r1,%r2}, {%r3}, {%f218695,%f218696,%f218697,%f218698};

	// end inline asm
	// begin inline asm
	mma.sync.aligned.m16n8k8.row.col.f32.f16.f16.f32 {%f218695,%f218696,%f218697,%f218698}, {%r1,%r2}, {%r3}, {%f218695,%f218696,%f218697,%f218698};

	// end inline asm
	// begin inline asm
	mma.sync.aligned.m16n8k8.row.col.f32.f16.f16.f32 {%f218695,%f218696,%f218697,%f218698}, {%r1,%r2}, {%r3}, {%f218695,%f218696,%f218697,%f218698};

	// end inline asm
	// begin inline asm
	mma.sync.aligned.m16n8k8.row.col.f32.f16.f16.f32 {%f218695,%f218696,%f218697,%f218698}, {%r1,%r2}, {%r3}, {%f218695,%f218696,%f218697,%f218698};

	// end inline asm
	// begin inline asm
	mma.sync.aligned.m16n8k8.row.col.f32.f16.f16.f32 {%f218695,%f218696,%f218697,%f218698}, {%r1,%r2}, {%r3}, {%f218695,%f218696,%f218697,%f218698};

	// end inline asm
	// begin inline asm
	mma.sync.aligned.m16n8k8.row.col.f32.f16.f16.f32 {%f218695,%f218696,%f218697,%f218698}, {%r1,%r2}, {%r3}, {%f218695,%f218696,%f218697,%f218698};

	// end inline asm
	// begin inline asm
	mma.sync.aligned.m16n8k8.row.col.f32.f16.f16.f32 {%f218695,%f218696,%f218697,%f218698}, {%r1,%r2}, {%r3}, {%f218695,%f218696,%f218697,%f218698};

	// end inline asm
	// begin inline asm
	mma.sync.aligned.m16n8k8.row.col.f32.f16.f16.f32 {%f218695,%f218696,%f218697,%f218698}, {%r1,%r2}, {%r3}, {%f218695,%f218696,%f218697,%f218698};

	// end inline asm
	// begin inline asm
	mma.sync.aligned.m16n8k8.row.col.f32.f16.f16.f32 {%f218695,%f218696,%f218697,%f218698}, {%r1,%r2}, {%r3}, {%f218695,%f218696,%f218697,%f218698};

	// end inline asm
	// begin inline asm
	mma.sync.aligned.m16n8k8.row.col.f32.f16.f16.f32 {%f218695,%f218696,%f218697,%f218698}, {%r1,%r2}, {%r3}, {%f218695,%f218696,%f218697,%f218698};

	// end inline asm
	// begin inline asm
	mma.sync.aligned.m16n8k8.row.col.f32.f16.f16.f32 {%f218695,%f218696,%f218697,%f218698}, {%r1,%r2}, {%r3}, {%f218695,%f218696,%f218697,%f218698};

	// end inline asm
	// begin inline asm
	mma.sync.aligned.m16n8k8.row.col.f32.f16.f16.f32 {%f218695,%f218696,%f218697,%f218698}, {%r1,%r2}, {%r3}, {%f218695,%f218696,%f218697,%f218698};

	// end inline asm
	// begin inline asm
	mma.sync.aligned.m16n8k8.row.col.f32.f16.f16.f32 {%f218695,%f218696,%f218697,%f218698}, {%r1,%r2}, {%r3}, {%f218695,%f218696,%f218697,%f218698};

	// end inline asm
	// begin inline asm
	mma.sync.aligned.m16n8k8.row.col.f32.f16.f16.f32 {%f218695,%f218696,%f218697,%f218698}, {%r1,%r2}, {%r3}, {%f218695,%f218696,%f218697,%f218698};

	// end inline asm
	// begin inline asm
	mma.sync.aligned.m16n8k8.row.col.f32.f16.f16.f32 {%f218695,%f218696,%f218697,%f218698}, {%r1,%r2}, {%r3}, {%f218695,%f218696,%f218697,%f218698};

	// end inline asm
	// begin inline asm
	mma.sync.aligned.m16n8k8.row.col.f32.f16.f16.f32 {%f218695,%f218696,%f218697,%f218698}, {%r1,%r2}, {%r3}, {%f218695,%f218696,%f218697,%f218698};

	// end inline asm
	// begin inline asm
	mma.sync.aligned.m16n8k8.row.col.f32.f16.f16.f32 {%f218695,%f218696,%f218697,%f218698}, {%r1,%r2}, {%r3}, {%f218695,%f218696,%f218697,%f218698};

	// end inline asm
	// begin inline asm
	mma.sync.aligned.m16n8k8.row.col.f32.f16.f16.f32 {%f218695,%f218696,%f218697,%f218698}, {%r1,%r2}, {%r3}, {%f218695,%f218696,%f218697,%f218698};

	// end inline asm
	// begin inline asm
	mma.sync.aligned.m16n8k8.row.col.f32.f16.f16.f32 {%f218695,%f218696,%f218697,%f218698}, {%r1,%r2}, {%r3}, {%f218695,%f218696,%f218697,%f218698};

	// end inline asm
	// begin inline asm
	mma.sync.aligned.m16n8k8.row.col.f32.f16.f16.f32 {%f218695,%f218696,%f218697,%f218698}, {%r1,%r2}, {%r3}, {%f218695,%f218696,%f218697,%f218698};

	// end inline asm
	// begin inline asm
	mma.sync.aligned.m16n8k8.row.col.f32.f16.f16.f32 {%f218695,%f218696,%f218697,%f218698}, {%r1,%r2}, {%r3}, {%f218695,%f218696,%f218697,%f218698};

	// end inline asm
	// begin inline asm
	mma.sync.aligned.m16n8k8.row.col.f32.f16.f16.f32 {%f218695,%f218696,%f218697,%f218698}, {%r1,%r2}, {%r3}, {%f218695,%f218696,%f218697,%f218698};

	// end inline asm
	// begin inline asm
	mma.sync.aligned.m16n8k8.row.col.f32.f16.f16.f32 {%f218695,%f218696,%f218697,%f218698}, {%r1,%r2}, {%r3}, {%f218695,%f218696,%f218697,%f218698};

	// end inline asm
	// begin inline asm
	mma.sync.aligned.m16n8k8.row.col.f32.f16.f16.f32 {%f218695,%f218696,%f218697,%f218698}, {%r1,%r2}, {%r3}, {%f218695,%f218696,%f218697,%f218698};

	// end inline asm
	// begin inline asm
	mma.sync.aligned.m16n8k8.row.col.f32.f16.f16.f32 {%f218695,%f218696,%f218697,%f218698}, {%r1,%r2}, {%r3}, {%f218695,%f218696,%f218697,%f218698};

	// end inline asm
	// begin inline asm
	mma.sync.aligned.m16n8k8.row.col.f32.f16.f16.f32 {%f218695,%f218696,%f218697,%f218698}, {%r1,%r2}, {%r3}, {%f218695,%f218696,%f218697,%f218698};

	// end inline asm
	// begin inline asm
	mma.sync.aligned.m16n8k8.row.col.f32.f16.f16.f32 {%f218695,%f218696,%f218697,%f218698}, {%r1,%r2}, {%r3}, {%f218695,%f218696,%f218697,%f218698};

	// end inline asm
	// begin inline asm
	mma.sync.aligned.m16n8k8.row.col.f32.f16.f16.f32 {%f218695,%f218696,%f218697,%f218698}, {%r1,%r2}, {%r3}, {%f218695,%f218696,%f218697,%f218698};

	// end inline asm
	// begin inline asm
	mma.sync.aligned.m16n8k8.row.col.f32.f16.f16.f32 {%f218695,%f218696,%f218697,%f218698}, {%r1,%r2}, {%r3}, {%f218695,%f218696,%f218697,%f218698};

	// end inline asm
	// begin inline asm
	mma.sync.aligned.m16n8k8.row.col.f32.f16.f16.f32 {%f218695,%f218696,%f218697,%f218698}, {%r1,%r2}, {%r3}, {%f218695,%f218696,%f218697,%f218698};

	// end inline asm
	// begin inline asm
	mma.sync.aligned.m16n8k8.row.col.f32.f16.f16.f32 {%f218695,%f218696,%f218697,%f218698}, {%r1,%r2}, {%r3}, {%f218695,%f218696,%f218697,%f218698};

	// end inline asm
	// begin inline asm
	mma.sync.aligned.m16n8k8.row.col.f32.f16.f16.f32 {%f218695,%f218696,%f218697,%f218698}, {%r1,%r2}, {%r3}, {%f218695,%f218696,%f218697,%f218698};

	// end inline asm
	// begin inline asm
	mma.sync.aligned.m16n8k8.row.col.f32.f16.f16.f32 {%f218695,%f218696,%f218697,%f218698}, {%r1,%r2}, {%r3}, {%f218695,%f218696,%f218697,%f218698};

	// end inline asm
	// begin inline asm
	mma.sync.aligned.m16n8k8.row.col.f32.f16.f16.f32 {%f218695,%f218696,%f218697,%f218698}, {%r1,%r2}, {%r3}, {%f218695,%f218696,%f218697,%f218698};

	// end inline asm
	// begin inline asm
	mma.sync.aligned.m16n8k8.row.col.f32.f16.f16.f32 {%f218695,%f218696,%f218697,%f218698}, {%r1,%r2}, {%r3}, {%f218695,%f218696,%f218697,%f218698};

	// end inline asm
	// begin inline asm
	mma.sync.aligned.m16n8k8.row.col.f32.f16.f16.f32 {%f218695,%f218696,%f218697,%f218698}, {%r1,%r2}, {%r3}, {%f218695,%f218696,%f218697,%f218698};

	// end inline asm
	// begin inline asm
	mma.sync.aligned.m16n8k8.row.col.f32.f16.f16.f32 {%f218695,%f218696,%f218697,%f218698}, {%r1,%r2}, {%r3}, {%f218695,%f218696,%f218697,%f218698};

	// end inline asm
	// begin inline asm
	mma.sync.aligned.m16n8k8.row.col.f32.f16.f16.f32 {%f218695,%f218696,%f218697,%f218698}, {%r1,%r2}, {%r3}, {%f218695,%f218696,%f218697,%f218698};

	// end inline asm
	// begin inline asm
	mma.sync.aligned.m16n8k8.row.col.f32.f16.f16.f32 {%f218695,%f218696,%f218697,%f218698}, {%r1,%r2}, {%r3}, {%f218695,%f218696,%f218697,%f218698};

	// end inline asm
	// begin inline asm
	mma.sync.aligned.m16n8k8.row.col.f32.f16.f16.f32 {%f218695,%f218696,%f218697,%f218698}, {%r1,%r2}, {%r3}, {%f218695,%f218696,%f218697,%f218698};

	// end inline asm
	// begin inline asm
	mma.sync.aligned.m16n8k8.row.col.f32.f16.f16.f32 {%f218695,%f218696,%f218697,%f218698}, {%r1,%r2}, {%r3}, {%f218695,%f218696,%f218697,%f218698};

	// end inline asm
	// begin inline asm
	mma.sync.aligned.m16n8k8.row.col.f32.f16.f16.f32 {%f218695,%f218696,%f218697,%f218698}, {%r1,%r2}, {%r3}, {%f218695,%f218696,%f218697,%f218698};

	// end inline asm
	// begin inline asm
	mma.sync.aligned.m16n8k8.row.col.f32.f16.f16.f32 {%f218695,%f218696,%f218697,%f218698}, {%r1,%r2}, {%r3}, {%f218695,%f218696,%f218697,%f218698};

	// end inline asm
	// begin inline asm
	mma.sync.aligned.m16n8k8.row.col.f32.f16.f16.f32 {%f218695,%f218696,%f218697,%f218698}, {%r1,%r2}, {%r3}, {%f218695,%f218696,%f218697,%f218698};

	// end inline asm
	// begin inline asm
	mma.sync.aligned.m16n8k8.row.col.f32.f16.f16.f32 {%f218695,%f218696,%f218697,%f218698}, {%r1,%r2}, {%r3}, {%f218695,%f218696,%f218697,%f218698};

	// end inline asm
	// begin inline asm
	mma.sync.aligned.m16n8k8.row.col.f32.f16.f16.f32 {%f218695,%f218696,%f218697,%f218698}, {%r1,%r2}, {%r3}, {%f218695,%f218696,%f218697,%f218698};

	// end inline asm
	// begin inline asm
	mma.sync.aligned.m16n8k8.row.col.f32.f16.f16.f32 {%f218695,%f218696,%f218697,%f218698}, {%r1,%r2}, {%r3}, {%f218695,%f218696,%f218697,%f218698};

	// end inline asm
	// begin inline asm
	mma.sync.aligned.m16n8k8.row.col.f32.f16.f16.f32 {%f218695,%f218696,%f218697,%f218698}, {%r1,%r2}, {%r3}, {%f218695,%f218696,%f218697,%f218698};

	// end inline asm
	// begin inline asm
	mma.sync.aligned.m16n8k8.row.col.f32.f16.f16.f32 {%f218695,%f218696,%f218697,%f218698}, {%r1,%r2}, {%r3}, {%f218695,%f218696,%f218697,%f218698};

	// end inline asm
	// begin inline asm
	mma.sync.aligned.m16n8k8.row.col.f32.f16.f16.f32 {%f218695,%f218696,%f218697,%f218698}, {%r1,%r2}, {%r3}, {%f218695,%f218696,%f218697,%f218698};

	// end inline asm
	// begin inline asm
	mma.sync.aligned.m16n8k8.row.col.f32.f16.f16.f32 {%f218695,%f218696,%f218697,%f218698}, {%r1,%r2}, {%r3}, {%f218695,%f218696,%f218697,%f218698};

	// end inline asm
	// begin inline asm
	mma.sync.aligned.m16n8k8.row.col.f32.f16.f16.f32 {%f218695,%f218696,%f218697,%f218698}, {%r1,%r2}, {%r3}, {%f218695,%f218696,%f218697,%f218698};

	// end inline asm
	// begin inline asm
	mma.sync.aligned.m16n8k8.row.col.f32.f16.f16.f32 {%f218695,%f218696,%f218697,%f218698}, {%r1,%r2}, {%r3}, {%f218695,%f218696,%f218697,%f218698};

	// end inline asm
	// begin inline asm
	mma.sync.aligned.m16n8k8.row.col.f32.f16.f16.f32 {%f218695,%f218696,%f218697,%f218698}, {%r1,%r2}, {%r3}, {%f218695,%f218696,%f218697,%f218698};

	// end inline asm
	// begin inline asm
	mma.sync.aligned.m16n8k8.row.col.f32.f16.f16.f32 {%f218695,%f218696,%f218697,%f218698}, {%r1,%r2}, {%r3}, {%f218695,%f218696,%f218697,%f218698};

	// end inline asm
	// begin inline asm
	mma.sync.aligned.m16n8k8.row.col.f32.f16.f16.f32 {%f218695,%f218696,%f218697,%f218698}, {%r1,%r2}, {%r3}, {%f218695,%f218696,%f218697,%f218698};

	// end inline asm
	// begin inline asm
	mma.sync.aligned.m16n8k8.row.col.f32.f16.f16.f32 {%f218695,%f218696,%f218697,%f218698}, {%r1,%r2}, {%r3}, {%f218695,%f218696,%f218697,%f218698};

	// end inline asm
	// begin inline asm
	mma.sync.aligned.m16n8k8.row.col.f32.f16.f16.f32 {%f218695,%f218696,%f218697,%f218698}, {%r1,%r2}, {%r3}, {%f218695,%f218696,%f218697,%f218698};

	// end inline asm
	// begin inline asm
	mma.sync.aligned.m16n8k8.row.col.f32.f16.f16.f32 {%f218695,%f218696,%f218697,%f218698}, {%r1,%r2}, {%r3}, {%f218695,%f218696,%f218697,%f218698};

	// end inline asm
	// begin inline asm
	mma.sync.aligned.m16n8k8.row.col.f32.f16.f16.f32 {%f218695,%f218696,%f218697,%f218698}, {%r1,%r2}, {%r3}, {%f218695,%f218696,%f218697,%f218698};

	// end inline asm
	// begin inline asm
	mma.sync.aligned.m16n8k8.row.col.f32.f16.f16.f32 {%f218695,%f218696,%f218697,%f218698}, {%r1,%r2}, {%r3}, {%f218695,%f218696,%f218697,%f218698};

	// end inline asm
	// begin inline asm
	mma.sync.aligned.m16n8k8.row.col.f32.f16.f16.f32 {%f218695,%f218696,%f218697,%f218698}, {%r1,%r2}, {%r3}, {%f218695,%f218696,%f218697,%f218698};

	// end inline asm
	// begin inline asm
	mma.sync.aligned.m16n8k8.row.col.f32.f16.f16.f32 {%f218695,%f218696,%f218697,%f218698}, {%r1,%r2}, {%r3}, {%f218695,%f218696,%f218697,%f218698};

	// end inline asm
	// begin inline asm
	mma.sync.aligned.m16n8k8.row.col.f32.f16.f16.f32 {%f218695,%f218696,%f218697,%f218698}, {%r1,%r2}, {%r3}, {%f218695,%f218696,%f218697,%f218698};

	// end inline asm
	// begin inline asm
	mma.sync.aligned.m16n8k8.row.col.f32.f16.f16.f32 {%f218695,%f218696,%f218697,%f218698}, {%r1,%r2}, {%r3}, {%f218695,%f218696,%f218697,%f218698};

	// end inline asm
	// begin inline asm
	mma.sync.aligned.m16n8k8.row.col.f32.f16.f16.f32 {%f218695,%f218696,%f218697,%f218698}, {%r1,%r2}, {%r3}, {%f218695,%f218696,%f218697,%f218698};

	// end inline asm
	// begin inline asm
	mma.sync.aligned.m16n8k8.row.col.f32.f16.f16.f32 {%f218695,%f218696,%f218697,%f218698}, {%r1,%r2}, {%r3}, {%f218695,%f218696,%f218697,%f218698};

	// end inline asm
	// begin inline asm
	mma.sync.aligned.m16n8k8.row.col.f32.f16.f16.f32 {%f218695,%f218696,%f218697,%f218698}, {%r1,%r2}, {%r3}, {%f218695,%f218696,%f218697,%f218698};

	// end inline asm
	// begin inline asm
	mma.sync.aligned.m16n8k8.row.col.f32.f16.f16.f32 {%f218695,%f218696,%f218697,%f218698}, {%r1,%r2}, {%r3}, {%f218695,%f218696,%f218697,%f218698};

	// end inline asm
	// begin inline asm
	mma.sync.aligned.m16n8k8.row.col.f32.f16.f16.f32 {%f218695,%f218696,%f218697,%f218698}, {%r1,%r2}, {%r3}, {%f218695,%f218696,%f218697,%f218698};

	// end inline asm
	// begin inline asm
	mma.sync.aligned.m16n8k8.row.col.f32.f16.f16.f32 {%f218695,%f218696,%f218697,%f218698}, {%r1,%r2}, {%r3}, {%f218695,%f218696,%f218697,%f218698};

	// end inline asm
	// begin inline asm
	mma.sync.aligned.m16n8k8.row.col.f32.f16.f16.f32 {%f218695,%f218696,%f218697,%f218698}, {%r1,%r2}, {%r3}, {%f218695,%f218696,%f218697,%f218698};

	// end inline asm
	// begin inline asm
	mma.sync.aligned.m16n8k8.row.col.f32.f16.f16.f32 {%f218695,%f218696,%f218697,%f218698}, {%r1,%r2}, {%r3}, {%f218695,%f218696,%f218697,%f218698};

	// end inline asm
	// begin inline asm
	mma.sync.aligned.m16n8k8.row.col.f32.f16.f16.f32 {%f218695,%f218696,%f218697,%f218698}, {%r1,%r2}, {%r3}, {%f218695,%f218696,%f218697,%f218698};

	// end inline asm
	// begin inline asm
	mma.sync.aligned.m16n8k8.row.col.f32.f16.f16.f32 {%f218695,%f218696,%f218697,%f218698}, {%r1,%r2}, {%r3}, {%f218695,%f218696,%f218697,%f218698};

	// end inline asm
	// begin inline asm
	mma.sync.aligned.m16n8k8.row.col.f32.f16.f16.f32 {%f218695,%f218696,%f218697,%f218698}, {%r1,%r2}, {%r3}, {%f218695,%f218696,%f218697,%f218698};

	// end inline asm
	// begin inline asm
	mma.sync.aligned.m16n8k8.row.col.f32.f16.f16.f32 {%f218695,%f218696,%f218697,%f218698}, {%r1,%r2}, {%r3}, {%f218695,%f218696,%f218697,%f218698};

	// end inline asm
	// begin inline asm
	mma.sync.aligned.m16n8k8.row.col.f32.f16.f16.f32 {%f218695,%f218696,%f218697,%f218698}, {%r1,%r2}, {%r3}, {%f218695,%f218696,%f218697,%f218698};

	// end inline asm
	// begin inline asm
	mma.sync.aligned.m16n8k8.row.col.f32.f16.f16.f32 {%f218695,%f218696,%f218697,%f218698}, {%r1,%r2}, {%r3}, {%f218695,%f218696,%f218697,%f218698};

	// end inline asm
	// begin inline asm
	mma.sync.aligned.m16n8k8.row.col.f32.f16.f16.f32 {%f218695,%f218696,%f218697,%f218698}, {%r1,%r2}, {%r3}, {%f218695,%f218696,%f218697,%f218698};

	// end inline asm
	// begin inline asm
	mma.sync.aligned.m16n8k8.row.col.f32.f16.f16.f32 {%f218695,%f218696,%f218697,%f218698}, {%r1,%r2}, {%r3}, {%f218695,%f218696,%f218697,%f218698};

	// end inline asm
	// begin inline asm
	mma.sync.aligned.m16n8k8.row.col.f32.f16.f16.f32 {%f218695,%f218696,%f218697,%f218698}, {%r1,%r2}, {%r3}, {%f218695,%f218696,%f218697,%f218698};

	// end inline asm
	// begin inline asm
	mma.sync.aligned.m16n8k8.row.col.f32.f16.f16.f32 {%f218695,%f218696,%f218697,%f218698}, {%r1,%r2}, {%r3}, {%f218695,%f218696,%f218697,%f218698};

	// end inline asm
	// begin inline asm
	mma.sync.aligned.m16n8k8.row.col.f32.f16.f16.f32 {%f218695,%f218696,%f218697,%f218698}, {%r1,%r2}, {%r3}, {%f218695,%f218696,%f218697,%f218698};

	// end inline asm
	// begin inline asm
	mma.sync.aligned.m16n8k8.row.col.f32.f16.f16.f32 {%f218695,%f218696,%f218697,%f218698}, {%r1,%r2}, {%r3}, {%f218695,%f218696,%f218697,%f218698};

	// end inline asm
	// begin inline asm
	mma.sync.aligned.m16n8k8.row.col.f32.f16.f16.f32 {%f218695,%f218696,%f218697,%f218698}, {%r1,%r2}, {%r3}, {%f218695,%f218696,%f218697,%f218698};

	// end inline asm
	// begin inline asm
	mma.sync.aligned.m16n8k8.row.col.f32.f16.f16.f32 {%f218695,%f218696,%f218697,%f218698}, {%r1,%r2}, {%r3}, {%f218695,%f218696,%f218697,%f218698};

	// end inline asm
	// begin inline asm
	mma.sync.aligned.m16n8k8.row.col.f32.f16.f16.f32 {%f218695,%f218696,%f218697,%f218698}, {%r1,%r2}, {%r3}, {%f218695,%f218696,%f218697,%f218698};

	// end inline asm
	// begin inline asm
	mma.sync.aligned.m16n8k8.row.col.f32.f16.f16.f32 {%f218695,%f218696,%f218697,%f218698}, {%r1,%r2}, {%r3}, {%f218695,%f218696,%f218697,%f218698};

	// end inline asm
	// begin inline asm
	mma.sync.aligned.m16n8k8.row.col.f32.f16.f16.f32 {%f218695,%f218696,%f218697,%f218698}, {%r1,%r2}, {%r3}, {%f218695,%f218696,%f218697,%f218698};

	// end inline asm
	// begin inline asm
	mma.sync.aligned.m16n8k8.row.col.f32.f16.f16.f32 {%f218695,%f218696,%f218697,%f218698}, {%r1,%r2}, {%r3}, {%f218695,%f218696,%f218697,%f218698};

	// end inline asm
	// begin inline asm
	mma.sync.aligned.m16n8k8.row.col.f32.f16.f16.f32 {%f218695,%f218696,%f218697,%f218698}, {%r1,%r2}, {%r3}, {%f218695,%f218696,%f218697,%f218698};

	// end inline asm
	// begin inline asm
	mma.sync.aligned.m16n8k8.row.col.f32.f16.f16.f32 {%f218695,%f218696,%f218697,%f218698}, {%r1,%r2}, {%r3}, {%f218695,%f218696,%f218697,%f218698};

	// end inline asm
	// begin inline asm
	mma.sync.aligned.m16n8k8.row.col.f32.f16.f16.f32 {%f218695,%f218696,%f218697,%f218698}, {%r1,%r2}, {%r3}, {%f218695,%f218696,%f218697,%f218698};

	// end inline asm
	// begin inline asm
	mma.sync.aligned.m16n8k8.row.col.f32.f16.f16.f32 {%f218695,%f218696,%f218697,%f218698}, {%r1,%r2}, {%r3}, {%f218695,%f218696,%f218697,%f218698};

	// end inline asm
	// begin inline asm
	mma.sync.aligned.m16n8k8.row.col.f32.f16.f16.f32 {%f218695,%f218696,%f218697,%f218698}, {%r1,%r2}, {%r3}, {%f218695,%f218696,%f218697,%f218698};

	// end inline asm
	// begin inline asm
	mma.sync.aligned.m16n8k8.row.col.f32.f16.f16.f32 {%f218695,%f218696,%f218697,%f218698}, {%r1,%r2}, {%r3}, {%f218695,%f218696,%f218697,%f218698};

	// end inline asm
	// begin inline asm
	mma.sync.aligned.m16n8k8.row.col.f32.f16.f16.f32 {%f218695,%f218696,%f218697,%f218698}, {%r1,%r2}, {%r3}, {%f218695,%f218696,%f218697,%f218698};

	// end inline asm
	// begin inline asm
	mma.sync.aligned.m16n8k8.row.col.f32.f16.f16.f32 {%f218695,%f218696,%f218697,%f218698}, {%r1,%r2}, {%r3}, {%f218695,%f218696,%f218697,%f218698};

	// end inline asm
	// begin inline asm
	mma.sync.aligned.m16n8k8.row.col.f32.f16.f16.f32 {%f218695,%f218696,%f218697,%f218698}, {%r1,%r2}, {%r3}, {%f218695,%f218696,%f218697,%f218698};

	// end inline asm
	// begin inline asm
	mma.sync.aligned.m16n8k8.row.col.f32.f16.f16.f32 {%f218695,%f218696,%f218697,%f218698}, {%r1,%r2}, {%r3}, {%f218695,%f218696,%f218697,%f218698};

	// end inline asm
	// begin inline asm
	mma.sync.aligned.m16n8k8.row.col.f32.f16.f16.f32 {%f218695,%f218696,%f218697,%f218698}, {%r1,%r2}, {%r3}, {%f218695,%f218696,%f218697,%f218698};

	// end inline asm
	// begin inline asm
	mma.sync.aligned.m16n8k8.row.col.f32.f16.f16.f32 {%f218695,%f218696,%f218697,%f218698}, {%r1,%r2}, {%r3}, {%f218695,%f218696,%f218697,%f218698};

	// end inline asm
	// begin inline asm
	mma.sync.aligned.m16n8k8.row.col.f32.f16.f16.f32 {%f218695,%f218696,%f218697,%f218698}, {%r1,%r2}, {%r3}, {%f218695,%f218696,%f218697,%f218698};

	// end inline asm
	// begin inline asm
	mma.sync.aligned.m16n8k8.row.col.f32.f16.f16.f32 {%f218695,%f218696,%f218697,%f218698}, {%r1,%r2}, {%r3}, {%f218695,%f218696,%f218697,%f218698};

	// end inline asm
	// begin inline asm
	mma.sync.aligned.m16n8k8.row.col.f32.f16.f16.f32 {%f218695,%f218696,%f218697,%f218698}, {%r1,%r2}, {%r3}, {%f218695,%f218696,%f218697,%f218698};

	// end inline asm
	// begin inline asm
	mma.sync.aligned.m16n8k8.row.col.f32.f16.f16.f32 {%f218695,%f218696,%f218697,%f218698}, {%r1,%r2}, {%r3}, {%f218695,%f218696,%f218697,%f218698};

	// end inline asm
	// begin inline asm
	mma.sync.aligned.m16n8k8.row.col.f32.f16.f16.f32 {%f218695,%f218696,%f218697,%f218698}, {%r1,%r2}, {%r3}, {%f218695,%f218696,%f218697,%f218698};

	// end inline asm
	// begin inline asm
	mma.sync.aligned.m16n8k8.row.col.f32.f16.f16.f32 {%f218695,%f218696,%f218697,%f218698}, {%r1,%r2}, {%r3}, {%f218695,%f218696,%f218697,%f218698};

	// end inline asm
	// begin inline asm
	mma.sync.aligned.m16n8k8.row.col.f32.f16.f16.f32 {%f218695,%f218696,%f218697,%f218698}, {%r1,%r2}, {%r3}, {%f218695,%f218696,%f218697,%f218698};

	// end inline asm
	// begin inline asm
	mma.sync.aligned.m16n8k8.row.col.f32.f16.f16.f32 {%f218695,%f218696,%f218697,%f218698}, {%r1,%r2}, {%r3}, {%f218695,%f218696,%f218697,%f218698};

	// end inline asm
	// begin inline asm
	mma.sync.aligned.m16n8k8.row.col.f32.f16.f16.f32 {%f218695,%f218696,%f218697,%f218698}, {%r1,%r2}, {%r3}, {%f218695,%f218696,%f218697,%f218698};

	// end inline asm
	// begin inline asm
	mma.sync.aligned.m16n8k8.row.col.f32.f16.f16.f32 {%f218695,%f218696,%f218697,%f218698}, {%r1,%r2}, {%r3}, {%f218695,%f218696,%f218697,%f218698};

	// end inline asm
	// begin inline asm
	mma.sync.aligned.m16n8k8.row.col.f32.f16.f16.f32 {%f218695,%f218696,%f218697,%f218698}, {%r1,%r2}, {%r3}, {%f218695,%f218696,%f218697,%f218698};

	// end inline asm
	// begin inline asm
	mma.sync.aligned.m16n8k8.row.col.f32.f16.f16.f32 {%f218695,%f218696,%f218697,%f218698}, {%r1,%r2}, {%r3}, {%f218695,%f218696,%f218697,%f218698};

	// end inline asm
	// begin inline asm
	mma.sync.aligned.m16n8k8.row.col.f32.f16.f16.f32 {%f218695,%f218696,%f218697,%f218698}, {%r1,%r2}, {%r3}, {%f218695,%f218696,%f218697,%f218698};

	// end inline asm
	mov.f32 	%f221535, %f218695;
	mov.f32 	%f221537, %f218697;
	mov.f32 	%f221536, %f218696;
	mov.f32 	%f221538, %f218698;
	// begin inline asm
	mma.sync.aligned.m16n8k8.row.col.f32.f16.f16.f32 {%f221535,%f221536,%f221537,%f221538}, {%r1,%r2}, {%r3}, {%f221535,%f221536,%f221537,%f221538};

	// end inline asm
	// begin inline asm
	mma.sync.aligned.m16n8k8.row.col.f32.f16.f16.f32 {%f221535,%f221536,%f221537,%f221538}, {%r1,%r2}, {%r3}, {%f221535,%f221536,%f221537,%f221538};

	// end inline asm
	// begin inline asm
	mma.sync.aligned.m16n8k8.row.col.f32.f16.f16.f32 {%f221535,%f221536,%f221537,%f221538}, {%r1,%r2}, {%r3}, {%f221535,%f221536,%f221537,%f221538};

	// end inline asm
	// begin inline asm
	mma.sync.aligned.m16n8k8.row.col.f32.f16.f16.f32 {%f221535,%f221536,%f221537,%f221538}, {%r1,%r2}, {%r3}, {%f221535,%f221536,%f221537,%f221538};

	// end inline asm
	// begin inline asm
	mma.sync.aligned.m16n8k8.row.col.f32.f16.f16.f32 {%f221535,%f221536,%f221537,%f221538}, {%r1,%r2}, {%r3}, {%f221535,%f221536,%f221537,%f221538};

	// end inline asm
	// begin inline asm
	mma.sync.aligned.m16n8k8.row.col.f32.f16.f16.f32 {%f221535,%f221536,%f221537,%f221538}, {%r1,%r2}, {%r3}, {%f221535,%f221536,%f221537,%f221538};

	// end inline asm
	// begin inline asm
	mma.sync.aligned.m16n8k8.row.col.f32.f16.f16.f32 {%f221535,%f221536,%f221537,%f221538}, {%r1,%r2}, {%r3}, {%f221535,%f221536,%f221537,%f221538};

	// end inline asm
	// begin inline asm
	mma.sync.aligned.m16n8k8.row.col.f32.f16.f16.f32 {%f221535,%f221536,%f221537,%f221538}, {%r1,%r2}, {%r3}, {%f221535,%f221536,%f221537,%f221538};

	// end inline asm
	// begin inline asm
	mma.sync.aligned.m16n8k8.row.col.f32.f16.f16.f32 {%f221535,%f221536,%f221537,%f221538}, {%r1,%r2}, {%r3}, {%f221535,%f221536,%f221537,%f221538};

	// end inline asm
	// begin inline asm
	mma.sync.aligned.m16n8k8.row.col.f32.f16.f16.f32 {%f221535,%f221536,%f221537,%f221538}, {%r1,%r2}, {%r3}, {%f221535,%f221536,%f221537,%f221538};

	// end inline asm
	// begin inline asm
	mma.sync.aligned.m16n8k8.row.col.f32.f16.f16.f32 {%f221535,%f221536,%f221537,%f221538}, {%r1,%r2}, {%r3}, {%f221535,%f221536,%f221537,%f221538};

	// end inline asm
	// begin inline asm
	mma.sync.aligned.m16n8k8.row.col.f32.f16.f16.f32 {%f221535,%f221536,%f221537,%f221538}, {%r1,%r2}, {%r3}, {%f221535,%f221536,%f221537,%f221538};

	// end inline asm
	// begin inline asm
	mma.sync.aligned.m16n8k8.row.col.f32.f16.f16.f32 {%f221535,%f221536,%f221537,%f221538}, {%r1,%r2}, {%r3}, {%f221535,%f221536,%f221537,%f221538};

	// end inline asm
	// begin inline asm
	mma.sync.aligned.m16n8k8.row.col.f32.f16.f16.f32 {%f221535,%f221536,%f221537,%f221538}, {%r1,%r2}, {%r3}, {%f221535,%f221536,%f221537,%f221538};

	// end inline asm
	// begin inline asm
	mma.sync.aligned.m16n8k8.row.col.f32.f16.f16.f32 {%f221535,%f221536,%f221537,%f221538}, {%r1,%r2}, {%r3}, {%f221535,%f221536,%f221537,%f221538};

	// end inline asm
	// begin inline asm
	mma.sync.aligned.m16n8k8.row.col.f32.f16.f16.f32 {%f221535,%f221536,%f221537,%f221538}, {%r1,%r2}, {%r3}, {%f221535,%f221536,%f221537,%f221538};

	// end inline asm
	// begin inline asm
	mma.sync.aligned.m16n8k8.row.col.f32.f16.f16.f32 {%f221535,%f221536,%f221537,%f221538}, {%r1,%r2}, {%r3}, {%f221535,%f221536,%f221537,%f221538};

	// end inline asm
	// begin inline asm
	mma.sync.aligned.m16n8k8.row.col.f32.f16.f16.f32 {%f221535,%f221536,%f221537,%f221538}, {%r1,%r2}, {%r3}, {%f221535,%f221536,%f221537,%f221538};

	// end inline asm
	// begin inline asm
	mma.sync.aligned.m16n8k8.row.col.f32.f16.f16.f32 {%f221535,%f221536,%f221537,%f221538}, {%r1,%r2}, {%r3}, {%f221535,%f221536,%f221537,%f221538};

	// end inline asm
	// begin inline asm
	mma.sync.aligned.m16n8k8.row.col.f32.f16.f16.f32 {%f221535,%f221536,%f221537,%f221538}, {%r1,%r2}, {%r3}, {%f221535,%f221536,%f221537,%f221538};

	// end inline asm
	// begin inline asm
	mma.sync.aligned.m16n8k8.row.col.f32.f16.f16.f32 {%f221535,%f221536,%f221537,%f221538}, {%r1,%r2}, {%r3}, {%f221535,%f221536,%f221537,%f221538};

	// end inline asm
	// begin inline asm
	mma.sync.aligned.m16n8k8.row.col.f32.f16.f16.f32 {%f221535,%f221536,%f221537,%f221538}, {%r1,%r2}, {%r3}, {%f221535,%f221536,%f221537,%f221538};

	// end inline asm
	// begin inline asm
	mma.sync.aligned.m16n8k8.row.col.f32.f16.f16.f32 {%f221535,%f221536,%f221537,%f221538}, {%r1,%r2}, {%r3}, {%f221535,%f221536,%f221537,%f221538};

	// end inline asm
	// begin inline asm
	mma.sync.aligned.m16n8k8.row.col.f32.f16.f16.f32 {%f221535,%f221536,%f221537,%f221538}, {%r1,%r2}, {%r3}, {%f221535,%f221536,%f221537,%f221538};

	// end inline asm
	// begin inline asm
	mma.sync.aligned.m16n8k8.row.col.f32.f16.f16.f32 {%f221535,%f221536,%f221537,%f221538}, {%r1,%r2}, {%r3}, {%f221535,%f221536,%f221537,%f221538};

	// end inline asm
	// begin inline asm
	mma.sync.aligned.m16n8k8.row.col.f32.f16.f16.f32 {%f221535,%f221536,%f221537,%f221538}, {%r1,%r2}, {%r3}, {%f221535,%f221536,%f221537,%f221538};

	// end inline asm
	// begin inline asm
	mma.sync.aligned.m16n8k8.row.col.f32.f16.f16.f32 {%f221535,%f221536,%f221537,%f221538}, {%r1,%r2}, {%r3}, {%f221535,%f221536,%f221537,%f221538};

	// end inline asm
	// begin inline asm
	mma.sync.aligned.m16n8k8.row.col.f32.f16.f16.f32 {%f221535,%f221536,%f221537,%f221538}, {%r1,%r2}, {%r3}, {%f221535,%f221536,%f221537,%f221538};

	// end inline asm
	// begin inline asm
	mma.sync.aligned.m16n8k8.row.col.f32.f16.f16.f32 {%f221535,%f221536,%f221537,%f221538}, {%r1,%r2}, {%r3}, {%f221535,%f221536,%f221537,%f221538};

	// end inline asm
	// begin inline asm
	mma.sync.aligned.m16n8k8.row.col.f32.f16.f16.f32 {%f221535,%f221536,%f221537,%f221538}, {%r1,%r2}, {%r3}, {%f221535,%f221536,%f221537,%f221538};

	// end inline asm
	// begin inline asm
	mma.sync.aligned.m16n8k8.row.col.f32.f16.f16.f32 {%f221535,%f221536,%f221537,%f221538}, {%r1,%r2}, {%r3}, {%f221535,%f221536,%f221537,%f221538};

	// end inline asm
	// begin inline asm
	mma.sync.aligned.m16n8k8.row.col.f32.f16.f16.f32 {%f221535,%f221536,%f221537,%f221538}, {%r1,%r2}, {%r3}, {%f221535,%f221536,%f221537,%f221538};

	// end inline asm
	// begin inline asm
	mma.sync.aligned.m16n8k8.row.col.f32.f16.f16.f32 {%f221535,%f221536,%f221537,%f221538}, {%r1,%r2}, {%r3}, {%f221535,%f221536,%f221537,%f221538};

	// end inline asm
	// begin inline asm
	mma.sync.aligned.m16n8k8.row.col.f32.f16.f16.f32 {%f221535,%f221536,%f221537,%f221538}, {%r1,%r2}, {%r3}, {%f221535,%f221536,%f221537,%f221538};

	// end inline asm
	// begin inline asm
	mma.sync.aligned.m16n8k8.row.col.f32.f16.f16.f32 {%f221535,%f221536,%f221537,%f221538}, {%r1,%r2}, {%r3}, {%f221535,%f221536,%f221537,%f221538};

	// end inline asm
	// begin inline asm
	mma.sync.aligned.m16n8k8.row.col.f32.f16.f16.f32 {%f221535,%f221536,%f221537,%f221538}, {%r1,%r2}, {%r3}, {%f221535,%f221536,%f221537,%f221538};

	// end inline asm
	// begin inline asm
	mma.sync.aligned.m16n8k8.row.col.f32.f16.f16.f32 {%f221535,%f221536,%f221537,%f221538}, {%r1,%r2}, {%r3}, {%f221535,%f221536,%f221537,%f221538};

	// end inline asm
	// begin inline asm
	mma.sync.aligned.m16n8k8.row.col.f32.f16.f16.f32 {%f221535,%f221536,%f221537,%f221538}, {%r1,%r2}, {%r3}, {%f221535,%f221536,%f221537,%f221538};

	// end inline asm
	// begin inline asm
	mma.sync.aligned.m16n8k8.row.col.f32.f16.f16.f32 {%f221535,%f221536,%f221537,%f221538}, {%r1,%r2}, {%r3}, {%f221535,%f221536,%f221537,%f221538};

	// end inline asm
	// begin inline asm
	mma.sync.aligned.m16n8k8.row.col.f32.f16.f16.f32 {%f221535,%f221536,%f221537,%f221538}, {%r1,%r2}, {%r3}, {%f221535,%f221536,%f221537,%f221538};

	// end inline asm
	// begin inline asm
	mma.sync.aligned.m16n8k8.row.col.f32.f16.f16.f32 {%f221535,%f221536,%f221537,%f221538}, {%r1,%r2}, {%r3}, {%f221535,%f221536,%f221537,%f221538};

	// end inline asm
	// begin inline asm
	mma.sync.aligned.m16n8k8.row.col.f32.f16.f16.f32 {%f221535,%f221536,%f221537,%f221538}, {%r1,%r2}, {%r3}, {%f221535,%f221536,%f221537,%f221538};

	// end inline asm
	// begin inline asm
	mma.sync.aligned.m16n8k8.row.col.f32.f16.f16.f32 {%f221535,%f221536,%f221537,%f221538}, {%r1,%r2}, {%r3}, {%f221535,%f221536,%f221537,%f221538};

	// end inline asm
	// begin inline asm
	mma.sync.aligned.m16n8k8.row.col.f32.f16.f16.f32 {%f221535,%f221536,%f221537,%f221538}, {%r1,%r2}, {%r3}, {%f221535,%f221536,%f221537,%f221538};

	// end inline asm
	// begin inline asm
	mma.sync.aligned.m16n8k8.row.col.f32.f16.f16.f32 {%f221535,%f221536,%f221537,%f221538}, {%r1,%r2}, {%r3}, {%f221535,%f221536,%f221537,%f221538};

	// end inline asm
	// begin inline asm
	mma.sync.aligned.m16n8k8.row.col.f32.f16.f16.f32 {%f221535,%f221536,%f221537,%f221538}, {%r1,%r2}, {%r3}, {%f221535,%f221536,%f221537,%f221538};

	// end inline asm
	// begin inline asm
	mma.sync.aligned.m16n8k8.row.col.f32.f16.f16.f32 {%f221535,%f221536,%f221537,%f221538}, {%r1,%r2}, {%r3}, {%f221535,%f221536,%f221537,%f221538};

	// end inline asm
	// begin inline asm
	mma.sync.aligned.m16n8k8.row.col.f32.f16.f16.f32 {%f221535,%f221536,%f221537,%f221538}, {%r1,%r2}, {%r3}, {%f221535,%f221536,%f221537,%f221538};

	// end inline asm
	// begin inline asm
	mma.sync.aligned.m16n8k8.row.col.f32.f16.f16.f32 {%f221535,%f221536,%f221537,%f221538}, {%r1,%r2}, {%r3}, {%f221535,%f221536,%f221537,%f221538};

	// end inline asm
	// begin inline asm
	mma.sync.aligned.m16n8k8.row.col.f32.f16.f16.f32 {%f221535,%f221536,%f221537,%f221538}, {%r1,%r2}, {%r3}, {%f221535,%f221536,%f221537,%f221538};

	// end inline asm
	// begin inline asm
	mma.sync.aligned.m16n8k8.row.col.f32.f16.f16.f32 {%f221535,%f221536,%f221537,%f221538}, {%r1,%r2}, {%r3}, {%f221535,%f221536,%f221537,%f221538};

	// end inline asm
	// begin inline asm
	mma.sync.aligned.m16n8k8.row.col.f32.f16.f16.f32 {%f221535,%f221536,%f221537,%f221538}, {%r1,%r2}, {%r3}, {%f221535,%f221536,%f221537,%f221538};

	// end inline asm
	// begin inline asm
	mma.sync.aligned.m16n8k8.row.col.f32.f16.f16.f32 {%f221535,%f221536,%f221537,%f221538}, {%r1,%r2}, {%r3}, {%f221535,%f221536,%f221537,%f221538};

	// end inline asm
	// begin inline asm
	mma.sync.aligned.m16n8k8.row.col.f32.f16.f16.f32 {%f221535,%f221536,%f221537,%f221538}, {%r1,%r2}, {%r3}, {%f221535,%f221536,%f221537,%f221538};

	// end inline asm
	// begin inline asm
	mma.sync.aligned.m16n8k8.row.col.f32.f16.f16.f32 {%f221535,%f221536,%f221537,%f221538}, {%r1,%r2}, {%r3}, {%f221535,%f221536,%f221537,%f221538};

	// end inline asm
	// begin inline asm
	mma.sync.aligned.m16n8k8.row.col.f32.f16.f16.f32 {%f221535,%f221536,%f221537,%f221538}, {%r1,%r2}, {%r3}, {%f221535,%f221536,%f221537,%f221538};

	// end inline asm
	// begin inline asm
	mma.sync.aligned.m16n8k8.row.col.f32.f16.f16.f32 {%f221535,%f221536,%f221537,%f221538}, {%r1,%r2}, {%r3}, {%f221535,%f221536,%f221537,%f221538};

	// end inline asm
	// begin inline asm
	mma.sync.aligned.m16n8k8.row.col.f32.f16.f16.f32 {%f221535,%f221536,%f221537,%f221538}, {%r1,%r2}, {%r3}, {%f221535,%f221536,%f221537,%f221538};

	// end inline asm
	// begin inline asm
	mma.sync.aligned.m16n8k8.row.col.f32.f16.f16.f32 {%f221535,%f221536,%f221537,%f221538}, {%r1,%r2}, {%r3}, {%f221535,%f221536,%f221537,%f221538};

	// end inline asm
	// begin inline asm
	mma.sync.aligned.m16n8k8.row.col.f32.f16.f16.f32 {%f221535,%f221536,%f221537,%f221538}, {%r1,%r2}, {%r3}, {%f221535,%f221536,%f221537,%f221538};

	// end inline asm
	// begin inline asm
	mma.sync.aligned.m16n8k8.row.col.f32.f16.f16.f32 {%f221535,%f221536,%f221537,%f221538}, {%r1,%r2}, {%r3}, {%f221535,%f221536,%f221537,%f221538};

	// end inline asm
	// begin inline asm
	mma.sync.aligned.m16n8k8.row.col.f32.f16.f16.f32 {%f221535,%f221536,%f221537,%f221538}, {%r1,%r2}, {%r3}, {%f221535,%f221536,%f221537,%f221538};

	// end inline asm
	// begin inline asm
	mma.sync.aligned.m16n8k8.row.col.f32.f16.f16.f32 {%f221535,%f221536,%f221537,%f221538}, {%r1,%r2}, {%r3}, {%f221535,%f221536,%f221537,%f221538};

	// end inline asm
	// begin inline asm
	mma.sync.aligned.m16n8k8.row.col.f32.f16.f16.f32 {%f221535,%f221536,%f221537,%f221538}, {%r1,%r2}, {%r3}, {%f221535,%f221536,%f221537,%f221538};

	// end inline asm
	// begin inline asm
	mma.sync.aligned.m16n8k8.row.col.f32.f16.f16.f32 {%f221535,%f221536,%f221537,%f221538}, {%r1,%r2}, {%r3}, {%f221535,%f221536,%f221537,%f221538};

	// end inline asm
	// begin inline asm
	mma.sync.aligned.m16n8k8.row.col.f32.f16.f16.f32 {%f221535,%f221536,%f221537,%f221538}, {%r1,%r2}, {%r3}, {%f221535,%f221536,%f221537,%f221538};

	// end inline asm
	// begin inline asm
	mma.sync.aligned.m16n8k8.row.col.f32.f16.f16.f32 {%f221535,%f221536,%f221537,%f221538}, {%r1,%r2}, {%r3}, {%f221535,%f221536,%f221537,%f221538};

	// end inline asm
	// begin inline asm
	mma.sync.aligned.m16n8k8.row.col.f32.f16.f16.f32 {%f221535,%f221536,%f221537,%f221538}, {%r1,%r2}, {%r3}, {%f221535,%f221536,%f221537,%f221538};

	// end inline asm
	// begin inline asm
	mma.sync.aligned.m16n8k8.row.col.f32.f16.f16.f32 {%f221535,%f221536,%f221537,%f221538}, {%r1,%r2}, {%r3}, {%f221535,%f221536,%f221537,%f221538};

	// end inline asm
	// begin inline asm
	mma.sync.aligned.m16n8k8.row.col.f32.f16.f16.f32 {%f221535,%f221536,%f221537,%f221538}, {%r1,%r2}, {%r3}, {%f221535,%f221536,%f221537,%f221538};

	// end inline asm
	// begin inline asm
	mma.sync.aligned.m16n8k8.row.col.f32.f16.f16.f32 {%f221535,%f221536,%f221537,%f221538}, {%r1,%r2}, {%r3}, {%f221535,%f221536,%f221537,%f221538};

	// end inline asm
	// begin inline asm
	mma.sync.aligned.m16n8k8.row.col.f32.f16.f16.f32 {%f221535,%f221536,%f221537,%f221538}, {%r1,%r2}, {%r3}, {%f221535,%f221536,%f221537,%f221538};

	// end inline asm
	// begin inline asm
	mma.sync.aligned.m16n8k8.row.col.f32.f16.f16.f32 {%f221535,%f221536,%f221537,%f221538}, {%r1,%r2}, {%r3}, {%f221535,%f221536,%f221537,%f221538};

	// end inline asm
	// begin inline asm
	mma.sync.aligned.m16n8k8.row.col.f32.f16.f16.f32 {%f221535,%f221536,%f221537,%f221538}, {%r1,%r2}, {%r3}, {%f221535,%f221536,%f221537,%f221538};

	// end inline asm
	// begin inline asm
	mma.sync.aligned.m16n8k8.row.col.f32.f16.f16.f32 {%f221535,%f221536,%f221537,%f221538}, {%r1,%r2}, {%r3}, {%f221535,%f221536,%f221537,%f221538};

	// end inline asm
	// begin inline asm
	mma.sync.aligned.m16n8k8.row.col.f32.f16.f16.f32 {%f221535,%f221536,%f221537,%f221538}, {%r1,%r2}, {%r3}, {%f221535,%f221536,%f221537,%f221538};

	// end inline asm
	// begin inline asm
	mma.sync.aligned.m16n8k8.row.col.f32.f16.f16.f32 {%f221535,%f221536,%f221537,%f221538}, {%r1,%r2}, {%r3}, {%f221535,%f221536,%f221537,%f221538};

	// end inline asm
	// begin inline asm
	mma.sync.aligned.m16n8k8.row.col.f32.f16.f16.f32 {%f221535,%f221536,%f221537,%f221538}, {%r1,%r2}, {%r3}, {%f221535,%f221536,%f221537,%f221538};

	// end inline asm
	// begin inline asm
	mma.sync.aligned.m16n8k8.row.col.f32.f16.f16.f32 {%f221535,%f221536,%f221537,%f221538}, {%r1,%r2}, {%r3}, {%f221535,%f221536,%f221537,%f221538};

	// end inline asm
	// begin inline asm
	mma.sync.aligned.m16n8k8.row.col.f32.f16.f16.f32 {%f221535,%f221536,%f221537,%f221538}, {%r1,%r2}, {%r3}, {%f221535,%f221536,%f221537,%f221538};

	// end inline asm
	// begin inline asm
	mma.sync.aligned.m16n8k8.row.col.f32.f16.f16.f32 {%f221535,%f221536,%f221537,%f221538}, {%r1,%r2}, {%r3}, {%f221535,%f221536,%f221537,%f221538};

	// end inline asm
	// begin inline asm
	mma.sync.aligned.m16n8k8.row.col.f32.f16.f16.f32 {%f221535,%f221536,%f221537,%f221538}, {%r1,%r2}, {%r3}, {%f221535,%f221536,%f221537,%f221538};

	// end inline asm
	// begin inline asm
	mma.sync.aligned.m16n8k8.row.col.f32.f16.f16.f32 {%f221535,%f221536,%f221537,%f221538}, {%r1,%r2}, {%r3}, {%f221535,%f221536,%f221537,%f221538};

	// end inline asm
	// begin inline asm
	mma.sync.aligned.m16n8k8.row.col.f32.f16.f16.f32 {%f221535,%f221536,%f221537,%f221538}, {%r1,%r2}, {%r3}, {%f221535,%f221536,%f221537,%f221538};

	// end inline asm
	// begin inline asm
	mma.sync.aligned.m16n8k8.row.col.f32.f16.f16.f32 {%f221535,%f221536,%f221537,%f221538}, {%r1,%r2}, {%r3}, {%f221535,%f221536,%f221537,%f221538};

	// end inline asm
	// begin inline asm
	mma.sync.aligned.m16n8k8.row.col.f32.f16.f16.f32 {%f221535,%f221536,%f221537,%f221538}, {%r1,%r2}, {%r3}, {%f221535,%f221536,%f221537,%f221538};

	// end inline asm
	// begin inline asm
	mma.sync.aligned.m16n8k8.row.col.f32.f16.f16.f32 {%f221535,%f221536,%f221537,%f221538}, {%r1,%r2}, {%r3}, {%f221535,%f221536,%f221537,%f221538};

	// end inline asm
	// begin inline asm
	mma.sync.aligned.m16n8k8.row.col.f32.f16.f16.f32 {%f221535,%f221536,%f221537,%f221538}, {%r1,%r2}, {%r3}, {%f221535,%f221536,%f221537,%f221538};

	// end inline asm
	// begin inline asm
	mma.sync.aligned.m16n8k8.row.col.f32.f16.f16.f32 {%f221535,%f221536,%f221537,%f221538}, {%r1,%r2}, {%r3}, {%f221535,%f221536,%f221537,%f221538};

	// end inline asm
	// begin inline asm
	mma.sync.aligned.m16n8k8.row.col.f32.f16.f16.f32 {%f221535,%f221536,%f221537,%f221538}, {%r1,%r2}, {%r3}, {%f221535,%f221536,%f221537,%f221538};

	// end inline asm
	// begin inline asm
	mma.sync.aligned.m16n8k8.row.col.f32.f16.f16.f32 {%f221535,%f221536,%f221537,%f221538}, {%r1,%r2}, {%r3}, {%f221535,%f221536,%f221537,%f221538};

	// end inline asm
	// begin inline asm
	mma.sync.aligned.m16n8k8.row.col.f32.f16.f16.f32 {%f221535,%f221536,%f221537,%f221538}, {%r1,%r2}, {%r3}, {%f221535,%f221536,%f221537,%f221538};

	// end inline asm
	// begin inline asm
	mma.sync.aligned.m16n8k8.row.col.f32.f16.f16.f32 {%f221535,%f221536,%f221537,%f221538}, {%r1,%r2}, {%r3}, {%f221535,%f221536,%f221537,%f221538};

	// end inline asm
	// begin inline asm
	mma.sync.aligned.m16n8k8.row.col.f32.f16.f16.f32 {%f221535,%f221536,%f221537,%f221538}, {%r1,%r2}, {%r3}, {%f221535,%f221536,%f221537,%f221538};

	// end inline asm
	// begin inline asm
	mma.sync.aligned.m16n8k8.row.col.f32.f16.f16.f32 {%f221535,%f221536,%f221537,%f221538}, {%r1,%r2}, {%r3}, {%f221535,%f221536,%f221537,%f221538};

	// end inline asm
	// begin inline asm
	mma.sync.aligned.m16n8k8.row.col.f32.f16.f16.f32 {%f221535,%f221536,%f221537,%f221538}, {%r1,%r2}, {%r3}, {%f221535,%f221536,%f221537,%f221538};

	// end inline asm
	// begin inline asm
	mma.sync.aligned.m16n8k8.row.col.f32.f16.f16.f32 {%f221535,%f221536,%f221537,%f221538}, {%r1,%r2}, {%r3}, {%f221535,%f221536,%f221537,%f221538};

	// end inline asm
	// begin inline asm
	mma.sync.aligned.m16n8k8.row.col.f32.f16.f16.f32 {%f221535,%f221536,%f221537,%f221538}, {%r1,%r2}, {%r3}, {%f221535,%f221536,%f221537,%f221538};

	// end inline asm
	// begin inline asm
	mma.sync.aligned.m16n8k8.row.col.f32.f16.f16.f32 {%f221535,%f221536,%f221537,%f221538}, {%r1,%r2}, {%r3}, {%f221535,%f221536,%f221537,%f221538};

	// end inline asm
	// begin inline asm
	mma.sync.aligned.m16n8k8.row.col.f32.f16.f16.f32 {%f221535,%f221536,%f221537,%f221538}, {%r1,%r2}, {%r3}, {%f221535,%f221536,%f221537,%f221538};

	// end inline asm
	// begin inline asm
	mma.sync.aligned.m16n8k8.row.col.f32.f16.f16.f32 {%f221535,%f221536,%f221537,%f221538}, {%r1,%r2}, {%r3}, {%f221535,%f221536,%f221537,%f221538};

	// end inline asm
	// begin inline asm
	mma.sync.aligned.m16n8k8.row.col.f32.f16.f16.f32 {%f221535,%f221536,%f221537,%f221538}, {%r1,%r2}, {%r3}, {%f221535,%f221536,%f221537,%f221538};

	// end inline asm
	// begin inline asm
	mma.sync.aligned.m16n8k8.row.col.f32.f16.f16.f32 {%f221535,%f221536,%f221537,%f221538}, {%r1,%r2}, {%r3}, {%f221535,%f221536,%f221537,%f221538};

	// end inline asm
	// begin inline asm
	mma.sync.aligned.m16n8k8.row.col.f32.f16.f16.f32 {%f221535,%f221536,%f221537,%f221538}, {%r1,%r2}, {%r3}, {%f221535,%f221536,%f221537,%f221538};

	// end inline asm
	// begin inline asm
	mma.sync.aligned.m16n8k8.row.col.f32.f16.f16.f32 {%f221535,%f221536,%f221537,%f221538}, {%r1,%r2}, {%r3}, {%f221535,%f221536,%f221537,%f221538};

	// end inline asm
	// begin inline asm
	mma.sync.aligned.m16n8k8.row.col.f32.f16.f16.f32 {%f221535,%f221536,%f221537,%f221538}, {%r1,%r2}, {%r3}, {%f221535,%f221536,%f221537,%f221538};

	// end inline asm
	// begin inline asm
	mma.sync.aligned.m16n8k8.row.col.f32.f16.f16.f32 {%f221535,%f221536,%f221537,%f221538}, {%r1,%r2}, {%r3}, {%f221535,%f221536,%f221537,%f221538};

	// end inline asm
	// begin inline asm
	mma.sync.aligned.m16n8k8.row.col.f32.f16.f16.f32 {%f221535,%f221536,%f221537,%f221538}, {%r1,%r2}, {%r3}, {%f221535,%f221536,%f221537,%f221538};

	// end inline asm
	// begin inline asm
	mma.sync.aligned.m16n8k8.row.col.f32.f16.f16.f32 {%f221535,%f221536,%f221537,%f221538}, {%r1,%r2}, {%r3}, {%f221535,%f221536,%f221537,%f221538};

	// end inline asm
	// begin inline asm
	mma.sync.aligned.m16n8k8.row.col.f32.f16.f16.f32 {%f221535,%f221536,%f221537,%f221538}, {%r1,%r2}, {%r3}, {%f221535,%f221536,%f221537,%f221538};

	// end inline asm
	// begin inline asm
	mma.sync.aligned.m16n8k8.row.col.f32.f16.f16.f32 {%f221535,%f221536,%f221537,%f221538}, {%r1,%r2}, {%r3}, {%f221535,%f221536,%f221537,%f221538};

	// end inline asm
	// begin inline asm
	mma.sync.aligned.m16n8k8.row.col.f32.f16.f16.f32 {%f221535,%f221536,%f221537,%f221538}, {%r1,%r2}, {%r3}, {%f221535,%f221536,%f221537,%f221538};

	// end inline asm
	// begin inline asm
	mma.sync.aligned.m16n8k8.row.col.f32.f16.f16.f32 {%f221535,%f221536,%f221537,%f221538}, {%r1,%r2}, {%r3}, {%f221535,%f221536,%f221537,%f221538};

	// end inline asm
	// begin inline asm
	mma.sync.aligned.m16n8k8.row.col.f32.f16.f16.f32 {%f221535,%f221536,%f221537,%f221538}, {%r1,%r2}, {%r3}, {%f221535,%f221536,%f221537,%f221538};

	// end inline asm
	// begin inline asm
	mma.sync.aligned.m16n8k8.row.col.f32.f16.f16.f32 {%f221535,%f221536,%f221537,%f221538}, {%r1,%r2}, {%r3}, {%f221535,%f221536,%f221537,%f221538};

	// end inline asm
	// begin inline asm
	mma.sync.aligned.m16n8k8.row.col.f32.f16.f16.f32 {%f221535,%f221536,%f221537,%f221538}, {%r1,%r2}, {%r3}, {%f221535,%f221536,%f221537,%f221538};

	// end inline asm
	// begin inline asm
	mma.sync.aligned.m16n8k8.row.col.f32.f16.f16.f32 {%f221535,%f221536,%f221537,%f221538}, {%r1,%r2}, {%r3}, {%f221535,%f221536,%f221537,%f221538};

	// end inline asm
	// begin inline asm
	mma.sync.aligned.m16n8k8.row.col.f32.f16.f16.f32 {%f221535,%f221536,%f221537,%f221538}, {%r1,%r2}, {%r3}, {%f221535,%f221536,%f221537,%f221538};

	// end inline asm
	// begin inline asm
	mma.sync.aligned.m16n8k8.row.col.f32.f16.f16.f32 {%f221535,%f221536,%f221537,%f221538}, {%r1,%r2}, {%r3}, {%f221535,%f221536,%f221537,%f221538};

	// end inline asm
	// begin inline asm
	mma.sync.aligned.m16n8k8.row.col.f32.f16.f16.f32 {%f221535,%f221536,%f221537,%f221538}, {%r1,%r2}, {%r3}, {%f221535,%f221536,%f221537,%f221538};

	// end inline asm
	// begin inline asm
	mma.sync.aligned.m16n8k8.row.col.f32.f16.f16.f32 {%f221535,%f221536,%f221537,%f221538}, {%r1,%r2}, {%r3}, {%f221535,%f221536,%f221537,%f221538};

	// end inline asm
	// begin inline asm
	mma.sync.aligned.m16n8k8.row.col.f32.f16.f16.f32 {%f221535,%f221536,%f221537,%f221538}, {%r1,%r2}, {%r3}, {%f221535,%f221536,%f221537,%f221538};

	// end inline asm
	// begin inline asm
	mma.sync.aligned.m16n8k8.row.col.f32.f16.f16.f32 {%f221535,%f221536,%f221537,%f221538}, {%r1,%r2}, {%r3}, {%f221535,%f221536,%f221537,%f221538};

	// end inline asm
	// begin inline asm
	mma.sync.aligned.m16n8k8.row.col.f32.f16.f16.f32 {%f221535,%f221536,%f221537,%f221538}, {%r1,%r2}, {%r3}, {%f221535,%f221536,%f221537,%f221538};

	// end inline asm
	// begin inline asm
	mma.sync.aligned.m16n8k8.row.col.f32.f16.f16.f32 {%f221535,%f221536,%f221537,%f221538}, {%r1,%r2}, {%r3}, {%f221535,%f221536,%f221537,%f221538};

	// end inline asm
	// begin inline asm
	mma.sync.aligned.m16n8k8.row.col.f32.f16.f16.f32 {%f221535,%f221536,%f221537,%f221538}, {%r1,%r2}, {%r3}, {%f221535,%f221536,%f221537,%f221538};

	// end inline asm
	// begin inline asm
	mma.sync.aligned.m16n8k8.row.col.f32.f16.f16.f32 {%f221535,%f221536,%f221537,%f221538}, {%r1,%r2}, {%r3}, {%f221535,%f221536,%f221537,%f221538};

	// end inline asm
	// begin inline asm
	mma.sync.aligned.m16n8k8.row.col.f32.f16.f16.f32 {%f221535,%f221536,%f221537,%f221538}, {%r1,%r2}, {%r3}, {%f221535,%f221536,%f221537,%f221538};

	// end inline asm
	// begin inline asm
	mma.sync.aligned.m16n8k8.row.col.f32.f16.f16.f32 {%f221535,%f221536,%f221537,%f221538}, {%r1,%r2}, {%r3}, {%f221535,%f221536,%f221537,%f221538};

	// end inline asm
	// begin inline asm
	mma.sync.aligned.m16n8k8.row.col.f32.f16.f16.f32 {%f221535,%f221536,%f221537,%f221538}, {%r1,%r2}, {%r3}, {%f221535,%f221536,%f221537,%f221538};

	// end inline asm
	// begin inline asm
	mma.sync.aligned.m16n8k8.row.col.f32.f16.f16.f32 {%f221535,%f221536,%f221537,%f221538}, {%r1,%r2}, {%r3}, {%f221535,%f221536,%f221537,%f221538};

	// end inline asm
	// begin inline asm
	mma.sync.aligned.m16n8k8.row.col.f32.f16.f16.f32 {%f221535,%f221536,%f221537,%f221538}, {%r1,%r2}, {%r3}, {%f221535,%f221536,%f221537,%f221538};

	// end inline asm
	// begin inline asm
	mma.sync.aligned.m16n8k8.row.col.f32.f16.f16.f32 {%f221535,%f221536,%f221537,%f221538}, {%r1,%r2}, {%r3}, {%f221535,%f221536,%f221537,%f221538};

	// end inline asm
	// begin inline asm
	mma.sync.aligned.m16n8k8.row.col.f32.f16.f16.f32 {%f221535,%f221536,%f221537,%f221538}, {%r1,%r2}, {%r3}, {%f221535,%f221536,%f221537,%f221538};

	// end inline asm
	// begin inline asm
	mma.sync.aligned.m16n8k8.row.col.f32.f16.f16.f32 {%f221535,%f221536,%f221537,%f221538}, {%r1,%r2}, {%r3}, {%f221535,%f221536,%f221537,%f221538};

	// end inline asm
	// begin inline asm
	mma.sync.aligned.m16n8k8.row.col.f32.f16.f16.f32 {%f221535,%f221536,%f221537,%f221538}, {%r1,%r2}, {%r3}, {%f221535,%f221536,%f221537,%f221538};

	// end inline asm
	// begin inline asm
	mma.sync.aligned.m16n8k8.row.col.f32.f16.f16.f32 {%f221535,%f221536,%f221537,%f221538}, {%r1,%r2}, {%r3}, {%f221535,%f221536,%f221537,%f221538};

	// end inline asm
	// begin inline asm
	mma.sync.aligned.m16n8k8.row.col.f32.f16.f16.f32 {%f221535,%f221536,%f221537,%f221538}, {%r1,%r2}, {%r3}, {%f221535,%f221536,%f221537,%f221538};

	// end inline asm
	// begin inline asm
	mma.sync.aligned.m16n8k8.row.col.f32.f16.f16.f32 {%f221535,%f221536,%f221537,%f221538}, {%r1,%r2}, {%r3}, {%f221535,%f221536,%f221537,%f221538};

	// end inline asm
	// begin inline asm
	mma.sync.aligned.m16n8k8.row.col.f32.f16.f16.f32 {%f221535,%f221536,%f221537,%f221538}, {%r1,%r2}, {%r3}, {%f221535,%f221536,%f221537,%f221538};

	// end inline asm
	// begin inline asm
	mma.sync.aligned.m16n8k8.row.col.f32.f16.f16.f32 {%f221535,%f221536,%f221537,%f221538}, {%r1,%r2}, {%r3}, {%f221535,%f221536,%f221537,%f221538};

	// end inline asm
	// begin inline asm
	mma.sync.aligned.m16n8k8.row.col.f32.f16.f16.f32 {%f221535,%f221536,%f221537,%f221538}, {%r1,%r2}, {%r3}, {%f221535,%f221536,%f221537,%f221538};

	// end inline asm
	// begin inline asm
	mma.sync.aligned.m16n8k8.row.col.f32.f16.f16.f32 {%f221535,%f221536,%f221537,%f221538}, {%r1,%r2}, {%r3}, {%f221535,%f221536,%f221537,%f221538};

	// end inline asm
	// begin inline asm
	mma.sync.aligned.m16n8k8.row.col.f32.f16.f16.f32 {%f221535,%f221536,%f221537,%f221538}, {%r1,%r2}, {%r3}, {%f221535,%f221536,%f221537,%f221538};

	// end inline asm
	// begin inline asm
	mma.sync.aligned.m16n8k8.row.col.f32.f16.f16.f32 {%f221535,%f221536,%f221537,%f221538}, {%r1,%r2}, {%r3}, {%f221535,%f221536,%f221537,%f221538};

	// end inline asm
	// begin inline asm
	mma.sync.aligned.m16n8k8.row.col.f32.f16.f16.f32 {%f221535,%f221536,%f221537,%f221538}, {%r1,%r2}, {%r3}, {%f221535,%f221536,%f221537,%f221538};

	// end inline asm
	// begin inline asm
	mma.sync.aligned.m16n8k8.row.col.f32.f16.f16.f32 {%f221535,%f221536,%f221537,%f221538}, {%r1,%r2}, {%r3}, {%f221535,%f221536,%f221537,%f221538};

	// end inline asm
	// begin inline asm
	mma.sync.aligned.m16n8k8.row.col.f32.f16.f16.f32 {%f221535,%f221536,%f221537,%f221538}, {%r1,%r2}, {%r3}, {%f221535,%f221536,%f221537,%f221538};

	// end inline asm
	// begin inline asm
	mma.sync.aligned.m16n8k8.row.col.f32.f16.f16.f32 {%f221535,%f221536,%f221537,%f221538}, {%r1,%r2}, {%r3}, {%f221535,%f221536,%f221537,%f221538};

	// end inline asm
	// begin inline asm
	mma.sync.aligned.m16n8k8.row.col.f32.f16.f16.f32 {%f221535,%f221536,%f221537,%f221538}, {%r1,%r2}, {%r3}, {%f221535,%f221536,%f221537,%f221538};

	// end inline asm
	// begin inline asm
	mma.sync.aligned.m16n8k8.row.col.f32.f16.f16.f32 {%f221535,%f221536,%f221537,%f221538}, {%r1,%r2}, {%r3}, {%f221535,%f221536,%f221537,%f221538};

	// end inline asm
	// begin inline asm
	mma.sync.aligned.m16n8k8.row.col.f32.f16.f16.f32 {%f221535,%f221536,%f221537,%f221538}, {%r1,%r2}, {%r3}, {%f221535,%f221536,%f221537,%f221538};

	// end inline asm
	// begin inline asm
	mma.sync.aligned.m16n8k8.row.col.f32.f16.f16.f32 {%f221535,%f221536,%f221537,%f221538}, {%r1,%r2}, {%r3}, {%f221535,%f221536,%f221537,%f221538};

	// end inline asm
	// begin inline asm
	mma.sync.aligned.m16n8k8.row.col.f32.f16.f16.f32 {%f221535,%f221536,%f221537,%f221538}, {%r1,%r2}, {%r3}, {%f221535,%f221536,%f221537,%f221538};

	// end inline asm
	// begin inline asm
	mma.sync.aligned.m16n8k8.row.col.f32.f16.f16.f32 {%f221535,%f221536,%f221537,%f221538}, {%r1,%r2}, {%r3}, {%f221535,%f221536,%f221537,%f221538};

	// end inline asm
	// begin inline asm
	mma.sync.aligned.m16n8k8.row.col.f32.f16.f16.f32 {%f221535,%f221536,%f221537,%f221538}, {%r1,%r2}, {%r3}, {%f221535,%f221536,%f221537,%f221538};

	// end inline asm
	// begin inline asm
	mma.sync.aligned.m16n8k8.row.col.f32.f16.f16.f32 {%f221535,%f221536,%f221537,%f221538}, {%r1,%r2}, {%r3}, {%f221535,%f221536,%f221537,%f221538};

	// end inline asm
	// begin inline asm
	mma.sync.aligned.m16n8k8.row.col.f32.f16.f16.f32 {%f221535,%f221536,%f221537,%f221538}, {%r1,%r2}, {%r3}, {%f221535,%f221536,%f221537,%f221538};

	// end inline asm
	// begin inline asm
	mma.sync.aligned.m16n8k8.row.col.f32.f16.f16.f32 {%f221535,%f221536,%f221537,%f221538}, {%r1,%r2}, {%r3}, {%f221535,%f221536,%f221537,%f221538};

	// end inline asm
	// begin inline asm
	mma.sync.aligned.m16n8k8.row.col.f32.f16.f16.f32 {%f221535,%f221536,%f221537,%f221538}, {%r1,%r2}, {%r3}, {%f221535,%f221536,%f221537,%f221538};

	// end inline asm
	// begin inline asm
	mma.sync.aligned.m16n8k8.row.col.f32.f16.f16.f32 {%f221535,%f221536,%f221537,%f221538}, {%r1,%r2}, {%r3}, {%f221535,%f221536,%f221537,%f221538};

	// end inline asm
	// begin inline asm
	mma.sync.aligned.m16n8k8.row.col.f32.f16.f16.f32 {%f221535,%f221536,%f221537,%f221538}, {%r1,%r2}, {%r3}, {%f221535,%f221536,%f221537,%f221538};

	// end inline asm
	// begin inline asm
	mma.sync.aligned.m16n8k8.row.col.f32.f16.f16.f32 {%f221535,%f221536,%f221537,%f221538}, {%r1,%r2}, {%r3}, {%f221535,%f221536,%f221537,%f221538};

	// end inline asm
	// begin inline asm
	mma.sync.aligned.m16n8k8.row.col.f32.f16.f16.f32 {%f221535,%f221536,%f221537,%f221538}, {%r1,%r2}, {%r3}, {%f221535,%f221536,%f221537,%f221538};

	// end inline asm
	// begin inline asm
	mma.sync.aligned.m16n8k8.row.col.f32.f16.f16.f32 {%f221535,%f221536,%f221537,%f221538}, {%r1,%r2}, {%r3}, {%f221535,%f221536,%f221537,%f221538};

	// end inline asm
	// begin inline asm
	mma.sync.aligned.m16n8k8.row.col.f32.f16.f16.f32 {%f221535,%f221536,%f221537,%f221538}, {%r1,%r2}, {%r3}, {%f221535,%f221536,%f221537,%f221538};

	// end inline asm
	// begin inline asm
	mma.sync.aligned.m16n8k8.row.col.f32.f16.f16.f32 {%f221535,%f221536,%f221537,%f221538}, {%r1,%r2}, {%r3}, {%f221535,%f221536,%f221537,%f221538};

	// end inline asm
	// begin inline asm
	mma.sync.aligned.m16n8k8.row.col.f32.f16.f16.f32 {%f221535,%f221536,%f221537,%f221538}, {%r1,%r2}, {%r3}, {%f221535,%f221536,%f221537,%f221538};

	// end inline asm
	// begin inline asm
	mma.sync.aligned.m16n8k8.row.col.f32.f16.f16.f32 {%f221535,%f221536,%f221537,%f221538}, {%r1,%r2}, {%r3}, {%f221535,%f221536,%f221537,%f221538};

	// end inline asm
	// begin inline asm
	mma.sync.aligned.m16n8k8.row.col.f32.f16.f16.f32 {%f221535,%f221536,%f221537,%f221538}, {%r1,%r2}, {%r3}, {%f221535,%f221536,%f221537,%f221538};

	// end inline asm
	// begin inline asm
	mma.sync.aligned.m16n8k8.row.col.f32.f16.f16.f32 {%f221535,%f221536,%f221537,%f221538}, {%r1,%r2}, {%r3}, {%f221535,%f221536,%f221537,%f221538};

	// end inline asm
	// begin inline asm
	mma.sync.aligned.m16n8k8.row.col.f32.f16.f16.f32 {%f221535,%f221536,%f221537,%f221538}, {%r1,%r2}, {%r3}, {%f221535,%f221536,%f221537,%f221538};

	// end inline asm
	// begin inline asm
	mma.sync.aligned.m16n8k8.row.col.f32.f16.f16.f32 {%f221535,%f221536,%f221537,%f221538}, {%r1,%r2}, {%r3}, {%f221535,%f221536,%f221537,%f221538};

	// end inline asm
	// begin inline asm
	mma.sync.aligned.m16n8k8.row.col.f32.f16.f16.f32 {%f221535,%f221536,%f221537,%f221538}, {%r1,%r2}, {%r3}, {%f221535,%f221536,%f221537,%f221538};

	// end inline asm
	// begin inline asm
	mma.sync.aligned.m16n8k8.row.col.f32.f16.f16.f32 {%f221535,%f221536,%f221537,%f221538}, {%r1,%r2}, {%r3}, {%f221535,%f221536,%f221537,%f221538};

	// end inline asm
	// begin inline asm
	mma.sync.aligned.m16n8k8.row.col.f32.f16.f16.f32 {%f221535,%f221536,%f221537,%f221538}, {%r1,%r2}, {%r3}, {%f221535,%f221536,%f221537,%f221538};

	// end inline asm
	// begin inline asm
	mma.sync.aligned.m16n8k8.row.col.f32.f16.f16.f32 {%f221535,%f221536,%f221537,%f221538}, {%r1,%r2}, {%r3}, {%f221535,%f221536,%f221537,%f221538};

	// end inline asm
	// begin inline asm
	mma.sync.aligned.m16n8k8.row.col.f32.f16.f16.f32 {%f221535,%f221536,%f221537,%f221538}, {%r1,%r2}, {%r3}, {%f221535,%f221536,%f221537,%f221538};

	// end inline asm
	// begin inline asm
	mma.sync.aligned.m16n8k8.row.col.f32.f16.f16.f32 {%f221535,%f221536,%f221537,%f221538}, {%r1,%r2}, {%r3}, {%f221535,%f221536,%f221537,%f221538};

	// end inline asm
	// begin inline asm
	mma.sync.aligned.m16n8k8.row.col.f32.f16.f16.f32 {%f221535,%f221536,%f221537,%f221538}, {%r1,%r2}, {%r3}, {%f221535,%f221536,%f221537,%f221538};

	// end inline asm
	// begin inline asm
	mma.sync.aligned.m16n8k8.row.col.f32.f16.f16.f32 {%f221535,%f221536,%f221537,%f221538}, {%r1,%r2}, {%r3}, {%f221535,%f221536,%f221537,%f221538};

	// end inline asm
	// begin inline asm
	mma.sync.aligned.m16n8k8.row.col.f32.f16.f16.f32 {%f221535,%f221536,%f221537,%f221538}, {%r1,%r2}, {%r3}, {%f221535,%f221536,%f221537,%f221538};

	// end inline asm
	// begin inline asm
	mma.sync.aligned.m16n8k8.row.col.f32.f16.f16.f32 {%f221535,%f221536,%f221537,%f221538}, {%r1,%r2}, {%r3}, {%f221535,%f221536,%f221537,%f221538};

	// end inline asm
	// begin inline asm
	mma.sync.aligned.m16n8k8.row.col.f32.f16.f16.f32 {%f221535,%f221536,%f221537,%f221538}, {%r1,%r2}, {%r3}, {%f221535,%f221536,%f221537,%f221538};

	// end inline asm
	// begin inline asm
	mma.sync.aligned.m16n8k8.row.col.f32.f16.f16.f32 {%f221535,%f221536,%f221537,%f221538}, {%r1,%r2}, {%r3}, {%f221535,%f221536,%f221537,%f221538};

	// end inline asm
	// begin inline asm
	mma.sync.aligned.m16n8k8.row.col.f32.f16.f16.f32 {%f221535,%f221536,%f221537,%f221538}, {%r1,%r2}, {%r3}, {%f221535,%f221536,%f221537,%f221538};

	// end inline asm
	// begin inline asm
	mma.sync.aligned.m16n8k8.row.col.f32.f16.f16.f32 {%f221535,%f221536,%f221537,%f221538}, {%r1,%r2}, {%r3}, {%f221535,%f221536,%f221537,%f221538};

	// end inline asm
	// begin inline asm
	mma.sync.aligned.m16n8k8.row.col.f32.f16.f16.f32 {%f221535,%f221536,%f221537,%f221538}, {%r1,%r2}, {%r3}, {%f221535,%f221536,%f221537,%f221538};

	// end inline asm
	// begin inline asm
	mma.sync.aligned.m16n8k8.row.col.f32.f16.f16.f32 {%f221535,%f221536,%f221537,%f221538}, {%r1,%r2}, {%r3}, {%f221535,%f221536,%f221537,%f221538};

	// end inline asm
	// begin inline asm
	mma.sync.aligned.m16n8k8.row.col.f32.f16.f16.f32 {%f221535,%f221536,%f221537,%f221538}, {%r1,%r2}, {%r3}, {%f221535,%f221536,%f221537,%f221538};

	// end inline asm
	// begin inline asm
	mma.sync.aligned.m16n8k8.row.col.f32.f16.f16.f32 {%f221535,%f221536,%f221537,%f221538}, {%r1,%r2}, {%r3}, {%f221535,%f221536,%f221537,%f221538};

	// end inline asm
	// begin inline asm
	mma.sync.aligned.m16n8k8.row.col.f32.f16.f16.f32 {%f221535,%f221536,%f221537,%f221538}, {%r1,%r2}, {%r3}, {%f221535,%f221536,%f221537,%f221538};

	// end inline asm
	// begin inline asm
	mma.sync.aligned.m16n8k8.row.col.f32.f16.f16.f32 {%f221535,%f221536,%f221537,%f221538}, {%r1,%r2}, {%r3}, {%f221535,%f221536,%f221537,%f221538};

	// end inline asm
	// begin inline asm
	mma.sync.aligned.m16n8k8.row.col.f32.f16.f16.f32 {%f221535,%f221536,%f221537,%f221538}, {%r1,%r2}, {%r3}, {%f221535,%f221536,%f221537,%f221538};

	// end inline asm
	// begin inline asm
	mma.sync.aligned.m16n8k8.row.col.f32.f16.f16.f32 {%f221535,%f221536,%f221537,%f221538}, {%r1,%r2}, {%r3}, {%f221535,%f221536,%f221537,%f221538};

	// end inline asm
	// begin inline asm
	mma.sync.aligned.m16n8k8.row.col.f32.f16.f16.f32 {%f221535,%f221536,%f221537,%f221538}, {%r1,%r2}, {%r3}, {%f221535,%f221536,%f221537,%f221538};

	// end inline asm
	// begin inline asm
	mma.sync.aligned.m16n8k8.row.col.f32.f16.f16.f32 {%f221535,%f221536,%f221537,%f221538}, {%r1,%r2}, {%r3}, {%f221535,%f221536,%f221537,%f221538};

	// end inline asm
	// begin inline asm
	mma.sync.aligned.m16n8k8.row.col.f32.f16.f16.f32 {%f221535,%f221536,%f221537,%f221538}, {%r1,%r2}, {%r3}, {%f221535,%f221536,%f221537,%f221538};

	// end inline asm
	// begin inline asm
	mma.sync.aligned.m16n8k8.row.col.f32.f16.f16.f32 {%f221535,%f221536,%f221537,%f221538}, {%r1,%r2}, {%r3}, {%f221535,%f221536,%f221537,%f221538};

	// end inline asm
	// begin inline asm
	mma.sync.aligned.m16n8k8.row.col.f32.f16.f16.f32 {%f221535,%f221536,%f221537,%f221538}, {%r1,%r2}, {%r3}, {%f221535,%f221536,%f221537,%f221538};

	// end inline asm
	// begin inline asm
	mma.sync.aligned.m16n8k8.row.col.f32.f16.f16.f32 {%f221535,%f221536,%f221537,%f221538}, {%r1,%r2}, {%r3}, {%f221535,%f221536,%f221537,%f221538};

	// end inline asm
	// begin inline asm
	mma.sync.aligned.m16n8k8.row.col.f32.f16.f16.f32 {%f221535,%f221536,%f221537,%f221538}, {%r1,%r2}, {%r3}, {%f221535,%f221536,%f221537,%f221538};

	// end inline asm
	// begin inline asm
	mma.sync.aligned.m16n8k8.row.col.f32.f16.f16.f32 {%f221535,%f221536,%f221537,%f221538}, {%r1,%r2}, {%r3}, {%f221535,%f221536,%f221537,%f221538};

	// end inline asm
	// begin inline asm
	mma.sync.aligned.m16n8k8.row.col.f32.f16.f16.f32 {%f221535,%f221536,%f221537,%f221538}, {%r1,%r2}, {%r3}, {%f221535,%f221536,%f221537,%f221538};

	// end inline asm
	// begin inline asm
	mma.sync.aligned.m16n8k8.row.col.f32.f16.f16.f32 {%f221535,%f221536,%f221537,%f221538}, {%r1,%r2}, {%r3}, {%f221535,%f221536,%f221537,%f221538};

	// end inline asm
	// begin inline asm
	mma.sync.aligned.m16n8k8.row.col.f32.f16.f16.f32 {%f221535,%f221536,%f221537,%f221538}, {%r1,%r2}, {%r3}, {%f221535,%f221536,%f221537,%f221538};

	// end inline asm
	// begin inline asm
	mma.sync.aligned.m16n8k8.row.col.f32.f16.f16.f32 {%f221535,%f221536,%f221537,%f221538}, {%r1,%r2}, {%r3}, {%f221535,%f221536,%f221537,%f221538};

	// end inline asm
	// begin inline asm
	mma.sync.aligned.m16n8k8.row.col.f32.f16.f16.f32 {%f221535,%f221536,%f221537,%f221538}, {%r1,%r2}, {%r3}, {%f221535,%f221536,%f221537,%f221538};

	// end inline asm
	// begin inline asm
	mma.sync.aligned.m16n8k8.row.col.f32.f16.f16.f32 {%f221535,%f221536,%f221537,%f221538}, {%r1,%r2}, {%r3}, {%f221535,%f221536,%f221537,%f221538};

	// end inline asm
	// begin inline asm
	mma.sync.aligned.m16n8k8.row.col.f32.f16.f16.f32 {%f221535,%f221536,%f221537,%f221538}, {%r1,%r2}, {%r3}, {%f221535,%f221536,%f221537,%f221538};

	// end inline asm
	// begin inline asm
	mma.sync.aligned.m16n8k8.row.col.f32.f16.f16.f32 {%f221535,%f221536,%f221537,%f221538}, {%r1,%r2}, {%r3}, {%f221535,%f221536,%f221537,%f221538};

	// end inline asm
	// begin inline asm
	mma.sync.aligned.m16n8k8.row.col.f32.f16.f16.f32 {%f221535,%f221536,%f221537,%f221538}, {%r1,%r2}, {%r3}, {%f221535,%f221536,%f221537,%f221538};

	// end inline asm
	// begin inline asm
	mma.sync.aligned.m16n8k8.row.col.f32.f16.f16.f32 {%f221535,%f221536,%f221537,%f221538}, {%r1,%r2}, {%r3}, {%f221535,%f221536,%f221537,%f221538};

	// end inline asm
	// begin inline asm
	mma.sync.aligned.m16n8k8.row.col.f32.f16.f16.f32 {%f221535,%f221536,%f221537,%f221538}, {%r1,%r2}, {%r3}, {%f221535,%f221536,%f221537,%f221538};

	// end inline asm
	// begin inline asm
	mma.sync.aligned.m16n8k8.row.col.f32.f16.f16.f32 {%f221535,%f221536,%f221537,%f221538}, {%r1,%r2}, {%r3}, {%f221535,%f221536,%f221537,%f221538};

	// end inline asm
	// begin inline asm
	mma.sync.aligned.m16n8k8.row.col.f32.f16.f16.f32 {%f221535,%f221536,%f221537,%f221538}, {%r1,%r2}, {%r3}, {%f221535,%f221536,%f221537,%f221538};

	// end inline asm
	// begin inline asm
	mma.sync.aligned.m16n8k8.row.col.f32.f16.f16.f32 {%f221535,%f221536,%f221537,%f221538}, {%r1,%r2}, {%r3}, {%f221535,%f221536,%f221537,%f221538};

	// end inline asm
	// begin inline asm
	mma.sync.aligned.m16n8k8.row.col.f32.f16.f16.f32 {%f221535,%f221536,%f221537,%f221538}, {%r1,%r2}, {%r3}, {%f221535,%f221536,%f221537,%f221538};

	// end inline asm
	// begin inline asm
	mma.sync.aligned.m16n8k8.row.col.f32.f16.f16.f32 {%f221535,%f221536,%f221537,%f221538}, {%r1,%r2}, {%r3}, {%f221535,%f221536,%f221537,%f221538};

	// end inline asm
	// begin inline asm
	mma.sync.aligned.m16n8k8.row.col.f32.f16.f16.f32 {%f221535,%f221536,%f221537,%f221538}, {%r1,%r2}, {%r3}, {%f221535,%f221536,%f221537,%f221538};

	// end inline asm
	// begin inline asm
	mma.sync.aligned.m16n8k8.row.col.f32.f16.f16.f32 {%f221535,%f221536,%f221537,%f221538}, {%r1,%r2}, {%r3}, {%f221535,%f221536,%f221537,%f221538};

	// end inline asm
	// begin inline asm
	mma.sync.aligned.m16n8k8.row.col.f32.f16.f16.f32 {%f221535,%f221536,%f221537,%f221538}, {%r1,%r2}, {%r3}, {%f221535,%f221536,%f221537,%f221538};

	// end inline asm
	// begin inline asm
	mma.sync.aligned.m16n8k8.row.col.f32.f16.f16.f32 {%f221535,%f221536,%f221537,%f221538}, {%r1,%r2}, {%r3}, {%f221535,%f221536,%f221537,%f221538};

	// end inline asm
	// begin inline asm
	mma.sync.aligned.m16n8k8.row.col.f32.f16.f16.f32 {%f221535,%f221536,%f221537,%f221538}, {%r1,%r2}, {%r3}, {%f221535,%f221536,%f221537,%f221538};

	// end inline asm
	// begin inline asm
	mma.sync.aligned.m16n8k8.row.col.f32.f16.f16.f32 {%f221535,%f221536,%f221537,%f221538}, {%r1,%r2}, {%r3}, {%f221535,%f221536,%f221537,%f221538};

	// end inline asm
	// begin inline asm
	mma.sync.aligned.m16n8k8.row.col.f32.f16.f16.f32 {%f221535,%f221536,%f221537,%f221538}, {%r1,%r2}, {%r3}, {%f221535,%f221536,%f221537,%f221538};

	// end inline asm
	// begin inline asm
	mma.sync.aligned.m16n8k8.row.col.f32.f16.f16.f32 {%f221535,%f221536,%f221537,%f221538}, {%r1,%r2}, {%r3}, {%f221535,%f221536,%f221537,%f221538};

	// end inline asm
	// begin inline asm
	mma.sync.aligned.m16n8k8.row.col.f32.f16.f16.f32 {%f221535,%f221536,%f221537,%f221538}, {%r1,%r2}, {%r3}, {%f221535,%f221536,%f221537,%f221538};

	// end inline asm
	// begin inline asm
	mma.sync.aligned.m16n8k8.row.col.f32.f16.f16.f32 {%f221535,%f221536,%f221537,%f221538}, {%r1,%r2}, {%r3}, {%f221535,%f221536,%f221537,%f221538};

	// end inline asm
	// begin inline asm
	mma.sync.aligned.m16n8k8.row.col.f32.f16.f16.f32 {%f221535,%f221536,%f221537,%f221538}, {%r1,%r2}, {%r3}, {%f221535,%f221536,%f221537,%f221538};

	// end inline asm
	// begin inline asm
	mma.sync.aligned.m16n8k8.row.col.f32.f16.f16.f32 {%f221535,%f221536,%f221537,%f221538}, {%r1,%r2}, {%r3}, {%f221535,%f221536,%f221537,%f221538};

	// end inline asm
	// begin inline asm
	mma.sync.aligned.m16n8k8.row.col.f32.f16.f16.f32 {%f221535,%f221536,%f221537,%f221538}, {%r1,%r2}, {%r3}, {%f221535,%f221536,%f221537,%f221538};

	// end inline asm
	// begin inline asm
	mma.sync.aligned.m16n8k8.row.col.f32.f16.f16.f32 {%f221535,%f221536,%f221537,%f221538}, {%r1,%r2}, {%r3}, {%f221535,%f221536,%f221537,%f221538};

	// end inline asm
	// begin inline asm
	mma.sync.aligned.m16n8k8.row.col.f32.f16.f16.f32 {%f221535,%f221536,%f221537,%f221538}, {%r1,%r2}, {%r3}, {%f221535,%f221536,%f221537,%f221538};

	// end inline asm
	// begin inline asm
	mma.sync.aligned.m16n8k8.row.col.f32.f16.f16.f32 {%f221535,%f221536,%f221537,%f221538}, {%r1,%r2}, {%r3}, {%f221535,%f221536,%f221537,%f221538};

	// end inline asm
	// begin inline asm
	mma.sync.aligned.m16n8k8.row.col.f32.f16.f16.f32 {%f221535,%f221536,%f221537,%f221538}, {%r1,%r2}, {%r3}, {%f221535,%f221536,%f221537,%f221538};

	// end inline asm
	// begin inline asm
	mma.sync.aligned.m16n8k8.row.col.f32.f16.f16.f32 {%f221535,%f221536,%f221537,%f221538}, {%r1,%r2}, {%r3}, {%f221535,%f221536,%f221537,%f221538};

	// end inline asm
	// begin inline asm
	mma.sync.aligned.m16n8k8.row.col.f32.f16.f16.f32 {%f221535,%f221536,%f221537,%f221538}, {%r1,%r2}, {%r3}, {%f221535,%f221536,%f221537,%f221538};

	// end inline asm
	// begin inline asm
	mma.sync.aligned.m16n8k8.row.col.f32.f16.f16.f32 {%f221535,%f221536,%f221537,%f221538}, {%r1,%r2}, {%r3}, {%f221535,%f221536,%f221537,%f221538};

	// end inline asm
	// begin inline asm
	mma.sync.aligned.m16n8k8.row.col.f32.f16.f16.f32 {%f221535,%f221536,%f221537,%f221538}, {%r1,%r2}, {%r3}, {%f221535,%f221536,%f221537,%f221538};

	// end inline asm
	// begin inline asm
	mma.sync.aligned.m16n8k8.row.col.f32.f16.f16.f32 {%f221535,%f221536,%f221537,%f221538}, {%r1,%r2}, {%r3}, {%f221535,%f221536,%f221537,%f221538};

	// end inline asm
	// begin inline asm
	mma.sync.aligned.m16n8k8.row.col.f32.f16.f16.f32 {%f221535,%f221536,%f221537,%f221538}, {%r1,%r2}, {%r3}, {%f221535,%f221536,%f221537,%f221538};

	// end inline asm
	// begin inline asm
	mma.sync.aligned.m16n8k8.row.col.f32.f16.f16.f32 {%f221535,%f221536,%f221537,%f221538}, {%r1,%r2}, {%r3}, {%f221535,%f221536,%f221537,%f221538};

	// end inline asm
	// begin inline asm
	mma.sync.aligned.m16n8k8.row.col.f32.f16.f16.f32 {%f221535,%f221536,%f221537,%f221538}, {%r1,%r2}, {%r3}, {%f221535,%f221536,%f221537,%f221538};

	// end inline asm
	// begin inline asm
	mma.sync.aligned.m16n8k8.row.col.f32.f16.f16.f32 {%f221535,%f221536,%f221537,%f221538}, {%r1,%r2}, {%r3}, {%f221535,%f221536,%f221537,%f221538};

	// end inline asm
	// begin inline asm
	mma.sync.aligned.m16n8k8.row.col.f32.f16.f16.f32 {%f221535,%f221536,%f221537,%f221538}, {%r1,%r2}, {%r3}, {%f221535,%f221536,%f221537,%f221538};

	// end inline asm
	// begin inline asm
	mma.sync.aligned.m16n8k8.row.col.f32.f16.f16.f32 {%f221535,%f221536,%f221537,%f221538}, {%r1,%r2}, {%r3}, {%f221535,%f221536,%f221537,%f221538};

	// end inline asm
	// begin inline asm
	mma.sync.aligned.m16n8k8.row.col.f32.f16.f16.f32 {%f221535,%f221536,%f221537,%f221538}, {%r1,%r2}, {%r3}, {%f221535,%f221536,%f221537,%f221538};

	// end inline asm
	// begin inline asm
	mma.sync.aligned.m16n8k8.row.col.f32.f16.f16.f32 {%f221535,%f221536,%f221537,%f221538}, {%r1,%r2}, {%r3}, {%f221535,%f221536,%f221537,%f221538};

	// end inline asm
	// begin inline asm
	mma.sync.aligned.m16n8k8.row.col.f32.f16.f16.f32 {%f221535,%f221536,%f221537,%f221538}, {%r1,%r2}, {%r3}, {%f221535,%f221536,%f221537,%f221538};

	// end inline asm
	// begin inline asm
	mma.sync.aligned.m16n8k8.row.col.f32.f16.f16.f32 {%f221535,%f221536,%f221537,%f221538}, {%r1,%r2}, {%r3}, {%f221535,%f221536,%f221537,%f221538};

	// end inline asm
	// begin inline asm
	mma.sync.aligned.m16n8k8.row.col.f32.f16.f16.f32 {%f221535,%f221536,%f221537,%f221538}, {%r1,%r2}, {%r3}, {%f221535,%f221536,%f221537,%f221538};

	// end inline asm
	// begin inline asm
	mma.sync.aligned.m16n8k8.row.col.f32.f16.f16.f32 {%f221535,%f221536,%f221537,%f221538}, {%r1,%r2}, {%r3}, {%f221535,%f221536,%f221537,%f221538};

	// end inline asm
	// begin inline asm
	mma.sync.aligned.m16n8k8.row.col.f32.f16.f16.f32 {%f221535,%f221536,%f221537,%f221538}, {%r1,%r2}, {%r3}, {%f221535,%f221536,%f221537,%f221538};

	// end inline asm
	// begin inline asm
	mma.sync.aligned.m16n8k8.row.col.f32.f16.f16.f32 {%f221535,%f221536,%f221537,%f221538}, {%r1,%r2}, {%r3}, {%f221535,%f221536,%f221537,%f221538};

	// end inline asm
	// begin inline asm
	mma.sync.aligned.m16n8k8.row.col.f32.f16.f16.f32 {%f221535,%f221536,%f221537,%f221538}, {%r1,%r2}, {%r3}, {%f221535,%f221536,%f221537,%f221538};

	// end inline asm
	// begin inline asm
	mma.sync.aligned.m16n8k8.row.col.f32.f16.f16.f32 {%f221535,%f221536,%f221537,%f221538}, {%r1,%r2}, {%r3}, {%f221535,%f221536,%f221537,%f221538};

	// end inline asm
	// begin inline asm
	mma.sync.aligned.m16n8k8.row.col.f32.f16.f16.f32 {%f221535,%f221536,%f221537,%f221538}, {%r1,%r2}, {%r3}, {%f221535,%f221536,%f221537,%f221538};

	// end inline asm
	// begin inline asm
	mma.sync.aligned.m16n8k8.row.col.f32.f16.f16.f32 {%f221535,%f221536,%f221537,%f221538}, {%r1,%r2}, {%r3}, {%f221535,%f221536,%f221537,%f221538};

	// end inline asm
	// begin inline asm
	mma.sync.aligned.m16n8k8.row.col.f32.f16.f16.f32 {%f221535,%f221536,%f221537,%f221538}, {%r1,%r2}, {%r3}, {%f221535,%f221536,%f221537,%f221538};

	// end inline asm
	// begin inline asm
	mma.sync.aligned.m16n8k8.row.col.f32.f16.f16.f32 {%f221535,%f221536,%f221537,%f221538}, {%r1,%r2}, {%r3}, {%f221535,%f221536,%f221537,%f221538};

	// end inline asm
	// begin inline asm
	mma.sync.aligned.m16n8k8.row.col.f32.f16.f16.f32 {%f221535,%f221536,%f221537,%f221538}, {%r1,%r2}, {%r3}, {%f221535,%f221536,%f221537,%f221538};

	// end inline asm
	// begin inline asm
	mma.sync.aligned.m16n8k8.row.col.f32.f16.f16.f32 {%f221535,%f221536,%f221537,%f221538}, {%r1,%r2}, {%r3}, {%f221535,%f221536,%f221537,%f221538};

	// end inline asm
	// begin inline asm
	mma.sync.aligned.m16n8k8.row.col.f32.f16.f16.f32 {%f221535,%f221536,%f221537,%f221538}, {%r1,%r2}, {%r3}, {%f221535,%f221536,%f221537,%f221538};

	// end inline asm
	// begin inline asm
	mma.sync.aligned.m16n8k8.row.col.f32.f16.f16.f32 {%f221535,%f221536,%f221537,%f221538}, {%r1,%r2}, {%r3}, {%f221535,%f221536,%f221537,%f221538};

	// end inline asm
	// begin inline asm
	mma.sync.aligned.m16n8k8.row.col.f32.f16.f16.f32 {%f221535,%f221536,%f221537,%f221538}, {%r1,%r2}, {%r3}, {%f221535,%f221536,%f221537,%f221538};

	// end inline asm
	// begin inline asm
	mma.sync.aligned.m16n8k8.row.col.f32.f16.f16.f32 {%f221535,%f221536,%f221537,%f221538}, {%r1,%r2}, {%r3}, {%f221535,%f221536,%f221537,%f221538};

	// end inline asm
	// begin inline asm
	mma.sync.aligned.m16n8k8.row.col.f32.f16.f16.f32 {%f221535,%f221536,%f221537,%f221538}, {%r1,%r2}, {%r3}, {%f221535,%f221536,%f221537,%f221538};

	// end inline asm
	// begin inline asm
	mma.sync.aligned.m16n8k8.row.col.f32.f16.f16.f32 {%f221535,%f221536,%f221537,%f221538}, {%r1,%r2}, {%r3}, {%f221535,%f221536,%f221537,%f221538};

	// end inline asm
	// begin inline asm
	mma.sync.aligned.m16n8k8.row.col.f32.f16.f16.f32 {%f221535,%f221536,%f221537,%f221538}, {%r1,%r2}, {%r3}, {%f221535,%f221536,%f221537,%f221538};

	// end inline asm
	// begin inline asm
	mma.sync.aligned.m16n8k8.row.col.f32.f16.f16.f32 {%f221535,%f221536,%f221537,%f221538}, {%r1,%r2}, {%r3}, {%f221535,%f221536,%f221537,%f221538};

	// end inline asm
	// begin inline asm
	mma.sync.aligned.m16n8k8.row.col.f32.f16.f16.f32 {%f221535,%f221536,%f221537,%f221538}, {%r1,%r2}, {%r3}, {%f221535,%f221536,%f221537,%f221538};

	// end inline asm
	// begin inline asm
	mma.sync.aligned.m16n8k8.row.col.f32.f16.f16.f32 {%f221535,%f221536,%f221537,%f221538}, {%r1,%r2}, {%r3}, {%f221535,%f221536,%f221537,%f221538};

	// end inline asm
	// begin inline asm
	mma.sync.aligned.m16n8k8.row.col.f32.f16.f16.f32 {%f221535,%f221536,%f221537,%f221538}, {%r1,%r2}, {%r3}, {%f221535,%f221536,%f221537,%f221538};

	// end inline asm
	// begin inline asm
	mma.sync.aligned.m16n8k8.row.col.f32.f16.f16.f32 {%f221535,%f221536,%f221537,%f221538}, {%r1,%r2}, {%r3}, {%f221535,%f221536,%f221537,%f221538};

	// end inline asm
	// begin inline asm
	mma.sync.aligned.m16n8k8.row.col.f32.f16.f16.f32 {%f221535,%f221536,%f221537,%f221538}, {%r1,%r2}, {%r3}, {%f221535,%f221536,%f221537,%f221538};

	// end inline asm
	// begin inline asm
	mma.sync.aligned.m16n8k8.row.col.f32.f16.f16.f32 {%f221535,%f221536,%f221537,%f221538}, {%r1,%r2}, {%r3}, {%f221535,%f221536,%f221537,%f221538};

	// end inline asm
	// begin inline asm
	mma.sync.aligned.m16n8k8.row.col.f32.f16.f16.f32 {%f221535,%f221536,%f221537,%f221538}, {%r1,%r2}, {%r3}, {%f221535,%f221536,%f221537,%f221538};

	// end inline asm
	// begin inline asm
	mma.sync.aligned.m16n8k8.row.col.f32.f16.f16.f32 {%f221535,%f221536,%f221537,%f221538}, {%r1,%r2}, {%r3}, {%f221535,%f221536,%f221537,%f221538};

	// end inline asm
	// begin inline asm
	mma.sync.aligned.m16n8k8.row.col.f32.f16.f16.f32 {%f221535,%f221536,%f221537,%f221538}, {%r1,%r2}, {%r3}, {%f221535,%f221536,%f221537,%f221538};

	// end inline asm
	// begin inline asm
	mma.sync.aligned.m16n8k8.row.col.f32.f16.f16.f32 {%f221535,%f221536,%f221537,%f221538}, {%r1,%r2}, {%r3}, {%f221535,%f221536,%f221537,%f221538};

	// end inline asm
	// begin inline asm
	mma.sync.aligned.m16n8k8.row.col.f32.f16.f16.f32 {%f221535,%f221536,%f221537,%f221538}, {%r1,%r2}, {%r3}, {%f221535,%f221536,%f221537,%f221538};

	// end inline asm
	// begin inline asm
	mma.sync.aligned.m16n8k8.row.col.f32.f16.f16.f32 {%f221535,%f221536,%f221537,%f221538}, {%r1,%r2}, {%r3}, {%f221535,%f221536,%f221537,%f221538};

	// end inline asm
	// begin inline asm
	mma.sync.aligned.m16n8k8.row.col.f32.f16.f16.f32 {%f221535,%f221536,%f221537,%f221538}, {%r1,%r2}, {%r3}, {%f221535,%f221536,%f221537,%f221538};

	// end inline asm
	// begin inline asm
	mma.sync.aligned.m16n8k8.row.col.f32.f16.f16.f32 {%f221535,%f221536,%f221537,%f221538}, {%r1,%r2}, {%r3}, {%f221535,%f221536,%f221537,%f221538};

	// end inline asm
	// begin inline asm
	mma.sync.aligned.m16n8k8.row.col.f32.f16.f16.f32 {%f221535,%f221536,%f221537,%f221538}, {%r1,%r2}, {%r3}, {%f221535,%f221536,%f221537,%f221538};

	// end inline asm
	// begin inline asm
	mma.sync.aligned.m16n8k8.row.col.f32.f16.f16.f32 {%f221535,%f221536,%f221537,%f221538}, {%r1,%r2}, {%r3}, {%f221535,%f221536,%f221537,%f221538};

	// end inline asm
	// begin inline asm
	mma.sync.aligned.m16n8k8.row.col.f32.f16.f16.f32 {%f221535,%f221536,%f221537,%f221538}, {%r1,%r2}, {%r3}, {%f221535,%f221536,%f221537,%f221538};

	// end inline asm
	// begin inline asm
	mma.sync.aligned.m16n8k8.row.col.f32.f16.f16.f32 {%f221535,%f221536,%f221537,%f221538}, {%r1,%r2}, {%r3}, {%f221535,%f221536,%f221537,%f221538};

	// end inline asm
	// begin inline asm
	mma.sync.aligned.m16n8k8.row.col.f32.f16.f16.f32 {%f221535,%f221536,%f221537,%f221538}, {%r1,%r2}, {%r3}, {%f221535,%f221536,%f221537,%f221538};

	// end inline asm
	// begin inline asm
	mma.sync.aligned.m16n8k8.row.col.f32.f16.f16.f32 {%f221535,%f221536,%f221537,%f221538}, {%r1,%r2}, {%r3}, {%f221535,%f221536,%f221537,%f221538};

	// end inline asm
	// begin inline asm
	mma.sync.aligned.m16n8k8.row.col.f32.f16.f16.f32 {%f221535,%f221536,%f221537,%f221538}, {%r1,%r2}, {%r3}, {%f221535,%f221536,%f221537,%f221538};

	// end inline asm
	// begin inline asm
	mma.sync.aligned.m16n8k8.row.col.f32.f16.f16.f32 {%f221535,%f221536,%f221537,%f221538}, {%r1,%r2}, {%r3}, {%f221535,%f221536,%f221537,%f221538};

	// end inline asm
	// begin inline asm
	mma.sync.aligned.m16n8k8.row.col.f32.f16.f16.f32 {%f221535,%f221536,%f221537,%f221538}, {%r1,%r2}, {%r3}, {%f221535,%f221536,%f221537,%f221538};

	// end inline asm
	// begin inline asm
	mma.sync.aligned.m16n8k8.row.col.f32.f16.f16.f32 {%f221535,%f221536,%f221537,%f221538}, {%r1,%r2}, {%r3}, {%f221535,%f221536,%f221537,%f221538};

	// end inline asm
	// begin inline asm
	mma.sync.aligned.m16n8k8.row.col.f32.f16.f16.f32 {%f221535,%f221536,%f221537,%f221538}, {%r1,%r2}, {%r3}, {%f221535,%f221536,%f221537,%f221538};

	// end inline asm
	// begin inline asm
	mma.sync.aligned.m16n8k8.row.col.f32.f16.f16.f32 {%f221535,%f221536,%f221537,%f221538}, {%r1,%r2}, {%r3}, {%f221535,%f221536,%f221537,%f221538};

	// end inline asm
	// begin inline asm
	mma.sync.aligned.m16n8k8.row.col.f32.f16.f16.f32 {%f221535,%f221536,%f221537,%f221538}, {%r1,%r2}, {%r3}, {%f221535,%f221536,%f221537,%f221538};

	// end inline asm
	// begin inline asm
	mma.sync.aligned.m16n8k8.row.col.f32.f16.f16.f32 {%f221535,%f221536,%f221537,%f221538}, {%r1,%r2}, {%r3}, {%f221535,%f221536,%f221537,%f221538};

	// end inline asm
	// begin inline asm
	mma.sync.aligned.m16n8k8.row.col.f32.f16.f16.f32 {%f221535,%f221536,%f221537,%f221538}, {%r1,%r2}, {%r3}, {%f221535,%f221536,%f221537,%f221538};

	// end inline asm
	// begin inline asm
	mma.sync.aligned.m16n8k8.row.col.f32.f16.f16.f32 {%f221535,%f221536,%f221537,%f221538}, {%r1,%r2}, {%r3}, {%f221535,%f221536,%f221537,%f221538};

	// end inline asm
	// begin inline asm
	mma.sync.aligned.m16n8k8.row.col.f32.f16.f16.f32 {%f221535,%f221536,%f221537,%f221538}, {%r1,%r2}, {%r3}, {%f221535,%f221536,%f221537,%f221538};

	// end inline asm
	// begin inline asm
	mma.sync.aligned.m16n8k8.row.col.f32.f16.f16.f32 {%f221535,%f221536,%f221537,%f221538}, {%r1,%r2}, {%r3}, {%f221535,%f221536,%f221537,%f221538};

	// end inline asm
	// begin inline asm
	mma.sync.aligned.m16n8k8.row.col.f32.f16.f16.f32 {%f221535,%f221536,%f221537,%f221538}, {%r1,%r2}, {%r3}, {%f221535,%f221536,%f221537,%f221538};

	// end inline asm
	// begin inline asm
	mma.sync.aligned.m16n8k8.row.col.f32.f16.f16.f32 {%f221535,%f221536,%f221537,%f221538}, {%r1,%r2}, {%r3}, {%f221535,%f221536,%f221537,%f221538};

	// end inline asm
	// begin inline asm
	mma.sync.aligned.m16n8k8.row.col.f32.f16.f16.f32 {%f221535,%f221536,%f221537,%f221538}, {%r1,%r2}, {%r3}, {%f221535,%f221536,%f221537,%f221538};

	// end inline asm
	// begin inline asm
	mma.sync.aligned.m16n8k8.row.col.f32.f16.f16.f32 {%f221535,%f221536,%f221537,%f221538}, {%r1,%r2}, {%r3}, {%f221535,%f221536,%f221537,%f221538};

	// end inline asm
	// begin inline asm
	mma.sync.aligned.m16n8k8.row.col.f32.f16.f16.f32 {%f221535,%f221536,%f221537,%f221538}, {%r1,%r2}, {%r3}, {%f221535,%f221536,%f221537,%f221538};

	// end inline asm
	// begin inline asm
	mma.sync.aligned.m16n8k8.row.col.f32.f16.f16.f32 {%f221535,%f221536,%f221537,%f221538}, {%r1,%r2}, {%r3}, {%f221535,%f221536,%f221537,%f221538};

	// end inline asm
	// begin inline asm
	mma.sync.aligned.m16n8k8.row.col.f32.f16.f16.f32 {%f221535,%f221536,%f221537,%f221538}, {%r1,%r2}, {%r3}, {%f221535,%f221536,%f221537,%f221538};

	// end inline asm
	// begin inline asm
	mma.sync.aligned.m16n8k8.row.col.f32.f16.f16.f32 {%f221535,%f221536,%f221537,%f221538}, {%r1,%r2}, {%r3}, {%f221535,%f221536,%f221537,%f221538};

	// end inline asm
	// begin inline asm
	mma.sync.aligned.m16n8k8.row.col.f32.f16.f16.f32 {%f221535,%f221536,%f221537,%f221538}, {%r1,%r2}, {%r3}, {%f221535,%f221536,%f221537,%f221538};

	// end inline asm
	// begin inline asm
	mma.sync.aligned.m16n8k8.row.col.f32.f16.f16.f32 {%f221535,%f221536,%f221537,%f221538}, {%r1,%r2}, {%r3}, {%f221535,%f221536,%f221537,%f221538};

	// end inline asm
	// begin inline asm
	mma.sync.aligned.m16n8k8.row.col.f32.f16.f16.f32 {%f221535,%f221536,%f221537,%f221538}, {%r1,%r2}, {%r3}, {%f221535,%f221536,%f221537,%f221538};

	// end inline asm
	// begin inline asm
	mma.sync.aligned.m16n8k8.row.col.f32.f16.f16.f32 {%f221535,%f221536,%f221537,%f221538}, {%r1,%r2}, {%r3}, {%f221535,%f221536,%f221537,%f221538};

	// end inline asm
	// begin inline asm
	mma.sync.aligned.m16n8k8.row.col.f32.f16.f16.f32 {%f221535,%f221536,%f221537,%f221538}, {%r1,%r2}, {%r3}, {%f221535,%f221536,%f221537,%f221538};

	// end inline asm
	// begin inline asm
	mma.sync.aligned.m16n8k8.row.col.f32.f16.f16.f32 {%f221535,%f221536,%f221537,%f221538}, {%r1,%r2}, {%r3}, {%f221535,%f221536,%f221537,%f221538};

	// end inline asm
	// begin inline asm
	mma.sync.aligned.m16n8k8.row.col.f32.f16.f16.f32 {%f221535,%f221536,%f221537,%f221538}, {%r1,%r2}, {%r3}, {%f221535,%f221536,%f221537,%f221538};

	// end inline asm
	// begin inline asm
	mma.sync.aligned.m16n8k8.row.col.f32.f16.f16.f32 {%f221535,%f221536,%f221537,%f221538}, {%r1,%r2}, {%r3}, {%f221535,%f221536,%f221537,%f221538};

	// end inline asm
	// begin inline asm
	mma.sync.aligned.m16n8k8.row.col.f32.f16.f16.f32 {%f221535,%f221536,%f221537,%f221538}, {%r1,%r2}, {%r3}, {%f221535,%f221536,%f221537,%f221538};

	// end inline asm
	// begin inline asm
	mma.sync.aligned.m16n8k8.row.col.f32.f16.f16.f32 {%f221535,%f221536,%f221537,%f221538}, {%r1,%r2}, {%r3}, {%f221535,%f221536,%f221537,%f221538};

	// end inline asm
	// begin inline asm
	mma.sync.aligned.m16n8k8.row.col.f32.f16.f16.f32 {%f221535,%f221536,%f221537,%f221538}, {%r1,%r2}, {%r3}, {%f221535,%f221536,%f221537,%f221538};

	// end inline asm
	// begin inline asm
	mma.sync.aligned.m16n8k8.row.col.f32.f16.f16.f32 {%f221535,%f221536,%f221537,%f221538}, {%r1,%r2}, {%r3}, {%f221535,%f221536,%f221537,%f221538};

	// end inline asm
	// begin inline asm
	mma.sync.aligned.m16n8k8.row.col.f32.f16.f16.f32 {%f221535,%f221536,%f221537,%f221538}, {%r1,%r2}, {%r3}, {%f221535,%f221536,%f221537,%f221538};

	// end inline asm
	// begin inline asm
	mma.sync.aligned.m16n8k8.row.col.f32.f16.f16.f32 {%f221535,%f221536,%f221537,%f221538}, {%r1,%r2}, {%r3}, {%f221535,%f221536,%f221537,%f221538};

	// end inline asm
	// begin inline asm
	mma.sync.aligned.m16n8k8.row.col.f32.f16.f16.f32 {%f221535,%f221536,%f221537,%f221538}, {%r1,%r2}, {%r3}, {%f221535,%f221536,%f221537,%f221538};

	// end inline asm
	// begin inline asm
	mma.sync.aligned.m16n8k8.row.col.f32.f16.f16.f32 {%f221535,%f221536,%f221537,%f221538}, {%r1,%r2}, {%r3}, {%f221535,%f221536,%f221537,%f221538};

	// end inline asm
	// begin inline asm
	mma.sync.aligned.m16n8k8.row.col.f32.f16.f16.f32 {%f221535,%f221536,%f221537,%f221538}, {%r1,%r2}, {%r3}, {%f221535,%f221536,%f221537,%f221538};

	// end inline asm
	// begin inline asm
	mma.sync.aligned.m16n8k8.row.col.f32.f16.f16.f32 {%f221535,%f221536,%f221537,%f221538}, {%r1,%r2}, {%r3}, {%f221535,%f221536,%f221537,%f221538};

	// end inline asm
	// begin inline asm
	mma.sync.aligned.m16n8k8.row.col.f32.f16.f16.f32 {%f221535,%f221536,%f221537,%f221538}, {%r1,%r2}, {%r3}, {%f221535,%f221536,%f221537,%f221538};

	// end inline asm
	// begin inline asm
	mma.sync.aligned.m16n8k8.row.col.f32.f16.f16.f32 {%f221535,%f221536,%f221537,%f221538}, {%r1,%r2}, {%r3}, {%f221535,%f221536,%f221537,%f221538};

	// end inline asm
	// begin inline asm
	mma.sync.aligned.m16n8k8.row.col.f32.f16.f16.f32 {%f221535,%f221536,%f221537,%f221538}, {%r1,%r2}, {%r3}, {%f221535,%f221536,%f221537,%f221538};

	// end inline asm
	// begin inline asm
	mma.sync.aligned.m16n8k8.row.col.f32.f16.f16.f32 {%f221535,%f221536,%f221537,%f221538}, {%r1,%r2}, {%r3}, {%f221535,%f221536,%f221537,%f221538};

	// end inline asm
	// begin inline asm
	mma.sync.aligned.m16n8k8.row.col.f32.f16.f16.f32 {%f221535,%f221536,%f221537,%f221538}, {%r1,%r2}, {%r3}, {%f221535,%f221536,%f221537,%f221538};

	// end inline asm
	// begin inline asm
	mma.sync.aligned.m16n8k8.row.col.f32.f16.f16.f32 {%f221535,%f221536,%f221537,%f221538}, {%r1,%r2}, {%r3}, {%f221535,%f221536,%f221537,%f221538};

	// end inline asm
	// begin inline asm
	mma.sync.aligned.m16n8k8.row.col.f32.f16.f16.f32 {%f221535,%f221536,%f221537,%f221538}, {%r1,%r2}, {%r3}, {%f221535,%f221536,%f221537,%f221538};

	// end inline asm
	// begin inline asm
	mma.sync.aligned.m16n8k8.row.col.f32.f16.f16.f32 {%f221535,%f221536,%f221537,%f221538}, {%r1,%r2}, {%r3}, {%f221535,%f221536,%f221537,%f221538};

	// end inline asm
	// begin inline asm
	mma.sync.aligned.m16n8k8.row.col.f32.f16.f16.f32 {%f221535,%f221536,%f221537,%f221538}, {%r1,%r2}, {%r3}, {%f221535,%f221536,%f221537,%f221538};

	// end inline asm
	// begin inline asm
	mma.sync.aligned.m16n8k8.row.col.f32.f16.f16.f32 {%f221535,%f221536,%f221537,%f221538}, {%r1,%r2}, {%r3}, {%f221535,%f221536,%f221537,%f221538};

	// end inline asm
	// begin inline asm
	mma.sync.aligned.m16n8k8.row.col.f32.f16.f16.f32 {%f221535,%f221536,%f221537,%f221538}, {%r1,%r2}, {%r3}, {%f221535,%f221536,%f221537,%f221538};

	// end inline asm
	// begin inline asm
	mma.sync.aligned.m16n8k8.row.col.f32.f16.f16.f32 {%f221535,%f221536,%f221537,%f221538}, {%r1,%r2}, {%r3}, {%f221535,%f221536,%f221537,%f221538};

	// end inline asm
	// begin inline asm
	mma.sync.aligned.m16n8k8.row.col.f32.f16.f16.f32 {%f221535,%f221536,%f221537,%f221538}, {%r1,%r2}, {%r3}, {%f221535,%f221536,%f221537,%f221538};

	// end inline asm
	// begin inline asm
	mma.sync.aligned.m16n8k8.row.col.f32.f16.f16.f32 {%f221535,%f221536,%f221537,%f221538}, {%r1,%r2}, {%r3}, {%f221535,%f221536,%f221537,%f221538};

	// end inline asm
	// begin inline asm
	mma.sync.aligned.m16n8k8.row.col.f32.f16.f16.f32 {%f221535,%f221536,%f221537,%f221538}, {%r1,%r2}, {%r3}, {%f221535,%f221536,%f221537,%f221538};

	// end inline asm
	// begin inline asm
	mma.sync.aligned.m16n8k8.row.col.f32.f16.f16.f32 {%f221535,%f221536,%f221537,%f221538}, {%r1,%r2}, {%r3}, {%f221535,%f221536,%f221537,%f221538};

	// end inline asm
	// begin inline asm
	mma.sync.aligned.m16n8k8.row.col.f32.f16.f16.f32 {%f221535,%f221536,%f221537,%f221538}, {%r1,%r2}, {%r3}, {%f221535,%f221536,%f221537,%f221538};

	// end inline asm
	// begin inline asm
	mma.sync.aligned.m16n8k8.row.col.f32.f16.f16.f32 {%f221535,%f221536,%f221537,%f221538}, {%r1,%r2}, {%r3}, {%f221535,%f221536,%f221537,%f221538};

	// end inline asm
	// begin inline asm
	mma.sync.aligned.m16n8k8.row.col.f32.f16.f16.f32 {%f221535,%f221536,%f221537,%f221538}, {%r1,%r2}, {%r3}, {%f221535,%f221536,%f221537,%f221538};

	// end inline asm
	// begin inline asm
	mma.sync.aligned.m16n8k8.row.col.f32.f16.f16.f32 {%f221535,%f221536,%f221537,%f221538}, {%r1,%r2}, {%r3}, {%f221535,%f221536,%f221537,%f221538};

	// end inline asm
	// begin inline asm
	mma.sync.aligned.m16n8k8.row.col.f32.f16.f16.f32 {%f221535,%f221536,%f221537,%f221538}, {%r1,%r2}, {%r3}, {%f221535,%f221536,%f221537,%f221538};

	// end inline asm
	// begin inline asm
	mma.sync.aligned.m16n8k8.row.col.f32.f16.f16.f32 {%f221535,%f221536,%f221537,%f221538}, {%r1,%r2}, {%r3}, {%f221535,%f221536,%f221537,%f221538};

	// end inline asm
	// begin inline asm
	mma.sync.aligned.m16n8k8.row.col.f32.f16.f16.f32 {%f221535,%f221536,%f221537,%f221538}, {%r1,%r2}, {%r3}, {%f221535,%f221536,%f221537,%f221538};

	// end inline asm
	// begin inline asm
	mma.sync.aligned.m16n8k8.row.col.f32.f16.f16.f32 {%f221535,%f221536,%f221537,%f221538}, {%r1,%r2}, {%r3}, {%f221535,%f221536,%f221537,%f221538};

	// end inline asm
	// begin inline asm
	mma.sync.aligned.m16n8k8.row.col.f32.f16.f16.f32 {%f221535,%f221536,%f221537,%f221538}, {%r1,%r2}, {%r3}, {%f221535,%f221536,%f221537,%f221538};

	// end inline asm
	// begin inline asm
	mma.sync.aligned.m16n8k8.row.col.f32.f16.f16.f32 {%f221535,%f221536,%f221537,%f221538}, {%r1,%r2}, {%r3}, {%f221535,%f221536,%f221537,%f221538};

	// end inline asm
	mov.f32 	%f224376, %f221536;
	mov.f32 	%f224378, %f221538;
	mov.f32 	%f224375, %f221535;
	mov.f32 	%f224377, %f221537;
	// begin inline asm
	mma.sync.aligned.m16n8k8.row.col.f32.f16.f16.f32 {%f224375,%f224376,%f224377,%f224378}, {%r1,%r2}, {%r3}, {%f224375,%f224376,%f224377,%f224378};

	// end inline asm
	// begin inline asm
	mma.sync.aligned.m16n8k8.row.col.f32.f16.f16.f32 {%f224375,%f224376,%f224377,%f224378}, {%r1,%r2}, {%r3}, {%f224375,%f224376,%f224377,%f224378};

	// end inline asm
	// begin inline asm
	mma.sync.aligned.m16n8k8.row.col.f32.f16.f16.f32 {%f224375,%f224376,%f224377,%f224378}, {%r1,%r2}, {%r3}, {%f224375,%f224376,%f224377,%f224378};

	// end inline asm
	// begin inline asm
	mma.sync.aligned.m16n8k8.row.col.f32.f16.f16.f32 {%f224375,%f224376,%f224377,%f224378}, {%r1,%r2}, {%r3}, {%f224375,%f224376,%f224377,%f224378};

	// end inline asm
	// begin inline asm
	mma.sync.aligned.m16n8k8.row.col.f32.f16.f16.f32 {%f224375,%f224376,%f224377,%f224378}, {%r1,%r2}, {%r3}, {%f224375,%f224376,%f224377,%f224378};

	// end inline asm
	// begin inline asm
	mma.sync.aligned.m16n8k8.row.col.f32.f16.f16.f32 {%f224375,%f224376,%f224377,%f224378}, {%r1,%r2}, {%r3}, {%f224375,%f224376,%f224377,%f224378};

	// end inline asm
	// begin inline asm
	mma.sync.aligned.m16n8k8.row.col.f32.f16.f16.f32 {%f224375,%f224376,%f224377,%f224378}, {%r1,%r2}, {%r3}, {%f224375,%f224376,%f224377,%f224378};

	// end inline asm
	// begin inline asm
	mma.sync.aligned.m16n8k8.row.col.f32.f16.f16.f32 {%f224375,%f224376,%f224377,%f224378}, {%r1,%r2}, {%r3}, {%f224375,%f224376,%f224377,%f224378};

	// end inline asm
	// begin inline asm
	mma.sync.aligned.m16n8k8.row.col.f32.f16.f16.f32 {%f224375,%f224376,%f224377,%f224378}, {%r1,%r2}, {%r3}, {%f224375,%f224376,%f224377,%f224378};

	// end inline asm
	// begin inline asm
	mma.sync.aligned.m16n8k8.row.col.f32.f16.f16.f32 {%f224375,%f224376,%f224377,%f224378}, {%r1,%r2}, {%r3}, {%f224375,%f224376,%f224377,%f224378};

	// end inline asm
	// begin inline asm
	mma.sync.aligned.m16n8k8.row.col.f32.f16.f16.f32 {%f224375,%f224376,%f224377,%f224378}, {%r1,%r2}, {%r3}, {%f224375,%f224376,%f224377,%f224378};

	// end inline asm
	// begin inline asm
	mma.sync.aligned.m16n8k8.row.col.f32.f16.f16.f32 {%f224375,%f224376,%f224377,%f224378}, {%r1,%r2}, {%r3}, {%f224375,%f224376,%f224377,%f224378};

	// end inline asm
	// begin inline asm
	mma.sync.aligned.m16n8k8.row.col.f32.f16.f16.f32 {%f224375,%f224376,%f224377,%f224378}, {%r1,%r2}, {%r3}, {%f224375,%f224376,%f224377,%f224378};

	// end inline asm
	// begin inline asm
	mma.sync.aligned.m16n8k8.row.col.f32.f16.f16.f32 {%f224375,%f224376,%f224377,%f224378}, {%r1,%r2}, {%r3}, {%f224375,%f224376,%f224377,%f224378};

	// end inline asm
	// begin inline asm
	mma.sync.aligned.m16n8k8.row.col.f32.f16.f16.f32 {%f224375,%f224376,%f224377,%f224378}, {%r1,%r2}, {%r3}, {%f224375,%f224376,%f224377,%f224378};

	// end inline asm
	// begin inline asm
	mma.sync.aligned.m16n8k8.row.col.f32.f16.f16.f32 {%f224375,%f224376,%f224377,%f224378}, {%r1,%r2}, {%r3}, {%f224375,%f224376,%f224377,%f224378};

	// end inline asm
	// begin inline asm
	mma.sync.aligned.m16n8k8.row.col.f32.f16.f16.f32 {%f224375,%f224376,%f224377,%f224378}, {%r1,%r2}, {%r3}, {%f224375,%f224376,%f224377,%f224378};

	// end inline asm
	// begin inline asm
	mma.sync.aligned.m16n8k8.row.col.f32.f16.f16.f32 {%f224375,%f224376,%f224377,%f224378}, {%r1,%r2}, {%r3}, {%f224375,%f224376,%f224377,%f224378};

	// end inline asm
	// begin inline asm
	mma.sync.aligned.m16n8k8.row.col.f32.f16.f16.f32 {%f224375,%f224376,%f224377,%f224378}, {%r1,%r2}, {%r3}, {%f224375,%f224376,%f224377,%f224378};

	// end inline asm
	// begin inline asm
	mma.sync.aligned.m16n8k8.row.col.f32.f16.f16.f32 {%f224375,%f224376,%f224377,%f224378}, {%r1,%r2}, {%r3}, {%f224375,%f224376,%f224377,%f224378};

	// end inline asm
	// begin inline asm
	mma.sync.aligned.m16n8k8.row.col.f32.f16.f16.f32 {%f224375,%f224376,%f224377,%f224378}, {%r1,%r2}, {%r3}, {%f224375,%f224376,%f224377,%f224378};

	// end inline asm
	// begin inline asm
	mma.sync.aligned.m16n8k8.row.col.f32.f16.f16.f32 {%f224375,%f224376,%f224377,%f224378}, {%r1,%r2}, {%r3}, {%f224375,%f224376,%f224377,%f224378};

	// end inline asm
	// begin inline asm
	mma.sync.aligned.m16n8k8.row.col.f32.f16.f16.f32 {%f224375,%f224376,%f224377,%f224378}, {%r1,%r2}, {%r3}, {%f224375,%f224376,%f224377,%f224378};

	// end inline asm
	// begin inline asm
	mma.sync.aligned.m16n8k8.row.col.f32.f16.f16.f32 {%f224375,%f224376,%f224377,%f224378}, {%r1,%r2}, {%r3}, {%f224375,%f224376,%f224377,%f224378};

	// end inline asm
	// begin inline asm
	mma.sync.aligned.m16n8k8.row.col.f32.f16.f16.f32 {%f224375,%f224376,%f224377,%f224378}, {%r1,%r2}, {%r3}, {%f224375,%f224376,%f224377,%f224378};

	// end inline asm
	// begin inline asm
	mma.sync.aligned.m16n8k8.row.col.f32.f16.f16.f32 {%f224375,%f224376,%f224377,%f224378}, {%r1,%r2}, {%r3}, {%f224375,%f224376,%f224377,%f224378};

	// end inline asm
	// begin inline asm
	mma.sync.aligned.m16n8k8.row.col.f32.f16.f16.f32 {%f224375,%f224376,%f224377,%f224378}, {%r1,%r2}, {%r3}, {%f224375,%f224376,%f224377,%f224378};

	// end inline asm
	// begin inline asm
	mma.sync.aligned.m16n8k8.row.col.f32.f16.f16.f32 {%f224375,%f224376,%f224377,%f224378}, {%r1,%r2}, {%r3}, {%f224375,%f224376,%f224377,%f224378};

	// end inline asm
	// begin inline asm
	mma.sync.aligned.m16n8k8.row.col.f32.f16.f16.f32 {%f224375,%f224376,%f224377,%f224378}, {%r1,%r2}, {%r3}, {%f224375,%f224376,%f224377,%f224378};

	// end inline asm
	// begin inline asm
	mma.sync.aligned.m16n8k8.row.col.f32.f16.f16.f32 {%f224375,%f224376,%f224377,%f224378}, {%r1,%r2}, {%r3}, {%f224375,%f224376,%f224377,%f224378};

	// end inline asm
	// begin inline asm
	mma.sync.aligned.m16n8k8.row.col.f32.f16.f16.f32 {%f224375,%f224376,%f224377,%f224378}, {%r1,%r2}, {%r3}, {%f224375,%f224376,%f224377,%f224378};

	// end inline asm
	// begin inline asm
	mma.sync.aligned.m16n8k8.row.col.f32.f16.f16.f32 {%f224375,%f224376,%f224377,%f224378}, {%r1,%r2}, {%r3}, {%f224375,%f224376,%f224377,%f224378};

	// end inline asm
	// begin inline asm
	mma.sync.aligned.m16n8k8.row.col.f32.f16.f16.f32 {%f224375,%f224376,%f224377,%f224378}, {%r1,%r2}, {%r3}, {%f224375,%f224376,%f224377,%f224378};

	// end inline asm
	// begin inline asm
	mma.sync.aligned.m16n8k8.row.col.f32.f16.f16.f32 {%f224375,%f224376,%f224377,%f224378}, {%r1,%r2}, {%r3}, {%f224375,%f224376,%f224377,%f224378};

	// end inline asm
	// begin inline asm
	mma.sync.aligned.m16n8k8.row.col.f32.f16.f16.f32 {%f224375,%f224376,%f224377,%f224378}, {%r1,%r2}, {%r3}, {%f224375,%f224376,%f224377,%f224378};

	// end inline asm
	// begin inline asm
	mma.sync.aligned.m16n8k8.row.col.f32.f16.f16.f32 {%f224375,%f224376,%f224377,%f224378}, {%r1,%r2}, {%r3}, {%f224375,%f224376,%f224377,%f224378};

	// end inline asm
	// begin inline asm
	mma.sync.aligned.m16n8k8.row.col.f32.f16.f16.f32 {%f224375,%f224376,%f224377,%f224378}, {%r1,%r2}, {%r3}, {%f224375,%f224376,%f224377,%f224378};

	// end inline asm
	// begin inline asm
	mma.sync.aligned.m16n8k8.row.col.f32.f16.f16.f32 {%f224375,%f224376,%f224377,%f224378}, {%r1,%r2}, {%r3}, {%f224375,%f224376,%f224377,%f224378};

	// end inline asm
	// begin inline asm
	mma.sync.aligned.m16n8k8.row.col.f32.f16.f16.f32 {%f224375,%f224376,%f224377,%f224378}, {%r1,%r2}, {%r3}, {%f224375,%f224376,%f224377,%f224378};

	// end inline asm
	// begin inline asm
	mma.sync.aligned.m16n8k8.row.col.f32.f16.f16.f32 {%f224375,%f224376,%f224377,%f224378}, {%r1,%r2}, {%r3}, {%f224375,%f224376,%f224377,%f224378};

	// end inline asm
	// begin inline asm
	mma.sync.aligned.m16n8k8.row.col.f32.f16.f16.f32 {%f224375,%f224376,%f224377,%f224378}, {%r1,%r2}, {%r3}, {%f224375,%f224376,%f224377,%f224378};

	// end inline asm
	// begin inline asm
	mma.sync.aligned.m16n8k8.row.col.f32.f16.f16.f32 {%f224375,%f224376,%f224377,%f224378}, {%r1,%r2}, {%r3}, {%f224375,%f224376,%f224377,%f224378};

	// end inline asm
	// begin inline asm
	mma.sync.aligned.m16n8k8.row.col.f32.f16.f16.f32 {%f224375,%f224376,%f224377,%f224378}, {%r1,%r2}, {%r3}, {%f224375,%f224376,%f224377,%f224378};

	// end inline asm
	// begin inline asm
	mma.sync.aligned.m16n8k8.row.col.f32.f16.f16.f32 {%f224375,%f224376,%f224377,%f224378}, {%r1,%r2}, {%r3}, {%f224375,%f224376,%f224377,%f224378};

	// end inline asm
	// begin inline asm
	mma.sync.aligned.m16n8k8.row.col.f32.f16.f16.f32 {%f224375,%f224376,%f224377,%f224378}, {%r1,%r2}, {%r3}, {%f224375,%f224376,%f224377,%f224378};

	// end inline asm
	// begin inline asm
	mma.sync.aligned.m16n8k8.row.col.f32.f16.f16.f32 {%f224375,%f224376,%f224377,%f224378}, {%r1,%r2}, {%r3}, {%f224375,%f224376,%f224377,%f224378};

	// end inline asm
	// begin inline asm
	mma.sync.aligned.m16n8k8.row.col.f32.f16.f16.f32 {%f224375,%f224376,%f224377,%f224378}, {%r1,%r2}, {%r3}, {%f224375,%f224376,%f224377,%f224378};

	// end inline asm
	// begin inline asm
	mma.sync.aligned.m16n8k8.row.col.f32.f16.f16.f32 {%f224375,%f224376,%f224377,%f224378}, {%r1,%r2}, {%r3}, {%f224375,%f224376,%f224377,%f224378};

	// end inline asm
	// begin inline asm
	mma.sync.aligned.m16n8k8.row.col.f32.f16.f16.f32 {%f224375,%f224376,%f224377,%f224378}, {%r1,%r2}, {%r3}, {%f224375,%f224376,%f224377,%f224378};

	// end inline asm
	// begin inline asm
	mma.sync.aligned.m16n8k8.row.col.f32.f16.f16.f32 {%f224375,%f224376,%f224377,%f224378}, {%r1,%r2}, {%r3}, {%f224375,%f224376,%f224377,%f224378};

	// end inline asm
	// begin inline asm
	mma.sync.aligned.m16n8k8.row.col.f32.f16.f16.f32 {%f224375,%f224376,%f224377,%f224378}, {%r1,%r2}, {%r3}, {%f224375,%f224376,%f224377,%f224378};

	// end inline asm
	// begin inline asm
	mma.sync.aligned.m16n8k8.row.col.f32.f16.f16.f32 {%f224375,%f224376,%f224377,%f224378}, {%r1,%r2}, {%r3}, {%f224375,%f224376,%f224377,%f224378};

	// end inline asm
	// begin inline asm
	mma.sync.aligned.m16n8k8.row.col.f32.f16.f16.f32 {%f224375,%f224376,%f224377,%f224378}, {%r1,%r2}, {%r3}, {%f224375,%f224376,%f224377,%f224378};

	// end inline asm
	// begin inline asm
	mma.sync.aligned.m16n8k8.row.col.f32.f16.f16.f32 {%f224375,%f224376,%f224377,%f224378}, {%r1,%r2}, {%r3}, {%f224375,%f224376,%f224377,%f224378};

	// end inline asm
	// begin inline asm
	mma.sync.aligned.m16n8k8.row.col.f32.f16.f16.f32 {%f224375,%f224376,%f224377,%f224378}, {%r1,%r2}, {%r3}, {%f224375,%f224376,%f224377,%f224378};

	// end inline asm
	// begin inline asm
	mma.sync.aligned.m16n8k8.row.col.f32.f16.f16.f32 {%f224375,%f224376,%f224377,%f224378}, {%r1,%r2}, {%r3}, {%f224375,%f224376,%f224377,%f224378};

	// end inline asm
	// begin inline asm
	mma.sync.aligned.m16n8k8.row.col.f32.f16.f16.f32 {%f224375,%f224376,%f224377,%f224378}, {%r1,%r2}, {%r3}, {%f224375,%f224376,%f224377,%f224378};

	// end inline asm
	// begin inline asm
	mma.sync.aligned.m16n8k8.row.col.f32.f16.f16.f32 {%f224375,%f224376,%f224377,%f224378}, {%r1,%r2}, {%r3}, {%f224375,%f224376,%f224377,%f224378};

	// end inline asm
	// begin inline asm
	mma.sync.aligned.m16n8k8.row.col.f32.f16.f16.f32 {%f224375,%f224376,%f224377,%f224378}, {%r1,%r2}, {%r3}, {%f224375,%f224376,%f224377,%f224378};

	// end inline asm
	// begin inline asm
	mma.sync.aligned.m16n8k8.row.col.f32.f16.f16.f32 {%f224375,%f224376,%f224377,%f224378}, {%r1,%r2}, {%r3}, {%f224375,%f224376,%f224377,%f224378};

	// end inline asm
	// begin inline asm
	mma.sync.aligned.m16n8k8.row.col.f32.f16.f16.f32 {%f224375,%f224376,%f224377,%f224378}, {%r1,%r2}, {%r3}, {%f224375,%f224376,%f224377,%f224378};

	// end inline asm
	// begin inline asm
	mma.sync.aligned.m16n8k8.row.col.f32.f16.f16.f32 {%f224375,%f224376,%f224377,%f224378}, {%r1,%r2}, {%r3}, {%f224375,%f224376,%f224377,%f224378};

	// end inline asm
	// begin inline asm
	mma.sync.aligned.m16n8k8.row.col.f32.f16.f16.f32 {%f224375,%f224376,%f224377,%f224378}, {%r1,%r2}, {%r3}, {%f224375,%f224376,%f224377,%f224378};

	// end inline asm
	// begin inline asm
	mma.sync.aligned.m16n8k8.row.col.f32.f16.f16.f32 {%f224375,%f224376,%f224377,%f224378}, {%r1,%r2}, {%r3}, {%f224375,%f224376,%f224377,%f224378};

	// end inline asm
	// begin inline asm
	mma.sync.aligned.m16n8k8.row.col.f32.f16.f16.f32 {%f224375,%f224376,%f224377,%f224378}, {%r1,%r2}, {%r3}, {%f224375,%f224376,%f224377,%f224378};

	// end inline asm
	// begin inline asm
	mma.sync.aligned.m16n8k8.row.col.f32.f16.f16.f32 {%f224375,%f224376,%f224377,%f224378}, {%r1,%r2}, {%r3}, {%f224375,%f224376,%f224377,%f224378};

	// end inline asm
	// begin inline asm
	mma.sync.aligned.m16n8k8.row.col.f32.f16.f16.f32 {%f224375,%f224376,%f224377,%f224378}, {%r1,%r2}, {%r3}, {%f224375,%f224376,%f224377,%f224378};

	// end inline asm
	// begin inline asm
	mma.sync.aligned.m16n8k8.row.col.f32.f16.f16.f32 {%f224375,%f224376,%f224377,%f224378}, {%r1,%r2}, {%r3}, {%f224375,%f224376,%f224377,%f224378};

	// end inline asm
	// begin inline asm
	mma.sync.aligned.m16n8k8.row.col.f32.f16.f16.f32 {%f224375,%f224376,%f224377,%f224378}, {%r1,%r2}, {%r3}, {%f224375,%f224376,%f224377,%f224378};

	// end inline asm
	// begin inline asm
	mma.sync.aligned.m16n8k8.row.col.f32.f16.f16.f32 {%f224375,%f224376,%f224377,%f224378}, {%r1,%r2}, {%r3}, {%f224375,%f224376,%f224377,%f224378};

	// end inline asm
	// begin inline asm
	mma.sync.aligned.m16n8k8.row.col.f32.f16.f16.f32 {%f224375,%f224376,%f224377,%f224378}, {%r1,%r2}, {%r3}, {%f224375,%f224376,%f224377,%f224378};

	// end inline asm
	// begin inline asm
	mma.sync.aligned.m16n8k8.row.col.f32.f16.f16.f32 {%f224375,%f224376,%f224377,%f224378}, {%r1,%r2}, {%r3}, {%f224375,%f224376,%f224377,%f224378};

	// end inline asm
	// begin inline asm
	mma.sync.aligned.m16n8k8.row.col.f32.f16.f16.f32 {%f224375,%f224376,%f224377,%f224378}, {%r1,%r2}, {%r3}, {%f224375,%f224376,%f224377,%f224378};

	// end inline asm
	// begin inline asm
	mma.sync.aligned.m16n8k8.row.col.f32.f16.f16.f32 {%f224375,%f224376,%f224377,%f224378}, {%r1,%r2}, {%r3}, {%f224375,%f224376,%f224377,%f224378};

	// end inline asm
	// begin inline asm
	mma.sync.aligned.m16n8k8.row.col.f32.f16.f16.f32 {%f224375,%f224376,%f224377,%f224378}, {%r1,%r2}, {%r3}, {%f224375,%f224376,%f224377,%f224378};

	// end inline asm
	// begin inline asm
	mma.sync.aligned.m16n8k8.row.col.f32.f16.f16.f32 {%f224375,%f224376,%f224377,%f224378}, {%r1,%r2}, {%r3}, {%f224375,%f224376,%f224377,%f224378};

	// end inline asm
	// begin inline asm
	mma.sync.aligned.m16n8k8.row.col.f32.f16.f16.f32 {%f224375,%f224376,%f224377,%f224378}, {%r1,%r2}, {%r3}, {%f224375,%f224376,%f224377,%f224378};

	// end inline asm
	// begin inline asm
	mma.sync.aligned.m16n8k8.row.col.f32.f16.f16.f32 {%f224375,%f224376,%f224377,%f224378}, {%r1,%r2}, {%r3}, {%f224375,%f224376,%f224377,%f224378};

	// end inline asm
	// begin inline asm
	mma.sync.aligned.m16n8k8.row.col.f32.f16.f16.f32 {%f224375,%f224376,%f224377,%f224378}, {%r1,%r2}, {%r3}, {%f224375,%f224376,%f224377,%f224378};

	// end inline asm
	// begin inline asm
	mma.sync.aligned.m16n8k8.row.col.f32.f16.f16.f32 {%f224375,%f224376,%f224377,%f224378}, {%r1,%r2}, {%r3}, {%f224375,%f224376,%f224377,%f224378};

	// end inline asm
	// begin inline asm
	mma.sync.aligned.m16n8k8.row.col.f32.f16.f16.f32 {%f224375,%f224376,%f224377,%f224378}, {%r1,%r2}, {%r3}, {%f224375,%f224376,%f224377,%f224378};

	// end inline asm
	// begin inline asm
	mma.sync.aligned.m16n8k8.row.col.f32.f16.f16.f32 {%f224375,%f224376,%f224377,%f224378}, {%r1,%r2}, {%r3}, {%f224375,%f224376,%f224377,%f224378};

	// end inline asm
	// begin inline asm
	mma.sync.aligned.m16n8k8.row.col.f32.f16.f16.f32 {%f224375,%f224376,%f224377,%f224378}, {%r1,%r2}, {%r3}, {%f224375,%f224376,%f224377,%f224378};

	// end inline asm
	// begin inline asm
	mma.sync.aligned.m16n8k8.row.col.f32.f16.f16.f32 {%f224375,%f224376,%f224377,%f224378}, {%r1,%r2}, {%r3}, {%f224375,%f224376,%f224377,%f224378};

	// end inline asm
	// begin inline asm
	mma.sync.aligned.m16n8k8.row.col.f32.f16.f16.f32 {%f224375,%f224376,%f224377,%f224378}, {%r1,%r2}, {%r3}, {%f224375,%f224376,%f224377,%f224378};

	// end inline asm
	// begin inline asm
	mma.sync.aligned.m16n8k8.row.col.f32.f16.f16.f32 {%f224375,%f224376,%f224377,%f224378}, {%r1,%r2}, {%r3}, {%f224375,%f224376,%f224377,%f224378};

	// end inline asm
	// begin inline asm
	mma.sync.aligned.m16n8k8.row.col.f32.f16.f16.f32 {%f224375,%f224376,%f224377,%f224378}, {%r1,%r2}, {%r3}, {%f224375,%f224376,%f224377,%f224378};

	// end inline asm
	// begin inline asm
	mma.sync.aligned.m16n8k8.row.col.f32.f16.f16.f32 {%f224375,%f224376,%f224377,%f224378}, {%r1,%r2}, {%r3}, {%f224375,%f224376,%f224377,%f224378};

	// end inline asm
	// begin inline asm
	mma.sync.aligned.m16n8k8.row.col.f32.f16.f16.f32 {%f224375,%f224376,%f224377,%f224378}, {%r1,%r2}, {%r3}, {%f224375,%f224376,%f224377,%f224378};

	// end inline asm
	// begin inline asm
	mma.sync.aligned.m16n8k8.row.col.f32.f16.f16.f32 {%f224375,%f224376,%f224377,%f224378}, {%r1,%r2}, {%r3}, {%f224375,%f224376,%f224377,%f224378};

	// end inline asm
	// begin inline asm
	mma.sync.aligned.m16n8k8.row.col.f32.f16.f16.f32 {%f224375,%f224376,%f224377,%f224378}, {%r1,%r2}, {%r3}, {%f224375,%f224376,%f224377,%f224378};

	// end inline asm
	// begin inline asm
	mma.sync.aligned.m16n8k8.row.col.f32.f16.f16.f32 {%f224375,%f224376,%f224377,%f224378}, {%r1,%r2}, {%r3}, {%f224375,%f224376,%f224377,%f224378};

	// end inline asm
	// begin inline asm
	mma.sync.aligned.m16n8k8.row.col.f32.f16.f16.f32 {%f224375,%f224376,%f224377,%f224378}, {%r1,%r2}, {%r3}, {%f224375,%f224376,%f224377,%f224378};

	// end inline asm
	// begin inline asm
	mma.sync.aligned.m16n8k8.row.col.f32.f16.f16.f32 {%f224375,%f224376,%f224377,%f224378}, {%r1,%r2}, {%r3}, {%f224375,%f224376,%f224377,%f224378};

	// end inline asm
	// begin inline asm
	mma.sync.aligned.m16n8k8.row.col.f32.f16.f16.f32 {%f224375,%f224376,%f224377,%f224378}, {%r1,%r2}, {%r3}, {%f224375,%f224376,%f224377,%f224378};

	// end inline asm
	// begin inline asm
	mma.sync.aligned.m16n8k8.row.col.f32.f16.f16.f32 {%f224375,%f224376,%f224377,%f224378}, {%r1,%r2}, {%r3}, {%f224375,%f224376,%f224377,%f224378};

	// end inline asm
	// begin inline asm
	mma.sync.aligned.m16n8k8.row.col.f32.f16.f16.f32 {%f224375,%f224376,%f224377,%f224378}, {%r1,%r2}, {%r3}, {%f224375,%f224376,%f224377,%f224378};

	// end inline asm
	// begin inline asm
	mma.sync.aligned.m16n8k8.row.col.f32.f16.f16.f32 {%f224375,%f224376,%f224377,%f224378}, {%r1,%r2}, {%r3}, {%f224375,%f224376,%f224377,%f224378};

	// end inline asm
	// begin inline asm
	mma.sync.aligned.m16n8k8.row.col.f32.f16.f16.f32 {%f224375,%f224376,%f224377,%f224378}, {%r1,%r2}, {%r3}, {%f224375,%f224376,%f224377,%f224378};

	// end inline asm
	// begin inline asm
	mma.sync.aligned.m16n8k8.row.col.f32.f16.f16.f32 {%f224375,%f224376,%f224377,%f224378}, {%r1,%r2}, {%r3}, {%f224375,%f224376,%f224377,%f224378};

	// end inline asm
	// begin inline asm
	mma.sync.aligned.m16n8k8.row.col.f32.f16.f16.f32 {%f224375,%f224376,%f224377,%f224378}, {%r1,%r2}, {%r3}, {%f224375,%f224376,%f224377,%f224378};

	// end inline asm
	// begin inline asm
	mma.sync.aligned.m16n8k8.row.col.f32.f16.f16.f32 {%f224375,%f224376,%f224377,%f224378}, {%r1,%r2}, {%r3}, {%f224375,%f224376,%f224377,%f224378};

	// end inline asm
	// begin inline asm
	mma.sync.aligned.m16n8k8.row.col.f32.f16.f16.f32 {%f224375,%f224376,%f224377,%f224378}, {%r1,%r2}, {%r3}, {%f224375,%f224376,%f224377,%f224378};

	// end inline asm
	// begin inline asm
	mma.sync.aligned.m16n8k8.row.col.f32.f16.f16.f32 {%f224375,%f224376,%f224377,%f224378}, {%r1,%r2}, {%r3}, {%f224375,%f224376,%f224377,%f224378};

	// end inline asm
	// begin inline asm
	mma.sync.aligned.m16n8k8.row.col.f32.f16.f16.f32 {%f224375,%f224376,%f224377,%f224378}, {%r1,%r2}, {%r3}, {%f224375,%f224376,%f224377,%f224378};

	// end inline asm
	// begin inline asm
	mma.sync.aligned.m16n8k8.row.col.f32.f16.f16.f32 {%f224375,%f224376,%f224377,%f224378}, {%r1,%r2}, {%r3}, {%f224375,%f224376,%f224377,%f224378};

	// end inline asm
	// begin inline asm
	mma.sync.aligned.m16n8k8.row.col.f32.f16.f16.f32 {%f224375,%f224376,%f224377,%f224378}, {%r1,%r2}, {%r3}, {%f224375,%f224376,%f224377,%f224378};

	// end inline asm
	// begin inline asm
	mma.sync.aligned.m16n8k8.row.col.f32.f16.f16.f32 {%f224375,%f224376,%f224377,%f224378}, {%r1,%r2}, {%r3}, {%f224375,%f224376,%f224377,%f224378};

	// end inline asm
	// begin inline asm
	mma.sync.aligned.m16n8k8.row.col.f32.f16.f16.f32 {%f224375,%f224376,%f224377,%f224378}, {%r1,%r2}, {%r3}, {%f224375,%f224376,%f224377,%f224378};

	// end inline asm
	// begin inline asm
	mma.sync.aligned.m16n8k8.row.col.f32.f16.f16.f32 {%f224375,%f224376,%f224377,%f224378}, {%r1,%r2}, {%r3}, {%f224375,%f224376,%f224377,%f224378};

	// end inline asm
	// begin inline asm
	mma.sync.aligned.m16n8k8.row.col.f32.f16.f16.f32 {%f224375,%f224376,%f224377,%f224378}, {%r1,%r2}, {%r3}, {%f224375,%f224376,%f224377,%f224378};

	// end inline asm
	// begin inline asm
	mma.sync.aligned.m16n8k8.row.col.f32.f16.f16.f32 {%f224375,%f224376,%f224377,%f224378}, {%r1,%r2}, {%r3}, {%f224375,%f224376,%f224377,%f224378};

	// end inline asm
	// begin inline asm
	mma.sync.aligned.m16n8k8.row.col.f32.f16.f16.f32 {%f224375,%f224376,%f224377,%f224378}, {%r1,%r2}, {%r3}, {%f224375,%f224376,%f224377,%f224378};

	// end inline asm
	// begin inline asm
	mma.sync.aligned.m16n8k8.row.col.f32.f16.f16.f32 {%f224375,%f224376,%f224377,%f224378}, {%r1,%r2}, {%r3}, {%f224375,%f224376,%f224377,%f224378};

	// end inline asm
	// begin inline asm
	mma.sync.aligned.m16n8k8.row.col.f32.f16.f16.f32 {%f224375,%f224376,%f224377,%f224378}, {%r1,%r2}, {%r3}, {%f224375,%f224376,%f224377,%f224378};

	// end inline asm
	// begin inline asm
	mma.sync.aligned.m16n8k8.row.col.f32.f16.f16.f32 {%f224375,%f224376,%f224377,%f224378}, {%r1,%r2}, {%r3}, {%f224375,%f224376,%f224377,%f224378};

	// end inline asm
	// begin inline asm
	mma.sync.aligned.m16n8k8.row.col.f32.f16.f16.f32 {%f224375,%f224376,%f224377,%f224378}, {%r1,%r2}, {%r3}, {%f224375,%f224376,%f224377,%f224378};

	// end inline asm
	// begin inline asm
	mma.sync.aligned.m16n8k8.row.col.f32.f16.f16.f32 {%f224375,%f224376,%f224377,%f224378}, {%r1,%r2}, {%r3}, {%f224375,%f224376,%f224377,%f224378};

	// end inline asm
	// begin inline asm
	mma.sync.aligned.m16n8k8.row.col.f32.f16.f16.f32 {%f224375,%f224376,%f224377,%f224378}, {%r1,%r2}, {%r3}, {%f224375,%f224376,%f224377,%f224378};

	// end inline asm
	// begin inline asm
	mma.sync.aligned.m16n8k8.row.col.f32.f16.f16.f32 {%f224375,%f224376,%f224377,%f224378}, {%r1,%r2}, {%r3}, {%f224375,%f224376,%f224377,%f224378};

	// end inline asm
	// begin inline asm
	mma.sync.aligned.m16n8k8.row.col.f32.f16.f16.f32 {%f224375,%f224376,%f224377,%f224378}, {%r1,%r2}, {%r3}, {%f224375,%f224376,%f224377,%f224378};

	// end inline asm
	// begin inline asm
	mma.sync.aligned.m16n8k8.row.col.f32.f16.f16.f32 {%f224375,%f224376,%f224377,%f224378}, {%r1,%r2}, {%r3}, {%f224375,%f224376,%f224377,%f224378};

	// end inline asm
	// begin inline asm
	mma.sync.aligned.m16n8k8.row.col.f32.f16.f16.f32 {%f224375,%f224376,%f224377,%f224378}, {%r1,%r2}, {%r3}, {%f224375,%f224376,%f224377,%f224378};

	// end inline asm
	// begin inline asm
	mma.sync.aligned.m16n8k8.row.col.f32.f16.f16.f32 {%f224375,%f224376,%f224377,%f224378}, {%r1,%r2}, {%r3}, {%f224375,%f224376,%f224377,%f224378};

	// end inline asm
	// begin inline asm
	mma.sync.aligned.m16n8k8.row.col.f32.f16.f16.f32 {%f224375,%f224376,%f224377,%f224378}, {%r1,%r2}, {%r3}, {%f224375,%f224376,%f224377,%f224378};

	// end inline asm
	// begin inline asm
	mma.sync.aligned.m16n8k8.row.col.f32.f16.f16.f32 {%f224375,%f224376,%f224377,%f224378}, {%r1,%r2}, {%r3}, {%f224375,%f224376,%f224377,%f224378};

	// end inline asm
	// begin inline asm
	mma.sync.aligned.m16n8k8.row.col.f32.f16.f16.f32 {%f224375,%f224376,%f224377,%f224378}, {%r1,%r2}, {%r3}, {%f224375,%f224376,%f224377,%f224378};

	// end inline asm
	// begin inline asm
	mma.sync.aligned.m16n8k8.row.col.f32.f16.f16.f32 {%f224375,%f224376,%f224377,%f224378}, {%r1,%r2}, {%r3}, {%f224375,%f224376,%f224377,%f224378};

	// end inline asm
	// begin inline asm
	mma.sync.aligned.m16n8k8.row.col.f32.f16.f16.f32 {%f224375,%f224376,%f224377,%f224378}, {%r1,%r2}, {%r3}, {%f224375,%f224376,%f224377,%f224378};

	// end inline asm
	// begin inline asm
	mma.sync.aligned.m16n8k8.row.col.f32.f16.f16.f32 {%f224375,%f224376,%f224377,%f224378}, {%r1,%r2}, {%r3}, {%f224375,%f224376,%f224377,%f224378};

	// end inline asm
	// begin inline asm
	mma.sync.aligned.m16n8k8.row.col.f32.f16.f16.f32 {%f224375,%f224376,%f224377,%f224378}, {%r1,%r2}, {%r3}, {%f224375,%f224376,%f224377,%f224378};

	// end inline asm
	// begin inline asm
	mma.sync.aligned.m16n8k8.row.col.f32.f16.f16.f32 {%f224375,%f224376,%f224377,%f224378}, {%r1,%r2}, {%r3}, {%f224375,%f224376,%f224377,%f224378};

	// end inline asm
	// begin inline asm
	mma.sync.aligned.m16n8k8.row.col.f32.f16.f16.f32 {%f224375,%f224376,%f224377,%f224378}, {%r1,%r2}, {%r3}, {%f224375,%f224376,%f224377,%f224378};

	// end inline asm
	// begin inline asm
	mma.sync.aligned.m16n8k8.row.col.f32.f16.f16.f32 {%f224375,%f224376,%f224377,%f224378}, {%r1,%r2}, {%r3}, {%f224375,%f224376,%f224377,%f224378};

	// end inline asm
	// begin inline asm
	mma.sync.aligned.m16n8k8.row.col.f32.f16.f16.f32 {%f224375,%f224376,%f224377,%f224378}, {%r1,%r2}, {%r3}, {%f224375,%f224376,%f224377,%f224378};

	// end inline asm
	// begin inline asm
	mma.sync.aligned.m16n8k8.row.col.f32.f16.f16.f32 {%f224375,%f224376,%f224377,%f224378}, {%r1,%r2}, {%r3}, {%f224375,%f224376,%f224377,%f224378};

	// end inline asm
	// begin inline asm
	mma.sync.aligned.m16n8k8.row.col.f32.f16.f16.f32 {%f224375,%f224376,%f224377,%f224378}, {%r1,%r2}, {%r3}, {%f224375,%f224376,%f224377,%f224378};

	// end inline asm
	// begin inline asm
	mma.sync.aligned.m16n8k8.row.col.f32.f16.f16.f32 {%f224375,%f224376,%f224377,%f224378}, {%r1,%r2}, {%r3}, {%f224375,%f224376,%f224377,%f224378};

	// end inline asm
	// begin inline asm
	mma.sync.aligned.m16n8k8.row.col.f32.f16.f16.f32 {%f224375,%f224376,%f224377,%f224378}, {%r1,%r2}, {%r3}, {%f224375,%f224376,%f224377,%f224378};

	// end inline asm
	// begin inline asm
	mma.sync.aligned.m16n8k8.row.col.f32.f16.f16.f32 {%f224375,%f224376,%f224377,%f224378}, {%r1,%r2}, {%r3}, {%f224375,%f224376,%f224377,%f224378};

	// end inline asm
	// begin inline asm
	mma.sync.aligned.m16n8k8.row.col.f32.f16.f16.f32 {%f224375,%f224376,%f224377,%f224378}, {%r1,%r2}, {%r3}, {%f224375,%f224376,%f224377,%f224378};

	// end inline asm
	// begin inline asm
	mma.sync.aligned.m16n8k8.row.col.f32.f16.f16.f32 {%f224375,%f224376,%f224377,%f224378}, {%r1,%r2}, {%r3}, {%f224375,%f224376,%f224377,%f224378};

	// end inline asm
	// begin inline asm
	mma.sync.aligned.m16n8k8.row.col.f32.f16.f16.f32 {%f224375,%f224376,%f224377,%f224378}, {%r1,%r2}, {%r3}, {%f224375,%f224376,%f224377,%f224378};

	// end inline asm
	// begin inline asm
	mma.sync.aligned.m16n8k8.row.col.f32.f16.f16.f32 {%f224375,%f224376,%f224377,%f224378}, {%r1,%r2}, {%r3}, {%f224375,%f224376,%f224377,%f224378};

	// end inline asm
	// begin inline asm
	mma.sync.aligned.m16n8k8.row.col.f32.f16.f16.f32 {%f224375,%f224376,%f224377,%f224378}, {%r1,%r2}, {%r3}, {%f224375,%f224376,%f224377,%f224378};

	// end inline asm
	// begin inline asm
	mma.sync.aligned.m16n8k8.row.col.f32.f16.f16.f32 {%f224375,%f224376,%f224377,%f224378}, {%r1,%r2}, {%r3}, {%f224375,%f224376,%f224377,%f224378};

	// end inline asm
	// begin inline asm
	mma.sync.aligned.m16n8k8.row.col.f32.f16.f16.f32 {%f224375,%f224376,%f224377,%f224378}, {%r1,%r2}, {%r3}, {%f224375,%f224376,%f224377,%f224378};

	// end inline asm
	// begin inline asm
	mma.sync.aligned.m16n8k8.row.col.f32.f16.f16.f32 {%f224375,%f224376,%f224377,%f224378}, {%r1,%r2}, {%r3}, {%f224375,%f224376,%f224377,%f224378};

	// end inline asm
	// begin inline asm
	mma.sync.aligned.m16n8k8.row.col.f32.f16.f16.f32 {%f224375,%f224376,%f224377,%f224378}, {%r1,%r2}, {%r3}, {%f224375,%f224376,%f224377,%f224378};

	// end inline asm
	// begin inline asm
	mma.sync.aligned.m16n8k8.row.col.f32.f16.f16.f32 {%f224375,%f224376,%f224377,%f224378}, {%r1,%r2}, {%r3}, {%f224375,%f224376,%f224377,%f224378};

	// end inline asm
	// begin inline asm
	mma.sync.aligned.m16n8k8.row.col.f32.f16.f16.f32 {%f224375,%f224376,%f224377,%f224378}, {%r1,%r2}, {%r3}, {%f224375,%f224376,%f224377,%f224378};

	// end inline asm
	// begin inline asm
	mma.sync.aligned.m16n8k8.row.col.f32.f16.f16.f32 {%f224375,%f224376,%f224377,%f224378}, {%r1,%r2}, {%r3}, {%f224375,%f224376,%f224377,%f224378};

	// end inline asm
	// begin inline asm
	mma.sync.aligned.m16n8k8.row.col.f32.f16.f16.f32 {%f224375,%f224376,%f224377,%f224378}, {%r1,%r2}, {%r3}, {%f224375,%f224376,%f224377,%f224378};

	// end inline asm
	// begin inline asm
	mma.sync.aligned.m16n8k8.row.col.f32.f16.f16.f32 {%f224375,%f224376,%f224377,%f224378}, {%r1,%r2}, {%r3}, {%f224375,%f224376,%f224377,%f224378};

	// end inline asm
	// begin inline asm
	mma.sync.aligned.m16n8k8.row.col.f32.f16.f16.f32 {%f224375,%f224376,%f224377,%f224378}, {%r1,%r2}, {%r3}, {%f224375,%f224376,%f224377,%f224378};

	// end inline asm
	// begin inline asm
	mma.sync.aligned.m16n8k8.row.col.f32.f16.f16.f32 {%f224375,%f224376,%f224377,%f224378}, {%r1,%r2}, {%r3}, {%f224375,%f224376,%f224377,%f224378};

	// end inline asm
	// begin inline asm
	mma.sync.aligned.m16n8k8.row.col.f32.f16.f16.f32 {%f224375,%f224376,%f224377,%f224378}, {%r1,%r2}, {%r3}, {%f224375,%f224376,%f224377,%f224378};

	// end inline asm
	// begin inline asm
	mma.sync.aligned.m16n8k8.row.col.f32.f16.f16.f32 {%f224375,%f224376,%f224377,%f224378}, {%r1,%r2}, {%r3}, {%f224375,%f224376,%f224377,%f224378};

	// end inline asm
	// begin inline asm
	mma.sync.aligned.m16n8k8.row.col.f32.f16.f16.f32 {%f224375,%f224376,%f224377,%f224378}, {%r1,%r2}, {%r3}, {%f224375,%f224376,%f224377,%f224378};

	// end inline asm
	// begin inline asm
	mma.sync.aligned.m16n8k8.row.col.f32.f16.f16.f32 {%f224375,%f224376,%f224377,%f224378}, {%r1,%r2}, {%r3}, {%f224375,%f224376,%f224377,%f224378};

	// end inline asm
	// begin inline asm
	mma.sync.aligned.m16n8k8.row.col.f32.f16.f16.f32 {%f224375,%f224376,%f224377,%f224378}, {%r1,%r2}, {%r3}, {%f224375,%f224376,%f224377,%f224378};

	// end inline asm
	// begin inline asm
	mma.sync.aligned.m16n8k8.row.col.f32.f16.f16.f32 {%f224375,%f224376,%f224377,%f224378}, {%r1,%r2}, {%r3}, {%f224375,%f224376,%f224377,%f224378};

	// end inline asm
	// begin inline asm
	mma.sync.aligned.m16n8k8.row.col.f32.f16.f16.f32 {%f224375,%f224376,%f224377,%f224378}, {%r1,%r2}, {%r3}, {%f224375,%f224376,%f224377,%f224378};

	// end inline asm
	// begin inline asm
	mma.sync.aligned.m16n8k8.row.col.f32.f16.f16.f32 {%f224375,%f224376,%f224377,%f224378}, {%r1,%r2}, {%r3}, {%f224375,%f224376,%f224377,%f224378};

	// end inline asm
	// begin inline asm
	mma.sync.aligned.m16n8k8.row.col.f32.f16.f16.f32 {%f224375,%f224376,%f224377,%f224378}, {%r1,%r2}, {%r3}, {%f224375,%f224376,%f224377,%f224378};

	// end inline asm
	// begin inline asm
	mma.sync.aligned.m16n8k8.row.col.f32.f16.f16.f32 {%f224375,%f224376,%f224377,%f224378}, {%r1,%r2}, {%r3}, {%f224375,%f224376,%f224377,%f224378};

	// end inline asm
	// begin inline asm
	mma.sync.aligned.m16n8k8.row.col.f32.f16.f16.f32 {%f224375,%f224376,%f224377,%f224378}, {%r1,%r2}, {%r3}, {%f224375,%f224376,%f224377,%f224378};

	// end inline asm
	// begin inline asm
	mma.sync.aligned.m16n8k8.row.col.f32.f16.f16.f32 {%f224375,%f224376,%f224377,%f224378}, {%r1,%r2}, {%r3}, {%f224375,%f224376,%f224377,%f224378};

	// end inline asm
	// begin inline asm
	mma.sync.aligned.m16n8k8.row.col.f32.f16.f16.f32 {%f224375,%f224376,%f224377,%f224378}, {%r1,%r2}, {%r3}, {%f224375,%f224376,%f224377,%f224378};

	// end inline asm
	// begin inline asm
	mma.sync.aligned.m16n8k8.row.col.f32.f16.f16.f32 {%f224375,%f224376,%f224377,%f224378}, {%r1,%r2}, {%r3}, {%f224375,%f224376,%f224377,%f224378};

	// end inline asm
	// begin inline asm
	mma.sync.aligned.m16n8k8.row.col.f32.f16.f16.f32 {%f224375,%f224376,%f224377,%f224378}, {%r1,%r2}, {%r3}, {%f224375,%f224376,%f224377,%f224378};

	// end inline asm
	// begin inline asm
	mma.sync.aligned.m16n8k8.row.col.f32.f16.f16.f32 {%f224375,%f224376,%f224377,%f224378}, {%r1,%r2}, {%r3}, {%f224375,%f224376,%f224377,%f224378};

	// end inline asm
	// begin inline asm
	mma.sync.aligned.m16n8k8.row.col.f32.f16.f16.f32 {%f224375,%f224376,%f224377,%f224378}, {%r1,%r2}, {%r3}, {%f224375,%f224376,%f224377,%f224378};

	// end inline asm
	// begin inline asm
	mma.sync.aligned.m16n8k8.row.col.f32.f16.f16.f32 {%f224375,%f224376,%f224377,%f224378}, {%r1,%r2}, {%r3}, {%f224375,%f224376,%f224377,%f224378};

	// end inline asm
	// begin inline asm
	mma.sync.aligned.m16n8k8.row.col.f32.f16.f16.f32 {%f224375,%f224376,%f224377,%f224378}, {%r1,%r2}, {%r3}, {%f224375,%f224376,%f224377,%f224378};

	// end inline asm
	// begin inline asm
	mma.sync.aligned.m16n8k8.row.col.f32.f16.f16.f32 {%f224375,%f224376,%f224377,%f224378}, {%r1,%r2}, {%r3}, {%f224375,%f224376,%f224377,%f224378};

	// end inline asm
	// begin inline asm
	mma.sync.aligned.m16n8k8.row.col.f32.f16.f16.f32 {%f224375,%f224376,%f224377,%f224378}, {%r1,%r2}, {%r3}, {%f224375,%f224376,%f224377,%f224378};

	// end inline asm
	// begin inline asm
	mma.sync.aligned.m16n8k8.row.col.f32.f16.f16.f32 {%f224375,%f224376,%f224377,%f224378}, {%r1,%r2}, {%r3}, {%f224375,%f224376,%f224377,%f224378};

	// end inline asm
	// begin inline asm
	mma.sync.aligned.m16n8k8.row.col.f32.f16.f16.f32 {%f224375,%f224376,%f224377,%f224378}, {%r1,%r2}, {%r3}, {%f224375,%f224376,%f224377,%f224378};

	// end inline asm
	// begin inline asm
	mma.sync.aligned.m16n8k8.row.col.f32.f16.f16.f32 {%f224375,%f224376,%f224377,%f224378}, {%r1,%r2}, {%r3}, {%f224375,%f224376,%f224377,%f224378};

	// end inline asm
	// begin inline asm
	mma.sync.aligned.m16n8k8.row.col.f32.f16.f16.f32 {%f224375,%f224376,%f224377,%f224378}, {%r1,%r2}, {%r3}, {%f224375,%f224376,%f224377,%f224378};

	// end inline asm
	// begin inline asm
	mma.sync.aligned.m16n8k8.row.col.f32.f16.f16.f32 {%f224375,%f224376,%f224377,%f224378}, {%r1,%r2}, {%r3}, {%f224375,%f224376,%f224377,%f224378};

	// end inline asm
	// begin inline asm
	mma.sync.aligned.m16n8k8.row.col.f32.f16.f16.f32 {%f224375,%f224376,%f224377,%f224378}, {%r1,%r2}, {%r3}, {%f224375,%f224376,%f224377,%f224378};

	// end inline asm
	// begin inline asm
	mma.sync.aligned.m16n8k8.row.col.f32.f16.f16.f32 {%f224375,%f224376,%f224377,%f224378}, {%r1,%r2}, {%r3}, {%f224375,%f224376,%f224377,%f224378};

	// end inline asm
	// begin inline asm
	mma.sync.aligned.m16n8k8.row.col.f32.f16.f16.f32 {%f224375,%f224376,%f224377,%f224378}, {%r1,%r2}, {%r3}, {%f224375,%f224376,%f224377,%f224378};

	// end inline asm
	// begin inline asm
	mma.sync.aligned.m16n8k8.row.col.f32.f16.f16.f32 {%f224375,%f224376,%f224377,%f224378}, {%r1,%r2}, {%r3}, {%f224375,%f224376,%f224377,%f224378};

	// end inline asm
	// begin inline asm
	mma.sync.aligned.m16n8k8.row.col.f32.f16.f16.f32 {%f224375,%f224376,%f224377,%f224378}, {%r1,%r2}, {%r3}, {%f224375,%f224376,%f224377,%f224378};

	// end inline asm
	// begin inline asm
	mma.sync.aligned.m16n8k8.row.col.f32.f16.f16.f32 {%f224375,%f224376,%f224377,%f224378}, {%r1,%r2}, {%r3}, {%f224375,%f224376,%f224377,%f224378};

	// end inline asm
	// begin inline asm
	mma.sync.aligned.m16n8k8.row.col.f32.f16.f16.f32 {%f224375,%f224376,%f224377,%f224378}, {%r1,%r2}, {%r3}, {%f224375,%f224376,%f224377,%f224378};

	// end inline asm
	// begin inline asm
	mma.sync.aligned.m16n8k8.row.col.f32.f16.f16.f32 {%f224375,%f224376,%f224377,%f224378}, {%r1,%r2}, {%r3}, {%f224375,%f224376,%f224377,%f224378};

	// end inline asm
	// begin inline asm
	mma.sync.aligned.m16n8k8.row.col.f32.f16.f16.f32 {%f224375,%f224376,%f224377,%f224378}, {%r1,%r2}, {%r3}, {%f224375,%f224376,%f224377,%f224378};

	// end inline asm
	// begin inline asm
	mma.sync.aligned.m16n8k8.row.col.f32.f16.f16.f32 {%f224375,%f224376,%f224377,%f224378}, {%r1,%r2}, {%r3}, {%f224375,%f224376,%f224377,%f224378};

	// end inline asm
	// begin inline asm
	mma.sync.aligned.m16n8k8.row.col.f32.f16.f16.f32 {%f224375,%f224376,%f224377,%f224378}, {%r1,%r2}, {%r3}, {%f224375,%f224376,%f224377,%f224378};

	// end inline asm
	// begin inline asm
	mma.sync.aligned.m16n8k8.row.col.f32.f16.f16.f32 {%f224375,%f224376,%f224377,%f224378}, {%r1,%r2}, {%r3}, {%f224375,%f224376,%f224377,%f224378};

	// end inline asm
	// begin inline asm
	mma.sync.aligned.m16n8k8.row.col.f32.f16.f16.f32 {%f224375,%f224376,%f224377,%f224378}, {%r1,%r2}, {%r3}, {%f224375,%f224376,%f224377,%f224378};

	// end inline asm
	// begin inline asm
	mma.sync.aligned.m16n8k8.row.col.f32.f16.f16.f32 {%f224375,%f224376,%f224377,%f224378}, {%r1,%r2}, {%r3}, {%f224375,%f224376,%f224377,%f224378};

	// end inline asm
	// begin inline asm
	mma.sync.aligned.m16n8k8.row.col.f32.f16.f16.f32 {%f224375,%f224376,%f224377,%f224378}, {%r1,%r2}, {%r3}, {%f224375,%f224376,%f224377,%f224378};

	// end inline asm
	// begin inline asm
	mma.sync.aligned.m16n8k8.row.col.f32.f16.f16.f32 {%f224375,%f224376,%f224377,%f224378}, {%r1,%r2}, {%r3}, {%f224375,%f224376,%f224377,%f224378};

	// end inline asm
	// begin inline asm
	mma.sync.aligned.m16n8k8.row.col.f32.f16.f16.f32 {%f224375,%f224376,%f224377,%f224378}, {%r1,%r2}, {%r3}, {%f224375,%f224376,%f224377,%f224378};

	// end inline asm
	// begin inline asm
	mma.sync.aligned.m16n8k8.row.col.f32.f16.f16.f32 {%f224375,%f224376,%f224377,%f224378}, {%r1,%r2}, {%r3}, {%f224375,%f224376,%f224377,%f224378};

	// end inline asm
	// begin inline asm
	mma.sync.aligned.m16n8k8.row.col.f32.f16.f16.f32 {%f224375,%f224376,%f224377,%f224378}, {%r1,%r2}, {%r3}, {%f224375,%f224376,%f224377,%f224378};

	// end inline asm
	// begin inline asm
	mma.sync.aligned.m16n8k8.row.col.f32.f16.f16.f32 {%f224375,%f224376,%f224377,%f224378}, {%r1,%r2}, {%r3}, {%f224375,%f224376,%f224377,%f224378};

	// end inline asm
	// begin inline asm
	mma.sync.aligned.m16n8k8.row.col.f32.f16.f16.f32 {%f224375,%f224376,%f224377,%f224378}, {%r1,%r2}, {%r3}, {%f224375,%f224376,%f224377,%f224378};

	// end inline asm
	// begin inline asm
	mma.sync.aligned.m16n8k8.row.col.f32.f16.f16.f32 {%f224375,%f224376,%f224377,%f224378}, {%r1,%r2}, {%r3}, {%f224375,%f224376,%f224377,%f224378};

	// end inline asm
	// begin inline asm
	mma.sync.aligned.m16n8k8.row.col.f32.f16.f16.f32 {%f224375,%f224376,%f224377,%f224378}, {%r1,%r2}, {%r3}, {%f224375,%f224376,%f224377,%f224378};

	// end inline asm
	// begin inline asm
	mma.sync.aligned.m16n8k8.row.col.f32.f16.f16.f32 {%f224375,%f224376,%f224377,%f224378}, {%r1,%r2}, {%r3}, {%f224375,%f224376,%f224377,%f224378};

	// end inline asm
	// begin inline asm
	mma.sync.aligned.m16n8k8.row.col.f32.f16.f16.f32 {%f224375,%f224376,%f224377,%f224378}, {%r1,%r2}, {%r3}, {%f224375,%f224376,%f224377,%f224378};

	// end inline asm
	// begin inline asm
	mma.sync.aligned.m16n8k8.row.col.f32.f16.f16.f32 {%f224375,%f224376,%f224377,%f224378}, {%r1,%r2}, {%r3}, {%f224375,%f224376,%f224377,%f224378};

	// end inline asm
	// begin inline asm
	mma.sync.aligned.m16n8k8.row.col.f32.f16.f16.f32 {%f224375,%f224376,%f224377,%f224378}, {%r1,%r2}, {%r3}, {%f224375,%f224376,%f224377,%f224378};

	// end inline asm
	// begin inline asm
	mma.sync.aligned.m16n8k8.row.col.f32.f16.f16.f32 {%f224375,%f224376,%f224377,%f224378}, {%r1,%r2}, {%r3}, {%f224375,%f224376,%f224377,%f224378};

	// end inline asm
	// begin inline asm
	mma.sync.aligned.m16n8k8.row.col.f32.f16.f16.f32 {%f224375,%f224376,%f224377,%f224378}, {%r1,%r2}, {%r3}, {%f224375,%f224376,%f224377,%f224378};

	// end inline asm
	// begin inline asm
	mma.sync.aligned.m16n8k8.row.col.f32.f16.f16.f32 {%f224375,%f224376,%f224377,%f224378}, {%r1,%r2}, {%r3}, {%f224375,%f224376,%f224377,%f224378};

	// end inline asm
	// begin inline asm
	mma.sync.aligned.m16n8k8.row.col.f32.f16.f16.f32 {%f224375,%f224376,%f224377,%f224378}, {%r1,%r2}, {%r3}, {%f224375,%f224376,%f224377,%f224378};

	// end inline asm
	// begin inline asm
	mma.sync.aligned.m16n8k8.row.col.f32.f16.f16.f32 {%f224375,%f224376,%f224377,%f224378}, {%r1,%r2}, {%r3}, {%f224375,%f224376,%f224377,%f224378};

	// end inline asm
	// begin inline asm
	mma.sync.aligned.m16n8k8.row.col.f32.f16.f16.f32 {%f224375,%f224376,%f224377,%f224378}, {%r1,%r2}, {%r3}, {%f224375,%f224376,%f224377,%f224378};

	// end inline asm
	// begin inline asm
	mma.sync.aligned.m16n8k8.row.col.f32.f16.f16.f32 {%f224375,%f224376,%f224377,%f224378}, {%r1,%r2}, {%r3}, {%f224375,%f224376,%f224377,%f224378};

	// end inline asm
	// begin inline asm
	mma.sync.aligned.m16n8k8.row.col.f32.f16.f16.f32 {%f224375,%f224376,%f224377,%f224378}, {%r1,%r2}, {%r3}, {%f224375,%f224376,%f224377,%f224378};

	// end inline asm
	// begin inline asm
	mma.sync.aligned.m16n8k8.row.col.f32.f16.f16.f32 {%f224375,%f224376,%f224377,%f224378}, {%r1,%r2}, {%r3}, {%f224375,%f224376,%f224377,%f224378};

	// end inline asm
	// begin inline asm
	mma.sync.aligned.m16n8k8.row.col.f32.f16.f16.f32 {%f224375,%f224376,%f224377,%f224378}, {%r1,%r2}, {%r3}, {%f224375,%f224376,%f224377,%f224378};

	// end inline asm
	// begin inline asm
	mma.sync.aligned.m16n8k8.row.col.f32.f16.f16.f32 {%f224375,%f224376,%f224377,%f224378}, {%r1,%r2}, {%r3}, {%f224375,%f224376,%f224377,%f224378};

	// end inline asm
	// begin inline asm
	mma.sync.aligned.m16n8k8.row.col.f32.f16.f16.f32 {%f224375,%f224376,%f224377,%f224378}, {%r1,%r2}, {%r3}, {%f224375,%f224376,%f224377,%f224378};

	// end inline asm
	// begin inline asm
	mma.sync.aligned.m16n8k8.row.col.f32.f16.f16.f32 {%f224375,%f224376,%f224377,%f224378}, {%r1,%r2}, {%r3}, {%f224375,%f224376,%f224377,%f224378};

	// end inline asm
	// begin inline asm
	mma.sync.aligned.m16n8k8.row.col.f32.f16.f16.f32 {%f224375,%f224376,%f224377,%f224378}, {%r1,%r2}, {%r3}, {%f224375,%f224376,%f224377,%f224378};

	// end inline asm
	// begin inline asm
	mma.sync.aligned.m16n8k8.row.col.f32.f16.f16.f32 {%f224375,%f224376,%f224377,%f224378}, {%r1,%r2}, {%r3}, {%f224375,%f224376,%f224377,%f224378};

	// end inline asm
	// begin inline asm
	mma.sync.aligned.m16n8k8.row.col.f32.f16.f16.f32 {%f224375,%f224376,%f224377,%f224378}, {%r1,%r2}, {%r3}, {%f224375,%f224376,%f224377,%f224378};

	// end inline asm
	// begin inline asm
	mma.sync.aligned.m16n8k8.row.col.f32.f16.f16.f32 {%f224375,%f224376,%f224377,%f224378}, {%r1,%r2}, {%r3}, {%f224375,%f224376,%f224377,%f224378};

	// end inline asm
	// begin inline asm
	mma.sync.aligned.m16n8k8.row.col.f32.f16.f16.f32 {%f224375,%f224376,%f224377,%f224378}, {%r1,%r2}, {%r3}, {%f224375,%f224376,%f224377,%f224378};

	// end inline asm
	// begin inline asm
	mma.sync.aligned.m16n8k8.row.col.f32.f16.f16.f32 {%f224375,%f224376,%f224377,%f224378}, {%r1,%r2}, {%r3}, {%f224375,%f224376,%f224377,%f224378};

	// end inline asm
	// begin inline asm
	mma.sync.aligned.m16n8k8.row.col.f32.f16.f16.f32 {%f224375,%f224376,%f224377,%f224378}, {%r1,%r2}, {%r3}, {%f224375,%f224376,%f224377,%f224378};

	// end inline asm
	// begin inline asm
	mma.sync.aligned.m16n8k8.row.col.f32.f16.f16.f32 {%f224375,%f224376,%f224377,%f224378}, {%r1,%r2}, {%r3}, {%f224375,%f224376,%f224377,%f224378};

	// end inline asm
	// begin inline asm
	mma.sync.aligned.m16n8k8.row.col.f32.f16.f16.f32 {%f224375,%f224376,%f224377,%f224378}, {%r1,%r2}, {%r3}, {%f224375,%f224376,%f224377,%f224378};

	// end inline asm
	// begin inline asm
	mma.sync.aligned.m16n8k8.row.col.f32.f16.f16.f32 {%f224375,%f224376,%f224377,%f224378}, {%r1,%r2}, {%r3}, {%f224375,%f224376,%f224377,%f224378};

	// end inline asm
	// begin inline asm
	mma.sync.aligned.m16n8k8.row.col.f32.f16.f16.f32 {%f224375,%f224376,%f224377,%f224378}, {%r1,%r2}, {%r3}, {%f224375,%f224376,%f224377,%f224378};

	// end inline asm
	// begin inline asm
	mma.sync.aligned.m16n8k8.row.col.f32.f16.f16.f32 {%f224375,%f224376,%f224377,%f224378}, {%r1,%r2}, {%r3}, {%f224375,%f224376,%f224377,%f224378};

	// end inline asm
	// begin inline asm
	mma.sync.aligned.m16n8k8.row.col.f32.f16.f16.f32 {%f224375,%f224376,%f224377,%f224378}, {%r1,%r2}, {%r3}, {%f224375,%f224376,%f224377,%f224378};

	// end inline asm
	// begin inline asm
	mma.sync.aligned.m16n8k8.row.col.f32.f16.f16.f32 {%f224375,%f224376,%f224377,%f224378}, {%r1,%r2}, {%r3}, {%f224375,%f224376,%f224377,%f224378};

	// end inline asm
	// begin inline asm
	mma.sync.aligned.m16n8k8.row.col.f32.f16.f16.f32 {%f224375,%f224376,%f224377,%f224378}, {%r1,%r2}, {%r3}, {%f224375,%f224376,%f224377,%f224378};

	// end inline asm
	// begin inline asm
	mma.sync.aligned.m16n8k8.row.col.f32.f16.f16.f32 {%f224375,%f224376,%f224377,%f224378}, {%r1,%r2}, {%r3}, {%f224375,%f224376,%f224377,%f224378};

	// end inline asm
	// begin inline asm
	mma.sync.aligned.m16n8k8.row.col.f32.f16.f16.f32 {%f224375,%f224376,%f224377,%f224378}, {%r1,%r2}, {%r3}, {%f224375,%f224376,%f224377,%f224378};

	// end inline asm
	// begin inline asm
	mma.sync.aligned.m16n8k8.row.col.f32.f16.f16.f32 {%f224375,%f224376,%f224377,%f224378}, {%r1,%r2}, {%r3}, {%f224375,%f224376,%f224377,%f224378};

	// end inline asm
	// begin inline asm
	mma.sync.aligned.m16n8k8.row.col.f32.f16.f16.f32 {%f224375,%f224376,%f224377,%f224378}, {%r1,%r2}, {%r3}, {%f224375,%f224376,%f224377,%f224378};

	// end inline asm
	// begin inline asm
	mma.sync.aligned.m16n8k8.row.col.f32.f16.f16.f32 {%f224375,%f224376,%f224377,%f224378}, {%r1,%r2}, {%r3}, {%f224375,%f224376,%f224377,%f224378};

	// end inline asm
	// begin inline asm
	mma.sync.aligned.m16n8k8.row.col.f32.f16.f16.f32 {%f224375,%f224376,%f224377,%f224378}, {%r1,%r2}, {%r3}, {%f224375,%f224376,%f224377,%f224378};

	// end inline asm
	// begin inline asm
	mma.sync.aligned.m16n8k8.row.col.f32.f16.f16.f32 {%f224375,%f224376,%f224377,%f224378}, {%r1,%r2}, {%r3}, {%f224375,%f224376,%f224377,%f224378};

	// end inline asm
	// begin inline asm
	mma.sync.aligned.m16n8k8.row.col.f32.f16.f16.f32 {%f224375,%f224376,%f224377,%f224378}, {%r1,%r2}, {%r3}, {%f224375,%f224376,%f224377,%f224378};

	// end inline asm
	// begin inline asm
	mma.sync.aligned.m16n8k8.row.col.f32.f16.f16.f32 {%f224375,%f224376,%f224377,%f224378}, {%r1,%r2}, {%r3}, {%f224375,%f224376,%f224377,%f224378};

	// end inline asm
	// begin inline asm
	mma.sync.aligned.m16n8k8.row.col.f32.f16.f16.f32 {%f224375,%f224376,%f224377,%f224378}, {%r1,%r2}, {%r3}, {%f224375,%f224376,%f224377,%f224378};

	// end inline asm
	// begin inline asm
	mma.sync.aligned.m16n8k8.row.col.f32.f16.f16.f32 {%f224375,%f224376,%f224377,%f224378}, {%r1,%r2}, {%r3}, {%f224375,%f224376,%f224377,%f224378};

	// end inline asm
	// begin inline asm
	mma.sync.aligned.m16n8k8.row.col.f32.f16.f16.f32 {%f224375,%f224376,%f224377,%f224378}, {%r1,%r2}, {%r3}, {%f224375,%f224376,%f224377,%f224378};

	// end inline asm
	// begin inline asm
	mma.sync.aligned.m16n8k8.row.col.f32.f16.f16.f32 {%f224375,%f224376,%f224377,%f224378}, {%r1,%r2}, {%r3}, {%f224375,%f224376,%f224377,%f224378};

	// end inline asm
	// begin inline asm
	mma.sync.aligned.m16n8k8.row.col.f32.f16.f16.f32 {%f224375,%f224376,%f224377,%f224378}, {%r1,%r2}, {%r3}, {%f224375,%f224376,%f224377,%f224378};

	// end inline asm
	// begin inline asm
	mma.sync.aligned.m16n8k8.row.col.f32.f16.f16.f32 {%f224375,%f224376,%f224377,%f224378}, {%r1,%r2}, {%r3}, {%f224375,%f224376,%f224377,%f224378};

	// end inline asm
	// begin inline asm
	mma.sync.aligned.m16n8k8.row.col.f32.f16.f16.f32 {%f224375,%f224376,%f224377,%f224378}, {%r1,%r2}, {%r3}, {%f224375,%f224376,%f224377,%f224378};

	// end inline asm
	// begin inline asm
	mma.sync.aligned.m16n8k8.row.col.f32.f16.f16.f32 {%f224375,%f224376,%f224377,%f224378}, {%r1,%r2}, {%r3}, {%f224375,%f224376,%f224377,%f224378};

	// end inline asm
	// begin inline asm
	mma.sync.aligned.m16n8k8.row.col.f32.f16.f16.f32 {%f224375,%f224376,%f224377,%f224378}, {%r1,%r2}, {%r3}, {%f224375,%f224376,%f224377,%f224378};

	// end inline asm
	// begin inline asm
	mma.sync.aligned.m16n8k8.row.col.f32.f16.f16.f32 {%f224375,%f224376,%f224377,%f224378}, {%r1,%r2}, {%r3}, {%f224375,%f224376,%f224377,%f224378};

	// end inline asm
	// begin inline asm
	mma.sync.aligned.m16n8k8.row.col.f32.f16.f16.f32 {%f224375,%f224376,%f224377,%f224378}, {%r1,%r2}, {%r3}, {%f224375,%f224376,%f224377,%f224378};

	// end inline asm
	// begin inline asm
	mma.sync.aligned.m16n8k8.row.col.f32.f16.f16.f32 {%f224375,%f224376,%f224377,%f224378}, {%r1,%r2}, {%r3}, {%f224375,%f224376,%f224377,%f224378};

	// end inline asm
	// begin inline asm
	mma.sync.aligned.m16n8k8.row.col.f32.f16.f16.f32 {%f224375,%f224376,%f224377,%f224378}, {%r1,%r2}, {%r3}, {%f224375,%f224376,%f224377,%f224378};

	// end inline asm
	// begin inline asm
	mma.sync.aligned.m16n8k8.row.col.f32.f16.f16.f32 {%f224375,%f224376,%f224377,%f224378}, {%r1,%r2}, {%r3}, {%f224375,%f224376,%f224377,%f224378};

	// end inline asm
	// begin inline asm
	mma.sync.aligned.m16n8k8.row.col.f32.f16.f16.f32 {%f224375,%f224376,%f224377,%f224378}, {%r1,%r2}, {%r3}, {%f224375,%f224376,%f224377,%f224378};

	// end inline asm
	// begin inline asm
	mma.sync.aligned.m16n8k8.row.col.f32.f16.f16.f32 {%f224375,%f224376,%f224377,%f224378}, {%r1,%r2}, {%r3}, {%f224375,%f224376,%f224377,%f224378};

	// end inline asm
	// begin inline asm
	mma.sync.aligned.m16n8k8.row.col.f32.f16.f16.f32 {%f224375,%f224376,%f224377,%f224378}, {%r1,%r2}, {%r3}, {%f224375,%f224376,%f224377,%f224378};

	// end inline asm
	// begin inline asm
	mma.sync.aligned.m16n8k8.row.col.f32.f16.f16.f32 {%f224375,%f224376,%f224377,%f224378}, {%r1,%r2}, {%r3}, {%f224375,%f224376,%f224377,%f224378};

	// end inline asm
	// begin inline asm
	mma.sync.aligned.m16n8k8.row.col.f32.f16.f16.f32 {%f224375,%f224376,%f224377,%f224378}, {%r1,%r2}, {%r3}, {%f224375,%f224376,%f224377,%f224378};

	// end inline asm
	// begin inline asm
	mma.sync.aligned.m16n8k8.row.col.f32.f16.f16.f32 {%f224375,%f224376,%f224377,%f224378}, {%r1,%r2}, {%r3}, {%f224375,%f224376,%f224377,%f224378};

	// end inline asm
	// begin inline asm
	mma.sync.aligned.m16n8k8.row.col.f32.f16.f16.f32 {%f224375,%f224376,%f224377,%f224378}, {%r1,%r2}, {%r3}, {%f224375,%f224376,%f224377,%f224378};

	// end inline asm
	// begin inline asm
	mma.sync.aligned.m16n8k8.row.col.f32.f16.f16.f32 {%f224375,%f224376,%f224377,%f224378}, {%r1,%r2}, {%r3}, {%f224375,%f224376,%f224377,%f224378};

	// end inline asm
	// begin inline asm
	mma.sync.aligned.m16n8k8.row.col.f32.f16.f16.f32 {%f224375,%f224376,%f224377,%f224378}, {%r1,%r2}, {%r3}, {%f224375,%f224376,%f224377,%f224378};

	// end inline asm
	// begin inline asm
	mma.sync.aligned.m16n8k8.row.col.f32.f16.f16.f32 {%f224375,%f224376,%f224377,%f224378}, {%r1,%r2}, {%r3}, {%f224375,%f224376,%f224377,%f224378};

	// end inline asm
	// begin inline asm
	mma.sync.aligned.m16n8k8.row.col.f32.f16.f16.f32 {%f224375,%f224376,%f224377,%f224378}, {%r1,%r2}, {%r3}, {%f224375,%f224376,%f224377,%f224378};

	// end inline asm
	// begin inline asm
	mma.sync.aligned.m16n8k8.row.col.f32.f16.f16.f32 {%f224375,%f224376,%f224377,%f224378}, {%r1,%r2}, {%r3}, {%f224375,%f224376,%f224377,%f224378};

	// end inline asm
	// begin inline asm
	mma.sync.aligned.m16n8k8.row.col.f32.f16.f16.f32 {%f224375,%f224376,%f224377,%f224378}, {%r1,%r2}, {%r3}, {%f224375,%f224376,%f224377,%f224378};

	// end inline asm
	// begin inline asm
	mma.sync.aligned.m16n8k8.row.col.f32.f16.f16.f32 {%f224375,%f224376,%f224377,%f224378}, {%r1,%r2}, {%r3}, {%f224375,%f224376,%f224377,%f224378};

	// end inline asm
	// begin inline asm
	mma.sync.aligned.m16n8k8.row.col.f32.f16.f16.f32 {%f224375,%f224376,%f224377,%f224378}, {%r1,%r2}, {%r3}, {%f224375,%f224376,%f224377,%f224378};

	// end inline asm
	// begin inline asm
	mma.sync.aligned.m16n8k8.row.col.f32.f16.f16.f32 {%f224375,%f224376,%f224377,%f224378}, {%r1,%r2}, {%r3}, {%f224375,%f224376,%f224377,%f224378};

	// end inline asm
	// begin inline asm
	mma.sync.aligned.m16n8k8.row.col.f32.f16.f16.f32 {%f224375,%f224376,%f224377,%f224378}, {%r1,%r2}, {%r3}, {%f224375,%f224376,%f224377,%f224378};

	// end inline asm
	// begin inline asm
	mma.sync.aligned.m16n8k8.row.col.f32.f16.f16.f32 {%f224375,%f224376,%f224377,%f224378}, {%r1,%r2}, {%r3}, {%f224375,%f224376,%f224377,%f224378};

	// end inline asm
	// begin inline asm
	mma.sync.aligned.m16n8k8.row.col.f32.f16.f16.f32 {%f224375,%f224376,%f224377,%f224378}, {%r1,%r2}, {%r3}, {%f224375,%f224376,%f224377,%f224378};

	// end inline asm
	// begin inline asm
	mma.sync.aligned.m16n8k8.row.col.f32.f16.f16.f32 {%f224375,%f224376,%f224377,%f224378}, {%r1,%r2}, {%r3}, {%f224375,%f224376,%f224377,%f224378};

	// end inline asm
	// begin inline asm
	mma.sync.aligned.m16n8k8.row.col.f32.f16.f16.f32 {%f224375,%f224376,%f224377,%f224378}, {%r1,%r2}, {%r3}, {%f224375,%f224376,%f224377,%f224378};

	// end inline asm
	// begin inline asm
	mma.sync.aligned.m16n8k8.row.col.f32.f16.f16.f32 {%f224375,%f224376,%f224377,%f224378}, {%r1,%r2}, {%r3}, {%f224375,%f224376,%f224377,%f224378};

	// end inline asm
	// begin inline asm
	mma.sync.aligned.m16n8k8.row.col.f32.f16.f16.f32 {%f224375,%f224376,%f224377,%f224378}, {%r1,%r2}, {%r3}, {%f224375,%f224376,%f224377,%f224378};

	// end inline asm
	// begin inline asm
	mma.sync.aligned.m16n8k8.row.col.f32.f16.f16.f32 {%f224375,%f224376,%f224377,%f224378}, {%r1,%r2}, {%r3}, {%f224375,%f224376,%f224377,%f224378};

	// end inline asm
	// begin inline asm
	mma.sync.aligned.m16n8k8.row.col.f32.f16.f16.f32 {%f224375,%f224376,%f224377,%f224378}, {%r1,%r2}, {%r3}, {%f224375,%f224376,%f224377,%f224378};

	// end inline asm
	// begin inline asm
	mma.sync.aligned.m16n8k8.row.col.f32.f16.f16.f32 {%f224375,%f224376,%f224377,%f224378}, {%r1,%r2}, {%r3}, {%f224375,%f224376,%f224377,%f224378};

	// end inline asm
	// begin inline asm
	mma.sync.aligned.m16n8k8.row.col.f32.f16.f16.f32 {%f224375,%f224376,%f224377,%f224378}, {%r1,%r2}, {%r3}, {%f224375,%f224376,%f224377,%f224378};

	// end inline asm
	// begin inline asm
	mma.sync.aligned.m16n8k8.row.col.f32.f16.f16.f32 {%f224375,%f224376,%f224377,%f224378}, {%r1,%r2}, {%r3}, {%f224375,%f224376,%f224377,%f224378};

	// end inline asm
	// begin inline asm
	mma.sync.aligned.m16n8k8.row.col.f32.f16.f16.f32 {%f224375,%f224376,%f224377,%f224378}, {%r1,%r2}, {%r3}, {%f224375,%f224376,%f224377,%f224378};

	// end inline asm
	// begin inline asm
	mma.sync.aligned.m16n8k8.row.col.f32.f16.f16.f32 {%f224375,%f224376,%f224377,%f224378}, {%r1,%r2}, {%r3}, {%f224375,%f224376,%f224377,%f224378};

	// end inline asm
	// begin inline asm
	mma.sync.aligned.m16n8k8.row.col.f32.f16.f16.f32 {%f224375,%f224376,%f224377,%f224378}, {%r1,%r2}, {%r3}, {%f224375,%f224376,%f224377,%f224378};

	// end inline asm
	// begin inline asm
	mma.sync.aligned.m16n8k8.row.col.f32.f16.f16.f32 {%f224375,%f224376,%f224377,%f224378}, {%r1,%r2}, {%r3}, {%f224375,%f224376,%f224377,%f224378};

	// end inline asm
	// begin inline asm
	mma.sync.aligned.m16n8k8.row.col.f32.f16.f16.f32 {%f224375,%f224376,%f224377,%f224378}, {%r1,%r2}, {%r3}, {%f224375,%f224376,%f224377,%f224378};

	// end inline asm
	// begin inline asm
	mma.sync.aligned.m16n8k8.row.col.f32.f16.f16.f32 {%f224375,%f224376,%f224377,%f224378}, {%r1,%r2}, {%r3}, {%f224375,%f224376,%f224377,%f224378};

	// end inline asm
	// begin inline asm
	mma.sync.aligned.m16n8k8.row.col.f32.f16.f16.f32 {%f224375,%f224376,%f224377,%f224378}, {%r1,%r2}, {%r3}, {%f224375,%f224376,%f224377,%f224378};

	// end inline asm
	// begin inline asm
	mma.sync.aligned.m16n8k8.row.col.f32.f16.f16.f32 {%f224375,%f224376,%f224377,%f224378}, {%r1,%r2}, {%r3}, {%f224375,%f224376,%f224377,%f224378};

	// end inline asm
	// begin inline asm
	mma.sync.aligned.m16n8k8.row.col.f32.f16.f16.f32 {%f224375,%f224376,%f224377,%f224378}, {%r1,%r2}, {%r3}, {%f224375,%f224376,%f224377,%f224378};

	// end inline asm
	// begin inline asm
	mma.sync.aligned.m16n8k8.row.col.f32.f16.f16.f32 {%f224375,%f224376,%f224377,%f224378}, {%r1,%r2}, {%r3}, {%f224375,%f224376,%f224377,%f224378};

	// end inline asm
	// begin inline asm
	mma.sync.aligned.m16n8k8.row.col.f32.f16.f16.f32 {%f224375,%f224376,%f224377,%f224378}, {%r1,%r2}, {%r3}, {%f224375,%f224376,%f224377,%f224378};

	// end inline asm
	// begin inline asm
	mma.sync.aligned.m16n8k8.row.col.f32.f16.f16.f32 {%f224375,%f224376,%f224377,%f224378}, {%r1,%r2}, {%r3}, {%f224375,%f224376,%f224377,%f224378};

	// end inline asm
	// begin inline asm
	mma.sync.aligned.m16n8k8.row.col.f32.f16.f16.f32 {%f224375,%f224376,%f224377,%f224378}, {%r1,%r2}, {%r3}, {%f224375,%f224376,%f224377,%f224378};

	// end inline asm
	// begin inline asm
	mma.sync.aligned.m16n8k8.row.col.f32.f16.f16.f32 {%f224375,%f224376,%f224377,%f224378}, {%r1,%r2}, {%r3}, {%f224375,%f224376,%f224377,%f224378};

	// end inline asm
	// begin inline asm
	mma.sync.aligned.m16n8k8.row.col.f32.f16.f16.f32 {%f224375,%f224376,%f224377,%f224378}, {%r1,%r2}, {%r3}, {%f224375,%f224376,%f224377,%f224378};

	// end inline asm
	// begin inline asm
	mma.sync.aligned.m16n8k8.row.col.f32.f16.f16.f32 {%f224375,%f224376,%f224377,%f224378}, {%r1,%r2}, {%r3}, {%f224375,%f224376,%f224377,%f224378};

	// end inline asm
	// begin inline asm
	mma.sync.aligned.m16n8k8.row.col.f32.f16.f16.f32 {%f224375,%f224376,%f224377,%f224378}, {%r1,%r2}, {%r3}, {%f224375,%f224376,%f224377,%f224378};

	// end inline asm
	// begin inline asm
	mma.sync.aligned.m16n8k8.row.col.f32.f16.f16.f32 {%f224375,%f224376,%f224377,%f224378}, {%r1,%r2}, {%r3}, {%f224375,%f224376,%f224377,%f224378};

	// end inline asm
	// begin inline asm
	mma.sync.aligned.m16n8k8.row.col.f32.f16.f16.f32 {%f224375,%f224376,%f224377,%f224378}, {%r1,%r2}, {%r3}, {%f224375,%f224376,%f224377,%f224378};

	// end inline asm
	// begin inline asm
	mma.sync.aligned.m16n8k8.row.col.f32.f16.f16.f32 {%f224375,%f224376,%f224377,%f224378}, {%r1,%r2}, {%r3}, {%f224375,%f224376,%f224377,%f224378};

	// end inline asm
	// begin inline asm
	mma.sync.aligned.m16n8k8.row.col.f32.f16.f16.f32 {%f224375,%f224376,%f224377,%f224378}, {%r1,%r2}, {%r3}, {%f224375,%f224376,%f224377,%f224378};

	// end inline asm
	// begin inline asm
	mma.sync.aligned.m16n8k8.row.col.f32.f16.f16.f32 {%f224375,%f224376,%f224377,%f224378}, {%r1,%r2}, {%r3}, {%f224375,%f224376,%f224377,%f224378};

	// end inline asm
	// begin inline asm
	mma.sync.aligned.m16n8k8.row.col.f32.f16.f16.f32 {%f224375,%f224376,%f224377,%f224378}, {%r1,%r2}, {%r3}, {%f224375,%f224376,%f224377,%f224378};

	// end inline asm
	// begin inline asm
	mma.sync.aligned.m16n8k8.row.col.f32.f16.f16.f32 {%f224375,%f224376,%f224377,%f224378}, {%r1,%r2}, {%r3}, {%f224375,%f224376,%f224377,%f224378};

	// end inline asm
	// begin inline asm
	mma.sync.aligned.m16n8k8.row.col.f32.f16.f16.f32 {%f224375,%f224376,%f224377,%f224378}, {%r1,%r2}, {%r3}, {%f224375,%f224376,%f224377,%f224378};

	// end inline asm
	// begin inline asm
	mma.sync.aligned.m16n8k8.row.col.f32.f16.f16.f32 {%f224375,%f224376,%f224377,%f224378}, {%r1,%r2}, {%r3}, {%f224375,%f224376,%f224377,%f224378};

	// end inline asm
	// begin inline asm
	mma.sync.aligned.m16n8k8.row.col.f32.f16.f16.f32 {%f224375,%f224376,%f224377,%f224378}, {%r1,%r2}, {%r3}, {%f224375,%f224376,%f224377,%f224378};

	// end inline asm
	// begin inline asm
	mma.sync.aligned.m16n8k8.row.col.f32.f16.f16.f32 {%f224375,%f224376,%f224377,%f224378}, {%r1,%r2}, {%r3}, {%f224375,%f224376,%f224377,%f224378};

	// end inline asm
	// begin inline asm
	mma.sync.aligned.m16n8k8.row.col.f32.f16.f16.f32 {%f224375,%f224376,%f224377,%f224378}, {%r1,%r2}, {%r3}, {%f224375,%f224376,%f224377,%f224378};

	// end inline asm
	// begin inline asm
	mma.sync.aligned.m16n8k8.row.col.f32.f16.f16.f32 {%f224375,%f224376,%f224377,%f224378}, {%r1,%r2}, {%r3}, {%f224375,%f224376,%f224377,%f224378};

	// end inline asm
	// begin inline asm
	mma.sync.aligned.m16n8k8.row.col.f32.f16.f16.f32 {%f224375,%f224376,%f224377,%f224378}, {%r1,%r2}, {%r3}, {%f224375,%f224376,%f224377,%f224378};

	// end inline asm
	// begin inline asm
	mma.sync.aligned.m16n8k8.row.col.f32.f16.f16.f32 {%f224375,%f224376,%f224377,%f224378}, {%r1,%r2}, {%r3}, {%f224375,%f224376,%f224377,%f224378};

	// end inline asm
	// begin inline asm
	mma.sync.aligned.m16n8k8.row.col.f32.f16.f16.f32 {%f224375,%f224376,%f224377,%f224378}, {%r1,%r2}, {%r3}, {%f224375,%f224376,%f224377,%f224378};

	// end inline asm
	// begin inline asm
	mma.sync.aligned.m16n8k8.row.col.f32.f16.f16.f32 {%f224375,%f224376,%f224377,%f224378}, {%r1,%r2}, {%r3}, {%f224375,%f224376,%f224377,%f224378};

	// end inline asm
	// begin inline asm
	mma.sync.aligned.m16n8k8.row.col.f32.f16.f16.f32 {%f224375,%f224376,%f224377,%f224378}, {%r1,%r2}, {%r3}, {%f224375,%f224376,%f224377,%f224378};

	// end inline asm
	// begin inline asm
	mma.sync.aligned.m16n8k8.row.col.f32.f16.f16.f32 {%f224375,%f224376,%f224377,%f224378}, {%r1,%r2}, {%r3}, {%f224375,%f224376,%f224377,%f224378};

	// end inline asm
	// begin inline asm
	mma.sync.aligned.m16n8k8.row.col.f32.f16.f16.f32 {%f224375,%f224376,%f224377,%f224378}, {%r1,%r2}, {%r3}, {%f224375,%f224376,%f224377,%f224378};

	// end inline asm
	// begin inline asm
	mma.sync.aligned.m16n8k8.row.col.f32.f16.f16.f32 {%f224375,%f224376,%f224377,%f224378}, {%r1,%r2}, {%r3}, {%f224375,%f224376,%f224377,%f224378};

	// end inline asm
	// begin inline asm
	mma.sync.aligned.m16n8k8.row.col.f32.f16.f16.f32 {%f224375,%f224376,%f224377,%f224378}, {%r1,%r2}, {%r3}, {%f224375,%f224376,%f224377,%f224378};

	// end inline asm
	// begin inline asm
	mma.sync.aligned.m16n8k8.row.col.f32.f16.f16.f32 {%f224375,%f224376,%f224377,%f224378}, {%r1,%r2}, {%r3}, {%f224375,%f224376,%f224377,%f224378};

	// end inline asm
	// begin inline asm
	mma.sync.aligned.m16n8k8.row.col.f32.f16.f16.f32 {%f224375,%f224376,%f224377,%f224378}, {%r1,%r2}, {%r3}, {%f224375,%f224376,%f224377,%f224378};

	// end inline asm
	// begin inline asm
	mma.sync.aligned.m16n8k8.row.col.f32.f16.f16.f32 {%f224375,%f224376,%f224377,%f224378}, {%r1,%r2}, {%r3}, {%f224375,%f224376,%f224377,%f224378};

	// end inline asm
	// begin inline asm
	mma.sync.aligned.m16n8k8.row.col.f32.f16.f16.f32 {%f224375,%f224376,%f224377,%f224378}, {%r1,%r2}, {%r3}, {%f224375,%f224376,%f224377,%f224378};

	// end inline asm
	// begin inline asm
	mma.sync.aligned.m16n8k8.row.col.f32.f16.f16.f32 {%f224375,%f224376,%f224377,%f224378}, {%r1,%r2}, {%r3}, {%f224375,%f224376,%f224377,%f224378};

	// end inline asm
	// begin inline asm
	mma.sync.aligned.m16n8k8.row.col.f32.f16.f16.f32 {%f224375,%f224376,%f224377,%f224378}, {%r1,%r2}, {%r3}, {%f224375,%f224376,%f224377,%f224378};

	// end inline asm
	// begin inline asm
	mma.sync.aligned.m16n8k8.row.col.f32.f16.f16.f32 {%f224375,%f224376,%f224377,%f224378}, {%r1,%r2}, {%r3}, {%f224375,%f224376,%f224377,%f224378};

	// end inline asm
	// begin inline asm
	mma.sync.aligned.m16n8k8.row.col.f32.f16.f16.f32 {%f224375,%f224376,%f224377,%f224378}, {%r1,%r2}, {%r3}, {%f224375,%f224376,%f224377,%f224378};

	// end inline asm
	// begin inline asm
	mma.sync.aligned.m16n8k8.row.col.f32.f16.f16.f32 {%f224375,%f224376,%f224377,%f224378}, {%r1,%r2}, {%r3}, {%f224375,%f224376,%f224377,%f224378};

	// end inline asm
	// begin inline asm
	mma.sync.aligned.m16n8k8.row.col.f32.f16.f16.f32 {%f224375,%f224376,%f224377,%f224378}, {%r1,%r2}, {%r3}, {%f224375,%f224376,%f224377,%f224378};

	// end inline asm
	// begin inline asm
	mma.sync.aligned.m16n8k8.row.col.f32.f16.f16.f32 {%f224375,%f224376,%f224377,%f224378}, {%r1,%r2}, {%r3}, {%f224375,%f224376,%f224377,%f224378};

	// end inline asm
	// begin inline asm
	mma.sync.aligned.m16n8k8.row.col.f32.f16.f16.f32 {%f224375,%f224376,%f224377,%f224378}, {%r1,%r2}, {%r3}, {%f224375,%f224376,%f224377,%f224378};

	// end inline asm
	// begin inline asm
	mma.sync.aligned.m16n8k8.row.col.f32.f16.f16.f32 {%f224375,%f224376,%f224377,%f224378}, {%r1,%r2}, {%r3}, {%f224375,%f224376,%f224377,%f224378};

	// end inline asm
	// begin inline asm
	mma.sync.aligned.m16n8k8.row.col.f32.f16.f16.f32 {%f224375,%f224376,%f224377,%f224378}, {%r1,%r2}, {%r3}, {%f224375,%f224376,%f224377,%f224378};

	// end inline asm
	// begin inline asm
	mma.sync.aligned.m16n8k8.row.col.f32.f16.f16.f32 {%f224375,%f224376,%f224377,%f224378}, {%r1,%r2}, {%r3}, {%f224375,%f224376,%f224377,%f224378};

	// end inline asm
	// begin inline asm
	mma.sync.aligned.m16n8k8.row.col.f32.f16.f16.f32 {%f224375,%f224376,%f224377,%f224378}, {%r1,%r2}, {%r3}, {%f224375,%f224376,%f224377,%f224378};

	// end inline asm
	// begin inline asm
	mma.sync.aligned.m16n8k8.row.col.f32.f16.f16.f32 {%f224375,%f224376,%f224377,%f224378}, {%r1,%r2}, {%r3}, {%f224375,%f224376,%f224377,%f224378};

	// end inline asm
	// begin inline asm
	mma.sync.aligned.m16n8k8.row.col.f32.f16.f16.f32 {%f224375,%f224376,%f224377,%f224378}, {%r1,%r2}, {%r3}, {%f224375,%f224376,%f224377,%f224378};

	// end inline asm
	// begin inline asm
	mma.sync.aligned.m16n8k8.row.col.f32.f16.f16.f32 {%f224375,%f224376,%f224377,%f224378}, {%r1,%r2}, {%r3}, {%f224375,%f224376,%f224377,%f224378};

	// end inline asm
	// begin inline asm
	mma.sync.aligned.m16n8k8.row.col.f32.f16.f16.f32 {%f224375,%f224376,%f224377,%f224378}, {%r1,%r2}, {%r3}, {%f224375,%f224376,%f224377,%f224378};

	// end inline asm
	// begin inline asm
	mma.sync.aligned.m16n8k8.row.col.f32.f16.f16.f32 {%f224375,%f224376,%f224377,%f224378}, {%r1,%r2}, {%r3}, {%f224375,%f224376,%f224377,%f224378};

	// end inline asm
	// begin inline asm
	mma.sync.aligned.m16n8k8.row.col.f32.f16.f16.f32 {%f224375,%f224376,%f224377,%f224378}, {%r1,%r2}, {%r3}, {%f224375,%f224376,%f224377,%f224378};

	// end inline asm
	// begin inline asm
	mma.sync.aligned.m16n8k8.row.col.f32.f16.f16.f32 {%f224375,%f224376,%f224377,%f224378}, {%r1,%r2}, {%r3}, {%f224375,%f224376,%f224377,%f224378};

	// end inline asm
	// begin inline asm
	mma.sync.aligned.m16n8k8.row.col.f32.f16.f16.f32 {%f224375,%f224376,%f224377,%f224378}, {%r1,%r2}, {%r3}, {%f224375,%f224376,%f224377,%f224378};

	// end inline asm
	// begin inline asm
	mma.sync.aligned.m16n8k8.row.col.f32.f16.f16.f32 {%f224375,%f224376,%f224377,%f224378}, {%r1,%r2}, {%r3}, {%f224375,%f224376,%f224377,%f224378};

	// end inline asm
	// begin inline asm
	mma.sync.aligned.m16n8k8.row.col.f32.f16.f16.f32 {%f224375,%f224376,%f224377,%f224378}, {%r1,%r2}, {%r3}, {%f224375,%f224376,%f224377,%f224378};

	// end inline asm
	// begin inline asm
	mma.sync.aligned.m16n8k8.row.col.f32.f16.f16.f32 {%f224375,%f224376,%f224377,%f224378}, {%r1,%r2}, {%r3}, {%f224375,%f224376,%f224377,%f224378};

	// end inline asm
	// begin inline asm
	mma.sync.aligned.m16n8k8.row.col.f32.f16.f16.f32 {%f224375,%f224376,%f224377,%f224378}, {%r1,%r2}, {%r3}, {%f224375,%f224376,%f224377,%f224378};

	// end inline asm
	mov.f32 	%f227218, %f224378;
	mov.f32 	%f227215, %f224375;
	mov.f32 	%f227217, %f224377;
	mov.f32 	%f227216, %f224376;
	// begin inline asm
	mma.sync.aligned.m16n8k8.row.col.f32.f16.f16.f32 {%f227215,%f227216,%f227217,%f227218}, {%r1,%r2}, {%r3}, {%f227215,%f227216,%f227217,%f227218};

	// end inline asm
	// begin inline asm
	mma.sync.aligned.m16n8k8.row.col.f32.f16.f16.f32 {%f227215,%f227216,%f227217,%f227218}, {%r1,%r2}, {%r3}, {%f227215,%f227216,%f227217,%f227218};

	// end inline asm
	// begin inline asm
	mma.sync.aligned.m16n8k8.row.col.f32.f16.f16.f32 {%f227215,%f227216,%f227217,%f227218}, {%r1,%r2}, {%r3}, {%f227215,%f227216,%f227217,%f227218};

	// end inline asm
	// begin inline asm
	mma.sync.aligned.m16n8k8.row.col.f32.f16.f16.f32 {%f227215,%f227216,%f227217,%f227218}, {%r1,%r2}, {%r3}, {%f227215,%f227216,%f227217,%f227218};

	// end inline asm
	// begin inline asm
	mma.sync.aligned.m16n8k8.row.col.f32.f16.f16.f32 {%f227215,%f227216,%f227217,%f227218}, {%r1,%r2}, {%r3}, {%f227215,%f227216,%f227217,%f227218};

	// end inline asm
	// begin inline asm
	mma.sync.aligned.m16n8k8.row.col.f32.f16.f16.f32 {%f227215,%f227216,%f227217,%f227218}, {%r1,%r2}, {%r3}, {%f227215,%f227216,%f227217,%f227218};

	// end inline asm
	// begin inline asm
	mma.sync.aligned.m16n8k8.row.col.f32.f16.f16.f32 {%f227215,%f227216,%f227217,%f227218}, {%r1,%r2}, {%r3}, {%f227215,%f227216,%f227217,%f227218};

	// end inline asm
	// begin inline asm
	mma.sync.aligned.m16n8k8.row.col.f32.f16.f16.f32 {%f227215,%f227216,%f227217,%f227218}, {%r1,%r2}, {%r3}, {%f227215,%f227216,%f227217,%f227218};

	// end inline asm
	// begin inline asm
	mma.sync.aligned.m16n8k8.row.col.f32.f16.f16.f32 {%f227215,%f227216,%f227217,%f227218}, {%r1,%r2}, {%r3}, {%f227215,%f227216,%f227217,%f227218};

	// end inline asm
	// begin inline asm
	mma.sync.aligned.m16n8k8.row.col.f32.f16.f16.f32 {%f227215,%f227216,%f227217,%f227218}, {%r1,%r2}, {%r3}, {%f227215,%f227216,%f227217,%f227218};

	// end inline asm
	// begin inline asm
	mma.sync.aligned.m16n8k8.row.col.f32.f16.f16.f32 {%f227215,%f227216,%f227217,%f227218}, {%r1,%r2}, {%r3}, {%f227215,%f227216,%f227217,%f227218};

	// end inline asm
	// begin inline asm
	mma.sync.aligned.m16n8k8.row.col.f32.f16.f16.f32 {%f227215,%f227216,%f227217,%f227218}, {%r1,%r2}, {%r3}, {%f227215,%f227216,%f227217,%f227218};

	// end inline asm
	// begin inline asm
	mma.sync.aligned.m16n8k8.row.col.f32.f16.f16.f32 {%f227215,%f227216,%f227217,%f227218}, {%r1,%r2}, {%r3}, {%f227215,%f227216,%f227217,%f227218};

	// end inline asm
	// begin inline asm
	mma.sync.aligned.m16n8k8.row.col.f32.f16.f16.f32 {%f227215,%f227216,%f227217,%f227218}, {%r1,%r2}, {%r3}, {%f227215,%f227216,%f227217,%f227218};

	// end inline asm
	// begin inline asm
	mma.sync.aligned.m16n8k8.row.col.f32.f16.f16.f32 {%f227215,%f227216,%f227217,%f227218}, {%r1,%r2}, {%r3}, {%f227215,%f227216,%f227217,%f227218};

	// end inline asm
	// begin inline asm
	mma.sync.aligned.m16n8k8.row.col.f32.f16.f16.f32 {%f227215,%f227216,%f227217,%f227218}, {%r1,%r2}, {%r3}, {%f227215,%f227216,%f227217,%f227218};

	// end inline asm
	// begin inline asm
	mma.sync.aligned.m16n8k8.row.col.f32.f16.f16.f32 {%f227215,%f227216,%f227217,%f227218}, {%r1,%r2}, {%r3}, {%f227215,%f227216,%f227217,%f227218};

	// end inline asm
	// begin inline asm
	mma.sync.aligned.m16n8k8.row.col.f32.f16.f16.f32 {%f227215,%f227216,%f227217,%f227218}, {%r1,%r2}, {%r3}, {%f227215,%f227216,%f227217,%f227218};

	// end inline asm
	// begin inline asm
	mma.sync.aligned.m16n8k8.row.col.f32.f16.f16.f32 {%f227215,%f227216,%f227217,%f227218}, {%r1,%r2}, {%r3}, {%f227215,%f227216,%f227217,%f227218};

	// end inline asm
	// begin inline asm
	mma.sync.aligned.m16n8k8.row.col.f32.f16.f16.f32 {%f227215,%f227216,%f227217,%f227218}, {%r1,%r2}, {%r3}, {%f227215,%f227216,%f227217,%f227218};

	// end inline asm
	// begin inline asm
	mma.sync.aligned.m16n8k8.row.col.f32.f16.f16.f32 {%f227215,%f227216,%f227217,%f227218}, {%r1,%r2}, {%r3}, {%f227215,%f227216,%f227217,%f227218};

	// end inline asm
	// begin inline asm
	mma.sync.aligned.m16n8k8.row.col.f32.f16.f16.f32 {%f227215,%f227216,%f227217,%f227218}, {%r1,%r2}, {%r3}, {%f227215,%f227216,%f227217,%f227218};

	// end inline asm
	// begin inline asm
	mma.sync.aligned.m16n8k8.row.col.f32.f16.f16.f32 {%f227215,%f227216,%f227217,%f227218}, {%r1,%r2}, {%r3}, {%f227215,%f227216,%f227217,%f227218};

	// end inline asm
	// begin inline asm
	mma.sync.aligned.m16n8k8.row.col.f32.f16.f16.f32 {%f227215,%f227216,%f227217,%f227218}, {%r1,%r2}, {%r3}, {%f227215,%f227216,%f227217,%f227218};

	// end inline asm
	// begin inline asm
	mma.sync.aligned.m16n8k8.row.col.f32.f16.f16.f32 {%f227215,%f227216,%f227217,%f227218}, {%r1,%r2}, {%r3}, {%f227215,%f227216,%f227217,%f227218};

	// end inline asm
	// begin inline asm
	mma.sync.aligned.m16n8k8.row.col.f32.f16.f16.f32 {%f227215,%f227216,%f227217,%f227218}, {%r1,%r2}, {%r3}, {%f227215,%f227216,%f227217,%f227218};

	// end inline asm
	// begin inline asm
	mma.sync.aligned.m16n8k8.row.col.f32.f16.f16.f32 {%f227215,%f227216,%f227217,%f227218}, {%r1,%r2}, {%r3}, {%f227215,%f227216,%f227217,%f227218};

	// end inline asm
	// begin inline asm
	mma.sync.aligned.m16n8k8.row.col.f32.f16.f16.f32 {%f227215,%f227216,%f227217,%f227218}, {%r1,%r2}, {%r3}, {%f227215,%f227216,%f227217,%f227218};

	// end inline asm
	// begin inline asm
	mma.sync.aligned.m16n8k8.row.col.f32.f16.f16.f32 {%f227215,%f227216,%f227217,%f227218}, {%r1,%r2}, {%r3}, {%f227215,%f227216,%f227217,%f227218};

	// end inline asm
	// begin inline asm
	mma.sync.aligned.m16n8k8.row.col.f32.f16.f16.f32 {%f227215,%f227216,%f227217,%f227218}, {%r1,%r2}, {%r3}, {%f227215,%f227216,%f227217,%f227218};

	// end inline asm
	// begin inline asm
	mma.sync.aligned.m16n8k8.row.col.f32.f16.f16.f32 {%f227215,%f227216,%f227217,%f227218}, {%r1,%r2}, {%r3}, {%f227215,%f227216,%f227217,%f227218};

	// end inline asm
	// begin inline asm
	mma.sync.aligned.m16n8k8.row.col.f32.f16.f16.f32 {%f227215,%f227216,%f227217,%f227218}, {%r1,%r2}, {%r3}, {%f227215,%f227216,%f227217,%f227218};

	// end inline asm
	// begin inline asm
	mma.sync.aligned.m16n8k8.row.col.f32.f16.f16.f32 {%f227215,%f227216,%f227217,%f227218}, {%r1,%r2}, {%r3}, {%f227215,%f227216,%f227217,%f227218};

	// end inline asm
	// begin inline asm
	mma.sync.aligned.m16n8k8.row.col.f32.f16.f16.f32 {%f227215,%f227216,%f227217,%f227218}, {%r1,%r2}, {%r3}, {%f227215,%f227216,%f227217,%f227218};

	// end inline asm
	// begin inline asm
	mma.sync.aligned.m16n8k8.row.col.f32.f16.f16.f32 {%f227215,%f227216,%f227217,%f227218}, {%r1,%r2}, {%r3}, {%f227215,%f227216,%f227217,%f227218};

	// end inline asm
	// begin inline asm
	mma.sync.aligned.m16n8k8.row.col.f32.f16.f16.f32 {%f227215,%f227216,%f227217,%f227218}, {%r1,%r2}, {%r3}, {%f227215,%f227216,%f227217,%f227218};

	// end inline asm
	// begin inline asm
	mma.sync.aligned.m16n8k8.row.col.f32.f16.f16.f32 {%f227215,%f227216,%f227217,%f227218}, {%r1,%r2}, {%r3}, {%f227215,%f227216,%f227217,%f227218};

	// end inline asm
	// begin inline asm
	mma.sync.aligned.m16n8k8.row.col.f32.f16.f16.f32 {%f227215,%f227216,%f227217,%f227218}, {%r1,%r2}, {%r3}, {%f227215,%f227216,%f227217,%f227218};

	// end inline asm
	// begin inline asm
	mma.sync.aligned.m16n8k8.row.col.f32.f16.f16.f32 {%f227215,%f227216,%f227217,%f227218}, {%r1,%r2}, {%r3}, {%f227215,%f227216,%f227217,%f227218};

	// end inline asm
	// begin inline asm
	mma.sync.aligned.m16n8k8.row.col.f32.f16.f16.f32 {%f227215,%f227216,%f227217,%f227218}, {%r1,%r2}, {%r3}, {%f227215,%f227216,%f227217,%f227218};

	// end inline asm
	// begin inline asm
	mma.sync.aligned.m16n8k8.row.col.f32.f16.f16.f32 {%f227215,%f227216,%f227217,%f227218}, {%r1,%r2}, {%r3}, {%f227215,%f227216,%f227217,%f227218};

	// end inline asm
	// begin inline asm
	mma.sync.aligned.m16n8k8.row.col.f32.f16.f16.f32 {%f227215,%f227216,%f227217,%f227218}, {%r1,%r2}, {%r3}, {%f227215,%f227216,%f227217,%f227218};

	// end inline asm
	// begin inline asm
	mma.sync.aligned.m16n8k8.row.col.f32.f16.f16.f32 {%f227215,%f227216,%f227217,%f227218}, {%r1,%r2}, {%r3}, {%f227215,%f227216,%f227217,%f227218};

	// end inline asm
	// begin inline asm
	mma.sync.aligned.m16n8k8.row.col.f32.f16.f16.f32 {%f227215,%f227216,%f227217,%f227218}, {%r1,%r2}, {%r3}, {%f227215,%f227216,%f227217,%f227218};

	// end inline asm
	// begin inline asm
	mma.sync.aligned.m16n8k8.row.col.f32.f16.f16.f32 {%f227215,%f227216,%f227217,%f227218}, {%r1,%r2}, {%r3}, {%f227215,%f227216,%f227217,%f227218};

	// end inline asm
	// begin inline asm
	mma.sync.aligned.m16n8k8.row.col.f32.f16.f16.f32 {%f227215,%f227216,%f227217,%f227218}, {%r1,%r2}, {%r3}, {%f227215,%f227216,%f227217,%f227218};

	// end inline asm
	// begin inline asm
	mma.sync.aligned.m16n8k8.row.col.f32.f16.f16.f32 {%f227215,%f227216,%f227217,%f227218}, {%r1,%r2}, {%r3}, {%f227215,%f227216,%f227217,%f227218};

	// end inline asm
	// begin inline asm
	mma.sync.aligned.m16n8k8.row.col.f32.f16.f16.f32 {%f227215,%f227216,%f227217,%f227218}, {%r1,%r2}, {%r3}, {%f227215,%f227216,%f227217,%f227218};

	// end inline asm
	// begin inline asm
	mma.sync.aligned.m16n8k8.row.col.f32.f16.f16.f32 {%f227215,%f227216,%f227217,%f227218}, {%r1,%r2}, {%r3}, {%f227215,%f227216,%f227217,%f227218};

	// end inline asm
	// begin inline asm
	mma.sync.aligned.m16n8k8.row.col.f32.f16.f16.f32 {%f227215,%f227216,%f227217,%f227218}, {%r1,%r2}, {%r3}, {%f227215,%f227216,%f227217,%f227218};

	// end inline asm
	// begin inline asm
	mma.sync.aligned.m16n8k8.row.col.f32.f16.f16.f32 {%f227215,%f227216,%f227217,%f227218}, {%r1,%r2}, {%r3}, {%f227215,%f227216,%f227217,%f227218};

	// end inline asm
	// begin inline asm
	mma.sync.aligned.m16n8k8.row.col.f32.f16.f16.f32 {%f227215,%f227216,%f227217,%f227218}, {%r1,%r2}, {%r3}, {%f227215,%f227216,%f227217,%f227218};

	// end inline asm
	// begin inline asm
	mma.sync.aligned.m16n8k8.row.col.f32.f16.f16.f32 {%f227215,%f227216,%f227217,%f227218}, {%r1,%r2}, {%r3}, {%f227215,%f227216,%f227217,%f227218};

	// end inline asm
	// begin inline asm
	mma.sync.aligned.m16n8k8.row.col.f32.f16.f16.f32 {%f227215,%f227216,%f227217,%f227218}, {%r1,%r2}, {%r3}, {%f227215,%f227216,%f227217,%f227218};

	// end inline asm
	// begin inline asm
	mma.sync.aligned.m16n8k8.row.col.f32.f16.f16.f32 {%f227215,%f227216,%f227217,%f227218}, {%r1,%r2}, {%r3}, {%f227215,%f227216,%f227217,%f227218};

	// end inline asm
	// begin inline asm
	mma.sync.aligned.m16n8k8.row.col.f32.f16.f16.f32 {%f227215,%f227216,%f227217,%f227218}, {%r1,%r2}, {%r3}, {%f227215,%f227216,%f227217,%f227218};

	// end inline asm
	// begin inline asm
	mma.sync.aligned.m16n8k8.row.col.f32.f16.f16.f32 {%f227215,%f227216,%f227217,%f227218}, {%r1,%r2}, {%r3}, {%f227215,%f227216,%f227217,%f227218};

	// end inline asm
	// begin inline asm
	mma.sync.aligned.m16n8k8.row.col.f32.f16.f16.f32 {%f227215,%f227216,%f227217,%f227218}, {%r1,%r2}, {%r3}, {%f227215,%f227216,%f227217,%f227218};

	// end inline asm
	// begin inline asm
	mma.sync.aligned.m16n8k8.row.col.f32.f16.f16.f32 {%f227215,%f227216,%f227217,%f227218}, {%r1,%r2}, {%r3}, {%f227215,%f227216,%f227217,%f227218};

	// end inline asm
	// begin inline asm
	mma.sync.aligned.m16n8k8.row.col.f32.f16.f16.f32 {%f227215,%f227216,%f227217,%f227218}, {%r1,%r2}, {%r3}, {%f227215,%f227216,%f227217,%f227218};

	// end inline asm
	// begin inline asm
	mma.sync.aligned.m16n8k8.row.col.f32.f16.f16.f32 {%f227215,%f227216,%f227217,%f227218}, {%r1,%r2}, {%r3}, {%f227215,%f227216,%f227217,%f227218};

	// end inline asm
	// begin inline asm
	mma.sync.aligned.m16n8k8.row.col.f32.f16.f16.f32 {%f227215,%f227216,%f227217,%f227218}, {%r1,%r2}, {%r3}, {%f227215,%f227216,%f227217,%f227218};

	// end inline asm
	// begin inline asm
	mma.sync.aligned.m16n8k8.row.col.f32.f16.f16.f32 {%f227215,%f227216,%f227217,%f227218}, {%r1,%r2}, {%r3}, {%f227215,%f227216,%f227217,%f227218};

	// end inline asm
	// begin inline asm
	mma.sync.aligned.m16n8k8.row.col.f32.f16.f16.f32 {%f227215,%f227216,%f227217,%f227218}, {%r1,%r2}, {%r3}, {%f227215,%f227216,%f227217,%f227218};

	// end inline asm
	// begin inline asm
	mma.sync.aligned.m16n8k8.row.col.f32.f16.f16.f32 {%f227215,%f227216,%f227217,%f227218}, {%r1,%r2}, {%r3}, {%f227215,%f227216,%f227217,%f227218};

	// end inline asm
	// begin inline asm
	mma.sync.aligned.m16n8k8.row.col.f32.f16.f16.f32 {%f227215,%f227216,%f227217,%f227218}, {%r1,%r2}, {%r3}, {%f227215,%f227216,%f227217,%f227218};

	// end inline asm
	// begin inline asm
	mma.sync.aligned.m16n8k8.row.col.f32.f16.f16.f32 {%f227215,%f227216,%f227217,%f227218}, {%r1,%r2}, {%r3}, {%f227215,%f227216,%f227217,%f227218};

	// end inline asm
	// begin inline asm
	mma.sync.aligned.m16n8k8.row.col.f32.f16.f16.f32 {%f227215,%f227216,%f227217,%f227218}, {%r1,%r2}, {%r3}, {%f227215,%f227216,%f227217,%f227218};

	// end inline asm
	// begin inline asm
	mma.sync.aligned.m16n8k8.row.col.f32.f16.f16.f32 {%f227215,%f227216,%f227217,%f227218}, {%r1,%r2}, {%r3}, {%f227215,%f227216,%f227217,%f227218};

	// end inline asm
	// begin inline asm
	mma.sync.aligned.m16n8k8.row.col.f32.f16.f16.f32 {%f227215,%f227216,%f227217,%f227218}, {%r1,%r2}, {%r3}, {%f227215,%f227216,%f227217,%f227218};

	// end inline asm
	// begin inline asm
	mma.sync.aligned.m16n8k8.row.col.f32.f16.f16.f32 {%f227215,%f227216,%f227217,%f227218}, {%r1,%r2}, {%r3}, {%f227215,%f227216,%f227217,%f227218};

	// end inline asm
	// begin inline asm
	mma.sync.aligned.m16n8k8.row.col.f32.f16.f16.f32 {%f227215,%f227216,%f227217,%f227218}, {%r1,%r2}, {%r3}, {%f227215,%f227216,%f227217,%f227218};

	// end inline asm
	// begin inline asm
	mma.sync.aligned.m16n8k8.row.col.f32.f16.f16.f32 {%f227215,%f227216,%f227217,%f227218}, {%r1,%r2}, {%r3}, {%f227215,%f227216,%f227217,%f227218};

	// end inline asm
	// begin inline asm
	mma.sync.aligned.m16n8k8.row.col.f32.f16.f16.f32 {%f227215,%f227216,%f227217,%f227218}, {%r1,%r2}, {%r3}, {%f227215,%f227216,%f227217,%f227218};

	// end inline asm
	// begin inline asm
	mma.sync.aligned.m16n8k8.row.col.f32.f16.f16.f32 {%f227215,%f227216,%f227217,%f227218}, {%r1,%r2}, {%r3}, {%f227215,%f227216,%f227217,%f227218};

	// end inline asm
	// begin inline asm
	mma.sync.aligned.m16n8k8.row.col.f32.f16.f16.f32 {%f227215,%f227216,%f227217,%f227218}, {%r1,%r2}, {%r3}, {%f227215,%f227216,%f227217,%f227218};

	// end inline asm
	// begin inline asm
	mma.sync.aligned.m16n8k8.row.col.f32.f16.f16.f32 {%f227215,%f227216,%f227217,%f227218}, {%r1,%r2}, {%r3}, {%f227215,%f227216,%f227217,%f227218};

	// end inline asm
	// begin inline asm
	mma.sync.aligned.m16n8k8.row.col.f32.f16.f16.f32 {%f227215,%f227216,%f227217,%f227218}, {%r1,%r2}, {%r3}, {%f227215,%f227216,%f227217,%f227218};

	// end inline asm
	// begin inline asm
	mma.sync.aligned.m16n8k8.row.col.f32.f16.f16.f32 {%f227215,%f227216,%f227217,%f227218}, {%r1,%r2}, {%r3}, {%f227215,%f227216,%f227217,%f227218};

	// end inline asm
	// begin inline asm
	mma.sync.aligned.m16n8k8.row.col.f32.f16.f16.f32 {%f227215,%f227216,%f227217,%f227218}, {%r1,%r2}, {%r3}, {%f227215,%f227216,%f227217,%f227218};

	// end inline asm
	// begin inline asm
	mma.sync.aligned.m16n8k8.row.col.f32.f16.f16.f32 {%f227215,%f227216,%f227217,%f227218}, {%r1,%r2}, {%r3}, {%f227215,%f227216,%f227217,%f227218};

	// end inline asm
	// begin inline asm
	mma.sync.aligned.m16n8k8.row.col.f32.f16.f16.f32 {%f227215,%f227216,%f227217,%f227218}, {%r1,%r2}, {%r3}, {%f227215,%f227216,%f227217,%f227218};

	// end inline asm
	// begin inline asm
	mma.sync.aligned.m16n8k8.row.col.f32.f16.f16.f32 {%f227215,%f227216,%f227217,%f227218}, {%r1,%r2}, {%r3}, {%f227215,%f227216,%f227217,%f227218};

	// end inline asm
	// begin inline asm
	mma.sync.aligned.m16n8k8.row.col.f32.f16.f16.f32 {%f227215,%f227216,%f227217,%f227218}, {%r1,%r2}, {%r3}, {%f227215,%f227216,%f227217,%f227218};

	// end inline asm
	// begin inline asm
	mma.sync.aligned.m16n8k8.row.col.f32.f16.f16.f32 {%f227215,%f227216,%f227217,%f227218}, {%r1,%r2}, {%r3}, {%f227215,%f227216,%f227217,%f227218};

	// end inline asm
	// begin inline asm
	mma.sync.aligned.m16n8k8.row.col.f32.f16.f16.f32 {%f227215,%f227216,%f227217,%f227218}, {%r1,%r2}, {%r3}, {%f227215,%f227216,%f227217,%f227218};

	// end inline asm
	// begin inline asm
	mma.sync.aligned.m16n8k8.row.col.f32.f16.f16.f32 {%f227215,%f227216,%f227217,%f227218}, {%r1,%r2}, {%r3}, {%f227215,%f227216,%f227217,%f227218};

	// end inline asm
	// begin inline asm
	mma.sync.aligned.m16n8k8.row.col.f32.f16.f16.f32 {%f227215,%f227216,%f227217,%f227218}, {%r1,%r2}, {%r3}, {%f227215,%f227216,%f227217,%f227218};

	// end inline asm
	// begin inline asm
	mma.sync.aligned.m16n8k8.row.col.f32.f16.f16.f32 {%f227215,%f227216,%f227217,%f227218}, {%r1,%r2}, {%r3}, {%f227215,%f227216,%f227217,%f227218};

	// end inline asm
	// begin inline asm
	mma.sync.aligned.m16n8k8.row.col.f32.f16.f16.f32 {%f227215,%f227216,%f227217,%f227218}, {%r1,%r2}, {%r3}, {%f227215,%f227216,%f227217,%f227218};

	// end inline asm
	// begin inline asm
	mma.sync.aligned.m16n8k8.row.col.f32.f16.f16.f32 {%f227215,%f227216,%f227217,%f227218}, {%r1,%r2}, {%r3}, {%f227215,%f227216,%f227217,%f227218};

	// end inline asm
	// begin inline asm
	mma.sync.aligned.m16n8k8.row.col.f32.f16.f16.f32 {%f227215,%f227216,%f227217,%f227218}, {%r1,%r2}, {%r3}, {%f227215,%f227216,%f227217,%f227218};

	// end inline asm
	// begin inline asm
	mma.sync.aligned.m16n8k8.row.col.f32.f16.f16.f32 {%f227215,%f227216,%f227217,%f227218}, {%r1,%r2}, {%r3}, {%f227215,%f227216,%f227217,%f227218};

	// end inline asm
	// begin inline asm
	mma.sync.aligned.m16n8k8.row.col.f32.f16.f16.f32 {%f227215,%f227216,%f227217,%f227218}, {%r1,%r2}, {%r3}, {%f227215,%f227216,%f227217,%f227218};

	// end inline asm
	// begin inline asm
	mma.sync.aligned.m16n8k8.row.col.f32.f16.f16.f32 {%f227215,%f227216,%f227217,%f227218}, {%r1,%r2}, {%r3}, {%f227215,%f227216,%f227217,%f227218};

	// end inline asm
	// begin inline asm
	mma.sync.aligned.m16n8k8.row.col.f32.f16.f16.f32 {%f227215,%f227216,%f227217,%f227218}, {%r1,%r2}, {%r3}, {%f227215,%f227216,%f227217,%f227218};

	// end inline asm
	// begin inline asm
	mma.sync.aligned.m16n8k8.row.col.f32.f16.f16.f32 {%f227215,%f227216,%f227217,%f227218}, {%r1,%r2}, {%r3}, {%f227215,%f227216,%f227217,%f227218};

	// end inline asm
	// begin inline asm
	mma.sync.aligned.m16n8k8.row.col.f32.f16.f16.f32 {%f227215,%f227216,%f227217,%f227218}, {%r1,%r2}, {%r3}, {%f227215,%f227216,%f227217,%f227218};

	// end inline asm
	// begin inline asm
	mma.sync.aligned.m16n8k8.row.col.f32.f16.f16.f32 {%f227215,%f227216,%f227217,%f227218}, {%r1,%r2}, {%r3}, {%f227215,%f227216,%f227217,%f227218};

	// end inline asm
	// begin inline asm
	mma.sync.aligned.m16n8k8.row.col.f32.f16.f16.f32 {%f227215,%f227216,%f227217,%f227218}, {%r1,%r2}, {%r3}, {%f227215,%f227216,%f227217,%f227218};

	// end inline asm
	// begin inline asm
	mma.sync.aligned.m16n8k8.row.col.f32.f16.f16.f32 {%f227215,%f227216,%f227217,%f227218}, {%r1,%r2}, {%r3}, {%f227215,%f227216,%f227217,%f227218};

	// end inline asm
	// begin inline asm
	mma.sync.aligned.m16n8k8.row.col.f32.f16.f16.f32 {%f227215,%f227216,%f227217,%f227218}, {%r1,%r2}, {%r3}, {%f227215,%f227216,%f227217,%f227218};

	// end inline asm
	// begin inline asm
	mma.sync.aligned.m16n8k8.row.col.f32.f16.f16.f32 {%f227215,%f227216,%f227217,%f227218}, {%r1,%r2}, {%r3}, {%f227215,%f227216,%f227217,%f227218};

	// end inline asm
	// begin inline asm
	mma.sync.aligned.m16n8k8.row.col.f32.f16.f16.f32 {%f227215,%f227216,%f227217,%f227218}, {%r1,%r2}, {%r3}, {%f227215,%f227216,%f227217,%f227218};

	// end inline asm
	// begin inline asm
	mma.sync.aligned.m16n8k8.row.col.f32.f16.f16.f32 {%f227215,%f227216,%f227217,%f227218}, {%r1,%r2}, {%r3}, {%f227215,%f227216,%f227217,%f227218};

	// end inline asm
	// begin inline asm
	mma.sync.aligned.m16n8k8.row.col.f32.f16.f16.f32 {%f227215,%f227216,%f227217,%f227218}, {%r1,%r2}, {%r3}, {%f227215,%f227216,%f227217,%f227218};

	// end inline asm
	// begin inline asm
	mma.sync.aligned.m16n8k8.row.col.f32.f16.f16.f32 {%f227215,%f227216,%f227217,%f227218}, {%r1,%r2}, {%r3}, {%f227215,%f227216,%f227217,%f227218};

	// end inline asm
	// begin inline asm
	mma.sync.aligned.m16n8k8.row.col.f32.f16.f16.f32 {%f227215,%f227216,%f227217,%f227218}, {%r1,%r2}, {%r3}, {%f227215,%f227216,%f227217,%f227218};

	// end inline asm
	// begin inline asm
	mma.sync.aligned.m16n8k8.row.col.f32.f16.f16.f32 {%f227215,%f227216,%f227217,%f227218}, {%r1,%r2}, {%r3}, {%f227215,%f227216,%f227217,%f227218};

	// end inline asm
	// begin inline asm
	mma.sync.aligned.m16n8k8.row.col.f32.f16.f16.f32 {%f227215,%f227216,%f227217,%f227218}, {%r1,%r2}, {%r3}, {%f227215,%f227216,%f227217,%f227218};

	// end inline asm
	// begin inline asm
	mma.sync.aligned.m16n8k8.row.col.f32.f16.f16.f32 {%f227215,%f227216,%f227217,%f227218}, {%r1,%r2}, {%r3}, {%f227215,%f227216,%f227217,%f227218};

	// end inline asm
	// begin inline asm
	mma.sync.aligned.m16n8k8.row.col.f32.f16.f16.f32 {%f227215,%f227216,%f227217,%f227218}, {%r1,%r2}, {%r3}, {%f227215,%f227216,%f227217,%f227218};

	// end inline asm
	// begin inline asm
	mma.sync.aligned.m16n8k8.row.col.f32.f16.f16.f32 {%f227215,%f227216,%f227217,%f227218}, {%r1,%r2}, {%r3}, {%f227215,%f227216,%f227217,%f227218};

	// end inline asm
	// begin inline asm
	mma.sync.aligned.m16n8k8.row.col.f32.f16.f16.f32 {%f227215,%f227216,%f227217,%f227218}, {%r1,%r2}, {%r3}, {%f227215,%f227216,%f227217,%f227218};

	// end inline asm
	// begin inline asm
	mma.sync.aligned.m16n8k8.row.col.f32.f16.f16.f32 {%f227215,%f227216,%f227217,%f227218}, {%r1,%r2}, {%r3}, {%f227215,%f227216,%f227217,%f227218};

	// end inline asm
	// begin inline asm
	mma.sync.aligned.m16n8k8.row.col.f32.f16.f16.f32 {%f227215,%f227216,%f227217,%f227218}, {%r1,%r2}, {%r3}, {%f227215,%f227216,%f227217,%f227218};

	// end inline asm
	// begin inline asm
	mma.sync.aligned.m16n8k8.row.col.f32.f16.f16.f32 {%f227215,%f227216,%f227217,%f227218}, {%r1,%r2}, {%r3}, {%f227215,%f227216,%f227217,%f227218};

	// end inline asm
	// begin inline asm
	mma.sync.aligned.m16n8k8.row.col.f32.f16.f16.f32 {%f227215,%f227216,%f227217,%f227218}, {%r1,%r2}, {%r3}, {%f227215,%f227216,%f227217,%f227218};

	// end inline asm
	// begin inline asm
	mma.sync.aligned.m16n8k8.row.col.f32.f16.f16.f32 {%f227215,%f227216,%f227217,%f227218}, {%r1,%r2}, {%r3}, {%f227215,%f227216,%f227217,%f227218};

	// end inline asm
	// begin inline asm
	mma.sync.aligned.m16n8k8.row.col.f32.f16.f16.f32 {%f227215,%f227216,%f227217,%f227218}, {%r1,%r2}, {%r3}, {%f227215,%f227216,%f227217,%f227218};

	// end inline asm
	// begin inline asm
	mma.sync.aligned.m16n8k8.row.col.f32.f16.f16.f32 {%f227215,%f227216,%f227217,%f227218}, {%r1,%r2}, {%r3}, {%f227215,%f227216,%f227217,%f227218};

	// end inline asm
	// begin inline asm
	mma.sync.aligned.m16n8k8.row.col.f32.f16.f16.f32 {%f227215,%f227216,%f227217,%f227218}, {%r1,%r2}, {%r3}, {%f227215,%f227216,%f227217,%f227218};

	// end inline asm
	// begin inline asm
	mma.sync.aligned.m16n8k8.row.col.f32.f16.f16.f32 {%f227215,%f227216,%f227217,%f227218}, {%r1,%r2}, {%r3}, {%f227215,%f227216,%f227217,%f227218};

	// end inline asm
	// begin inline asm
	mma.sync.aligned.m16n8k8.row.col.f32.f16.f16.f32 {%f227215,%f227216,%f227217,%f227218}, {%r1,%r2}, {%r3}, {%f227215,%f227216,%f227217,%f227218};

	// end inline asm
	// begin inline asm
	mma.sync.aligned.m16n8k8.row.col.f32.f16.f16.f32 {%f227215,%f227216,%f227217,%f227218}, {%r1,%r2}, {%r3}, {%f227215,%f227216,%f227217,%f227218};

	// end inline asm
	// begin inline asm
	mma.sync.aligned.m16n8k8.row.col.f32.f16.f16.f32 {%f227215,%f227216,%f227217,%f227218}, {%r1,%r2}, {%r3}, {%f227215,%f227216,%f227217,%f227218};

	// end inline asm
	// begin inline asm
	mma.sync.aligned.m16n8k8.row.col.f32.f16.f16.f32 {%f227215,%f227216,%f227217,%f227218}, {%r1,%r2}, {%r3}, {%f227215,%f227216,%f227217,%f227218};

	// end inline asm
	// begin inline asm
	mma.sync.aligned.m16n8k8.row.col.f32.f16.f16.f32 {%f227215,%f227216,%f227217,%f227218}, {%r1,%r2}, {%r3}, {%f227215,%f227216,%f227217,%f227218};

	// end inline asm
	// begin inline asm
	mma.sync.aligned.m16n8k8.row.col.f32.f16.f16.f32 {%f227215,%f227216,%f227217,%f227218}, {%r1,%r2}, {%r3}, {%f227215,%f227216,%f227217,%f227218};

	// end inline asm
	// begin inline asm
	mma.sync.aligned.m16n8k8.row.col.f32.f16.f16.f32 {%f227215,%f227216,%f227217,%f227218}, {%r1,%r2}, {%r3}, {%f227215,%f227216,%f227217,%f227218};

	// end inline asm
	// begin inline asm
	mma.sync.aligned.m16n8k8.row.col.f32.f16.f16.f32 {%f227215,%f227216,%f227217,%f227218}, {%r1,%r2}, {%r3}, {%f227215,%f227216,%f227217,%f227218};

	// end inline asm
	// begin inline asm
	mma.sync.aligned.m16n8k8.row.col.f32.f16.f16.f32 {%f227215,%f227216,%f227217,%f227218}, {%r1,%r2}, {%r3}, {%f227215,%f227216,%f227217,%f227218};

	// end inline asm
	// begin inline asm
	mma.sync.aligned.m16n8k8.row.col.f32.f16.f16.f32 {%f227215,%f227216,%f227217,%f227218}, {%r1,%r2}, {%r3}, {%f227215,%f227216,%f227217,%f227218};

	// end inline asm
	// begin inline asm
	mma.sync.aligned.m16n8k8.row.col.f32.f16.f16.f32 {%f227215,%f227216,%f227217,%f227218}, {%r1,%r2}, {%r3}, {%f227215,%f227216,%f227217,%f227218};

	// end inline asm
	// begin inline asm
	mma.sync.aligned.m16n8k8.row.col.f32.f16.f16.f32 {%f227215,%f227216,%f227217,%f227218}, {%r1,%r2}, {%r3}, {%f227215,%f227216,%f227217,%f227218};

	// end inline asm
	// begin inline asm
	mma.sync.aligned.m16n8k8.row.col.f32.f16.f16.f32 {%f227215,%f227216,%f227217,%f227218}, {%r1,%r2}, {%r3}, {%f227215,%f227216,%f227217,%f227218};

	// end inline asm
	// begin inline asm
	mma.sync.aligned.m16n8k8.row.col.f32.f16.f16.f32 {%f227215,%f227216,%f227217,%f227218}, {%r1,%r2}, {%r3}, {%f227215,%f227216,%f227217,%f227218};

	// end inline asm
	// begin inline asm
	mma.sync.aligned.m16n8k8.row.col.f32.f16.f16.f32 {%f227215,%f227216,%f227217,%f227218}, {%r1,%r2}, {%r3}, {%f227215,%f227216,%f227217,%f227218};

	// end inline asm
	// begin inline asm
	mma.sync.aligned.m16n8k8.row.col.f32.f16.f16.f32 {%f227215,%f227216,%f227217,%f227218}, {%r1,%r2}, {%r3}, {%f227215,%f227216,%f227217,%f227218};

	// end inline asm
	// begin inline asm
	mma.sync.aligned.m16n8k8.row.col.f32.f16.f16.f32 {%f227215,%f227216,%f227217,%f227218}, {%r1,%r2}, {%r3}, {%f227215,%f227216,%f227217,%f227218};

	// end inline asm
	// begin inline asm
	mma.sync.aligned.m16n8k8.row.col.f32.f16.f16.f32 {%f227215,%f227216,%f227217,%f227218}, {%r1,%r2}, {%r3}, {%f227215,%f227216,%f227217,%f227218};

	// end inline asm
	// begin inline asm
	mma.sync.aligned.m16n8k8.row.col.f32.f16.f16.f32 {%f227215,%f227216,%f227217,%f227218}, {%r1,%r2}, {%r3}, {%f227215,%f227216,%f227217,%f227218};

	// end inline asm
	// begin inline asm
	mma.sync.aligned.m16n8k8.row.col.f32.f16.f16.f32 {%f227215,%f227216,%f227217,%f227218}, {%r1,%r2}, {%r3}, {%f227215,%f227216,%f227217,%f227218};

	// end inline asm
	// begin inline asm
	mma.sync.aligned.m16n8k8.row.col.f32.f16.f16.f32 {%f227215,%f227216,%f227217,%f227218}, {%r1,%r2}, {%r3}, {%f227215,%f227216,%f227217,%f227218};

	// end inline asm
	// begin inline asm
	mma.sync.aligned.m16n8k8.row.col.f32.f16.f16.f32 {%f227215,%f227216,%f227217,%f227218}, {%r1,%r2}, {%r3}, {%f227215,%f227216,%f227217,%f227218};

	// end inline asm
	// begin inline asm
	mma.sync.aligned.m16n8k8.row.col.f32.f16.f16.f32 {%f227215,%f227216,%f227217,%f227218}, {%r1,%r2}, {%r3}, {%f227215,%f227216,%f227217,%f227218};

	// end inline asm
	// begin inline asm
	mma.sync.aligned.m16n8k8.row.col.f32.f16.f16.f32 {%f227215,%f227216,%f227217,%f227218}, {%r1,%r2}, {%r3}, {%f227215,%f227216,%f227217,%f227218};

	// end inline asm
	// begin inline asm
	mma.sync.aligned.m16n8k8.row.col.f32.f16.f16.f32 {%f227215,%f227216,%f227217,%f227218}, {%r1,%r2}, {%r3}, {%f227215,%f227216,%f227217,%f227218};

	// end inline asm
	// begin inline asm
	mma.sync.aligned.m16n8k8.row.col.f32.f16.f16.f32 {%f227215,%f227216,%f227217,%f227218}, {%r1,%r2}, {%r3}, {%f227215,%f227216,%f227217,%f227218};

	// end inline asm
	// begin inline asm
	mma.sync.aligned.m16n8k8.row.col.f32.f16.f16.f32 {%f227215,%f227216,%f227217,%f227218}, {%r1,%r2}, {%r3}, {%f227215,%f227216,%f227217,%f227218};

	// end inline asm
	// begin inline asm
	mma.sync.aligned.m16n8k8.row.col.f32.f16.f16.f32 {%f227215,%f227216,%f227217,%f227218}, {%r1,%r2}, {%r3}, {%f227215,%f227216,%f227217,%f227218};

	// end inline asm
	// begin inline asm
	mma.sync.aligned.m16n8k8.row.col.f32.f16.f16.f32 {%f227215,%f227216,%f227217,%f227218}, {%r1,%r2}, {%r3}, {%f227215,%f227216,%f227217,%f227218};

	// end inline asm
	// begin inline asm
	mma.sync.aligned.m16n8k8.row.col.f32.f16.f16.f32 {%f227215,%f227216,%f227217,%f227218}, {%r1,%r2}, {%r3}, {%f227215,%f227216,%f227217,%f227218};

	// end inline asm
	// begin inline asm
	mma.sync.aligned.m16n8k8.row.col.f32.f16.f16.f32 {%f227215,%f227216,%f227217,%f227218}, {%r1,%r2}, {%r3}, {%f227215,%f227216,%f227217,%f227218};

	// end inline asm
	// begin inline asm
	mma.sync.aligned.m16n8k8.row.col.f32.f16.f16.f32 {%f227215,%f227216,%f227217,%f227218}, {%r1,%r2}, {%r3}, {%f227215,%f227216,%f227217,%f227218};

	// end inline asm
	// begin inline asm
	mma.sync.aligned.m16n8k8.row.col.f32.f16.f16.f32 {%f227215,%f227216,%f227217,%f227218}, {%r1,%r2}, {%r3}, {%f227215,%f227216,%f227217,%f227218};

	// end inline asm
	// begin inline asm
	mma.sync.aligned.m16n8k8.row.col.f32.f16.f16.f32 {%f227215,%f227216,%f227217,%f227218}, {%r1,%r2}, {%r3}, {%f227215,%f227216,%f227217,%f227218};

	// end inline asm
	// begin inline asm
	mma.sync.aligned.m16n8k8.row.col.f32.f16.f16.f32 {%f227215,%f227216,%f227217,%f227218}, {%r1,%r2}, {%r3}, {%f227215,%f227216,%f227217,%f227218};

	// end inline asm
	// begin inline asm
	mma.sync.aligned.m16n8k8.row.col.f32.f16.f16.f32 {%f227215,%f227216,%f227217,%f227218}, {%r1,%r2}, {%r3}, {%f227215,%f227216,%f227217,%f227218};

	// end inline asm
	// begin inline asm
	mma.sync.aligned.m16n8k8.row.col.f32.f16.f16.f32 {%f227215,%f227216,%f227217,%f227218}, {%r1,%r2}, {%r3}, {%f227215,%f227216,%f227217,%f227218};

	// end inline asm
	// begin inline asm
	mma.sync.aligned.m16n8k8.row.col.f32.f16.f16.f32 {%f227215,%f227216,%f227217,%f227218}, {%r1,%r2}, {%r3}, {%f227215,%f227216,%f227217,%f227218};

	// end inline asm
	// begin inline asm
	mma.sync.aligned.m16n8k8.row.col.f32.f16.f16.f32 {%f227215,%f227216,%f227217,%f227218}, {%r1,%r2}, {%r3}, {%f227215,%f227216,%f227217,%f227218};

	// end inline asm
	// begin inline asm
	mma.sync.aligned.m16n8k8.row.col.f32.f16.f16.f32 {%f227215,%f227216,%f227217,%f227218}, {%r1,%r2}, {%r3}, {%f227215,%f227216,%f227217,%f227218};

	// end inline asm
	// begin inline asm
	mma.sync.aligned.m16n8k8.row.col.f32.f16.f16.f32 {%f227215,%f227216,%f227217,%f227218}, {%r1,%r2}, {%r3}, {%f227215,%f227216,%f227217,%f227218};

	// end inline asm
	// begin inline asm
	mma.sync.aligned.m16n8k8.row.col.f32.f16.f16.f32 {%f227215,%f227216,%f227217,%f227218}, {%r1,%r2}, {%r3}, {%f227215,%f227216,%f227217,%f227218};

	// end inline asm
	// begin inline asm
	mma.sync.aligned.m16n8k8.row.col.f32.f16.f16.f32 {%f227215,%f227216,%f227217,%f227218}, {%r1,%r2}, {%r3}, {%f227215,%f227216,%f227217,%f227218};

	// end inline asm
	// begin inline asm
	mma.sync.aligned.m16n8k8.row.col.f32.f16.f16.f32 {%f227215,%f227216,%f227217,%f227218}, {%r1,%r2}, {%r3}, {%f227215,%f227216,%f227217,%f227218};

	// end inline asm
	// begin inline asm
	mma.sync.aligned.m16n8k8.row.col.f32.f16.f16.f32 {%f227215,%f227216,%f227217,%f227218}, {%r1,%r2}, {%r3}, {%f227215,%f227216,%f227217,%f227218};

	// end inline asm
	// begin inline asm
	mma.sync.aligned.m16n8k8.row.col.f32.f16.f16.f32 {%f227215,%f227216,%f227217,%f227218}, {%r1,%r2}, {%r3}, {%f227215,%f227216,%f227217,%f227218};

	// end inline asm
	// begin inline asm
	mma.sync.aligned.m16n8k8.row.col.f32.f16.f16.f32 {%f227215,%f227216,%f227217,%f227218}, {%r1,%r2}, {%r3}, {%f227215,%f227216,%f227217,%f227218};

	// end inline asm
	// begin inline asm
	mma.sync.aligned.m16n8k8.row.col.f32.f16.f16.f32 {%f227215,%f227216,%f227217,%f227218}, {%r1,%r2}, {%r3}, {%f227215,%f227216,%f227217,%f227218};

	// end inline asm
	// begin inline asm
	mma.sync.aligned.m16n8k8.row.col.f32.f16.f16.f32 {%f227215,%f227216,%f227217,%f227218}, {%r1,%r2}, {%r3}, {%f227215,%f227216,%f227217,%f227218};

	// end inline asm
	// begin inline asm
	mma.sync.aligned.m16n8k8.row.col.f32.f16.f16.f32 {%f227215,%f227216,%f227217,%f227218}, {%r1,%r2}, {%r3}, {%f227215,%f227216,%f227217,%f227218};

	// end inline asm
	// begin inline asm
	mma.sync.aligned.m16n8k8.row.col.f32.f16.f16.f32 {%f227215,%f227216,%f227217,%f227218}, {%r1,%r2}, {%r3}, {%f227215,%f227216,%f227217,%f227218};

	// end inline asm
	// begin inline asm
	mma.sync.aligned.m16n8k8.row.col.f32.f16.f16.f32 {%f227215,%f227216,%f227217,%f227218}, {%r1,%r2}, {%r3}, {%f227215,%f227216,%f227217,%f227218};

	// end inline asm
	// begin inline asm
	mma.sync.aligned.m16n8k8.row.col.f32.f16.f16.f32 {%f227215,%f227216,%f227217,%f227218}, {%r1,%r2}, {%r3}, {%f227215,%f227216,%f227217,%f227218};

	// end inline asm
	// begin inline asm
	mma.sync.aligned.m16n8k8.row.col.f32.f16.f16.f32 {%f227215,%f227216,%f227217,%f227218}, {%r1,%r2}, {%r3}, {%f227215,%f227216,%f227217,%f227218};

	// end inline asm
	// begin inline asm
	mma.sync.aligned.m16n8k8.row.col.f32.f16.f16.f32 {%f227215,%f227216,%f227217,%f227218}, {%r1,%r2}, {%r3}, {%f227215,%f227216,%f227217,%f227218};

	// end inline asm
	// begin inline asm
	mma.sync.aligned.m16n8k8.row.col.f32.f16.f16.f32 {%f227215,%f227216,%f227217,%f227218}, {%r1,%r2}, {%r3}, {%f227215,%f227216,%f227217,%f227218};

	// end inline asm
	// begin inline asm
	mma.sync.aligned.m16n8k8.row.col.f32.f16.f16.f32 {%f227215,%f227216,%f227217,%f227218}, {%r1,%r2}, {%r3}, {%f227215,%f227216,%f227217,%f227218};

	// end inline asm
	// begin inline asm
	mma.sync.aligned.m16n8k8.row.col.f32.f16.f16.f32 {%f227215,%f227216,%f227217,%f227218}, {%r1,%r2}, {%r3}, {%f227215,%f227216,%f227217,%f227218};

	// end inline asm
	// begin inline asm
	mma.sync.aligned.m16n8k8.row.col.f32.f16.f16.f32 {%f227215,%f227216,%f227217,%f227218}, {%r1,%r2}, {%r3}, {%f227215,%f227216,%f227217,%f227218};

	// end inline asm
	// begin inline asm
	mma.sync.aligned.m16n8k8.row.col.f32.f16.f16.f32 {%f227215,%f227216,%f227217,%f227218}, {%r1,%r2}, {%r3}, {%f227215,%f227216,%f227217,%f227218};

	// end inline asm
	// begin inline asm
	mma.sync.aligned.m16n8k8.row.col.f32.f16.f16.f32 {%f227215,%f227216,%f227217,%f227218}, {%r1,%r2}, {%r3}, {%f227215,%f227216,%f227217,%f227218};

	// end inline asm
	// begin inline asm
	mma.sync.aligned.m16n8k8.row.col.f32.f16.f16.f32 {%f227215,%f227216,%f227217,%f227218}, {%r1,%r2}, {%r3}, {%f227215,%f227216,%f227217,%f227218};

	// end inline asm
	// begin inline asm
	mma.sync.aligned.m16n8k8.row.col.f32.f16.f16.f32 {%f227215,%f227216,%f227217,%f227218}, {%r1,%r2}, {%r3}, {%f227215,%f227216,%f227217,%f227218};

	// end inline asm
	// begin inline asm
	mma.sync.aligned.m16n8k8.row.col.f32.f16.f16.f32 {%f227215,%f227216,%f227217,%f227218}, {%r1,%r2}, {%r3}, {%f227215,%f227216,%f227217,%f227218};

	// end inline asm
	// begin inline asm
	mma.sync.aligned.m16n8k8.row.col.f32.f16.f16.f32 {%f227215,%f227216,%f227217,%f227218}, {%r1,%r2}, {%r3}, {%f227215,%f227216,%f227217,%f227218};

	// end inline asm
	// begin inline asm
	mma.sync.aligned.m16n8k8.row.col.f32.f16.f16.f32 {%f227215,%f227216,%f227217,%f227218}, {%r1,%r2}, {%r3}, {%f227215,%f227216,%f227217,%f227218};

	// end inline asm
	// begin inline asm
	mma.sync.aligned.m16n8k8.row.col.f32.f16.f16.f32 {%f227215,%f227216,%f227217,%f227218}, {%r1,%r2}, {%r3}, {%f227215,%f227216,%f227217,%f227218};

	// end inline asm
	// begin inline asm
	mma.sync.aligned.m16n8k8.row.col.f32.f16.f16.f32 {%f227215,%f227216,%f227217,%f227218}, {%r1,%r2}, {%r3}, {%f227215,%f227216,%f227217,%f227218};

	// end inline asm
	// begin inline asm
	mma.sync.aligned.m16n8k8.row.col.f32.f16.f16.f32 {%f227215,%f227216,%f227217,%f227218}, {%r1,%r2}, {%r3}, {%f227215,%f227216,%f227217,%f227218};

	// end inline asm
	// begin inline asm
	mma.sync.aligned.m16n8k8.row.col.f32.f16.f16.f32 {%f227215,%f227216,%f227217,%f227218}, {%r1,%r2}, {%r3}, {%f227215,%f227216,%f227217,%f227218};

	// end inline asm
	// begin inline asm
	mma.sync.aligned.m16n8k8.row.col.f32.f16.f16.f32 {%f227215,%f227216,%f227217,%f227218}, {%r1,%r2}, {%r3}, {%f227215,%f227216,%f227217,%f227218};

	// end inline asm
	// begin inline asm
	mma.sync.aligned.m16n8k8.row.col.f32.f16.f16.f32 {%f227215,%f227216,%f227217,%f227218}, {%r1,%r2}, {%r3}, {%f227215,%f227216,%f227217,%f227218};

	// end inline asm
	// begin inline asm
	mma.sync.aligned.m16n8k8.row.col.f32.f16.f16.f32 {%f227215,%f227216,%f227217,%f227218}, {%r1,%r2}, {%r3}, {%f227215,%f227216,%f227217,%f227218};

	// end inline asm
	// begin inline asm
	mma.sync.aligned.m16n8k8.row.col.f32.f16.f16.f32 {%f227215,%f227216,%f227217,%f227218}, {%r1,%r2}, {%r3}, {%f227215,%f227216,%f227217,%f227218};

	// end inline asm
	// begin inline asm
	mma.sync.aligned.m16n8k8.row.col.f32.f16.f16.f32 {%f227215,%f227216,%f227217,%f227218}, {%r1,%r2}, {%r3}, {%f227215,%f227216,%f227217,%f227218};

	// end inline asm
	// begin inline asm
	mma.sync.aligned.m16n8k8.row.col.f32.f16.f16.f32 {%f227215,%f227216,%f227217,%f227218}, {%r1,%r2}, {%r3}, {%f227215,%f227216,%f227217,%f227218};

	// end inline asm
	// begin inline asm
	mma.sync.aligned.m16n8k8.row.col.f32.f16.f16.f32 {%f227215,%f227216,%f227217,%f227218}, {%r1,%r2}, {%r3}, {%f227215,%f227216,%f227217,%f227218};

	// end inline asm
	// begin inline asm
	mma.sync.aligned.m16n8k8.row.col.f32.f16.f16.f32 {%f227215,%f227216,%f227217,%f227218}, {%r1,%r2}, {%r3}, {%f227215,%f227216,%f227217,%f227218};

	// end inline asm
	// begin inline asm
	mma.sync.aligned.m16n8k8.row.col.f32.f16.f16.f32 {%f227215,%f227216,%f227217,%f227218}, {%r1,%r2}, {%r3}, {%f227215,%f227216,%f227217,%f227218};

	// end inline asm
	// begin inline asm
	mma.sync.aligned.m16n8k8.row.col.f32.f16.f16.f32 {%f227215,%f227216,%f227217,%f227218}, {%r1,%r2}, {%r3}, {%f227215,%f227216,%f227217,%f227218};

	// end inline asm
	// begin inline asm
	mma.sync.aligned.m16n8k8.row.col.f32.f16.f16.f32 {%f227215,%f227216,%f227217,%f227218}, {%r1,%r2}, {%r3}, {%f227215,%f227216,%f227217,%f227218};

	// end inline asm
	// begin inline asm
	mma.sync.aligned.m16n8k8.row.col.f32.f16.f16.f32 {%f227215,%f227216,%f227217,%f227218}, {%r1,%r2}, {%r3}, {%f227215,%f227216,%f227217,%f227218};

	// end inline asm
	// begin inline asm
	mma.sync.aligned.m16n8k8.row.col.f32.f16.f16.f32 {%f227215,%f227216,%f227217,%f227218}, {%r1,%r2}, {%r3}, {%f227215,%f227216,%f227217,%f227218};

	// end inline asm
	// begin inline asm
	mma.sync.aligned.m16n8k8.row.col.f32.f16.f16.f32 {%f227215,%f227216,%f227217,%f227218}, {%r1,%r2}, {%r3}, {%f227215,%f227216,%f227217,%f227218};

	// end inline asm
	// begin inline asm
	mma.sync.aligned.m16n8k8.row.col.f32.f16.f16.f32 {%f227215,%f227216,%f227217,%f227218}, {%r1,%r2}, {%r3}, {%f227215,%f227216,%f227217,%f227218};

	// end inline asm
	// begin inline asm
	mma.sync.aligned.m16n8k8.row.col.f32.f16.f16.f32 {%f227215,%f227216,%f227217,%f227218}, {%r1,%r2}, {%r3}, {%f227215,%f227216,%f227217,%f227218};

	// end inline asm
	// begin inline asm
	mma.sync.aligned.m16n8k8.row.col.f32.f16.f16.f32 {%f227215,%f227216,%f227217,%f227218}, {%r1,%r2}, {%r3}, {%f227215,%f227216,%f227217,%f227218};

	// end inline asm
	// begin inline asm
	mma.sync.aligned.m16n8k8.row.col.f32.f16.f16.f32 {%f227215,%f227216,%f227217,%f227218}, {%r1,%r2}, {%r3}, {%f227215,%f227216,%f227217,%f227218};

	// end inline asm
	// begin inline asm
	mma.sync.aligned.m16n8k8.row.col.f32.f16.f16.f32 {%f227215,%f227216,%f227217,%f227218}, {%r1,%r2}, {%r3}, {%f227215,%f227216,%f227217,%f227218};

	// end inline asm
	// begin inline asm
	mma.sync.aligned.m16n8k8.row.col.f32.f16.f16.f32 {%f227215,%f227216,%f227217,%f227218}, {%r1,%r2}, {%r3}, {%f227215,%f227216,%f227217,%f227218};

	// end inline asm
	// begin inline asm
	mma.sync.aligned.m16n8k8.row.col.f32.f16.f16.f32 {%f227215,%f227216,%f227217,%f227218}, {%r1,%r2}, {%r3}, {%f227215,%f227216,%f227217,%f227218};

	// end inline asm
	// begin inline asm
	mma.sync.aligned.m16n8k8.row.col.f32.f16.f16.f32 {%f227215,%f227216,%f227217,%f227218}, {%r1,%r2}, {%r3}, {%f227215,%f227216,%f227217,%f227218};

	// end inline asm
	// begin inline asm
	mma.sync.aligned.m16n8k8.row.col.f32.f16.f16.f32 {%f227215,%f227216,%f227217,%f227218}, {%r1,%r2}, {%r3}, {%f227215,%f227216,%f227217,%f227218};

	// end inline asm
	// begin inline asm
	mma.sync.aligned.m16n8k8.row.col.f32.f16.f16.f32 {%f227215,%f227216,%f227217,%f227218}, {%r1,%r2}, {%r3}, {%f227215,%f227216,%f227217,%f227218};

	// end inline asm
	// begin inline asm
	mma.sync.aligned.m16n8k8.row.col.f32.f16.f16.f32 {%f227215,%f227216,%f227217,%f227218}, {%r1,%r2}, {%r3}, {%f227215,%f227216,%f227217,%f227218};

	// end inline asm
	// begin inline asm
	mma.sync.aligned.m16n8k8.row.col.f32.f16.f16.f32 {%f227215,%f227216,%f227217,%f227218}, {%r1,%r2}, {%r3}, {%f227215,%f227216,%f227217,%f227218};

	// end inline asm
	// begin inline asm
	mma.sync.aligned.m16n8k8.row.col.f32.f16.f16.f32 {%f227215,%f227216,%f227217,%f227218}, {%r1,%r2}, {%r3}, {%f227215,%f227216,%f227217,%f227218};

	// end inline asm
	// begin inline asm
	mma.sync.aligned.m16n8k8.row.col.f32.f16.f16.f32 {%f227215,%f227216,%f227217,%f227218}, {%r1,%r2}, {%r3}, {%f227215,%f227216,%f227217,%f227218};

	// end inline asm
	// begin inline asm
	mma.sync.aligned.m16n8k8.row.col.f32.f16.f16.f32 {%f227215,%f227216,%f227217,%f227218}, {%r1,%r2}, {%r3}, {%f227215,%f227216,%f227217,%f227218};

	// end inline asm
	// begin inline asm
	mma.sync.aligned.m16n8k8.row.col.f32.f16.f16.f32 {%f227215,%f227216,%f227217,%f227218}, {%r1,%r2}, {%r3}, {%f227215,%f227216,%f227217,%f227218};

	// end inline asm
	// begin inline asm
	mma.sync.aligned.m16n8k8.row.col.f32.f16.f16.f32 {%f227215,%f227216,%f227217,%f227218}, {%r1,%r2}, {%r3}, {%f227215,%f227216,%f227217,%f227218};

	// end inline asm
	// begin inline asm
	mma.sync.aligned.m16n8k8.row.col.f32.f16.f16.f32 {%f227215,%f227216,%f227217,%f227218}, {%r1,%r2}, {%r3}, {%f227215,%f227216,%f227217,%f227218};

	// end inline asm
	// begin inline asm
	mma.sync.aligned.m16n8k8.row.col.f32.f16.f16.f32 {%f227215,%f227216,%f227217,%f227218}, {%r1,%r2}, {%r3}, {%f227215,%f227216,%f227217,%f227218};

	// end inline asm
	// begin inline asm
	mma.sync.aligned.m16n8k8.row.col.f32.f16.f16.f32 {%f227215,%f227216,%f227217,%f227218}, {%r1,%r2}, {%r3}, {%f227215,%f227216,%f227217,%f227218};

	// end inline asm
	// begin inline asm
	mma.sync.aligned.m16n8k8.row.col.f32.f16.f16.f32 {%f227215,%f227216,%f227217,%f227218}, {%r1,%r2}, {%r3}, {%f227215,%f227216,%f227217,%f227218};

	// end inline asm
	// begin inline asm
	mma.sync.aligned.m16n8k8.row.col.f32.f16.f16.f32 {%f227215,%f227216,%f227217,%f227218}, {%r1,%r2}, {%r3}, {%f227215,%f227216,%f227217,%f227218};

	// end inline asm
	// begin inline asm
	mma.sync.aligned.m16n8k8.row.col.f32.f16.f16.f32 {%f227215,%f227216,%f227217,%f227218}, {%r1,%r2}, {%r3}, {%f227215,%f227216,%f227217,%f227218};

	// end inline asm
	// begin inline asm
	mma.sync.aligned.m16n8k8.row.col.f32.f16.f16.f32 {%f227215,%f227216,%f227217,%f227218}, {%r1,%r2}, {%r3}, {%f227215,%f227216,%f227217,%f227218};

	// end inline asm
	// begin inline asm
	mma.sync.aligned.m16n8k8.row.col.f32.f16.f16.f32 {%f227215,%f227216,%f227217,%f227218}, {%r1,%r2}, {%r3}, {%f227215,%f227216,%f227217,%f227218};

	// end inline asm
	// begin inline asm
	mma.sync.aligned.m16n8k8.row.col.f32.f16.f16.f32 {%f227215,%f227216,%f227217,%f227218}, {%r1,%r2}, {%r3}, {%f227215,%f227216,%f227217,%f227218};

	// end inline asm
	// begin inline asm
	mma.sync.aligned.m16n8k8.row.col.f32.f16.f16.f32 {%f227215,%f227216,%f227217,%f227218}, {%r1,%r2}, {%r3}, {%f227215,%f227216,%f227217,%f227218};

	// end inline asm
	// begin inline asm
	mma.sync.aligned.m16n8k8.row.col.f32.f16.f16.f32 {%f227215,%f227216,%f227217,%f227218}, {%r1,%r2}, {%r3}, {%f227215,%f227216,%f227217,%f227218};

	// end inline asm
	// begin inline asm
	mma.sync.aligned.m16n8k8.row.col.f32.f16.f16.f32 {%f227215,%f227216,%f227217,%f227218}, {%r1,%r2}, {%r3}, {%f227215,%f227216,%f227217,%f227218};

	// end inline asm
	// begin inline asm
	mma.sync.aligned.m16n8k8.row.col.f32.f16.f16.f32 {%f227215,%f227216,%f227217,%f227218}, {%r1,%r2}, {%r3}, {%f227215,%f227216,%f227217,%f227218};

	// end inline asm
	// begin inline asm
	mma.sync.aligned.m16n8k8.row.col.f32.f16.f16.f32 {%f227215,%f227216,%f227217,%f227218}, {%r1,%r2}, {%r3}, {%f227215,%f227216,%f227217,%f227218};

	// end inline asm
	// begin inline asm
	mma.sync.aligned.m16n8k8.row.col.f32.f16.f16.f32 {%f227215,%f227216,%f227217,%f227218}, {%r1,%r2}, {%r3}, {%f227215,%f227216,%f227217,%f227218};

	// end inline asm
	// begin inline asm
	mma.sync.aligned.m16n8k8.row.col.f32.f16.f16.f32 {%f227215,%f227216,%f227217,%f227218}, {%r1,%r2}, {%r3}, {%f227215,%f227216,%f227217,%f227218};

	// end inline asm
	// begin inline asm
	mma.sync.aligned.m16n8k8.row.col.f32.f16.f16.f32 {%f227215,%f227216,%f227217,%f227218}, {%r1,%r2}, {%r3}, {%f227215,%f227216,%f227217,%f227218};

	// end inline asm
	// begin inline asm
	mma.sync.aligned.m16n8k8.row.col.f32.f16.f16.f32 {%f227215,%f227216,%f227217,%f227218}, {%r1,%r2}, {%r3}, {%f227215,%f227216,%f227217,%f227218};

	// end inline asm
	// begin inline asm
	mma.sync.aligned.m16n8k8.row.col.f32.f16.f16.f32 {%f227215,%f227216,%f227217,%f227218}, {%r1,%r2}, {%r3}, {%f227215,%f227216,%f227217,%f227218};

	// end inline asm
	// begin inline asm
	mma.sync.aligned.m16n8k8.row.col.f32.f16.f16.f32 {%f227215,%f227216,%f227217,%f227218}, {%r1,%r2}, {%r3}, {%f227215,%f227216,%f227217,%f227218};

	// end inline asm
	// begin inline asm
	mma.sync.aligned.m16n8k8.row.col.f32.f16.f16.f32 {%f227215,%f227216,%f227217,%f227218}, {%r1,%r2}, {%r3}, {%f227215,%f227216,%f227217,%f227218};

	// end inline asm
	// begin inline asm
	mma.sync.aligned.m16n8k8.row.col.f32.f16.f16.f32 {%f227215,%f227216,%f227217,%f227218}, {%r1,%r2}, {%r3}, {%f227215,%f227216,%f227217,%f227218};

	// end inline asm
	// begin inline asm
	mma.sync.aligned.m16n8k8.row.col.f32.f16.f16.f32 {%f227215,%f227216,%f227217,%f227218}, {%r1,%r2}, {%r3}, {%f227215,%f227216,%f227217,%f227218};

	// end inline asm
	// begin inline asm
	mma.sync.aligned.m16n8k8.row.col.f32.f16.f16.f32 {%f227215,%f227216,%f227217,%f227218}, {%r1,%r2}, {%r3}, {%f227215,%f227216,%f227217,%f227218};

	// end inline asm
	// begin inline asm
	mma.sync.aligned.m16n8k8.row.col.f32.f16.f16.f32 {%f227215,%f227216,%f227217,%f227218}, {%r1,%r2}, {%r3}, {%f227215,%f227216,%f227217,%f227218};

	// end inline asm
	// begin inline asm
	mma.sync.aligned.m16n8k8.row.col.f32.f16.f16.f32 {%f227215,%f227216,%f227217,%f227218}, {%r1,%r2}, {%r3}, {%f227215,%f227216,%f227217,%f227218};

	// end inline asm
	// begin inline asm
	mma.sync.aligned.m16n8k8.row.col.f32.f16.f16.f32 {%f227215,%f227216,%f227217,%f227218}, {%r1,%r2}, {%r3}, {%f227215,%f227216,%f227217,%f227218};

	// end inline asm
	// begin inline asm
	mma.sync.aligned.m16n8k8.row.col.f32.f16.f16.f32 {%f227215,%f227216,%f227217,%f227218}, {%r1,%r2}, {%r3}, {%f227215,%f227216,%f227217,%f227218};

	// end inline asm
	// begin inline asm
	mma.sync.aligned.m16n8k8.row.col.f32.f16.f16.f32 {%f227215,%f227216,%f227217,%f227218}, {%r1,%r2}, {%r3}, {%f227215,%f227216,%f227217,%f227218};

	// end inline asm
	// begin inline asm
	mma.sync.aligned.m16n8k8.row.col.f32.f16.f16.f32 {%f227215,%f227216,%f227217,%f227218}, {%r1,%r2}, {%r3}, {%f227215,%f227216,%f227217,%f227218};

	// end inline asm
	// begin inline asm
	mma.sync.aligned.m16n8k8.row.col.f32.f16.f16.f32 {%f227215,%f227216,%f227217,%f227218}, {%r1,%r2}, {%r3}, {%f227215,%f227216,%f227217,%f227218};

	// end inline asm
	// begin inline asm
	mma.sync.aligned.m16n8k8.row.col.f32.f16.f16.f32 {%f227215,%f227216,%f227217,%f227218}, {%r1,%r2}, {%r3}, {%f227215,%f227216,%f227217,%f227218};

	// end inline asm
	// begin inline asm
	mma.sync.aligned.m16n8k8.row.col.f32.f16.f16.f32 {%f227215,%f227216,%f227217,%f227218}, {%r1,%r2}, {%r3}, {%f227215,%f227216,%f227217,%f227218};

	// end inline asm
	// begin inline asm
	mma.sync.aligned.m16n8k8.row.col.f32.f16.f16.f32 {%f227215,%f227216,%f227217,%f227218}, {%r1,%r2}, {%r3}, {%f227215,%f227216,%f227217,%f227218};

	// end inline asm
	// begin inline asm
	mma.sync.aligned.m16n8k8.row.col.f32.f16.f16.f32 {%f227215,%f227216,%f227217,%f227218}, {%r1,%r2}, {%r3}, {%f227215,%f227216,%f227217,%f227218};

	// end inline asm
	// begin inline asm
	mma.sync.aligned.m16n8k8.row.col.f32.f16.f16.f32 {%f227215,%f227216,%f227217,%f227218}, {%r1,%r2}, {%r3}, {%f227215,%f227216,%f227217,%f227218};

	// end inline asm
	// begin inline asm
	mma.sync.aligned.m16n8k8.row.col.f32.f16.f16.f32 {%f227215,%f227216,%f227217,%f227218}, {%r1,%r2}, {%r3}, {%f227215,%f227216,%f227217,%f227218};

	// end inline asm
	// begin inline asm
	mma.sync.aligned.m16n8k8.row.col.f32.f16.f16.f32 {%f227215,%f227216,%f227217,%f227218}, {%r1,%r2}, {%r3}, {%f227215,%f227216,%f227217,%f227218};

	// end inline asm
	// begin inline asm
	mma.sync.aligned.m16n8k8.row.col.f32.f16.f16.f32 {%f227215,%f227216,%f227217,%f227218}, {%r1,%r2}, {%r3}, {%f227215,%f227216,%f227217,%f227218};

	// end inline asm
	// begin inline asm
	mma.sync.aligned.m16n8k8.row.col.f32.f16.f16.f32 {%f227215,%f227216,%f227217,%f227218}, {%r1,%r2}, {%r3}, {%f227215,%f227216,%f227217,%f227218};

	// end inline asm
	// begin inline asm
	mma.sync.aligned.m16n8k8.row.col.f32.f16.f16.f32 {%f227215,%f227216,%f227217,%f227218}, {%r1,%r2}, {%r3}, {%f227215,%f227216,%f227217,%f227218};

	// end inline asm
	// begin inline asm
	mma.sync.aligned.m16n8k8.row.col.f32.f16.f16.f32 {%f227215,%f227216,%f227217,%f227218}, {%r1,%r2}, {%r3}, {%f227215,%f227216,%f227217,%f227218};

	// end inline asm
	// begin inline asm
	mma.sync.aligned.m16n8k8.row.col.f32.f16.f16.f32 {%f227215,%f227216,%f227217,%f227218}, {%r1,%r2}, {%r3}, {%f227215,%f227216,%f227217,%f227218};

	// end inline asm
	// begin inline asm
	mma.sync.aligned.m16n8k8.row.col.f32.f16.f16.f32 {%f227215,%f227216,%f227217,%f227218}, {%r1,%r2}, {%r3}, {%f227215,%f227216,%f227217,%f227218};

	// end inline asm
	// begin inline asm
	mma.sync.aligned.m16n8k8.row.col.f32.f16.f16.f32 {%f227215,%f227216,%f227217,%f227218}, {%r1,%r2}, {%r3}, {%f227215,%f227216,%f227217,%f227218};

	// end inline asm
	// begin inline asm
	mma.sync.aligned.m16n8k8.row.col.f32.f16.f16.f32 {%f227215,%f227216,%f227217,%f227218}, {%r1,%r2}, {%r3}, {%f227215,%f227216,%f227217,%f227218};

	// end inline asm
	// begin inline asm
	mma.sync.aligned.m16n8k8.row.col.f32.f16.f16.f32 {%f227215,%f227216,%f227217,%f227218}, {%r1,%r2}, {%r3}, {%f227215,%f227216,%f227217,%f227218};

	// end inline asm
	// begin inline asm
	mma.sync.aligned.m16n8k8.row.col.f32.f16.f16.f32 {%f227215,%f227216,%f227217,%f227218}, {%r1,%r2}, {%r3}, {%f227215,%f227216,%f227217,%f227218};

	// end inline asm
	// begin inline asm
	mma.sync.aligned.m16n8k8.row.col.f32.f16.f16.f32 {%f227215,%f227216,%f227217,%f227218}, {%r1,%r2}, {%r3}, {%f227215,%f227216,%f227217,%f227218};

	// end inline asm
	// begin inline asm
	mma.sync.aligned.m16n8k8.row.col.f32.f16.f16.f32 {%f227215,%f227216,%f227217,%f227218}, {%r1,%r2}, {%r3}, {%f227215,%f227216,%f227217,%f227218};

	// end inline asm
	// begin inline asm
	mma.sync.aligned.m16n8k8.row.col.f32.f16.f16.f32 {%f227215,%f227216,%f227217,%f227218}, {%r1,%r2}, {%r3}, {%f227215,%f227216,%f227217,%f227218};

	// end inline asm
	// begin inline asm
	mma.sync.aligned.m16n8k8.row.col.f32.f16.f16.f32 {%f227215,%f227216,%f227217,%f227218}, {%r1,%r2}, {%r3}, {%f227215,%f227216,%f227217,%f227218};

	// end inline asm
	// begin inline asm
	mma.sync.aligned.m16n8k8.row.col.f32.f16.f16.f32 {%f227215,%f227216,%f227217,%f227218}, {%r1,%r2}, {%r3}, {%f227215,%f227216,%f227217,%f227218};

	// end inline asm
	// begin inline asm
	mma.sync.aligned.m16n8k8.row.col.f32.f16.f16.f32 {%f227215,%f227216,%f227217,%f227218}, {%r1,%r2}, {%r3}, {%f227215,%f227216,%f227217,%f227218};

	// end inline asm
	// begin inline asm
	mma.sync.aligned.m16n8k8.row.col.f32.f16.f16.f32 {%f227215,%f227216,%f227217,%f227218}, {%r1,%r2}, {%r3}, {%f227215,%f227216,%f227217,%f227218};

	// end inline asm
	// begin inline asm
	mma.sync.aligned.m16n8k8.row.col.f32.f16.f16.f32 {%f227215,%f227216,%f227217,%f227218}, {%r1,%r2}, {%r3}, {%f227215,%f227216,%f227217,%f227218};

	// end inline asm
	// begin inline asm
	mma.sync.aligned.m16n8k8.row.col.f32.f16.f16.f32 {%f227215,%f227216,%f227217,%f227218}, {%r1,%r2}, {%r3}, {%f227215,%f227216,%f227217,%f227218};

	// end inline asm
	// begin inline asm
	mma.sync.aligned.m16n8k8.row.col.f32.f16.f16.f32 {%f227215,%f227216,%f227217,%f227218}, {%r1,%r2}, {%r3}, {%f227215,%f227216,%f227217,%f227218};

	// end inline asm
	// begin inline asm
	mma.sync.aligned.m16n8k8.row.col.f32.f16.f16.f32 {%f227215,%f227216,%f227217,%f227218}, {%r1,%r2}, {%r3}, {%f227215,%f227216,%f227217,%f227218};

	// end inline asm
	// begin inline asm
	mma.sync.aligned.m16n8k8.row.col.f32.f16.f16.f32 {%f227215,%f227216,%f227217,%f227218}, {%r1,%r2}, {%r3}, {%f227215,%f227216,%f227217,%f227218};

	// end inline asm
	// begin inline asm
	mma.sync.aligned.m16n8k8.row.col.f32.f16.f16.f32 {%f227215,%f227216,%f227217,%f227218}, {%r1,%r2}, {%r3}, {%f227215,%f227216,%f227217,%f227218};

	// end inline asm
	// begin inline asm
	mma.sync.aligned.m16n8k8.row.col.f32.f16.f16.f32 {%f227215,%f227216,%f227217,%f227218}, {%r1,%r2}, {%r3}, {%f227215,%f227216,%f227217,%f227218};

	// end inline asm
	// begin inline asm
	mma.sync.aligned.m16n8k8.row.col.f32.f16.f16.f32 {%f227215,%f227216,%f227217,%f227218}, {%r1,%r2}, {%r3}, {%f227215,%f227216,%f227217,%f227218};

	// end inline asm
	// begin inline asm
	mma.sync.aligned.m16n8k8.row.col.f32.f16.f16.f32 {%f227215,%f227216,%f227217,%f227218}, {%r1,%r2}, {%r3}, {%f227215,%f227216,%f227217,%f227218};

	// end inline asm
	// begin inline asm
	mma.sync.aligned.m16n8k8.row.col.f32.f16.f16.f32 {%f227215,%f227216,%f227217,%f227218}, {%r1,%r2}, {%r3}, {%f227215,%f227216,%f227217,%f227218};

	// end inline asm
	// begin inline asm
	mma.sync.aligned.m16n8k8.row.col.f32.f16.f16.f32 {%f227215,%f227216,%f227217,%f227218}, {%r1,%r2}, {%r3}, {%f227215,%f227216,%f227217,%f227218};

	// end inline asm
	// begin inline asm
	mma.sync.aligned.m16n8k8.row.col.f32.f16.f16.f32 {%f227215,%f227216,%f227217,%f227218}, {%r1,%r2}, {%r3}, {%f227215,%f227216,%f227217,%f227218};

	// end inline asm
	// begin inline asm
	mma.sync.aligned.m16n8k8.row.col.f32.f16.f16.f32 {%f227215,%f227216,%f227217,%f227218}, {%r1,%r2}, {%r3}, {%f227215,%f227216,%f227217,%f227218};

	// end inline asm
	// begin inline asm
	mma.sync.aligned.m16n8k8.row.col.f32.f16.f16.f32 {%f227215,%f227216,%f227217,%f227218}, {%r1,%r2}, {%r3}, {%f227215,%f227216,%f227217,%f227218};

	// end inline asm
	// begin inline asm
	mma.sync.aligned.m16n8k8.row.col.f32.f16.f16.f32 {%f227215,%f227216,%f227217,%f227218}, {%r1,%r2}, {%r3}, {%f227215,%f227216,%f227217,%f227218};

	// end inline asm
	// begin inline asm
	mma.sync.aligned.m16n8k8.row.col.f32.f16.f16.f32 {%f227215,%f227216,%f227217,%f227218}, {%r1,%r2}, {%r3}, {%f227215,%f227216,%f227217,%f227218};

	// end inline asm
	// begin inline asm
	mma.sync.aligned.m16n8k8.row.col.f32.f16.f16.f32 {%f227215,%f227216,%f227217,%f227218}, {%r1,%r2}, {%r3}, {%f227215,%f227216,%f227217,%f227218};

	// end inline asm
	// begin inline asm
	mma.sync.aligned.m16n8k8.row.col.f32.f16.f16.f32 {%f227215,%f227216,%f227217,%f227218}, {%r1,%r2}, {%r3}, {%f227215,%f227216,%f227217,%f227218};

	// end inline asm
	// begin inline asm
	mma.sync.aligned.m16n8k8.row.col.f32.f16.f16.f32 {%f227215,%f227216,%f227217,%f227218}, {%r1,%r2}, {%r3}, {%f227215,%f227216,%f227217,%f227218};

	// end inline asm
	// begin inline asm
	mma.sync.aligned.m16n8k8.row.col.f32.f16.f16.f32 {%f227215,%f227216,%f227217,%f227218}, {%r1,%r2}, {%r3}, {%f227215,%f227216,%f227217,%f227218};

	// end inline asm
	// begin inline asm
	mma.sync.aligned.m16n8k8.row.col.f32.f16.f16.f32 {%f227215,%f227216,%f227217,%f227218}, {%r1,%r2}, {%r3}, {%f227215,%f227216,%f227217,%f227218};

	// end inline asm
	// begin inline asm
	mma.sync.aligned.m16n8k8.row.col.f32.f16.f16.f32 {%f227215,%f227216,%f227217,%f227218}, {%r1,%r2}, {%r3}, {%f227215,%f227216,%f227217,%f227218};

	// end inline asm
	// begin inline asm
	mma.sync.aligned.m16n8k8.row.col.f32.f16.f16.f32 {%f227215,%f227216,%f227217,%f227218}, {%r1,%r2}, {%r3}, {%f227215,%f227216,%f227217,%f227218};

	// end inline asm
	// begin inline asm
	mma.sync.aligned.m16n8k8.row.col.f32.f16.f16.f32 {%f227215,%f227216,%f227217,%f227218}, {%r1,%r2}, {%r3}, {%f227215,%f227216,%f227217,%f227218};

	// end inline asm
	// begin inline asm
	mma.sync.aligned.m16n8k8.row.col.f32.f16.f16.f32 {%f227215,%f227216,%f227217,%f227218}, {%r1,%r2}, {%r3}, {%f227215,%f227216,%f227217,%f227218};

	// end inline asm
	// begin inline asm
	mma.sync.aligned.m16n8k8.row.col.f32.f16.f16.f32 {%f227215,%f227216,%f227217,%f227218}, {%r1,%r2}, {%r3}, {%f227215,%f227216,%f227217,%f227218};

	// end inline asm
	// begin inline asm
	mma.sync.aligned.m16n8k8.row.col.f32.f16.f16.f32 {%f227215,%f227216,%f227217,%f227218}, {%r1,%r2}, {%r3}, {%f227215,%f227216,%f227217,%f227218};

	// end inline asm
	// begin inline asm
	mma.sync.aligned.m16n8k8.row.col.f32.f16.f16.f32 {%f227215,%f227216,%f227217,%f227218}, {%r1,%r2}, {%r3}, {%f227215,%f227216,%f227217,%f227218};

	// end inline asm
	// begin inline asm
	mma.sync.aligned.m16n8k8.row.col.f32.f16.f16.f32 {%f227215,%f227216,%f227217,%f227218}, {%r1,%r2}, {%r3}, {%f227215,%f227216,%f227217,%f227218};

	// end inline asm
	// begin inline asm
	mma.sync.aligned.m16n8k8.row.col.f32.f16.f16.f32 {%f227215,%f227216,%f227217,%f227218}, {%r1,%r2}, {%r3}, {%f227215,%f227216,%f227217,%f227218};

	// end inline asm
	// begin inline asm
	mma.sync.aligned.m16n8k8.row.col.f32.f16.f16.f32 {%f227215,%f227216,%f227217,%f227218}, {%r1,%r2}, {%r3}, {%f227215,%f227216,%f227217,%f227218};

	// end inline asm
	// begin inline asm
	mma.sync.aligned.m16n8k8.row.col.f32.f16.f16.f32 {%f227215,%f227216,%f227217,%f227218}, {%r1,%r2}, {%r3}, {%f227215,%f227216,%f227217,%f227218};

	// end inline asm
	// begin inline asm
	mma.sync.aligned.m16n8k8.row.col.f32.f16.f16.f32 {%f227215,%f227216,%f227217,%f227218}, {%r1,%r2}, {%r3}, {%f227215,%f227216,%f227217,%f227218};

	// end inline asm
	// begin inline asm
	mma.sync.aligned.m16n8k8.row.col.f32.f16.f16.f32 {%f227215,%f227216,%f227217,%f227218}, {%r1,%r2}, {%r3}, {%f227215,%f227216,%f227217,%f227218};

	// end inline asm
	// begin inline asm
	mma.sync.aligned.m16n8k8.row.col.f32.f16.f16.f32 {%f227215,%f227216,%f227217,%f227218}, {%r1,%r2}, {%r3}, {%f227215,%f227216,%f227217,%f227218};

	// end inline asm
	// begin inline asm
	mma.sync.aligned.m16n8k8.row.col.f32.f16.f16.f32 {%f227215,%f227216,%f227217,%f227218}, {%r1,%r2}, {%r3}, {%f227215,%f227216,%f227217,%f227218};

	// end inline asm
	// begin inline asm
	mma.sync.aligned.m16n8k8.row.col.f32.f16.f16.f32 {%f227215,%f227216,%f227217,%f227218}, {%r1,%r2}, {%r3}, {%f227215,%f227216,%f227217,%f227218};

	// end inline asm
	// begin inline asm
	mma.sync.aligned.m16n8k8.row.col.f32.f16.f16.f32 {%f227215,%f227216,%f227217,%f227218}, {%r1,%r2}, {%r3}, {%f227215,%f227216,%f227217,%f227218};

	// end inline asm
	// begin inline asm
	mma.sync.aligned.m16n8k8.row.col.f32.f16.f16.f32 {%f227215,%f227216,%f227217,%f227218}, {%r1,%r2}, {%r3}, {%f227215,%f227216,%f227217,%f227218};

	// end inline asm
	// begin inline asm
	mma.sync.aligned.m16n8k8.row.col.f32.f16.f16.f32 {%f227215,%f227216,%f227217,%f227218}, {%r1,%r2}, {%r3}, {%f227215,%f227216,%f227217,%f227218};

	// end inline asm
	// begin inline asm
	mma.sync.aligned.m16n8k8.row.col.f32.f16.f16.f32 {%f227215,%f227216,%f227217,%f227218}, {%r1,%r2}, {%r3}, {%f227215,%f227216,%f227217,%f227218};

	// end inline asm
	// begin inline asm
	mma.sync.aligned.m16n8k8.row.col.f32.f16.f16.f32 {%f227215,%f227216,%f227217,%f227218}, {%r1,%r2}, {%r3}, {%f227215,%f227216,%f227217,%f227218};

	// end inline asm
	// begin inline asm
	mma.sync.aligned.m16n8k8.row.col.f32.f16.f16.f32 {%f227215,%f227216,%f227217,%f227218}, {%r1,%r2}, {%r3}, {%f227215,%f227216,%f227217,%f227218};

	// end inline asm
	// begin inline asm
	mma.sync.aligned.m16n8k8.row.col.f32.f16.f16.f32 {%f227215,%f227216,%f227217,%f227218}, {%r1,%r2}, {%r3}, {%f227215,%f227216,%f227217,%f227218};

	// end inline asm
	// begin inline asm
	mma.sync.aligned.m16n8k8.row.col.f32.f16.f16.f32 {%f227215,%f227216,%f227217,%f227218}, {%r1,%r2}, {%r3}, {%f227215,%f227216,%f227217,%f227218};

	// end inline asm
	// begin inline asm
	mma.sync.aligned.m16n8k8.row.col.f32.f16.f16.f32 {%f227215,%f227216,%f227217,%f227218}, {%r1,%r2}, {%r3}, {%f227215,%f227216,%f227217,%f227218};

	// end inline asm
	// begin inline asm
	mma.sync.aligned.m16n8k8.row.col.f32.f16.f16.f32 {%f227215,%f227216,%f227217,%f227218}, {%r1,%r2}, {%r3}, {%f227215,%f227216,%f227217,%f227218};

	// end inline asm
	// begin inline asm
	mma.sync.aligned.m16n8k8.row.col.f32.f16.f16.f32 {%f227215,%f227216,%f227217,%f227218}, {%r1,%r2}, {%r3}, {%f227215,%f227216,%f227217,%f227218};

	// end inline asm
	// begin inline asm
	mma.sync.aligned.m16n8k8.row.col.f32.f16.f16.f32 {%f227215,%f227216,%f227217,%f227218}, {%r1,%r2}, {%r3}, {%f227215,%f227216,%f227217,%f227218};

	// end inline asm
	// begin inline asm
	mma.sync.aligned.m16n8k8.row.col.f32.f16.f16.f32 {%f227215,%f227216,%f227217,%f227218}, {%r1,%r2}, {%r3}, {%f227215,%f227216,%f227217,%f227218};

	// end inline asm
	// begin inline asm
	mma.sync.aligned.m16n8k8.row.col.f32.f16.f16.f32 {%f227215,%f227216,%f227217,%f227218}, {%r1,%r2}, {%r3}, {%f227215,%f227216,%f227217,%f227218};

	// end inline asm
	// begin inline asm
	mma.sync.aligned.m16n8k8.row.col.f32.f16.f16.f32 {%f227215,%f227216,%f227217,%f227218}, {%r1,%r2}, {%r3}, {%f227215,%f227216,%f227217,%f227218};

	// end inline asm
	// begin inline asm
	mma.sync.aligned.m16n8k8.row.col.f32.f16.f16.f32 {%f227215,%f227216,%f227217,%f227218}, {%r1,%r2}, {%r3}, {%f227215,%f227216,%f227217,%f227218};

	// end inline asm
	// begin inline asm
	mma.sync.aligned.m16n8k8.row.col.f32.f16.f16.f32 {%f227215,%f227216,%f227217,%f227218}, {%r1,%r2}, {%r3}, {%f227215,%f227216,%f227217,%f227218};

	// end inline asm
	// begin inline asm
	mma.sync.aligned.m16n8k8.row.col.f32.f16.f16.f32 {%f227215,%f227216,%f227217,%f227218}, {%r1,%r2}, {%r3}, {%f227215,%f227216,%f227217,%f227218};

	// end inline asm
	// begin inline asm
	mma.sync.aligned.m16n8k8.row.col.f32.f16.f16.f32 {%f227215,%f227216,%f227217,%f227218}, {%r1,%r2}, {%r3}, {%f227215,%f227216,%f227217,%f227218};

	// end inline asm
	// begin inline asm
	mma.sync.aligned.m16n8k8.row.col.f32.f16.f16.f32 {%f227215,%f227216,%f227217,%f227218}, {%r1,%r2}, {%r3}, {%f227215,%f227216,%f227217,%f227218};

	// end inline asm
	// begin inline asm
	mma.sync.aligned.m16n8k8.row.col.f32.f16.f16.f32 {%f227215,%f227216,%f227217,%f227218}, {%r1,%r2}, {%r3}, {%f227215,%f227216,%f227217,%f227218};

	// end inline asm
	// begin inline asm
	mma.sync.aligned.m16n8k8.row.col.f32.f16.f16.f32 {%f227215,%f227216,%f227217,%f227218}, {%r1,%r2}, {%r3}, {%f227215,%f227216,%f227217,%f227218};

	// end inline asm
	// begin inline asm
	mma.sync.aligned.m16n8k8.row.col.f32.f16.f16.f32 {%f227215,%f227216,%f227217,%f227218}, {%r1,%r2}, {%r3}, {%f227215,%f227216,%f227217,%f227218};

	// end inline asm
	// begin inline asm
	mma.sync.aligned.m16n8k8.row.col.f32.f16.f16.f32 {%f227215,%f227216,%f227217,%f227218}, {%r1,%r2}, {%r3}, {%f227215,%f227216,%f227217,%f227218};

	// end inline asm
	// begin inline asm
	mma.sync.aligned.m16n8k8.row.col.f32.f16.f16.f32 {%f227215,%f227216,%f227217,%f227218}, {%r1,%r2}, {%r3}, {%f227215,%f227216,%f227217,%f227218};

	// end inline asm
	// begin inline asm
	mma.sync.aligned.m16n8k8.row.col.f32.f16.f16.f32 {%f227215,%f227216,%f227217,%f227218}, {%r1,%r2}, {%r3}, {%f227215,%f227216,%f227217,%f227218};

	// end inline asm
	// begin inline asm
	mma.sync.aligned.m16n8k8.row.col.f32.f16.f16.f32 {%f227215,%f227216,%f227217,%f227218}, {%r1,%r2}, {%r3}, {%f227215,%f227216,%f227217,%f227218};

	// end inline asm
	// begin inline asm
	mma.sync.aligned.m16n8k8.row.col.f32.f16.f16.f32 {%f227215,%f227216,%f227217,%f227218}, {%r1,%r2}, {%r3}, {%f227215,%f227216,%f227217,%f227218};

	// end inline asm
	// begin inline asm
	mma.sync.aligned.m16n8k8.row.col.f32.f16.f16.f32 {%f227215,%f227216,%f227217,%f227218}, {%r1,%r2}, {%r3}, {%f227215,%f227216,%f227217,%f227218};

	// end inline asm
	// begin inline asm
	mma.sync.aligned.m16n8k8.row.col.f32.f16.f16.f32 {%f227215,%f227216,%f227217,%f227218}, {%r1,%r2}, {%r3}, {%f227215,%f227216,%f227217,%f227218};

	// end inline asm
	// begin inline asm
	mma.sync.aligned.m16n8k8.row.col.f32.f16.f16.f32 {%f227215,%f227216,%f227217,%f227218}, {%r1,%r2}, {%r3}, {%f227215,%f227216,%f227217,%f227218};

	// end inline asm
	// begin inline asm
	mma.sync.aligned.m16n8k8.row.col.f32.f16.f16.f32 {%f227215,%f227216,%f227217,%f227218}, {%r1,%r2}, {%r3}, {%f227215,%f227216,%f227217,%f227218};

	// end inline asm
	// begin inline asm
	mma.sync.aligned.m16n8k8.row.col.f32.f16.f16.f32 {%f227215,%f227216,%f227217,%f227218}, {%r1,%r2}, {%r3}, {%f227215,%f227216,%f227217,%f227218};

	// end inline asm
	// begin inline asm
	mma.sync.aligned.m16n8k8.row.col.f32.f16.f16.f32 {%f227215,%f227216,%f227217,%f227218}, {%r1,%r2}, {%r3}, {%f227215,%f227216,%f227217,%f227218};

	// end inline asm
	// begin inline asm
	mma.sync.aligned.m16n8k8.row.col.f32.f16.f16.f32 {%f227215,%f227216,%f227217,%f227218}, {%r1,%r2}, {%r3}, {%f227215,%f227216,%f227217,%f227218};

	// end inline asm
	// begin inline asm
	mma.sync.aligned.m16n8k8.row.col.f32.f16.f16.f32 {%f227215,%f227216,%f227217,%f227218}, {%r1,%r2}, {%r3}, {%f227215,%f227216,%f227217,%f227218};

	// end inline asm
	// begin inline asm
	mma.sync.aligned.m16n8k8.row.col.f32.f16.f16.f32 {%f227215,%f227216,%f227217,%f227218}, {%r1,%r2}, {%r3}, {%f227215,%f227216,%f227217,%f227218};

	// end inline asm
	// begin inline asm
	mma.sync.aligned.m16n8k8.row.col.f32.f16.f16.f32 {%f227215,%f227216,%f227217,%f227218}, {%r1,%r2}, {%r3}, {%f227215,%f227216,%f227217,%f227218};

	// end inline asm
	// begin inline asm
	mma.sync.aligned.m16n8k8.row.col.f32.f16.f16.f32 {%f227215,%f227216,%f227217,%f227218}, {%r1,%r2}, {%r3}, {%f227215,%f227216,%f227217,%f227218};

	// end inline asm
	mov.f32 	%f230057, %f227217;
	mov.f32 	%f230056, %f227216;
	mov.f32 	%f230058, %f227218;
	mov.f32 	%f230055, %f227215;
	// begin inline asm
	mma.sync.aligned.m16n8k8.row.col.f32.f16.f16.f32 {%f230055,%f230056,%f230057,%f230058}, {%r1,%r2}, {%r3}, {%f230055,%f230056,%f230057,%f230058};

	// end inline asm
	// begin inline asm
	mma.sync.aligned.m16n8k8.row.col.f32.f16.f16.f32 {%f230055,%f230056,%f230057,%f230058}, {%r1,%r2}, {%r3}, {%f230055,%f230056,%f230057,%f230058};

	// end inline asm
	// begin inline asm
	mma.sync.aligned.m16n8k8.row.col.f32.f16.f16.f32 {%f230055,%f230056,%f230057,%f230058}, {%r1,%r2}, {%r3}, {%f230055,%f230056,%f230057,%f230058};

	// end inline asm
	// begin inline asm
	mma.sync.aligned.m16n8k8.row.col.f32.f16.f16.f32 {%f230055,%f230056,%f230057,%f230058}, {%r1,%r2}, {%r3}, {%f230055,%f230056,%f230057,%f230058};

	// end inline asm
	// begin inline asm
	mma.sync.aligned.m16n8k8.row.col.f32.f16.f16.f32 {%f230055,%f230056,%f230057,%f230058}, {%r1,%r2}, {%r3}, {%f230055,%f230056,%f230057,%f230058};

	// end inline asm
	// begin inline asm
	mma.sync.aligned.m16n8k8.row.col.f32.f16.f16.f32 {%f230055,%f230056,%f230057,%f230058}, {%r1,%r2}, {%r3}, {%f230055,%f230056,%f230057,%f230058};

	// end inline asm
	// begin inline asm
	mma.sync.aligned.m16n8k8.row.col.f32.f16.f16.f32 {%f230055,%f230056,%f230057,%f230058}, {%r1,%r2}, {%r3}, {%f230055,%f230056,%f230057,%f230058};

	// end inline asm
	// begin inline asm
	mma.sync.aligned.m16n8k8.row.col.f32.f16.f16.f32 {%f230055,%f230056,%f230057,%f230058}, {%r1,%r2}, {%r3}, {%f230055,%f230056,%f230057,%f230058};

	// end inline asm
	// begin inline asm
	mma.sync.aligned.m16n8k8.row.col.f32.f16.f16.f32 {%f230055,%f230056,%f230057,%f230058}, {%r1,%r2}, {%r3}, {%f230055,%f230056,%f230057,%f230058};

	// end inline asm
	// begin inline asm
	mma.sync.aligned.m16n8k8.row.col.f32.f16.f16.f32 {%f230055,%f230056,%f230057,%f230058}, {%r1,%r2}, {%r3}, {%f230055,%f230056,%f230057,%f230058};

	// end inline asm
	// begin inline asm
	mma.sync.aligned.m16n8k8.row.col.f32.f16.f16.f32 {%f230055,%f230056,%f230057,%f230058}, {%r1,%r2}, {%r3}, {%f230055,%f230056,%f230057,%f230058};

	// end inline asm
	// begin inline asm
	mma.sync.aligned.m16n8k8.row.col.f32.f16.f16.f32 {%f230055,%f230056,%f230057,%f230058}, {%r1,%r2}, {%r3}, {%f230055,%f230056,%f230057,%f230058};

	// end inline asm
	// begin inline asm
	mma.sync.aligned.m16n8k8.row.col.f32.f16.f16.f32 {%f230055,%f230056,%f230057,%f230058}, {%r1,%r2}, {%r3}, {%f230055,%f230056,%f230057,%f230058};

	// end inline asm
	// begin inline asm
	mma.sync.aligned.m16n8k8.row.col.f32.f16.f16.f32 {%f230055,%f230056,%f230057,%f230058}, {%r1,%r2}, {%r3}, {%f230055,%f230056,%f230057,%f230058};

	// end inline asm
	// begin inline asm
	mma.sync.aligned.m16n8k8.row.col.f32.f16.f16.f32 {%f230055,%f230056,%f230057,%f230058}, {%r1,%r2}, {%r3}, {%f230055,%f230056,%f230057,%f230058};

	// end inline asm
	// begin inline asm
	mma.sync.aligned.m16n8k8.row.col.f32.f16.f16.f32 {%f230055,%f230056,%f230057,%f230058}, {%r1,%r2}, {%r3}, {%f230055,%f230056,%f230057,%f230058};

	// end inline asm
	// begin inline asm
	mma.sync.aligned.m16n8k8.row.col.f32.f16.f16.f32 {%f230055,%f230056,%f230057,%f230058}, {%r1,%r2}, {%r3}, {%f230055,%f230056,%f230057,%f230058};

	// end inline asm
	// begin inline asm
	mma.sync.aligned.m16n8k8.row.col.f32.f16.f16.f32 {%f230055,%f230056,%f230057,%f230058}, {%r1,%r2}, {%r3}, {%f230055,%f230056,%f230057,%f230058};

	// end inline asm
	// begin inline asm
	mma.sync.aligned.m16n8k8.row.col.f32.f16.f16.f32 {%f230055,%f230056,%f230057,%f230058}, {%r1,%r2}, {%r3}, {%f230055,%f230056,%f230057,%f230058};

	// end inline asm
	// begin inline asm
	mma.sync.aligned.m16n8k8.row.col.f32.f16.f16.f32 {%f230055,%f230056,%f230057,%f230058}, {%r1,%r2}, {%r3}, {%f230055,%f230056,%f230057,%f230058};

	// end inline asm
	// begin inline asm
	mma.sync.aligned.m16n8k8.row.col.f32.f16.f16.f32 {%f230055,%f230056,%f230057,%f230058}, {%r1,%r2}, {%r3}, {%f230055,%f230056,%f230057,%f230058};

	// end inline asm
	// begin inline asm
	mma.sync.aligned.m16n8k8.row.col.f32.f16.f16.f32 {%f230055,%f230056,%f230057,%f230058}, {%r1,%r2}, {%r3}, {%f230055,%f230056,%f230057,%f230058};

	// end inline asm
	// begin inline asm
	mma.sync.aligned.m16n8k8.row.col.f32.f16.f16.f32 {%f230055,%f230056,%f230057,%f230058}, {%r1,%r2}, {%r3}, {%f230055,%f230056,%f230057,%f230058};

	// end inline asm
	// begin inline asm
	mma.sync.aligned.m16n8k8.row.col.f32.f16.f16.f32 {%f230055,%f230056,%f230057,%f230058}, {%r1,%r2}, {%r3}, {%f230055,%f230056,%f230057,%f230058};

	// end inline asm
	// begin inline asm
	mma.sync.aligned.m16n8k8.row.col.f32.f16.f16.f32 {%f230055,%f230056,%f230057,%f230058}, {%r1,%r2}, {%r3}, {%f230055,%f230056,%f230057,%f230058};

	// end inline asm
	// begin inline asm
	mma.sync.aligned.m16n8k8.row.col.f32.f16.f16.f32 {%f230055,%f230056,%f230057,%f230058}, {%r1,%r2}, {%r3}, {%f230055,%f230056,%f230057,%f230058};

	// end inline asm
	// begin inline asm
	mma.sync.aligned.m16n8k8.row.col.f32.f16.f16.f32 {%f230055,%f230056,%f230057,%f230058}, {%r1,%r2}, {%r3}, {%f230055,%f230056,%f230057,%f230058};

	// end inline asm
	// begin inline asm
	mma.sync.aligned.m16n8k8.row.col.f32.f16.f16.f32 {%f230055,%f230056,%f230057,%f230058}, {%r1,%r2}, {%r3}, {%f230055,%f230056,%f230057,%f230058};

	// end inline asm
	// begin inline asm
	mma.sync.aligned.m16n8k8.row.col.f32.f16.f16.f32 {%f230055,%f230056,%f230057,%f230058}, {%r1,%r2}, {%r3}, {%f230055,%f230056,%f230057,%f230058};

	// end inline asm
	// begin inline asm
	mma.sync.aligned.m16n8k8.row.col.f32.f16.f16.f32 {%f230055,%f230056,%f230057,%f230058}, {%r1,%r2}, {%r3}, {%f230055,%f230056,%f230057,%f230058};

	// end inline asm
	// begin inline asm
	mma.sync.aligned.m16n8k8.row.col.f32.f16.f16.f32 {%f230055,%f230056,%f230057,%f230058}, {%r1,%r2}, {%r3}, {%f230055,%f230056,%f230057,%f230058};

	// end inline asm
	// begin inline asm
	mma.sync.aligned.m16n8k8.row.col.f32.f16.f16.f32 {%f230055,%f230056,%f230057,%f230058}, {%r1,%r2}, {%r3}, {%f230055,%f230056,%f230057,%f230058};

	// end inline asm
	// begin inline asm
	mma.sync.aligned.m16n8k8.row.col.f32.f16.f16.f32 {%f230055,%f230056,%f230057,%f230058}, {%r1,%r2}, {%r3}, {%f230055,%f230056,%f230057,%f230058};

	// end inline asm
	// begin inline asm
	mma.sync.aligned.m16n8k8.row.col.f32.f16.f16.f32 {%f230055,%f230056,%f230057,%f230058}, {%r1,%r2}, {%r3}, {%f230055,%f230056,%f230057,%f230058};

	// end inline asm
	// begin inline asm
	mma.sync.aligned.m16n8k8.row.col.f32.f16.f16.f32 {%f230055,%f230056,%f230057,%f230058}, {%r1,%r2}, {%r3}, {%f230055,%f230056,%f230057,%f230058};

	// end inline asm
	// begin inline asm
	mma.sync.aligned.m16n8k8.row.col.f32.f16.f16.f32 {%f230055,%f230056,%f230057,%f230058}, {%r1,%r2}, {%r3}, {%f230055,%f230056,%f230057,%f230058};

	// end inline asm
	// begin inline asm
	mma.sync.aligned.m16n8k8.row.col.f32.f16.f16.f32 {%f230055,%f230056,%f230057,%f230058}, {%r1,%r2}, {%r3}, {%f230055,%f230056,%f230057,%f230058};

	// end inline asm
	// begin inline asm
	mma.sync.aligned.m16n8k8.row.col.f32.f16.f16.f32 {%f230055,%f230056,%f230057,%f230058}, {%r1,%r2}, {%r3}, {%f230055,%f230056,%f230057,%f230058};

	// end inline asm
	// begin inline asm
	mma.sync.aligned.m16n8k8.row.col.f32.f16.f16.f32 {%f230055,%f230056,%f230057,%f230058}, {%r1,%r2}, {%r3}, {%f230055,%f230056,%f230057,%f230058};

	// end inline asm
	// begin inline asm
	mma.sync.aligned.m16n8k8.row.col.f32.f16.f16.f32 {%f230055,%f230056,%f230057,%f230058}, {%r1,%r2}, {%r3}, {%f230055,%f230056,%f230057,%f230058};

	// end inline asm
	// begin inline asm
	mma.sync.aligned.m16n8k8.row.col.f32.f16.f16.f32 {%f230055,%f230056,%f230057,%f230058}, {%r1,%r2}, {%r3}, {%f230055,%f230056,%f230057,%f230058};

	// end inline asm
	// begin inline asm
	mma.sync.aligned.m16n8k8.row.col.f32.f16.f16.f32 {%f230055,%f230056,%f230057,%f230058}, {%r1,%r2}, {%r3}, {%f230055,%f230056,%f230057,%f230058};

	// end inline asm
	// begin inline asm
	mma.sync.aligned.m16n8k8.row.col.f32.f16.f16.f32 {%f230055,%f230056,%f230057,%f230058}, {%r1,%r2}, {%r3}, {%f230055,%f230056,%f230057,%f230058};

	// end inline asm
	// begin inline asm
	mma.sync.aligned.m16n8k8.row.col.f32.f16.f16.f32 {%f230055,%f230056,%f230057,%f230058}, {%r1,%r2}, {%r3}, {%f230055,%f230056,%f230057,%f230058};

	// end inline asm
	// begin inline asm
	mma.sync.aligned.m16n8k8.row.col.f32.f16.f16.f32 {%f230055,%f230056,%f230057,%f230058}, {%r1,%r2}, {%r3}, {%f230055,%f230056,%f230057,%f230058};

	// end inline asm
	// begin inline asm
	mma.sync.aligned.m16n8k8.row.col.f32.f16.f16.f32 {%f230055,%f230056,%f230057,%f230058}, {%r1,%r2}, {%r3}, {%f230055,%f230056,%f230057,%f230058};

	// end inline asm
	// begin inline asm
	mma.sync.aligned.m16n8k8.row.col.f32.f16.f16.f32 {%f230055,%f230056,%f230057,%f230058}, {%r1,%r2}, {%r3}, {%f230055,%f230056,%f230057,%f230058};

	// end inline asm
	// begin inline asm
	mma.sync.aligned.m16n8k8.row.col.f32.f16.f16.f32 {%f230055,%f230056,%f230057,%f230058}, {%r1,%r2}, {%r3}, {%f230055,%f230056,%f230057,%f230058};

	// end inline asm
	// begin inline asm
	mma.sync.aligned.m16n8k8.row.col.f32.f16.f16.f32 {%f230055,%f230056,%f230057,%f230058}, {%r1,%r2}, {%r3}, {%f230055,%f230056,%f230057,%f230058};

	// end inline asm
	// begin inline asm
	mma.sync.aligned.m16n8k8.row.col.f32.f16.f16.f32 {%f230055,%f230056,%f230057,%f230058}, {%r1,%r2}, {%r3}, {%f230055,%f230056,%f230057,%f230058};

	// end inline asm
	// begin inline asm
	mma.sync.aligned.m16n8k8.row.col.f32.f16.f16.f32 {%f230055,%f230056,%f230057,%f230058}, {%r1,%r2}, {%r3}, {%f230055,%f230056,%f230057,%f230058};

	// end inline asm
	// begin inline asm
	mma.sync.aligned.m16n8k8.row.col.f32.f16.f16.f32 {%f230055,%f230056,%f230057,%f230058}, {%r1,%r2}, {%r3}, {%f230055,%f230056,%f230057,%f230058};

	// end inline asm
	// begin inline asm
	mma.sync.aligned.m16n8k8.row.col.f32.f16.f16.f32 {%f230055,%f230056,%f230057,%f230058}, {%r1,%r2}, {%r3}, {%f230055,%f230056,%f230057,%f230058};

	// end inline asm
	// begin inline asm
	mma.sync.aligned.m16n8k8.row.col.f32.f16.f16.f32 {%f230055,%f230056,%f230057,%f230058}, {%r1,%r2}, {%r3}, {%f230055,%f230056,%f230057,%f230058};

	// end inline asm
	// begin inline asm
	mma.sync.aligned.m16n8k8.row.col.f32.f16.f16.f32 {%f230055,%f230056,%f230057,%f230058}, {%r1,%r2}, {%r3}, {%f230055,%f230056,%f230057,%f230058};

	// end inline asm
	// begin inline asm
	mma.sync.aligned.m16n8k8.row.col.f32.f16.f16.f32 {%f230055,%f230056,%f230057,%f230058}, {%r1,%r2}, {%r3}, {%f230055,%f230056,%f230057,%f230058};

	// end inline asm
	// begin inline asm
	mma.sync.aligned.m16n8k8.row.col.f32.f16.f16.f32 {%f230055,%f230056,%f230057,%f230058}, {%r1,%r2}, {%r3}, {%f230055,%f230056,%f230057,%f230058};

	// end inline asm
	// begin inline asm
	mma.sync.aligned.m16n8k8.row.col.f32.f16.f16.f32 {%f230055,%f230056,%f230057,%f230058}, {%r1,%r2}, {%r3}, {%f230055,%f230056,%f230057,%f230058};

	// end inline asm
	// begin inline asm
	mma.sync.aligned.m16n8k8.row.col.f32.f16.f16.f32 {%f230055,%f230056,%f230057,%f230058}, {%r1,%r2}, {%r3}, {%f230055,%f230056,%f230057,%f230058};

	// end inline asm
	// begin inline asm
	mma.sync.aligned.m16n8k8.row.col.f32.f16.f16.f32 {%f230055,%f230056,%f230057,%f230058}, {%r1,%r2}, {%r3}, {%f230055,%f230056,%f230057,%f230058};

	// end inline asm
	// begin inline asm
	mma.sync.aligned.m16n8k8.row.col.f32.f16.f16.f32 {%f230055,%f230056,%f230057,%f230058}, {%r1,%r2}, {%r3}, {%f230055,%f230056,%f230057,%f230058};

	// end inline asm
	// begin inline asm
	mma.sync.aligned.m16n8k8.row.col.f32.f16.f16.f32 {%f230055,%f230056,%f230057,%f230058}, {%r1,%r2}, {%r3}, {%f230055,%f230056,%f230057,%f230058};

	// end inline asm
	// begin inline asm
	mma.sync.aligned.m16n8k8.row.col.f32.f16.f16.f32 {%f230055,%f230056,%f230057,%f230058}, {%r1,%r2}, {%r3}, {%f230055,%f230056,%f230057,%f230058};

	// end inline asm
	// begin inline asm
	mma.sync.aligned.m16n8k8.row.col.f32.f16.f16.f32 {%f230055,%f230056,%f230057,%f230058}, {%r1,%r2}, {%r3}, {%f230055,%f230056,%f230057,%f230058};

	// end inline asm
	// begin inline asm
	mma.sync.aligned.m16n8k8.row.col.f32.f16.f16.f32 {%f230055,%f230056,%f230057,%f230058}, {%r1,%r2}, {%r3}, {%f230055,%f230056,%f230057,%f230058};

	// end inline asm
	// begin inline asm
	mma.sync.aligned.m16n8k8.row.col.f32.f16.f16.f32 {%f230055,%f230056,%f230057,%f230058}, {%r1,%r2}, {%r3}, {%f230055,%f230056,%f230057,%f230058};

	// end inline asm
	// begin inline asm
	mma.sync.aligned.m16n8k8.row.col.f32.f16.f16.f32 {%f230055,%f230056,%f230057,%f230058}, {%r1,%r2}, {%r3}, {%f230055,%f230056,%f230057,%f230058};

	// end inline asm
	// begin inline asm
	mma.sync.aligned.m16n8k8.row.col.f32.f16.f16.f32 {%f230055,%f230056,%f230057,%f230058}, {%r1,%r2}, {%r3}, {%f230055,%f230056,%f230057,%f230058};

	// end inline asm
	// begin inline asm
	mma.sync.aligned.m16n8k8.row.col.f32.f16.f16.f32 {%f230055,%f230056,%f230057,%f230058}, {%r1,%r2}, {%r3}, {%f230055,%f230056,%f230057,%f230058};

	// end inline asm
	// begin inline asm
	mma.sync.aligned.m16n8k8.row.col.f32.f16.f16.f32 {%f230055,%f230056,%f230057,%f230058}, {%r1,%r2}, {%r3}, {%f230055,%f230056,%f230057,%f230058};

	// end inline asm
	// begin inline asm
	mma.sync.aligned.m16n8k8.row.col.f32.f16.f16.f32 {%f230055,%f230056,%f230057,%f230058}, {%r1,%r2}, {%r3}, {%f230055,%f230056,%f230057,%f230058};

	// end inline asm
	// begin inline asm
	mma.sync.aligned.m16n8k8.row.col.f32.f16.f16.f32 {%f230055,%f230056,%f230057,%f230058}, {%r1,%r2}, {%r3}, {%f230055,%f230056,%f230057,%f230058};

	// end inline asm
	// begin inline asm
	mma.sync.aligned.m16n8k8.row.col.f32.f16.f16.f32 {%f230055,%f230056,%f230057,%f230058}, {%r1,%r2}, {%r3}, {%f230055,%f230056,%f230057,%f230058};

	// end inline asm
	// begin inline asm
	mma.sync.aligned.m16n8k8.row.col.f32.f16.f16.f32 {%f230055,%f230056,%f230057,%f230058}, {%r1,%r2}, {%r3}, {%f230055,%f230056,%f230057,%f230058};

	// end inline asm
	// begin inline asm
	mma.sync.aligned.m16n8k8.row.col.f32.f16.f16.f32 {%f230055,%f230056,%f230057,%f230058}, {%r1,%r2}, {%r3}, {%f230055,%f230056,%f230057,%f230058};

	// end inline asm
	// begin inline asm
	mma.sync.aligned.m16n8k8.row.col.f32.f16.f16.f32 {%f230055,%f230056,%f230057,%f230058}, {%r1,%r2}, {%r3}, {%f230055,%f230056,%f230057,%f230058};

	// end inline asm
	// begin inline asm
	mma.sync.aligned.m16n8k8.row.col.f32.f16.f16.f32 {%f230055,%f230056,%f230057,%f230058}, {%r1,%r2}, {%r3}, {%f230055,%f230056,%f230057,%f230058};

	// end inline asm
	// begin inline asm
	mma.sync.aligned.m16n8k8.row.col.f32.f16.f16.f32 {%f230055,%f230056,%f230057,%f230058}, {%r1,%r2}, {%r3}, {%f230055,%f230056,%f230057,%f230058};

	// end inline asm
	// begin inline asm
	mma.sync.aligned.m16n8k8.row.col.f32.f16.f16.f32 {%f230055,%f230056,%f230057,%f230058}, {%r1,%r2}, {%r3}, {%f230055,%f230056,%f230057,%f230058};

	// end inline asm
	// begin inline asm
	mma.sync.aligned.m16n8k8.row.col.f32.f16.f16.f32 {%f230055,%f230056,%f230057,%f230058}, {%r1,%r2}, {%r3}, {%f230055,%f230056,%f230057,%f230058};

	// end inline asm
	// begin inline asm
	mma.sync.aligned.m16n8k8.row.col.f32.f16.f16.f32 {%f230055,%f230056,%f230057,%f230058}, {%r1,%r2}, {%r3}, {%f230055,%f230056,%f230057,%f230058};

	// end inline asm
	// begin inline asm
	mma.sync.aligned.m16n8k8.row.col.f32.f16.f16.f32 {%f230055,%f230056,%f230057,%f230058}, {%r1,%r2}, {%r3}, {%f230055,%f230056,%f230057,%f230058};

	// end inline asm
	// begin inline asm
	mma.sync.aligned.m16n8k8.row.col.f32.f16.f16.f32 {%f230055,%f230056,%f230057,%f230058}, {%r1,%r2}, {%r3}, {%f230055,%f230056,%f230057,%f230058};

	// end inline asm
	// begin inline asm
	mma.sync.aligned.m16n8k8.row.col.f32.f16.f16.f32 {%f230055,%f230056,%f230057,%f230058}, {%r1,%r2}, {%r3}, {%f230055,%f230056,%f230057,%f230058};

	// end inline asm
	// begin inline asm
	mma.sync.aligned.m16n8k8.row.col.f32.f16.f16.f32 {%f230055,%f230056,%f230057,%f230058}, {%r1,%r2}, {%r3}, {%f230055,%f230056,%f230057,%f230058};

	// end inline asm
	// begin inline asm
	mma.sync.aligned.m16n8k8.row.col.f32.f16.f16.f32 {%f230055,%f230056,%f230057,%f230058}, {%r1,%r2}, {%r3}, {%f230055,%f230056,%f230057,%f230058};

	// end inline asm
	// begin inline asm
	mma.sync.aligned.m16n8k8.row.col.f32.f16.f16.f32 {%f230055,%f230056,%f230057,%f230058}, {%r1,%r2}, {%r3}, {%f230055,%f230056,%f230057,%f230058};

	// end inline asm
	// begin inline asm
	mma.sync.aligned.m16n8k8.row.col.f32.f16.f16.f32 {%f230055,%f230056,%f230057,%f230058}, {%r1,%r2}, {%r3}, {%f230055,%f230056,%f230057,%f230058};

	// end inline asm
	// begin inline asm
	mma.sync.aligned.m16n8k8.row.col.f32.f16.f16.f32 {%f230055,%f230056,%f230057,%f230058}, {%r1,%r2}, {%r3}, {%f230055,%f230056,%f230057,%f230058};

	// end inline asm
	// begin inline asm
	mma.sync.aligned.m16n8k8.row.col.f32.f16.f16.f32 {%f230055,%f230056,%f230057,%f230058}, {%r1,%r2}, {%r3}, {%f230055,%f230056,%f230057,%f230058};

	// end inline asm
	// begin inline asm
	mma.sync.aligned.m16n8k8.row.col.f32.f16.f16.f32 {%f230055,%f230056,%f230057,%f230058}, {%r1,%r2}, {%r3}, {%f230055,%f230056,%f230057,%f230058};

	// end inline asm
	// begin inline asm
	mma.sync.aligned.m16n8k8.row.col.f32.f16.f16.f32 {%f230055,%f230056,%f230057,%f230058}, {%r1,%r2}, {%r3}, {%f230055,%f230056,%f230057,%f230058};

	// end inline asm
	// begin inline asm
	mma.sync.aligned.m16n8k8.row.col.f32.f16.f16.f32 {%f230055,%f230056,%f230057,%f230058}, {%r1,%r2}, {%r3}, {%f230055,%f230056,%f230057,%f230058};

	// end inline asm
	// begin inline asm
	mma.sync.aligned.m16n8k8.row.col.f32.f16.f16.f32 {%f230055,%f230056,%f230057,%f230058}, {%r1,%r2}, {%r3}, {%f230055,%f230056,%f230057,%f230058};

	// end inline asm
	// begin inline asm
	mma.sync.aligned.m16n8k8.row.col.f32.f16.f16.f32 {%f230055,%f230056,%f230057,%f230058}, {%r1,%r2}, {%r3}, {%f230055,%f230056,%f230057,%f230058};

	// end inline asm
	// begin inline asm
	mma.sync.aligned.m16n8k8.row.col.f32.f16.f16.f32 {%f230055,%f230056,%f230057,%f230058}, {%r1,%r2}, {%r3}, {%f230055,%f230056,%f230057,%f230058};

	// end inline asm
	// begin inline asm
	mma.sync.aligned.m16n8k8.row.col.f32.f16.f16.f32 {%f230055,%f230056,%f230057,%f230058}, {%r1,%r2}, {%r3}, {%f230055,%f230056,%f230057,%f230058};

	// end inline asm
	// begin inline asm
	mma.sync.aligned.m16n8k8.row.col.f32.f16.f16.f32 {%f230055,%f230056,%f230057,%f230058}, {%r1,%r2}, {%r3}, {%f230055,%f230056,%f230057,%f230058};

	// end inline asm
	// begin inline asm
	mma.sync.aligned.m16n8k8.row.col.f32.f16.f16.f32 {%f230055,%f230056,%f230057,%f230058}, {%r1,%r2}, {%r3}, {%f230055,%f230056,%f230057,%f230058};

	// end inline asm
	// begin inline asm
	mma.sync.aligned.m16n8k8.row.col.f32.f16.f16.f32 {%f230055,%f230056,%f230057,%f230058}, {%r1,%r2}, {%r3}, {%f230055,%f230056,%f230057,%f230058};

	// end inline asm
	// begin inline asm
	mma.sync.aligned.m16n8k8.row.col.f32.f16.f16.f32 {%f230055,%f230056,%f230057,%f230058}, {%r1,%r2}, {%r3}, {%f230055,%f230056,%f230057,%f230058};

	// end inline asm
	// begin inline asm
	mma.sync.aligned.m16n8k8.row.col.f32.f16.f16.f32 {%f230055,%f230056,%f230057,%f230058}, {%r1,%r2}, {%r3}, {%f230055,%f230056,%f230057,%f230058};

	// end inline asm
	// begin inline asm
	mma.sync.aligned.m16n8k8.row.col.f32.f16.f16.f32 {%f230055,%f230056,%f230057,%f230058}, {%r1,%r2}, {%r3}, {%f230055,%f230056,%f230057,%f230058};

	// end inline asm
	// begin inline asm
	mma.sync.aligned.m16n8k8.row.col.f32.f16.f16.f32 {%f230055,%f230056,%f230057,%f230058}, {%r1,%r2}, {%r3}, {%f230055,%f230056,%f230057,%f230058};

	// end inline asm
	// begin inline asm
	mma.sync.aligned.m16n8k8.row.col.f32.f16.f16.f32 {%f230055,%f230056,%f230057,%f230058}, {%r1,%r2}, {%r3}, {%f230055,%f230056,%f230057,%f230058};

	// end inline asm
	// begin inline asm
	mma.sync.aligned.m16n8k8.row.col.f32.f16.f16.f32 {%f230055,%f230056,%f230057,%f230058}, {%r1,%r2}, {%r3}, {%f230055,%f230056,%f230057,%f230058};

	// end inline asm
	// begin inline asm
	mma.sync.aligned.m16n8k8.row.col.f32.f16.f16.f32 {%f230055,%f230056,%f230057,%f230058}, {%r1,%r2}, {%r3}, {%f230055,%f230056,%f230057,%f230058};

	// end inline asm
	// begin inline asm
	mma.sync.aligned.m16n8k8.row.col.f32.f16.f16.f32 {%f230055,%f230056,%f230057,%f230058}, {%r1,%r2}, {%r3}, {%f230055,%f230056,%f230057,%f230058};

	// end inline asm
	// begin inline asm
	mma.sync.aligned.m16n8k8.row.col.f32.f16.f16.f32 {%f230055,%f230056,%f230057,%f230058}, {%r1,%r2}, {%r3}, {%f230055,%f230056,%f230057,%f230058};

	// end inline asm
	// begin inline asm
	mma.sync.aligned.m16n8k8.row.col.f32.f16.f16.f32 {%f230055,%f230056,%f230057,%f230058}, {%r1,%r2}, {%r3}, {%f230055,%f230056,%f230057,%f230058};

	// end inline asm
	// begin inline asm
	mma.sync.aligned.m16n8k8.row.col.f32.f16.f16.f32 {%f230055,%f230056,%f230057,%f230058}, {%r1,%r2}, {%r3}, {%f230055,%f230056,%f230057,%f230058};

	// end inline asm
	// begin inline asm
	mma.sync.aligned.m16n8k8.row.col.f32.f16.f16.f32 {%f230055,%f230056,%f230057,%f230058}, {%r1,%r2}, {%r3}, {%f230055,%f230056,%f230057,%f230058};

	// end inline asm
	// begin inline asm
	mma.sync.aligned.m16n8k8.row.col.f32.f16.f16.f32 {%f230055,%f230056,%f230057,%f230058}, {%r1,%r2}, {%r3}, {%f230055,%f230056,%f230057,%f230058};

	// end inline asm
	// begin inline asm
	mma.sync.aligned.m16n8k8.row.col.f32.f16.f16.f32 {%f230055,%f230056,%f230057,%f230058}, {%r1,%r2}, {%r3}, {%f230055,%f230056,%f230057,%f230058};

	// end inline asm
	// begin inline asm
	mma.sync.aligned.m16n8k8.row.col.f32.f16.f16.f32 {%f230055,%f230056,%f230057,%f230058}, {%r1,%r2}, {%r3}, {%f230055,%f230056,%f230057,%f230058};

	// end inline asm
	// begin inline asm
	mma.sync.aligned.m16n8k8.row.col.f32.f16.f16.f32 {%f230055,%f230056,%f230057,%f230058}, {%r1,%r2}, {%r3}, {%f230055,%f230056,%f230057,%f230058};

	// end inline asm
	// begin inline asm
	mma.sync.aligned.m16n8k8.row.col.f32.f16.f16.f32 {%f230055,%f230056,%f230057,%f230058}, {%r1,%r2}, {%r3}, {%f230055,%f230056,%f230057,%f230058};

	// end inline asm
	// begin inline asm
	mma.sync.aligned.m16n8k8.row.col.f32.f16.f16.f32 {%f230055,%f230056,%f230057,%f230058}, {%r1,%r2}, {%r3}, {%f230055,%f230056,%f230057,%f230058};

	// end inline asm
	// begin inline asm
	mma.sync.aligned.m16n8k8.row.col.f32.f16.f16.f32 {%f230055,%f230056,%f230057,%f230058}, {%r1,%r2}, {%r3}, {%f230055,%f230056,%f230057,%f230058};

	// end inline asm
	// begin inline asm
	mma.sync.aligned.m16n8k8.row.col.f32.f16.f16.f32 {%f230055,%f230056,%f230057,%f230058}, {%r1,%r2}, {%r3}, {%f230055,%f230056,%f230057,%f230058};

	// end inline asm
	// begin inline asm
	mma.sync.aligned.m16n8k8.row.col.f32.f16.f16.f32 {%f230055,%f230056,%f230057,%f230058}, {%r1,%r2}, {%r3}, {%f230055,%f230056,%f230057,%f230058};

	// end inline asm
	// begin inline asm
	mma.sync.aligned.m16n8k8.row.col.f32.f16.f16.f32 {%f230055,%f230056,%f230057,%f230058}, {%r1,%r2}, {%r3}, {%f230055,%f230056,%f230057,%f230058};

	// end inline asm
	// begin inline asm
	mma.sync.aligned.m16n8k8.row.col.f32.f16.f16.f32 {%f230055,%f230056,%f230057,%f230058}, {%r1,%r2}, {%r3}, {%f230055,%f230056,%f230057,%f230058};

	// end inline asm
	// begin inline asm
	mma.sync.aligned.m16n8k8.row.col.f32.f16.f16.f32 {%f230055,%f230056,%f230057,%f230058}, {%r1,%r2}, {%r3}, {%f230055,%f230056,%f230057,%f230058};

	// end inline asm
	// begin inline asm
	mma.sync.aligned.m16n8k8.row.col.f32.f16.f16.f32 {%f230055,%f230056,%f230057,%f230058}, {%r1,%r2}, {%r3}, {%f230055,%f230056,%f230057,%f230058};

	// end inline asm
	// begin inline asm
	mma.sync.aligned.m16n8k8.row.col.f32.f16.f16.f32 {%f230055,%f230056,%f230057,%f230058}, {%r1,%r2}, {%r3}, {%f230055,%f230056,%f230057,%f230058};

	// end inline asm
	// begin inline asm
	mma.sync.aligned.m16n8k8.row.col.f32.f16.f16.f32 {%f230055,%f230056,%f230057,%f230058}, {%r1,%r2}, {%r3}, {%f230055,%f230056,%f230057,%f230058};

	// end inline asm
	// begin inline asm
	mma.sync.aligned.m16n8k8.row.col.f32.f16.f16.f32 {%f230055,%f230056,%f230057,%f230058}, {%r1,%r2}, {%r3}, {%f230055,%f230056,%f230057,%f230058};

	// end inline asm
	// begin inline asm
	mma.sync.aligned.m16n8k8.row.col.f32.f16.f16.f32 {%f230055,%f230056,%f230057,%f230058}, {%r1,%r2}, {%r3}, {%f230055,%f230056,%f230057,%f230058};

	// end inline asm
	// begin inline asm
	mma.sync.aligned.m16n8k8.row.col.f32.f16.f16.f32 {%f230055,%f230056,%f230057,%f230058}, {%r1,%r2}, {%r3}, {%f230055,%f230056,%f230057,%f230058};

	// end inline asm
	// begin inline asm
	mma.sync.aligned.m16n8k8.row.col.f32.f16.f16.f32 {%f230055,%f230056,%f230057,%f230058}, {%r1,%r2}, {%r3}, {%f230055,%f230056,%f230057,%f230058};

	// end inline asm
	// begin inline asm
	mma.sync.aligned.m16n8k8.row.col.f32.f16.f16.f32 {%f230055,%f230056,%f230057,%f230058}, {%r1,%r2}, {%r3}, {%f230055,%f230056,%f230057,%f230058};

	// end inline asm
	// begin inline asm
	mma.sync.aligned.m16n8k8.row.col.f32.f16.f16.f32 {%f230055,%f230056,%f230057,%f230058}, {%r1,%r2}, {%r3}, {%f230055,%f230056,%f230057,%f230058};

	// end inline asm
	// begin inline asm
	mma.sync.aligned.m16n8k8.row.col.f32.f16.f16.f32 {%f230055,%f230056,%f230057,%f230058}, {%r1,%r2}, {%r3}, {%f230055,%f230056,%f230057,%f230058};

	// end inline asm
	// begin inline asm
	mma.sync.aligned.m16n8k8.row.col.f32.f16.f16.f32 {%f230055,%f230056,%f230057,%f230058}, {%r1,%r2}, {%r3}, {%f230055,%f230056,%f230057,%f230058};

	// end inline asm
	// begin inline asm
	mma.sync.aligned.m16n8k8.row.col.f32.f16.f16.f32 {%f230055,%f230056,%f230057,%f230058}, {%r1,%r2}, {%r3}, {%f230055,%f230056,%f230057,%f230058};

	// end inline asm
	// begin inline asm
	mma.sync.aligned.m16n8k8.row.col.f32.f16.f16.f32 {%f230055,%f230056,%f230057,%f230058}, {%r1,%r2}, {%r3}, {%f230055,%f230056,%f230057,%f230058};

	// end inline asm
	// begin inline asm
	mma.sync.aligned.m16n8k8.row.col.f32.f16.f16.f32 {%f230055,%f230056,%f230057,%f230058}, {%r1,%r2}, {%r3}, {%f230055,%f230056,%f230057,%f230058};

	// end inline asm
	// begin inline asm
	mma.sync.aligned.m16n8k8.row.col.f32.f16.f16.f32 {%f230055,%f230056,%f230057,%f230058}, {%r1,%r2}, {%r3}, {%f230055,%f230056,%f230057,%f230058};

	// end inline asm
	// begin inline asm
	mma.sync.aligned.m16n8k8.row.col.f32.f16.f16.f32 {%f230055,%f230056,%f230057,%f230058}, {%r1,%r2}, {%r3}, {%f230055,%f230056,%f230057,%f230058};

	// end inline asm
	// begin inline asm
	mma.sync.aligned.m16n8k8.row.col.f32.f16.f16.f32 {%f230055,%f230056,%f230057,%f230058}, {%r1,%r2}, {%r3}, {%f230055,%f230056,%f230057,%f230058};

	// end inline asm
	// begin inline asm
	mma.sync.aligned.m16n8k8.row.col.f32.f16.f16.f32 {%f230055,%f230056,%f230057,%f230058}, {%r1,%r2}, {%r3}, {%f230055,%f230056,%f230057,%f230058};

	// end inline asm
	// begin inline asm
	mma.sync.aligned.m16n8k8.row.col.f32.f16.f16.f32 {%f230055,%f230056,%f230057,%f230058}, {%r1,%r2}, {%r3}, {%f230055,%f230056,%f230057,%f230058};

	// end inline asm
	// begin inline asm
	mma.sync.aligned.m16n8k8.row.col.f32.f16.f16.f32 {%f230055,%f230056,%f230057,%f230058}, {%r1,%r2}, {%r3}, {%f230055,%f230056,%f230057,%f230058};

	// end inline asm
	// begin inline asm
	mma.sync.aligned.m16n8k8.row.col.f32.f16.f16.f32 {%f230055,%f230056,%f230057,%f230058}, {%r1,%r2}, {%r3}, {%f230055,%f230056,%f230057,%f230058};

	// end inline asm
	// begin inline asm
	mma.sync.aligned.m16n8k8.row.col.f32.f16.f16.f32 {%f230055,%f230056,%f230057,%f230058}, {%r1,%r2}, {%r3}, {%f230055,%f230056,%f230057,%f230058};

	// end inline asm
	// begin inline asm
	mma.sync.aligned.m16n8k8.row.col.f32.f16.f16.f32 {%f230055,%f230056,%f230057,%f230058}, {%r1,%r2}, {%r3}, {%f230055,%f230056,%f230057,%f230058};

	// end inline asm
	// begin inline asm
	mma.sync.aligned.m16n8k8.row.col.f32.f16.f16.f32 {%f230055,%f230056,%f230057,%f230058}, {%r1,%r2}, {%r3}, {%f230055,%f230056,%f230057,%f230058};

	// end inline asm
	// begin inline asm
	mma.sync.aligned.m16n8k8.row.col.f32.f16.f16.f32 {%f230055,%f230056,%f230057,%f230058}, {%r1,%r2}, {%r3}, {%f230055,%f230056,%f230057,%f230058};

	// end inline asm
	// begin inline asm
	mma.sync.aligned.m16n8k8.row.col.f32.f16.f16.f32 {%f230055,%f230056,%f230057,%f230058}, {%r1,%r2}, {%r3}, {%f230055,%f230056,%f230057,%f230058};

	// end inline asm
	// begin inline asm
	mma.sync.aligned.m16n8k8.row.col.f32.f16.f16.f32 {%f230055,%f230056,%f230057,%f230058}, {%r1,%r2}, {%r3}, {%f230055,%f230056,%f230057,%f230058};

	// end inline asm
	// begin inline asm
	mma.sync.aligned.m16n8k8.row.col.f32.f16.f16.f32 {%f230055,%f230056,%f230057,%f230058}, {%r1,%r2}, {%r3}, {%f230055,%f230056,%f230057,%f230058};

	// end inline asm
	// begin inline asm
	mma.sync.aligned.m16n8k8.row.col.f32.f16.f16.f32 {%f230055,%f230056,%f230057,%f230058}, {%r1,%r2}, {%r3}, {%f230055,%f230056,%f230057,%f230058};

	// end inline asm
	// begin inline asm
	mma.sync.aligned.m16n8k8.row.col.f32.f16.f16.f32 {%f230055,%f230056,%f230057,%f230058}, {%r1,%r2}, {%r3}, {%f230055,%f230056,%f230057,%f230058};

	// end inline asm
	// begin inline asm
	mma.sync.aligned.m16n8k8.row.col.f32.f16.f16.f32 {%f230055,%f230056,%f230057,%f230058}, {%r1,%r2}, {%r3}, {%f230055,%f230056,%f230057,%f230058};

	// end inline asm
	// begin inline asm
	mma.sync.aligned.m16n8k8.row.col.f32.f16.f16.f32 {%f230055,%f230056,%f230057,%f230058}, {%r1,%r2}, {%r3}, {%f230055,%f230056,%f230057,%f230058};

	// end inline asm
	// begin inline asm
	mma.sync.aligned.m16n8k8.row.col.f32.f16.f16.f32 {%f230055,%f230056,%f230057,%f230058}, {%r1,%r2}, {%r3}, {%f230055,%f230056,%f230057,%f230058};

	// end inline asm
	// begin inline asm
	mma.sync.aligned.m16n8k8.row.col.f32.f16.f16.f32 {%f230055,%f230056,%f230057,%f230058}, {%r1,%r2}, {%r3}, {%f230055,%f230056,%f230057,%f230058};

	// end inline asm
	// begin inline asm
	mma.sync.aligned.m16n8k8.row.col.f32.f16.f16.f32 {%f230055,%f230056,%f230057,%f230058}, {%r1,%r2}, {%r3}, {%f230055,%f230056,%f230057,%f230058};

	// end inline asm
	// begin inline asm
	mma.sync.aligned.m16n8k8.row.col.f32.f16.f16.f32 {%f230055,%f230056,%f230057,%f230058}, {%r1,%r2}, {%r3}, {%f230055,%f230056,%f230057,%f230058};

	// end inline asm
	// begin inline asm
	mma.sync.aligned.m16n8k8.row.col.f32.f16.f16.f32 {%f230055,%f230056,%f230057,%f230058}, {%r1,%r2}, {%r3}, {%f230055,%f230056,%f230057,%f230058};

	// end inline asm
	// begin inline asm
	mma.sync.aligned.m16n8k8.row.col.f32.f16.f16.f32 {%f230055,%f230056,%f230057,%f230058}, {%r1,%r2}, {%r3}, {%f230055,%f230056,%f230057,%f230058};

	// end inline asm
	// begin inline asm
	mma.sync.aligned.m16n8k8.row.col.f32.f16.f16.f32 {%f230055,%f230056,%f230057,%f230058}, {%r1,%r2}, {%r3}, {%f230055,%f230056,%f230057,%f230058};

	// end inline asm
	// begin inline asm
	mma.sync.aligned.m16n8k8.row.col.f32.f16.f16.f32 {%f230055,%f230056,%f230057,%f230058}, {%r1,%r2}, {%r3}, {%f230055,%f230056,%f230057,%f230058};

	// end inline asm
	// begin inline asm
	mma.sync.aligned.m16n8k8.row.col.f32.f16.f16.f32 {%f230055,%f230056,%f230057,%f230058}, {%r1,%r2}, {%r3}, {%f230055,%f230056,%f230057,%f230058};

	// end inline asm
	// begin inline asm
	mma.sync.aligned.m16n8k8.row.col.f32.f16.f16.f32 {%f230055,%f230056,%f230057,%f230058}, {%r1,%r2}, {%r3}, {%f230055,%f230056,%f230057,%f230058};

	// end inline asm
	// begin inline asm
	mma.sync.aligned.m16n8k8.row.col.f32.f16.f16.f32 {%f230055,%f230056,%f230057,%f230058}, {%r1,%r2}, {%r3}, {%f230055,%f230056,%f230057,%f230058};

	// end inline asm
	// begin inline asm
	mma.sync.aligned.m16n8k8.row.col.f32.f16.f16.f32 {%f230055,%f230056,%f230057,%f230058}, {%r1,%r2}, {%r3}, {%f230055,%f230056,%f230057,%f230058};

	// end inline asm
	// begin inline asm
	mma.sync.aligned.m16n8k8.row.col.f32.f16.f16.f32 {%f230055,%f230056,%f230057,%f230058}, {%r1,%r2}, {%r3}, {%f230055,%f230056,%f230057,%f230058};

	// end inline asm
	// begin inline asm
	mma.sync.aligned.m16n8k8.row.col.f32.f16.f16.f32 {%f230055,%f230056,%f230057,%f230058}, {%r1,%r2}, {%r3}, {%f230055,%f230056,%f230057,%f230058};

	// end inline asm
	// begin inline asm
	mma.sync.aligned.m16n8k8.row.col.f32.f16.f16.f32 {%f230055,%f230056,%f230057,%f230058}, {%r1,%r2}, {%r3}, {%f230055,%f230056,%f230057,%f230058};

	// end inline asm
	// begin inline asm
	mma.sync.aligned.m16n8k8.row.col.f32.f16.f16.f32 {%f230055,%f230056,%f230057,%f230058}, {%r1,%r2}, {%r3}, {%f230055,%f230056,%f230057,%f230058};

	// end inline asm
	// begin inline asm
	mma.sync.aligned.m16n8k8.row.col.f32.f16.f16.f32 {%f230055,%f230056,%f230057,%f230058}, {%r1,%r2}, {%r3}, {%f230055,%f230056,%f230057,%f230058};

	// end inline asm
	// begin inline asm
	mma.sync.aligned.m16n8k8.row.col.f32.f16.f16.f32 {%f230055,%f230056,%f230057,%f230058}, {%r1,%r2}, {%r3}, {%f230055,%f230056,%f230057,%f230058};

	// end inline asm
	// begin inline asm
	mma.sync.aligned.m16n8k8.row.col.f32.f16.f16.f32 {%f230055,%f230056,%f230057,%f230058}, {%r1,%r2}, {%r3}, {%f230055,%f230056,%f230057,%f230058};

	// end inline asm
	// begin inline asm
	mma.sync.aligned.m16n8k8.row.col.f32.f16.f16.f32 {%f230055,%f230056,%f230057,%f230058}, {%r1,%r2}, {%r3}, {%f230055,%f230056,%f230057,%f230058};

	// end inline asm
	// begin inline asm
	mma.sync.aligned.m16n8k8.row.col.f32.f16.f16.f32 {%f230055,%f230056,%f230057,%f230058}, {%r1,%r2}, {%r3}, {%f230055,%f230056,%f230057,%f230058};

	// end inline asm
	// begin inline asm
	mma.sync.aligned.m16n8k8.row.col.f32.f16.f16.f32 {%f230055,%f230056,%f230057,%f230058}, {%r1,%r2}, {%r3}, {%f230055,%f230056,%f230057,%f230058};

	// end inline asm
	// begin inline asm
	mma.sync.aligned.m16n8k8.row.col.f32.f16.f16.f32 {%f230055,%f230056,%f230057,%f230058}, {%r1,%r2}, {%r3}, {%f230055,%f230056,%f230057,%f230058};

	// end inline asm
	// begin inline asm
	mma.sync.aligned.m16n8k8.row.col.f32.f16.f16.f32 {%f230055,%f230056,%f230057,%f230058}, {%r1,%r2}, {%r3}, {%f230055,%f230056,%f230057,%f230058};

	// end inline asm
	// begin inline asm
	mma.sync.aligned.m16n8k8.row.col.f32.f16.f16.f32 {%f230055,%f230056,%f230057,%f230058}, {%r1,%r2}, {%r3}, {%f230055,%f230056,%f230057,%f230058};

	// end inline asm
	// begin inline asm
	mma.sync.aligned.m16n8k8.row.col.f32.f16.f16.f32 {%f230055,%f230056,%f230057,%f230058}, {%r1,%r2}, {%r3}, {%f230055,%f230056,%f230057,%f230058};

	// end inline asm
	// begin inline asm
	mma.sync.aligned.m16n8k8.row.col.f32.f16.f16.f32 {%f230055,%f230056,%f230057,%f230058}, {%r1,%r2}, {%r3}, {%f230055,%f230056,%f230057,%f230058};

	// end inline asm
	// begin inline asm
	mma.sync.aligned.m16n8k8.row.col.f32.f16.f16.f32 {%f230055,%f230056,%f230057,%f230058}, {%r1,%r2}, {%r3}, {%f230055,%f230056,%f230057,%f230058};

	// end inline asm
	// begin inline asm
	mma.sync.aligned.m16n8k8.row.col.f32.f16.f16.f32 {%f230055,%f230056,%f230057,%f230058}, {%r1,%r2}, {%r3}, {%f230055,%f230056,%f230057,%f230058};

	// end inline asm
	// begin inline asm
	mma.sync.aligned.m16n8k8.row.col.f32.f16.f16.f32 {%f230055,%f230056,%f230057,%f230058}, {%r1,%r2}, {%r3}, {%f230055,%f230056,%f230057,%f230058};

	// end inline asm
	// begin inline asm
	mma.sync.aligned.m16n8k8.row.col.f32.f16.f16.f32 {%f230055,%f230056,%f230057,%f230058}, {%r1,%r2}, {%r3}, {%f230055,%f230056,%f230057,%f230058};

	// end inline asm
	// begin inline asm
	mma.sync.aligned.m16n8k8.row.col.f32.f16.f16.f32 {%f230055,%f230056,%f230057,%f230058}, {%r1,%r2}, {%r3}, {%f230055,%f230056,%f230057,%f230058};

	// end inline asm
	// begin inline asm
	mma.sync.aligned.m16n8k8.row.col.f32.f16.f16.f32 {%f230055,%f230056,%f230057,%f230058}, {%r1,%r2}, {%r3}, {%f230055,%f230056,%f230057,%f230058};

	// end inline asm
	// begin inline asm
	mma.sync.aligned.m16n8k8.row.col.f32.f16.f16.f32 {%f230055,%f230056,%f230057,%f230058}, {%r1,%r2}, {%r3}, {%f230055,%f230056,%f230057,%f230058};

	// end inline asm
	// begin inline asm
	mma.sync.aligned.m16n8k8.row.col.f32.f16.f16.f32 {%f230055,%f230056,%f230057,%f230058}, {%r1,%r2}, {%r3}, {%f230055,%f230056,%f230057,%f230058};

	// end inline asm
	// begin inline asm
	mma.sync.aligned.m16n8k8.row.col.f32.f16.f16.f32 {%f230055,%f230056,%f230057,%f230058}, {%r1,%r2}, {%r3}, {%f230055,%f230056,%f230057,%f230058};

	// end inline asm
	// begin inline asm
	mma.sync.aligned.m16n8k8.row.col.f32.f16.f16.f32 {%f230055,%f230056,%f230057,%f230058}, {%r1,%r2}, {%r3}, {%f230055,%f230056,%f230057,%f230058};

	// end inline asm
	// begin inline asm
	mma.sync.aligned.m16n8k8.row.col.f32.f16.f16.f32 {%f230055,%f230056,%f230057,%f230058}, {%r1,%r2}, {%r3}, {%f230055,%f230056,%f230057,%f230058};

	// end inline asm
	// begin inline asm
	mma.sync.aligned.m16n8k8.row.col.f32.f16.f16.f32 {%f230055,%f230056,%f230057,%f230058}, {%r1,%r2}, {%r3}, {%f230055,%f230056,%f230057,%f230058};

	// end inline asm
	// begin inline asm
	mma.sync.aligned.m16n8k8.row.col.f32.f16.f16.f32 {%f230055,%f230056,%f230057,%f230058}, {%r1,%r2}, {%r3}, {%f230055,%f230056,%f230057,%f230058};

	// end inline asm
	// begin inline asm
	mma.sync.aligned.m16n8k8.row.col.f32.f16.f16.f32 {%f230055,%f230056,%f230057,%f230058}, {%r1,%r2}, {%r3}, {%f230055,%f230056,%f230057,%f230058};

	// end inline asm
	// begin inline asm
	mma.sync.aligned.m16n8k8.row.col.f32.f16.f16.f32 {%f230055,%f230056,%f230057,%f230058}, {%r1,%r2}, {%r3}, {%f230055,%f230056,%f230057,%f230058};

	// end inline asm
	// begin inline asm
	mma.sync.aligned.m16n8k8.row.col.f32.f16.f16.f32 {%f230055,%f230056,%f230057,%f230058}, {%r1,%r2}, {%r3}, {%f230055,%f230056,%f230057,%f230058};

	// end inline asm
	// begin inline asm
	mma.sync.aligned.m16n8k8.row.col.f32.f16.f16.f32 {%f230055,%f230056,%f230057,%f230058}, {%r1,%r2}, {%r3}, {%f230055,%f230056,%f230057,%f230058};

	// end inline asm
	// begin inline asm
	mma.sync.aligned.m16n8k8.row.col.f32.f16.f16.f32 {%f230055,%f230056,%f230057,%f230058}, {%r1,%r2}, {%r3}, {%f230055,%f230056,%f230057,%f230058};

	// end inline asm
	// begin inline asm
	mma.sync.aligned.m16n8k8.row.col.f32.f16.f16.f32 {%f230055,%f230056,%f230057,%f230058}, {%r1,%r2}, {%r3}, {%f230055,%f230056,%f230057,%f230058};

	// end inline asm
	// begin inline asm
	mma.sync.aligned.m16n8k8.row.col.f32.f16.f16.f32 {%f230055,%f230056,%f230057,%f230058}, {%r1,%r2}, {%r3}, {%f230055,%f230056,%f230057,%f230058};

	// end inline asm
	// begin inline asm
	mma.sync.aligned.m16n8k8.row.col.f32.f16.f16.f32 {%f230055,%f230056,%f230057,%f230058}, {%r1,%r2}, {%r3}, {%f230055,%f230056,%f230057,%f230058};

	// end inline asm
	// begin inline asm
	mma.sync.aligned.m16n8k8.row.col.f32.f16.f16.f32 {%f230055,%f230056,%f230057,%f230058}, {%r1,%r2}, {%r3}, {%f230055,%f230056,%f230057,%f230058};

	// end inline asm
	// begin inline asm
	mma.sync.aligned.m16n8k8.row.col.f32.f16.f16.f32 {%f230055,%f230056,%f230057,%f230058}, {%r1,%r2}, {%r3}, {%f230055,%f230056,%f230057,%f230058};

	// end inline asm
	// begin inline asm
	mma.sync.aligned.m16n8k8.row.col.f32.f16.f16.f32 {%f230055,%f230056,%f230057,%f230058}, {%r1,%r2}, {%r3}, {%f230055,%f230056,%f230057,%f230058};

	// end inline asm
	// begin inline asm
	mma.sync.aligned.m16n8k8.row.col.f32.f16.f16.f32 {%f230055,%f230056,%f230057,%f230058}, {%r1,%r2}, {%r3}, {%f230055,%f230056,%f230057,%f230058};

	// end inline asm
	// begin inline asm
	mma.sync.aligned.m16n8k8.row.col.f32.f16.f16.f32 {%f230055,%f230056,%f230057,%f230058}, {%r1,%r2}, {%r3}, {%f230055,%f230056,%f230057,%f230058};

	// end inline asm
	// begin inline asm
	mma.sync.aligned.m16n8k8.row.col.f32.f16.f16.f32 {%f230055,%f230056,%f230057,%f230058}, {%r1,%r2}, {%r3}, {%f230055,%f230056,%f230057,%f230058};

	// end inline asm
	// begin inline asm
	mma.sync.aligned.m16n8k8.row.col.f32.f16.f16.f32 {%f230055,%f230056,%f230057,%f230058}, {%r1,%r2}, {%r3}, {%f230055,%f230056,%f230057,%f230058};

	// end inline asm
	// begin inline asm
	mma.sync.aligned.m16n8k8.row.col.f32.f16.f16.f32 {%f230055,%f230056,%f230057,%f230058}, {%r1,%r2}, {%r3}, {%f230055,%f230056,%f230057,%f230058};

	// end inline asm
	// begin inline asm
	mma.sync.aligned.m16n8k8.row.col.f32.f16.f16.f32 {%f230055,%f230056,%f230057,%f230058}, {%r1,%r2}, {%r3}, {%f230055,%f230056,%f230057,%f230058};

	// end inline asm
	// begin inline asm
	mma.sync.aligned.m16n8k8.row.col.f32.f16.f16.f32 {%f230055,%f230056,%f230057,%f230058}, {%r1,%r2}, {%r3}, {%f230055,%f230056,%f230057,%f230058};

	// end inline asm
	// begin inline asm
	mma.sync.aligned.m16n8k8.row.col.f32.f16.f16.f32 {%f230055,%f230056,%f230057,%f230058}, {%r1,%r2}, {%r3}, {%f230055,%f230056,%f230057,%f230058};

	// end inline asm
	// begin inline asm
	mma.sync.aligned.m16n8k8.row.col.f32.f16.f16.f32 {%f230055,%f230056,%f230057,%f230058}, {%r1,%r2}, {%r3}, {%f230055,%f230056,%f230057,%f230058};

	// end inline asm
	// begin inline asm
	mma.sync.aligned.m16n8k8.row.col.f32.f16.f16.f32 {%f230055,%f230056,%f230057,%f230058}, {%r1,%r2}, {%r3}, {%f230055,%f230056,%f230057,%f230058};

	// end inline asm
	// begin inline asm
	mma.sync.aligned.m16n8k8.row.col.f32.f16.f16.f32 {%f230055,%f230056,%f230057,%f230058}, {%r1,%r2}, {%r3}, {%f230055,%f230056,%f230057,%f230058};

	// end inline asm
	// begin inline asm
	mma.sync.aligned.m16n8k8.row.col.f32.f16.f16.f32 {%f230055,%f230056,%f230057,%f230058}, {%r1,%r2}, {%r3}, {%f230055,%f230056,%f230057,%f230058};

	// end inline asm
	// begin inline asm
	mma.sync.aligned.m16n8k8.row.col.f32.f16.f16.f32 {%f230055,%f230056,%f230057,%f230058}, {%r1,%r2}, {%r3}, {%f230055,%f230056,%f230057,%f230058};

	// end inline asm
	// begin inline asm
	mma.sync.aligned.m16n8k8.row.col.f32.f16.f16.f32 {%f230055,%f230056,%f230057,%f230058}, {%r1,%r2}, {%r3}, {%f230055,%f230056,%f230057,%f230058};

	// end inline asm
	// begin inline asm
	mma.sync.aligned.m16n8k8.row.col.f32.f16.f16.f32 {%f230055,%f230056,%f230057,%f230058}, {%r1,%r2}, {%r3}, {%f230055,%f230056,%f230057,%f230058};

	// end inline asm
	// begin inline asm
	mma.sync.aligned.m16n8k8.row.col.f32.f16.f16.f32 {%f230055,%f230056,%f230057,%f230058}, {%r1,%r2}, {%r3}, {%f230055,%f230056,%f230057,%f230058};

	// end inline asm
	// begin inline asm
	mma.sync.aligned.m16n8k8.row.col.f32.f16.f16.f32 {%f230055,%f230056,%f230057,%f230058}, {%r1,%r2}, {%r3}, {%f230055,%f230056,%f230057,%f230058};

	// end inline asm
	// begin inline asm
	mma.sync.aligned.m16n8k8.row.col.f32.f16.f16.f32 {%f230055,%f230056,%f230057,%f230058}, {%r1,%r2}, {%r3}, {%f230055,%f230056,%f230057,%f230058};

	// end inline asm
	// begin inline asm
	mma.sync.aligned.m16n8k8.row.col.f32.f16.f16.f32 {%f230055,%f230056,%f230057,%f230058}, {%r1,%r2}, {%r3}, {%f230055,%f230056,%f230057,%f230058};

	// end inline asm
	// begin inline asm
	mma.sync.aligned.m16n8k8.row.col.f32.f16.f16.f32 {%f230055,%f230056,%f230057,%f230058}, {%r1,%r2}, {%r3}, {%f230055,%f230056,%f230057,%f230058};

	// end inline asm
	// begin inline asm
	mma.sync.aligned.m16n8k8.row.col.f32.f16.f16.f32 {%f230055,%f230056,%f230057,%f230058}, {%r1,%r2}, {%r3}, {%f230055,%f230056,%f230057,%f230058};

	// end inline asm
	// begin inline asm
	mma.sync.aligned.m16n8k8.row.col.f32.f16.f16.f32 {%f230055,%f230056,%f230057,%f230058}, {%r1,%r2}, {%r3}, {%f230055,%f230056,%f230057,%f230058};

	// end inline asm
	// begin inline asm
	mma.sync.aligned.m16n8k8.row.col.f32.f16.f16.f32 {%f230055,%f230056,%f230057,%f230058}, {%r1,%r2}, {%r3}, {%f230055,%f230056,%f230057,%f230058};

	// end inline asm
	// begin inline asm
	mma.sync.aligned.m16n8k8.row.col.f32.f16.f16.f32 {%f230055,%f230056,%f230057,%f230058}, {%r1,%r2}, {%r3}, {%f230055,%f230056,%f230057,%f230058};

	// end inline asm
	// begin inline asm
	mma.sync.aligned.m16n8k8.row.col.f32.f16.f16.f32 {%f230055,%f230056,%f230057,%f230058}, {%r1,%r2}, {%r3}, {%f230055,%f230056,%f230057,%f230058};

	// end inline asm
	// begin inline asm
	mma.sync.aligned.m16n8k8.row.col.f32.f16.f16.f32 {%f230055,%f230056,%f230057,%f230058}, {%r1,%r2}, {%r3}, {%f230055,%f230056,%f230057,%f230058};

	// end inline asm
	// begin inline asm
	mma.sync.aligned.m16n8k8.row.col.f32.f16.f16.f32 {%f230055,%f230056,%f230057,%f230058}, {%r1,%r2}, {%r3}, {%f230055,%f230056,%f230057,%f230058};

	// end inline asm
	// begin inline asm
	mma.sync.aligned.m16n8k8.row.col.f32.f16.f16.f32 {%f230055,%f230056,%f230057,%f230058}, {%r1,%r2}, {%r3}, {%f230055,%f230056,%f230057,%f230058};

	// end inline asm
	// begin inline asm
	mma.sync.aligned.m16n8k8.row.col.f32.f16.f16.f32 {%f230055,%f230056,%f230057,%f230058}, {%r1,%r2}, {%r3}, {%f230055,%f230056,%f230057,%f230058};

	// end inline asm
	// begin inline asm
	mma.sync.aligned.m16n8k8.row.col.f32.f16.f16.f32 {%f230055,%f230056,%f230057,%f230058}, {%r1,%r2}, {%r3}, {%f230055,%f230056,%f230057,%f230058};

	// end inline asm
	// begin inline asm
	mma.sync.aligned.m16n8k8.row.col.f32.f16.f16.f32 {%f230055,%f230056,%f230057,%f230058}, {%r1,%r2}, {%r3}, {%f230055,%f230056,%f230057,%f230058};

	// end inline asm
	// begin inline asm
	mma.sync.aligned.m16n8k8.row.col.f32.f16.f16.f32 {%f230055,%f230056,%f230057,%f230058}, {%r1,%r2}, {%r3}, {%f230055,%f230056,%f230057,%f230058};

	// end inline asm
	// begin inline asm
	mma.sync.aligned.m16n8k8.row.col.f32.f16.f16.f32 {%f230055,%f230056,%f230057,%f230058}, {%r1,%r2}, {%r3}, {%f230055,%f230056,%f230057,%f230058};

	// end inline asm
	// begin inline asm
	mma.sync.aligned.m16n8k8.row.col.f32.f16.f16.f32 {%f230055,%f230056,%f230057,%f230058}, {%r1,%r2}, {%r3}, {%f230055,%f230056,%f230057,%f230058};

	// end inline asm
	// begin inline asm
	mma.sync.aligned.m16n8k8.row.col.f32.f16.f16.f32 {%f230055,%f230056,%f230057,%f230058}, {%r1,%r2}, {%r3}, {%f230055,%f230056,%f230057,%f230058};

	// end inline asm
	// begin inline asm
	mma.sync.aligned.m16n8k8.row.col.f32.f16.f16.f32 {%f230055,%f230056,%f230057,%f230058}, {%r1,%r2}, {%r3}, {%f230055,%f230056,%f230057,%f230058};

	// end inline asm
	// begin inline asm
	mma.sync.aligned.m16n8k8.row.col.f32.f16.f16.f32 {%f230055,%f230056,%f230057,%f230058}, {%r1,%r2}, {%r3}, {%f230055,%f230056,%f230057,%f230058};

	// end inline asm
	// begin inline asm
	mma.sync.aligned.m16n8k8.row.col.f32.f16.f16.f32 {%f230055,%f230056,%f230057,%f230058}, {%r1,%r2}, {%r3}, {%f230055,%f230056,%f230057,%f230058};

	// end inline asm
	// begin inline asm
	mma.sync.aligned.m16n8k8.row.col.f32.f16.f16.f32 {%f230055,%f230056,%f230057,%f230058}, {%r1,%r2}, {%r3}, {%f230055,%f230056,%f230057,%f230058};

	// end inline asm
	// begin inline asm
	mma.sync.aligned.m16n8k8.row.col.f32.f16.f16.f32 {%f230055,%f230056,%f230057,%f230058}, {%r1,%r2}, {%r3}, {%f230055,%f230056,%f230057,%f230058};

	// end inline asm
	// begin inline asm
	mma.sync.aligned.m16n8k8.row.col.f32.f16.f16.f32 {%f230055,%f230056,%f230057,%f230058}, {%r1,%r2}, {%r3}, {%f230055,%f230056,%f230057,%f230058};

	// end inline asm
	// begin inline asm
	mma.sync.aligned.m16n8k8.row.col.f32.f16.f16.f32 {%f230055,%f230056,%f230057,%f230058}, {%r1,%r2}, {%r3}, {%f230055,%f230056,%f230057,%f230058};

	// end inline asm
	// begin inline asm
	mma.sync.aligned.m16n8k8.row.col.f32.f16.f16.f32 {%f230055,%f230056,%f230057,%f230058}, {%r1,%r2}, {%r3}, {%f230055,%f230056,%f230057,%f230058};

	// end inline asm
	// begin inline asm
	mma.sync.aligned.m16n8k8.row.col.f32.f16.f16.f32 {%f230055,%f230056,%f230057,%f230058}, {%r1,%r2}, {%r3}, {%f230055,%f230056,%f230057,%f230058};

	// end inline asm
	// begin inline asm
	mma.sync.aligned.m16n8k8.row.col.f32.f16.f16.f32 {%f230055,%f230056,%f230057,%f230058}, {%r1,%r2}, {%r3}, {%f230055,%f230056,%f230057,%f230058};

	// end inline asm
	// begin inline asm
	mma.sync.aligned.m16n8k8.row.col.f32.f16.f16.f32 {%f230055,%f230056,%f230057,%f230058}, {%r1,%r2}, {%r3}, {%f230055,%f230056,%f230057,%f230058};

	// end inline asm
	// begin inline asm
	mma.sync.aligned.m16n8k8.row.col.f32.f16.f16.f32 {%f230055,%f230056,%f230057,%f230058}, {%r1,%r2}, {%r3}, {%f230055,%f230056,%f230057,%f230058};

	// end inline asm
	// begin inline asm
	mma.sync.aligned.m16n8k8.row.col.f32.f16.f16.f32 {%f230055,%f230056,%f230057,%f230058}, {%r1,%r2}, {%r3}, {%f230055,%f230056,%f230057,%f230058};

	// end inline asm
	// begin inline asm
	mma.sync.aligned.m16n8k8.row.col.f32.f16.f16.f32 {%f230055,%f230056,%f230057,%f230058}, {%r1,%r2}, {%r3}, {%f230055,%f230056,%f230057,%f230058};

	// end inline asm
	// begin inline asm
	mma.sync.aligned.m16n8k8.row.col.f32.f16.f16.f32 {%f230055,%f230056,%f230057,%f230058}, {%r1,%r2}, {%r3}, {%f230055,%f230056,%f230057,%f230058};

	// end inline asm
	// begin inline asm
	mma.sync.aligned.m16n8k8.row.col.f32.f16.f16.f32 {%f230055,%f230056,%f230057,%f230058}, {%r1,%r2}, {%r3}, {%f230055,%f230056,%f230057,%f230058};

	// end inline asm
	// begin inline asm
	mma.sync.aligned.m16n8k8.row.col.f32.f16.f16.f32 {%f230055,%f230056,%f230057,%f230058}, {%r1,%r2}, {%r3}, {%f230055,%f230056,%f230057,%f230058};

	// end inline asm
	// begin inline asm
	mma.sync.aligned.m16n8k8.row.col.f32.f16.f16.f32 {%f230055,%f230056,%f230057,%f230058}, {%r1,%r2}, {%r3}, {%f230055,%f230056,%f230057,%f230058};

	// end inline asm
	// begin inline asm
	mma.sync.aligned.m16n8k8.row.col.f32.f16.f16.f32 {%f230055,%f230056,%f230057,%f230058}, {%r1,%r2}, {%r3}, {%f230055,%f230056,%f230057,%f230058};

	// end inline asm
	// begin inline asm
	mma.sync.aligned.m16n8k8.row.col.f32.f16.f16.f32 {%f230055,%f230056,%f230057,%f230058}, {%r1,%r2}, {%r3}, {%f230055,%f230056,%f230057,%f230058};

	// end inline asm
	// begin inline asm
	mma.sync.aligned.m16n8k8.row.col.f32.f16.f16.f32 {%f230055,%f230056,%f230057,%f230058}, {%r1,%r2}, {%r3}, {%f230055,%f230056,%f230057,%f230058};

	// end inline asm
	// begin inline asm
	mma.sync.aligned.m16n8k8.row.col.f32.f16.f16.f32 {%f230055,%f230056,%f230057,%f230058}, {%r1,%r2}, {%r3}, {%f230055,%f230056,%f230057,%f230058};

	// end inline asm
	// begin inline asm
	mma.sync.aligned.m16n8k8.row.col.f32.f16.f16.f32 {%f230055,%f230056,%f230057,%f230058}, {%r1,%r2}, {%r3}, {%f230055,%f230056,%f230057,%f230058};

	// end inline asm
	// begin inline asm
	mma.sync.aligned.m16n8k8.row.col.f32.f16.f16.f32 {%f230055,%f230056,%f230057,%f230058}, {%r1,%r2}, {%r3}, {%f230055,%f230056,%f230057,%f230058};

	// end inline asm
	// begin inline asm
	mma.sync.aligned.m16n8k8.row.col.f32.f16.f16.f32 {%f230055,%f230056,%f230057,%f230058}, {%r1,%r2}, {%r3}, {%f230055,%f230056,%f230057,%f230058};

	// end inline asm
	// begin inline asm
	mma.sync.aligned.m16n8k8.row.col.f32.f16.f16.f32 {%f230055,%f230056,%f230057,%f230058}, {%r1,%r2}, {%r3}, {%f230055,%f230056,%f230057,%f230058};

	// end inline asm
	// begin inline asm
	mma.sync.aligned.m16n8k8.row.col.f32.f16.f16.f32 {%f230055,%f230056,%f230057,%f230058}, {%r1,%r2}, {%r3}, {%f230055,%f230056,%f230057,%f230058};

	// end inline asm
	// begin inline asm
	mma.sync.aligned.m16n8k8.row.col.f32.f16.f16.f32 {%f230055,%f230056,%f230057,%f230058}, {%r1,%r2}, {%r3}, {%f230055,%f230056,%f230057,%f230058};

	// end inline asm
	// begin inline asm
	mma.sync.aligned.m16n8k8.row.col.f32.f16.f16.f32 {%f230055,%f230056,%f230057,%f230058}, {%r1,%r2}, {%r3}, {%f230055,%f230056,%f230057,%f230058};

	// end inline asm
	// begin inline asm
	mma.sync.aligned.m16n8k8.row.col.f32.f16.f16.f32 {%f230055,%f230056,%f230057,%f230058}, {%r1,%r2}, {%r3}, {%f230055,%f230056,%f230057,%f230058};

	// end inline asm
	// begin inline asm
	mma.sync.aligned.m16n8k8.row.col.f32.f16.f16.f32 {%f230055,%f230056,%f230057,%f230058}, {%r1,%r2}, {%r3}, {%f230055,%f230056,%f230057,%f230058};

	// end inline asm
	// begin inline asm
	mma.sync.aligned.m16n8k8.row.col.f32.f16.f16.f32 {%f230055,%f230056,%f230057,%f230058}, {%r1,%r2}, {%r3}, {%f230055,%f230056,%f230057,%f230058};

	// end inline asm
	// begin inline asm
	mma.sync.aligned.m16n8k8.row.col.f32.f16.f16.f32 {%f230055,%f230056,%f230057,%f230058}, {%r1,%r2}, {%r3}, {%f230055,%f230056,%f230057,%f230058};

	// end inline asm
	// begin inline asm
	mma.sync.aligned.m16n8k8.row.col.f32.f16.f16.f32 {%f230055,%f230056,%f230057,%f230058}, {%r1,%r2}, {%r3}, {%f230055,%f230056,%f230057,%f230058};

	// end inline asm
	// begin inline asm
	mma.sync.aligned.m16n8k8.row.col.f32.f16.f16.f32 {%f230055,%f230056,%f230057,%f230058}, {%r1,%r2}, {%r3}, {%f230055,%f230056,%f230057,%f230058};

	// end inline asm
	// begin inline asm
	mma.sync.aligned.m16n8k8.row.col.f32.f16.f16.f32 {%f230055,%f230056,%f230057,%f230058}, {%r1,%r2}, {%r3}, {%f230055,%f230056,%f230057,%f230058};

	// end inline asm
	// begin inline asm
	mma.sync.aligned.m16n8k8.row.col.f32.f16.f16.f32 {%f230055,%f230056,%f230057,%f230058}, {%r1,%r2}, {%r3}, {%f230055,%f230056,%f230057,%f230058};

	// end inline asm
	// begin inline asm
	mma.sync.aligned.m16n8k8.row.col.f32.f16.f16.f32 {%f230055,%f230056,%f230057,%f230058}, {%r1,%r2}, {%r3}, {%f230055,%f230056,%f230057,%f230058};

	// end inline asm
	// begin inline asm
	mma.sync.aligned.m16n8k8.row.col.f32.f16.f16.f32 {%f230055,%f230056,%f230057,%f230058}, {%r1,%r2}, {%r3}, {%f230055,%f230056,%f230057,%f230058};

	// end inline asm
	// begin inline asm
	mma.sync.aligned.m16n8k8.row.col.f32.f16.f16.f32 {%f230055,%f230056,%f230057,%f230058}, {%r1,%r2}, {%r3}, {%f230055,%f230056,%f230057,%f230058};

	// end inline asm
	// begin inline asm
	mma.sync.aligned.m16n8k8.row.col.f32.f16.f16.f32 {%f230055,%f230056,%f230057,%f230058}, {%r1,%r2}, {%r3}, {%f230055,%f230056,%f230057,%f230058};

	// end inline asm
	// begin inline asm
	mma.sync.aligned.m16n8k8.row.col.f32.f16.f16.f32 {%f230055,%f230056,%f230057,%f230058}, {%r1,%r2}, {%r3}, {%f230055,%f230056,%f230057,%f230058};

	// end inline asm
	// begin inline asm
	mma.sync.aligned.m16n8k8.row.col.f32.f16.f16.f32 {%f230055,%f230056,%f230057,%f230058}, {%r1,%r2}, {%r3}, {%f230055,%f230056,%f230057,%f230058};

	// end inline asm
	// begin inline asm
	mma.sync.aligned.m16n8k8.row.col.f32.f16.f16.f32 {%f230055,%f230056,%f230057,%f230058}, {%r1,%r2}, {%r3}, {%f230055,%f230056,%f230057,%f230058};

	// end inline asm
	// begin inline asm
	mma.sync.aligned.m16n8k8.row.col.f32.f16.f16.f32 {%f230055,%f230056,%f230057,%f230058}, {%r1,%r2}, {%r3}, {%f230055,%f230056,%f230057,%f230058};

	// end inline asm
	// begin inline asm
	mma.sync.aligned.m16n8k8.row.col.f32.f16.f16.f32 {%f230055,%f230056,%f230057,%f230058}, {%r1,%r2}, {%r3}, {%f230055,%f230056,%f230057,%f230058};

	// end inline asm
	// begin inline asm
	mma.sync.aligned.m16n8k8.row.col.f32.f16.f16.f32 {%f230055,%f230056,%f230057,%f230058}, {%r1,%r2}, {%r3}, {%f230055,%f230056,%f230057,%f230058};

	// end inline asm
	// begin inline asm
	mma.sync.aligned.m16n8k8.row.col.f32.f16.f16.f32 {%f230055,%f230056,%f230057,%f230058}, {%r1,%r2}, {%r3}, {%f230055,%f230056,%f230057,%f230058};

	// end inline asm
	// begin inline asm
	mma.sync.aligned.m16n8k8.row.col.f32.f16.f16.f32 {%f230055,%f230056,%f230057,%f230058}, {%r1,%r2}, {%r3}, {%f230055,%f230056,%f230057,%f230058};

	// end inline asm
	// begin inline asm
	mma.sync.aligned.m16n8k8.row.col.f32.f16.f16.f32 {%f230055,%f230056,%f230057,%f230058}, {%r1,%r2}, {%r3}, {%f230055,%f230056,%f230057,%f230058};

	// end inline asm
	// begin inline asm
	mma.sync.aligned.m16n8k8.row.col.f32.f16.f16.f32 {%f230055,%f230056,%f230057,%f230058}, {%r1,%r2}, {%r3}, {%f230055,%f230056,%f230057,%f230058};

	// end inline asm
	// begin inline asm
	mma.sync.aligned.m16n8k8.row.col.f32.f16.f16.f32 {%f230055,%f230056,%f230057,%f230058}, {%r1,%r2}, {%r3}, {%f230055,%f230056,%f230057,%f230058};

	// end inline asm
	// begin inline asm
	mma.sync.aligned.m16n8k8.row.col.f32.f16.f16.f32 {%f230055,%f230056,%f230057,%f230058}, {%r1,%r2}, {%r3}, {%f230055,%f230056,%f230057,%f230058};

	// end inline asm
	// begin inline asm
	mma.sync.aligned.m16n8k8.row.col.f32.f16.f16.f32 {%f230055,%f230056,%f230057,%f230058}, {%r1,%r2}, {%r3}, {%f230055,%f230056,%f230057,%f230058};

	// end inline asm
	// begin inline asm
	mma.sync.aligned.m16n8k8.row.col.f32.f16.f16.f32 {%f230055,%f230056,%f230057,%f230058}, {%r1,%r2}, {%r3}, {%f230055,%f230056,%f230057,%f230058};

	// end inline asm
	// begin inline asm
	mma.sync.aligned.m16n8k8.row.col.f32.f16.f16.f32 {%f230055,%f230056,%f230057,%f230058}, {%r1,%r2}, {%r3}, {%f230055,%f230056,%f230057,%f230058};

	// end inline asm
	// begin inline asm
	mma.sync.aligned.m16n8k8.row.col.f32.f16.f16.f32 {%f230055,%f230056,%f230057,%f230058}, {%r1,%r2}, {%r3}, {%f230055,%f230056,%f230057,%f230058};

	// end inline asm
	// begin inline asm
	mma.sync.aligned.m16n8k8.row.col.f32.f16.f16.f32 {%f230055,%f230056,%f230057,%f230058}, {%r1,%r2}, {%r3}, {%f230055,%f230056,%f230057,%f230058};

	// end inline asm
	// begin inline asm
	mma.sync.aligned.m16n8k8.row.col.f32.f16.f16.f32 {%f230055,%f230056,%f230057,%f230058}, {%r1,%r2}, {%r3}, {%f230055,%f230056,%f230057,%f230058};

	// end inline asm
	// begin inline asm
	mma.sync.aligned.m16n8k8.row.col.f32.f16.f16.f32 {%f230055,%f230056,%f230057,%f230058}, {%r1,%r2}, {%r3}, {%f230055,%f230056,%f230057,%f230058};

	// end inline asm
	// begin inline asm
	mma.sync.aligned.m16n8k8.row.col.f32.f16.f16.f32 {%f230055,%f230056,%f230057,%f230058}, {%r1,%r2}, {%r3}, {%f230055,%f230056,%f230057,%f230058};

	// end inline asm
	// begin inline asm
	mma.sync.aligned.m16n8k8.row.col.f32.f16.f16.f32 {%f230055,%f230056,%f230057,%f230058}, {%r1,%r2}, {%r3}, {%f230055,%f230056,%f230057,%f230058};

	// end inline asm
	// begin inline asm
	mma.sync.aligned.m16n8k8.row.col.f32.f16.f16.f32 {%f230055,%f230056,%f230057,%f230058}, {%r1,%r2}, {%r3}, {%f230055,%f230056,%f230057,%f230058};

	// end inline asm
	// begin inline asm
	mma.sync.aligned.m16n8k8.row.col.f32.f16.f16.f32 {%f230055,%f230056,%f230057,%f230058}, {%r1,%r2}, {%r3}, {%f230055,%f230056,%f230057,%f230058};

	// end inline asm
	// begin inline asm
	mma.sync.aligned.m16n8k8.row.col.f32.f16.f16.f32 {%f230055,%f230056,%f230057,%f230058}, {%r1,%r2}, {%r3}, {%f230055,%f230056,%f230057,%f230058};

	// end inline asm
	// begin inline asm
	mma.sync.aligned.m16n8k8.row.col.f32.f16.f16.f32 {%f230055,%f230056,%f230057,%f230058}, {%r1,%r2}, {%r3}, {%f230055,%f230056,%f230057,%f230058};

	// end inline asm
	// begin inline asm
	mma.sync.aligned.m16n8k8.row.col.f32.f16.f16.f32 {%f230055,%f230056,%f230057,%f230058}, {%r1,%r2}, {%r3}, {%f230055,%f230056,%f230057,%f230058};

	// end inline asm
	// begin inline asm
	mma.sync.aligned.m16n8k8.row.col.f32.f16.f16.f32 {%f230055,%f230056,%f230057,%f230058}, {%r1,%r2}, {%r3}, {%f230055,%f230056,%f230057,%f230058};

	// end inline asm
	// begin inline asm
	mma.sync.aligned.m16n8k8.row.col.f32.f16.f16.f32 {%f230055,%f230056,%f230057,%f230058}, {%r1,%r2}, {%r3}, {%f230055,%f230056,%f230057,%f230058};

	// end inline asm
	// begin inline asm
	mma.sync.aligned.m16n8k8.row.col.f32.f16.f16.f32 {%f230055,%f230056,%f230057,%f230058}, {%r1,%r2}, {%r3}, {%f230055,%f230056,%f230057,%f230058};

	// end inline asm
	// begin inline asm
	mma.sync.aligned.m16n8k8.row.col.f32.f16.f16.f32 {%f230055,%f230056,%f230057,%f230058}, {%r1,%r2}, {%r3}, {%f230055,%f230056,%f230057,%f230058};

	// end inline asm
	// begin inline asm
	mma.sync.aligned.m16n8k8.row.col.f32.f16.f16.f32 {%f230055,%f230056,%f230057,%f230058}, {%r1,%r2}, {%r3}, {%f230055,%f230056,%f230057,%f230058};

	// end inline asm
	// begin inline asm
	mma.sync.aligned.m16n8k8.row.col.f32.f16.f16.f32 {%f230055,%f230056,%f230057,%f230058}, {%r1,%r2}, {%r3}, {%f230055,%f230056,%f230057,%f230058};

	// end inline asm
	// begin inline asm
	mma.sync.aligned.m16n8k8.row.col.f32.f16.f16.f32 {%f230055,%f230056,%f230057,%f230058}, {%r1,%r2}, {%r3}, {%f230055,%f230056,%f230057,%f230058};

	// end inline asm
	// begin inline asm
	mma.sync.aligned.m16n8k8.row.col.f32.f16.f16.f32 {%f230055,%f230056,%f230057,%f230058}, {%r1,%r2}, {%r3}, {%f230055,%f230056,%f230057,%f230058};

	// end inline asm
	// begin inline asm
	mma.sync.aligned.m16n8k8.row.col.f32.f16.f16.f32 {%f230055,%f230056,%f230057,%f230058}, {%r1,%r2}, {%r3}, {%f230055,%f230056,%f230057,%f230058};

	// end inline asm
	// begin inline asm
	mma.sync.aligned.m16n8k8.row.col.f32.f16.f16.f32 {%f230055,%f230056,%f230057,%f230058}, {%r1,%r2}, {%r3}, {%f230055,%f230056,%f230057,%f230058};

	// end inline asm
	// begin inline asm
	mma.sync.aligned.m16n8k8.row.col.f32.f16.f16.f32 {%f230055,%f230056,%f230057,%f230058}, {%r1,%r2}, {%r3}, {%f230055,%f230056,%f230057,%f230058};

	// end inline asm
	// begin inline asm
	mma.sync.aligned.m16n8k8.row.col.f32.f16.f16.f32 {%f230055,%f230056,%f230057,%f230058}, {%r1,%r2}, {%r3}, {%f230055,%f230056,%f230057,%f230058};

	// end inline asm
	// begin inline asm
	mma.sync.aligned.m16n8k8.row.col.f32.f16.f16.f32 {%f230055,%f230056,%f230057,%f230058}, {%r1,%r2}, {%r3}, {%f230055,%f230056,%f230057,%f230058};

	// end inline asm
	// begin inline asm
	mma.sync.aligned.m16n8k8.row.col.f32.f16.f16.f32 {%f230055,%f230056,%f230057,%f230058}, {%r1,%r2}, {%r3}, {%f230055,%f230056,%f230057,%f230058};

	// end inline asm
	// begin inline asm
	mma.sync.aligned.m16n8k8.row.col.f32.f16.f16.f32 {%f230055,%f230056,%f230057,%f230058}, {%r1,%r2}, {%r3}, {%f230055,%f230056,%f230057,%f230058};

	// end inline asm
	// begin inline asm
	mma.sync.aligned.m16n8k8.row.col.f32.f16.f16.f32 {%f230055,%f230056,%f230057,%f230058}, {%r1,%r2}, {%r3}, {%f230055,%f230056,%f230057,%f230058};

	// end inline asm
	// begin inline asm
	mma.sync.aligned.m16n8k8.row.col.f32.f16.f16.f32 {%f230055,%f230056,%f230057,%f230058}, {%r1,%r2}, {%r3}, {%f230055,%f230056,%f230057,%f230058};

	// end inline asm
	// begin inline asm
	mma.sync.aligned.m16n8k8.row.col.f32.f16.f16.f32 {%f230055,%f230056,%f230057,%f230058}, {%r1,%r2}, {%r3}, {%f230055,%f230056,%f230057,%f230058};

	// end inline asm
	// begin inline asm
	mma.sync.aligned.m16n8k8.row.col.f32.f16.f16.f32 {%f230055,%f230056,%f230057,%f230058}, {%r1,%r2}, {%r3}, {%f230055,%f230056,%f230057,%f230058};

	// end inline asm
	// begin inline asm
	mma.sync.aligned.m16n8k8.row.col.f32.f16.f16.f32 {%f230055,%f230056,%f230057,%f230058}, {%r1,%r2}, {%r3}, {%f230055,%f230056,%f230057,%f230058};

	// end inline asm
	// begin inline asm
	mma.sync.aligned.m16n8k8.row.col.f32.f16.f16.f32 {%f230055,%f230056,%f230057,%f230058}, {%r1,%r2}, {%r3}, {%f230055,%f230056,%f230057,%f230058};

	// end inline asm
	// begin inline asm
	mma.sync.aligned.m16n8k8.row.col.f32.f16.f16.f32 {%f230055,%f230056,%f230057,%f230058}, {%r1,%r2}, {%r3}, {%f230055,%f230056,%f230057,%f230058};

	// end inline asm
	// begin inline asm
	mma.sync.aligned.m16n8k8.row.col.f32.f16.f16.f32 {%f230055,%f230056,%f230057,%f230058}, {%r1,%r2}, {%r3}, {%f230055,%f230056,%f230057,%f230058};

	// end inline asm
	// begin inline asm
	mma.sync.aligned.m16n8k8.row.col.f32.f16.f16.f32 {%f230055,%f230056,%f230057,%f230058}, {%r1,%r2}, {%r3}, {%f230055,%f230056,%f230057,%f230058};

	// end inline asm
	// begin inline asm
	mma.sync.aligned.m16n8k8.row.col.f32.f16.f16.f32 {%f230055,%f230056,%f230057,%f230058}, {%r1,%r2}, {%r3}, {%f230055,%f230056,%f230057,%f230058};

	// end inline asm
	// begin inline asm
	mma.sync.aligned.m16n8k8.row.col.f32.f16.f16.f32 {%f230055,%f230056,%f230057,%f230058}, {%r1,%r2}, {%r3}, {%f230055,%f230056,%f230057,%f230058};

	// end inline asm
	// begin inline asm
	mma.sync.aligned.m16n8k8.row.col.f32.f16.f16.f32 {%f230055,%f230056,%f230057,%f230058}, {%r1,%r2}, {%r3}, {%f230055,%f230056,%f230057,%f230058};

	// end inline asm
	// begin inline asm
	mma.sync.aligned.m16n8k8.row.col.f32.f16.f16.f32 {%f230055,%f230056,%f230057,%f230058}, {%r1,%r2}, {%r3}, {%f230055,%f230056,%f230057,%f230058};

	// end inline asm
	// begin inline asm
	mma.sync.aligned.m16n8k8.row.col.f32.f16.f16.f32 {%f230055,%f230056,%f230057,%f230058}, {%r1,%r2}, {%r3}, {%f230055,%f230056,%f230057,%f230058};

	// end inline asm
	// begin inline asm
	mma.sync.aligned.m16n8k8.row.col.f32.f16.f16.f32 {%f230055,%f230056,%f230057,%f230058}, {%r1,%r2}, {%r3}, {%f230055,%f230056,%f230057,%f230058};

	// end inline asm
	// begin inline asm
	mma.sync.aligned.m16n8k8.row.col.f32.f16.f16.f32 {%f230055,%f230056,%f230057,%f230058}, {%r1,%r2}, {%r3}, {%f230055,%f230056,%f230057,%f230058};

	// end inline asm
	// begin inline asm
	mma.sync.aligned.m16n8k8.row.col.f32.f16.f16.f32 {%f230055,%f230056,%f230057,%f230058}, {%r1,%r2}, {%r3}, {%f230055,%f230056,%f230057,%f230058};

	// end inline asm
	// begin inline asm
	mma.sync.aligned.m16n8k8.row.col.f32.f16.f16.f32 {%f230055,%f230056,%f230057,%f230058}, {%r1,%r2}, {%r3}, {%f230055,%f230056,%f230057,%f230058};

	// end inline asm
	// begin inline asm
	mma.sync.aligned.m16n8k8.row.col.f32.f16.f16.f32 {%f230055,%f230056,%f230057,%f230058}, {%r1,%r2}, {%r3}, {%f230055,%f230056,%f230057,%f230058};

	// end inline asm
	// begin inline asm
	mma.sync.aligned.m16n8k8.row.col.f32.f16.f16.f32 {%f230055,%f230056,%f230057,%f230058}, {%r1,%r2}, {%r3}, {%f230055,%f230056,%f230057,%f230058};

	// end inline asm
	// begin inline asm
	mma.sync.aligned.m16n8k8.row.col.f32.f16.f16.f32 {%f230055,%f230056,%f230057,%f230058}, {%r1,%r2}, {%r3}, {%f230055,%f230056,%f230057,%f230058};

	// end inline asm
	// begin inline asm
	mma.sync.aligned.m16n8k8.row.col.f32.f16.f16.f32 {%f230055,%f230056,%f230057,%f230058}, {%r1,%r2}, {%r3}, {%f230055,%f230056,%f230057,%f230058};

	// end inline asm
	// begin inline asm
	mma.sync.aligned.m16n8k8.row.col.f32.f16.f16.f32 {%f230055,%f230056,%f230057,%f230058}, {%r1,%r2}, {%r3}, {%f230055,%f230056,%f230057,%f230058};

	// end inline asm
	// begin inline asm
	mma.sync.aligned.m16n8k8.row.col.f32.f16.f16.f32 {%f230055,%f230056,%f230057,%f230058}, {%r1,%r2}, {%r3}, {%f230055,%f230056,%f230057,%f230058};

	// end inline asm
	// begin inline asm
	mma.sync.aligned.m16n8k8.row.col.f32.f16.f16.f32 {%f230055,%f230056,%f230057,%f230058}, {%r1,%r2}, {%r3}, {%f230055,%f230056,%f230057,%f230058};

	// end inline asm
	// begin inline asm
	mma.sync.aligned.m16n8k8.row.col.f32.f16.f16.f32 {%f230055,%f230056,%f230057,%f230058}, {%r1,%r2}, {%r3}, {%f230055,%f230056,%f230057,%f230058};

	// end inline asm
	// begin inline asm
	mma.sync.aligned.m16n8k8.row.col.f32.f16.f16.f32 {%f230055,%f230056,%f230057,%f230058}, {%r1,%r2}, {%r3}, {%f230055,%f230056,%f230057,%f230058};

	// end inline asm
	// begin inline asm
	mma.sync.aligned.m16n8k8.row.col.f32.f16.f16.f32 {%f230055,%f230056,%f230057,%f230058}, {%r1,%r2}, {%r3}, {%f230055,%f230056,%f230057,%f230058};

	// end inline asm
	// begin inline asm
	mma.sync.aligned.m16n8k8.row.col.f32.f16.f16.f32 {%f230055,%f230056,%f230057,%f230058}, {%r1,%r2}, {%r3}, {%f230055,%f230056,%f230057,%f230058};

	// end inline asm
	// begin inline asm
	mma.sync.aligned.m16n8k8.row.col.f32.f16.f16.f32 {%f230055,%f230056,%f230057,%f230058}, {%r1,%r2}, {%r3}, {%f230055,%f230056,%f230057,%f230058};

	// end inline asm
	// begin inline asm
	mma.sync.aligned.m16n8k8.row.col.f32.f16.f16.f32 {%f230055,%f230056,%f230057,%f230058}, {%r1,%r2}, {%r3}, {%f230055,%f230056,%f230057,%f230058};

	// end inline asm
	mov.f32 	%f232896, %f230056;
	mov.f32 	%f232898, %f230058;
	mov.f32 	%f232895, %f230055;
	mov.f32 	%f232897, %f230057;
	// begin inline asm
	mma.sync.aligned.m16n8k8.row.col.f32.f16.f16.f32 {%f232895,%f232896,%f232897,%f232898}, {%r1,%r2}, {%r3}, {%f232895,%f232896,%f232897,%f232898};

	// end inline asm
	// begin inline asm
	mma.sync.aligned.m16n8k8.row.col.f32.f16.f16.f32 {%f232895,%f232896,%f232897,%f232898}, {%r1,%r2}, {%r3}, {%f232895,%f232896,%f232897,%f232898};

	// end inline asm
	// begin inline asm
	mma.sync.aligned.m16n8k8.row.col.f32.f16.f16.f32 {%f232895,%f232896,%f232897,%f232898}, {%r1,%r2}, {%r3}, {%f232895,%f232896,%f232897,%f232898};

	// end inline asm
	// begin inline asm
	mma.sync.aligned.m16n8k8.row.col.f32.f16.f16.f32 {%f232895,%f232896,%f232897,%f232898}, {%r1,%r2}, {%r3}, {%f232895,%f232896,%f232897,%f232898};

	// end inline asm
	// begin inline asm
	mma.sync.aligned.m16n8k8.row.col.f32.f16.f16.f32 {%f232895,%f232896,%f232897,%f232898}, {%r1,%r2}, {%r3}, {%f232895,%f232896,%f232897,%f232898};

	// end inline asm
	// begin inline asm
	mma.sync.aligned.m16n8k8.row.col.f32.f16.f16.f32 {%f232895,%f232896,%f232897,%f232898}, {%r1,%r2}, {%r3}, {%f232895,%f232896,%f232897,%f232898};

	// end inline asm
	// begin inline asm
	mma.sync.aligned.m16n8k8.row.col.f32.f16.f16.f32 {%f232895,%f232896,%f232897,%f232898}, {%r1,%r2}, {%r3}, {%f232895,%f232896,%f232897,%f232898};

	// end inline asm
	// begin inline asm
	mma.sync.aligned.m16n8k8.row.col.f32.f16.f16.f32 {%f232895,%f232896,%f232897,%f232898}, {%r1,%r2}, {%r3}, {%f232895,%f232896,%f232897,%f232898};

	// end inline asm
	// begin inline asm
	mma.sync.aligned.m16n8k8.row.col.f32.f16.f16.f32 {%f232895,%f232896,%f232897,%f232898}, {%r1,%r2}, {%r3}, {%f232895,%f232896,%f232897,%f232898};

	// end inline asm
	// begin inline asm
	mma.sync.aligned.m16n8k8.row.col.f32.f16.f16.f32 {%f232895,%f232896,%f232897,%f232898}, {%r1,%r2}, {%r3}, {%f232895,%f232896,%f232897,%f232898};

	// end inline asm
	// begin inline asm
	mma.sync.aligned.m16n8k8.row.col.f32.f16.f16.f32 {%f232895,%f232896,%f232897,%f232898}, {%r1,%r2}, {%r3}, {%f232895,%f232896,%f232897,%f232898};

	// end inline asm
	// begin inline asm
	mma.sync.aligned.m16n8k8.row.col.f32.f16.f16.f32 {%f232895,%f232896,%f232897,%f232898}, {%r1,%r2}, {%r3}, {%f232895,%f232896,%f232897,%f232898};

	// end inline asm
	// begin inline asm
	mma.sync.aligned.m16n8k8.row.col.f32.f16.f16.f32 {%f232895,%f232896,%f232897,%f232898}, {%r1,%r2}, {%r3}, {%f232895,%f232896,%f232897,%f232898};

	// end inline asm
	// begin inline asm
	mma.sync.aligned.m16n8k8.row.col.f32.f16.f16.f32 {%f232895,%f232896,%f232897,%f232898}, {%r1,%r2}, {%r3}, {%f232895,%f232896,%f232897,%f232898};

	// end inline asm
	// begin inline asm
	mma.sync.aligned.m16n8k8.row.col.f32.f16.f16.f32 {%f232895,%f232896,%f232897,%f232898}, {%r1,%r2}, {%r3}, {%f232895,%f232896,%f232897,%f232898};

	// end inline asm
	// begin inline asm
	mma.sync.aligned.m16n8k8.row.col.f32.f16.f16.f32 {%f232895,%f232896,%f232897,%f232898}, {%r1,%r2}, {%r3}, {%f232895,%f232896,%f232897,%f232898};

	// end inline asm
	// begin inline asm
	mma.sync.aligned.m16n8k8.row.col.f32.f16.f16.f32 {%f232895,%f232896,%f232897,%f232898}, {%r1,%r2}, {%r3}, {%f232895,%f232896,%f232897,%f232898};

	// end inline asm
	// begin inline asm
	mma.sync.aligned.m16n8k8.row.col.f32.f16.f16.f32 {%f232895,%f232896,%f232897,%f232898}, {%r1,%r2}, {%r3}, {%f232895,%f232896,%f232897,%f232898};

	// end inline asm
	// begin inline asm
	mma.sync.aligned.m16n8k8.row.col.f32.f16.f16.f32 {%f232895,%f232896,%f232897,%f232898}, {%r1,%r2}, {%r3}, {%f232895,%f232896,%f232897,%f232898};

	// end inline asm
	// begin inline asm
	mma.sync.aligned.m16n8k8.row.col.f32.f16.f16.f32 {%f232895,%f232896,%f232897,%f232898}, {%r1,%r2}, {%r3}, {%f232895,%f232896,%f232897,%f232898};

	// end inline asm
	// begin inline asm
	mma.sync.aligned.m16n8k8.row.col.f32.f16.f16.f32 {%f232895,%f232896,%f232897,%f232898}, {%r1,%r2}, {%r3}, {%f232895,%f232896,%f232897,%f232898};

	// end inline asm
	// begin inline asm
	mma.sync.aligned.m16n8k8.row.col.f32.f16.f16.f32 {%f232895,%f232896,%f232897,%f232898}, {%r1,%r2}, {%r3}, {%f232895,%f232896,%f232897,%f232898};

	// end inline asm
	// begin inline asm
	mma.sync.aligned.m16n8k8.row.col.f32.f16.f16.f32 {%f232895,%f232896,%f232897,%f232898}, {%r1,%r2}, {%r3}, {%f232895,%f232896,%f232897,%f232898};

	// end inline asm
	// begin inline asm
	mma.sync.aligned.m16n8k8.row.col.f32.f16.f16.f32 {%f232895,%f232896,%f232897,%f232898}, {%r1,%r2}, {%r3}, {%f232895,%f232896,%f232897,%f232898};

	// end inline asm
	// begin inline asm
	mma.sync.aligned.m16n8k8.row.col.f32.f16.f16.f32 {%f232895,%f232896,%f232897,%f232898}, {%r1,%r2}, {%r3}, {%f232895,%f232896,%f232897,%f232898};

	// end inline asm
	// begin inline asm
	mma.sync.aligned.m16n8k8.row.col.f32.f16.f16.f32 {%f232895,%f232896,%f232897,%f232898}, {%r1,%r2}, {%r3}, {%f232895,%f232896,%f232897,%f232898};

	// end inline asm
	// begin inline asm
	mma.sync.aligned.m16n8k8.row.col.f32.f16.f16.f32 {%f232895,%f232896,%f232897,%f232898}, {%r1,%r2}, {%r3}, {%f232895,%f232896,%f232897,%f232898};

	// end inline asm
	// begin inline asm
	mma.sync.aligned.m16n8k8.row.col.f32.f16.f16.f32 {%f232895,%f232896,%f232897,%f232898}, {%r1,%r2}, {%r3}, {%f232895,%f232896,%f232897,%f232898};

	// end inline asm
	// begin inline asm
	mma.sync.aligned.m16n8k8.row.col.f32.f16.f16.f32 {%f232895,%f232896,%f232897,%f232898}, {%r1,%r2}, {%r3}, {%f232895,%f232896,%f232897,%f232898};

	// end inline asm
	// begin inline asm
	mma.sync.aligned.m16n8k8.row.col.f32.f16.f16.f32 {%f232895,%f232896,%f232897,%f232898}, {%r1,%r2}, {%r3}, {%f232895,%f232896,%f232897,%f232898};

	// end inline asm
	// begin inline asm
	mma.sync.aligned.m16n8k8.row.col.f32.f16.f16.f32 {%f232895,%f232896,%f232897,%f232898}, {%r1,%r2}, {%r3}, {%f232895,%f232896,%f232897,%f232898};

	// end inline asm
	// begin inline asm
	mma.sync.aligned.m16n8k8.row.col.f32.f16.f16.f32 {%f232895,%f232896,%f232897,%f232898}, {%r1,%r2}, {%r3}, {%f232895,%f232896,%f232897,%f232898};

	// end inline asm
	// begin inline asm
	mma.sync.aligned.m16n8k8.row.col.f32.f16.f16.f32 {%f232895,%f232896,%f232897,%f232898}, {%r1,%r2}, {%r3}, {%f232895,%f232896,%f232897,%f232898};

	// end inline asm
	// begin inline asm
	mma.sync.aligned.m16n8k8.row.col.f32.f16.f16.f32 {%f232895,%f232896,%f232897,%f232898}, {%r1,%r2}, {%r3}, {%f232895,%f232896,%f232897,%f232898};

	// end inline asm
	// begin inline asm
	mma.sync.aligned.m16n8k8.row.col.f32.f16.f16.f32 {%f232895,%f232896,%f232897,%f232898}, {%r1,%r2}, {%r3}, {%f232895,%f232896,%f232897,%f232898};

	// end inline asm
	// begin inline asm
	mma.sync.aligned.m16n8k8.row.col.f32.f16.f16.f32 {%f232895,%f232896,%f232897,%f232898}, {%r1,%r2}, {%r3}, {%f232895,%f232896,%f232897,%f232898};

	// end inline asm
	// begin inline asm
	mma.sync.aligned.m16n8k8.row.col.f32.f16.f16.f32 {%f232895,%f232896,%f232897,%f232898}, {%r1,%r2}, {%r3}, {%f232895,%f232896,%f232897,%f232898};

	// end inline asm
	// begin inline asm
	mma.sync.aligned.m16n8k8.row.col.f32.f16.f16.f32 {%f232895,%f232896,%f232897,%f232898}, {%r1,%r2}, {%r3}, {%f232895,%f232896,%f232897,%f232898};

	// end inline asm
	// begin inline asm
	mma.sync.aligned.m16n8k8.row.col.f32.f16.f16.f32 {%f232895,%f232896,%f232897,%f232898}, {%r1,%r2}, {%r3}, {%f232895,%f232896,%f232897,%f232898};

	// end inline asm
	// begin inline asm
	mma.sync.aligned.m16n8k8.row.col.f32.f16.f16.f32 {%f232895,%f232896,%f232897,%f232898}, {%r1,%r2}, {%r3}, {%f232895,%f232896,%f232897,%f232898};

	// end inline asm
	// begin inline asm
	mma.sync.aligned.m16n8k8.row.col.f32.f16.f16.f32 {%f232895,%f232896,%f232897,%f232898}, {%r1,%r2}, {%r3}, {%f232895,%f232896,%f232897,%f232898};

	// end inline asm
	// begin inline asm
	mma.sync.aligned.m16n8k8.row.col.f32.f16.f16.f32 {%f232895,%f232896,%f232897,%f232898}, {%r1,%r2}, {%r3}, {%f232895,%f232896,%f232897,%f232898};

	// end inline asm
	// begin inline asm
	mma.sync.aligned.m16n8k8.row.col.f32.f16.f16.f32 {%f232895,%f232896,%f232897,%f232898}, {%r1,%r2}, {%r3}, {%f232895,%f232896,%f232897,%f232898};

	// end inline asm
	// begin inline asm
	mma.sync.aligned.m16n8k8.row.col.f32.f16.f16.f32 {%f232895,%f232896,%f232897,%f232898}, {%r1,%r2}, {%r3}, {%f232895,%f232896,%f232897,%f232898};

	// end inline asm
	// begin inline asm
	mma.sync.aligned.m16n8k8.row.col.f32.f16.f16.f32 {%f232895,%f232896,%f232897,%f232898}, {%r1,%r2}, {%r3}, {%f232895,%f232896,%f232897,%f232898};

	// end inline asm
	// begin inline asm
	mma.sync.aligned.m16n8k8.row.col.f32.f16.f16.f32 {%f232895,%f232896,%f232897,%f232898}, {%r1,%r2}, {%r3}, {%f232895,%f232896,%f232897,%f232898};

	// end inline asm
	// begin inline asm
	mma.sync.aligned.m16n8k8.row.col.f32.f16.f16.f32 {%f232895,%f232896,%f232897,%f232898}, {%r1,%r2}, {%r3}, {%f232895,%f232896,%f232897,%f232898};

	// end inline asm
	// begin inline asm
	mma.sync.aligned.m16n8k8.row.col.f32.f16.f16.f32 {%f232895,%f232896,%f232897,%f232898}, {%r1,%r2}, {%r3}, {%f232895,%f232896,%f232897,%f232898};

	// end inline asm
	// begin inline asm
	mma.sync.aligned.m16n8k8.row.col.f32.f16.f16.f32 {%f232895,%f232896,%f232897,%f232898}, {%r1,%r2}, {%r3}, {%f232895,%f232896,%f232897,%f232898};

	// end inline asm
	// begin inline asm
	mma.sync.aligned.m16n8k8.row.col.f32.f16.f16.f32 {%f232895,%f232896,%f232897,%f232898}, {%r1,%r2}, {%r3}, {%f232895,%f232896,%f232897,%f232898};

	// end inline asm
	// begin inline asm
	mma.sync.aligned.m16n8k8.row.col.f32.f16.f16.f32 {%f232895,%f232896,%f232897,%f232898}, {%r1,%r2}, {%r3}, {%f232895,%f232896,%f232897,%f232898};

	// end inline asm
	// begin inline asm
	mma.sync.aligned.m16n8k8.row.col.f32.f16.f16.f32 {%f232895,%f232896,%f232897,%f232898}, {%r1,%r2}, {%r3}, {%f232895,%f232896,%f232897,%f232898};

	// end inline asm
	// begin inline asm
	mma.sync.aligned.m16n8k8.row.col.f32.f16.f16.f32 {%f232895,%f232896,%f232897,%f232898}, {%r1,%r2}, {%r3}, {%f232895,%f232896,%f232897,%f232898};

	// end inline asm
	// begin inline asm
	mma.sync.aligned.m16n8k8.row.col.f32.f16.f16.f32 {%f232895,%f232896,%f232897,%f232898}, {%r1,%r2}, {%r3}, {%f232895,%f232896,%f232897,%f232898};

	// end inline asm
	// begin inline asm
	mma.sync.aligned.m16n8k8.row.col.f32.f16.f16.f32 {%f232895,%f232896,%f232897,%f232898}, {%r1,%r2}, {%r3}, {%f232895,%f232896,%f232897,%f232898};

	// end inline asm
	// begin inline asm
	mma.sync.aligned.m16n8k8.row.col.f32.f16.f16.f32 {%f232895,%f232896,%f232897,%f232898}, {%r1,%r2}, {%r3}, {%f232895,%f232896,%f232897,%f232898};

	// end inline asm
	// begin inline asm
	mma.sync.aligned.m16n8k8.row.col.f32.f16.f16.f32 {%f232895,%f232896,%f232897,%f232898}, {%r1,%r2}, {%r3}, {%f232895,%f232896,%f232897,%f232898};

	// end inline asm
	// begin inline asm
	mma.sync.aligned.m16n8k8.row.col.f32.f16.f16.f32 {%f232895,%f232896,%f232897,%f232898}, {%r1,%r2}, {%r3}, {%f232895,%f232896,%f232897,%f232898};

	// end inline asm
	// begin inline asm
	mma.sync.aligned.m16n8k8.row.col.f32.f16.f16.f32 {%f232895,%f232896,%f232897,%f232898}, {%r1,%r2}, {%r3}, {%f232895,%f232896,%f232897,%f232898};

	// end inline asm
	// begin inline asm
	mma.sync.aligned.m16n8k8.row.col.f32.f16.f16.f32 {%f232895,%f232896,%f232897,%f232898}, {%r1,%r2}, {%r3}, {%f232895,%f232896,%f232897,%f232898};

	// end inline asm
	// begin inline asm
	mma.sync.aligned.m16n8k8.row.col.f32.f16.f16.f32 {%f232895,%f232896,%f232897,%f232898}, {%r1,%r2}, {%r3}, {%f232895,%f232896,%f232897,%f232898};

	// end inline asm
	// begin inline asm
	mma.sync.aligned.m16n8k8.row.col.f32.f16.f16.f32 {%f232895,%f232896,%f232897,%f232898}, {%r1,%r2}, {%r3}, {%f232895,%f232896,%f232897,%f232898};

	// end inline asm
	// begin inline asm
	mma.sync.aligned.m16n8k8.row.col.f32.f16.f16.f32 {%f232895,%f232896,%f232897,%f232898}, {%r1,%r2}, {%r3}, {%f232895,%f232896,%f232897,%f232898};

	// end inline asm
	// begin inline asm
	mma.sync.aligned.m16n8k8.row.col.f32.f16.f16.f32 {%f232895,%f232896,%f232897,%f232898}, {%r1,%r2}, {%r3}, {%f232895,%f232896,%f232897,%f232898};

	// end inline asm
	// begin inline asm
	mma.sync.aligned.m16n8k8.row.col.f32.f16.f16.f32 {%f232895,%f232896,%f232897,%f232898}, {%r1,%r2}, {%r3}, {%f232895,%f232896,%f232897,%f232898};

	// end inline asm
	// begin inline asm
	mma.sync.aligned.m16n8k8.row.col.f32.f16.f16.f32 {%f232895,%f232896,%f232897,%f232898}, {%r1,%r2}, {%r3}, {%f232895,%f232896,%f232897,%f232898};

	// end inline asm
	// begin inline asm
	mma.sync.aligned.m16n8k8.row.col.f32.f16.f16.f32 {%f232895,%f232896,%f232897,%f232898}, {%r1,%r2}, {%r3}, {%f232895,%f232896,%f232897,%f232898};

	// end inline asm
	// begin inline asm
	mma.sync.aligned.m16n8k8.row.col.f32.f16.f16.f32 {%f232895,%f232896,%f232897,%f232898}, {%r1,%r2}, {%r3}, {%f232895,%f232896,%f232897,%f232898};

	// end inline asm
	// begin inline asm
	mma.sync.aligned.m16n8k8.row.col.f32.f16.f16.f32 {%f232895,%f232896,%f232897,%f232898}, {%r1,%r2}, {%r3}, {%f232895,%f232896,%f232897,%f232898};

	// end inline asm
	// begin inline asm
	mma.sync.aligned.m16n8k8.row.col.f32.f16.f16.f32 {%f232895,%f232896,%f232897,%f232898}, {%r1,%r2}, {%r3}, {%f232895,%f232896,%f232897,%f232898};

	// end inline asm
	// begin inline asm
	mma.sync.aligned.m16n8k8.row.col.f32.f16.f16.f32 {%f232895,%f232896,%f232897,%f232898}, {%r1,%r2}, {%r3}, {%f232895,%f232896,%f232897,%f232898};

	// end inline asm
	// begin inline asm
	mma.sync.aligned.m16n8k8.row.col.f32.f16.f16.f32 {%f232895,%f232896,%f232897,%f232898}, {%r1,%r2}, {%r3}, {%f232895,%f232896,%f232897,%f232898};

	// end inline asm
	// begin inline asm
	mma.sync.aligned.m16n8k8.row.col.f32.f16.f16.f32 {%f232895,%f232896,%f232897,%f232898}, {%r1,%r2}, {%r3}, {%f232895,%f232896,%f232897,%f232898};

	// end inline asm
	// begin inline asm
	mma.sync.aligned.m16n8k8.row.col.f32.f16.f16.f32 {%f232895,%f232896,%f232897,%f232898}, {%r1,%r2}, {%r3}, {%f232895,%f232896,%f232897,%f232898};

	// end inline asm
	// begin inline asm
	mma.sync.aligned.m16n8k8.row.col.f32.f16.f16.f32 {%f232895,%f232896,%f232897,%f232898}, {%r1,%r2}, {%r3}, {%f232895,%f232896,%f232897,%f232898};

	// end inline asm
	// begin inline asm
	mma.sync.aligned.m16n8k8.row.col.f32.f16.f16.f32 {%f232895,%f232896,%f232897,%f232898}, {%r1,%r2}, {%r3}, {%f232895,%f232896,%f232897,%f232898};

	// end inline asm
	// begin inline asm
	mma.sync.aligned.m16n8k8.row.col.f32.f16.f16.f32 {%f232895,%f232896,%f232897,%f232898}, {%r1,%r2}, {%r3}, {%f232895,%f232896,%f232897,%f232898};

	// end inline asm
	// begin inline asm
	mma.sync.aligned.m16n8k8.row.col.f32.f16.f16.f32 {%f232895,%f232896,%f232897,%f232898}, {%r1,%r2}, {%r3}, {%f232895,%f232896,%f232897,%f232898};

	// end inline asm
	// begin inline asm
	mma.sync.aligned.m16n8k8.row.col.f32.f16.f16.f32 {%f232895,%f232896,%f232897,%f232898}, {%r1,%r2}, {%r3}, {%f232895,%f232896,%f232897,%f232898};

	// end inline asm
	// begin inline asm
	mma.sync.aligned.m16n8k8.row.col.f32.f16.f16.f32 {%f232895,%f232896,%f232897,%f232898}, {%r1,%r2}, {%r3}, {%f232895,%f232896,%f232897,%f232898};

	// end inline asm
	// begin inline asm
	mma.sync.aligned.m16n8k8.row.col.f32.f16.f16.f32 {%f232895,%f232896,%f232897,%f232898}, {%r1,%r2}, {%r3}, {%f232895,%f232896,%f232897,%f232898};

	// end inline asm
	// begin inline asm
	mma.sync.aligned.m16n8k8.row.col.f32.f16.f16.f32 {%f232895,%f232896,%f232897,%f232898}, {%r1,%r2}, {%r3}, {%f232895,%f232896,%f232897,%f232898};

	// end inline asm
	// begin inline asm
	mma.sync.aligned.m16n8k8.row.col.f32.f16.f16.f32 {%f232895,%f232896,%f232897,%f232898}, {%r1,%r2}, {%r3}, {%f232895,%f232896,%f232897,%f232898};

	// end inline asm
	// begin inline asm
	mma.sync.aligned.m16n8k8.row.col.f32.f16.f16.f32 {%f232895,%f232896,%f232897,%f232898}, {%r1,%r2}, {%r3}, {%f232895,%f232896,%f232897,%f232898};

	// end inline asm
	// begin inline asm
	mma.sync.aligned.m16n8k8.row.col.f32.f16.f16.f32 {%f232895,%f232896,%f232897,%f232898}, {%r1,%r2}, {%r3}, {%f232895,%f232896,%f232897,%f232898};

	// end inline asm
	// begin inline asm
	mma.sync.aligned.m16n8k8.row.col.f32.f16.f16.f32 {%f232895,%f232896,%f232897,%f232898}, {%r1,%r2}, {%r3}, {%f232895,%f232896,%f232897,%f232898};

	// end inline asm
	// begin inline asm
	mma.sync.aligned.m16n8k8.row.col.f32.f16.f16.f32 {%f232895,%f232896,%f232897,%f232898}, {%r1,%r2}, {%r3}, {%f232895,%f232896,%f232897,%f232898};

	// end inline asm
	// begin inline asm
	mma.sync.aligned.m16n8k8.row.col.f32.f16.f16.f32 {%f232895,%f232896,%f232897,%f232898}, {%r1,%r2}, {%r3}, {%f232895,%f232896,%f232897,%f232898};

	// end inline asm
	// begin inline asm
	mma.sync.aligned.m16n8k8.row.col.f32.f16.f16.f32 {%f232895,%f232896,%f232897,%f232898}, {%r1,%r2}, {%r3}, {%f232895,%f232896,%f232897,%f232898};

	// end inline asm
	// begin inline asm
	mma.sync.aligned.m16n8k8.row.col.f32.f16.f16.f32 {%f232895,%f232896,%f232897,%f232898}, {%r1,%r2}, {%r3}, {%f232895,%f232896,%f232897,%f232898};

	// end inline asm
	// begin inline asm
	mma.sync.aligned.m16n8k8.row.col.f32.f16.f16.f32 {%f232895,%f232896,%f232897,%f232898}, {%r1,%r2}, {%r3}, {%f232895,%f232896,%f232897,%f232898};

	// end inline asm
	// begin inline asm
	mma.sync.aligned.m16n8k8.row.col.f32.f16.f16.f32 {%f232895,%f232896,%f232897,%f232898}, {%r1,%r2}, {%r3}, {%f232895,%f232896,%f232897,%f232898};

	// end inline asm
	// begin inline asm
	mma.sync.aligned.m16n8k8.row.col.f32.f16.f16.f32 {%f232895,%f232896,%f232897,%f232898}, {%r1,%r2}, {%r3}, {%f232895,%f232896,%f232897,%f232898};

	// end inline asm
	// begin inline asm
	mma.sync.aligned.m16n8k8.row.col.f32.f16.f16.f32 {%f232895,%f232896,%f232897,%f232898}, {%r1,%r2}, {%r3}, {%f232895,%f232896,%f232897,%f232898};

	// end inline asm
	// begin inline asm
	mma.sync.aligned.m16n8k8.row.col.f32.f16.f16.f32 {%f232895,%f232896,%f232897,%f232898}, {%r1,%r2}, {%r3}, {%f232895,%f232896,%f232897,%f232898};

	// end inline asm
	// begin inline asm
	mma.sync.aligned.m16n8k8.row.col.f32.f16.f16.f32 {%f232895,%f232896,%f232897,%f232898}, {%r1,%r2}, {%r3}, {%f232895,%f232896,%f232897,%f232898};

	// end inline asm
	// begin inline asm
	mma.sync.aligned.m16n8k8.row.col.f32.f16.f16.f32 {%f232895,%f232896,%f232897,%f232898}, {%r1,%r2}, {%r3}, {%f232895,%f232896,%f232897,%f232898};

	// end inline asm
	// begin inline asm
	mma.sync.aligned.m16n8k8.row.col.f32.f16.f16.f32 {%f232895,%f232896,%f232897,%f232898}, {%r1,%r2}, {%r3}, {%f232895,%f232896,%f232897,%f232898};

	// end inline asm
	// begin inline asm
	mma.sync.aligned.m16n8k8.row.col.f32.f16.f16.f32 {%f232895,%f232896,%f232897,%f232898}, {%r1,%r2}, {%r3}, {%f232895,%f232896,%f232897,%f232898};

	// end inline asm
	// begin inline asm
	mma.sync.aligned.m16n8k8.row.col.f32.f16.f16.f32 {%f232895,%f232896,%f232897,%f232898}, {%r1,%r2}, {%r3}, {%f232895,%f232896,%f232897,%f232898};

	// end inline asm
	// begin inline asm
	mma.sync.aligned.m16n8k8.row.col.f32.f16.f16.f32 {%f232895,%f232896,%f232897,%f232898}, {%r1,%r2}, {%r3}, {%f232895,%f232896,%f232897,%f232898};

	// end inline asm
	// begin inline asm
	mma.sync.aligned.m16n8k8.row.col.f32.f16.f16.f32 {%f232895,%f232896,%f232897,%f232898}, {%r1,%r2}, {%r3}, {%f232895,%f232896,%f232897,%f232898};

	// end inline asm
	// begin inline asm
	mma.sync.aligned.m16n8k8.row.col.f32.f16.f16.f32 {%f232895,%f232896,%f232897,%f232898}, {%r1,%r2}, {%r3}, {%f232895,%f232896,%f232897,%f232898};

	// end inline asm
	// begin inline asm
	mma.sync.aligned.m16n8k8.row.col.f32.f16.f16.f32 {%f232895,%f232896,%f232897,%f232898}, {%r1,%r2}, {%r3}, {%f232895,%f232896,%f232897,%f232898};

	// end inline asm
	// begin inline asm
	mma.sync.aligned.m16n8k8.row.col.f32.f16.f16.f32 {%f232895,%f232896,%f232897,%f232898}, {%r1,%r2}, {%r3}, {%f232895,%f232896,%f232897,%f232898};

	// end inline asm
	// begin inline asm
	mma.sync.aligned.m16n8k8.row.col.f32.f16.f16.f32 {%f232895,%f232896,%f232897,%f232898}, {%r1,%r2}, {%r3}, {%f232895,%f232896,%f232897,%f232898};

	// end inline asm
	// begin inline asm
	mma.sync.aligned.m16n8k8.row.col.f32.f16.f16.f32 {%f232895,%f232896,%f232897,%f232898}, {%r1,%r2}, {%r3}, {%f232895,%f232896,%f232897,%f232898};

	// end inline asm
	// begin inline asm
	mma.sync.aligned.m16n8k8.row.col.f32.f16.f16.f32 {%f232895,%f232896,%f232897,%f232898}, {%r1,%r2}, {%r3}, {%f232895,%f232896,%f232897,%f232898};

	// end inline asm
	// begin inline asm
	mma.sync.aligned.m16n8k8.row.col.f32.f16.f16.f32 {%f232895,%f232896,%f232897,%f232898}, {%r1,%r2}, {%r3}, {%f232895,%f232896,%f232897,%f232898};

	// end inline asm
	// begin inline asm
	mma.sync.aligned.m16n8k8.row.col.f32.f16.f16.f32 {%f232895,%f232896,%f232897,%f232898}, {%r1,%r2}, {%r3}, {%f232895,%f232896,%f232897,%f232898};

	// end inline asm
	// begin inline asm
	mma.sync.aligned.m16n8k8.row.col.f32.f16.f16.f32 {%f232895,%f232896,%f232897,%f232898}, {%r1,%r2}, {%r3}, {%f232895,%f232896,%f232897,%f232898};

	// end inline asm
	// begin inline asm
	mma.sync.aligned.m16n8k8.row.col.f32.f16.f16.f32 {%f232895,%f232896,%f232897,%f232898}, {%r1,%r2}, {%r3}, {%f232895,%f232896,%f232897,%f232898};

	// end inline asm
	// begin inline asm
	mma.sync.aligned.m16n8k8.row.col.f32.f16.f16.f32 {%f232895,%f232896,%f232897,%f232898}, {%r1,%r2}, {%r3}, {%f232895,%f232896,%f232897,%f232898};

	// end inline asm
	// begin inline asm
	mma.sync.aligned.m16n8k8.row.col.f32.f16.f16.f32 {%f232895,%f232896,%f232897,%f232898}, {%r1,%r2}, {%r3}, {%f232895,%f232896,%f232897,%f232898};

	// end inline asm
	// begin inline asm
	mma.sync.aligned.m16n8k8.row.col.f32.f16.f16.f32 {%f232895,%f232896,%f232897,%f232898}, {%r1,%r2}, {%r3}, {%f232895,%f232896,%f232897,%f232898};

	// end inline asm
	// begin inline asm
	mma.sync.aligned.m16n8k8.row.col.f32.f16.f16.f32 {%f232895,%f232896,%f232897,%f232898}, {%r1,%r2}, {%r3}, {%f232895,%f232896,%f232897,%f232898};

	// end inline asm
	// begin inline asm
	mma.sync.aligned.m16n8k8.row.col.f32.f16.f16.f32 {%f232895,%f232896,%f232897,%f232898}, {%r1,%r2}, {%r3}, {%f232895,%f232896,%f232897,%f232898};

	// end inline asm
	// begin inline asm
	mma.sync.aligned.m16n8k8.row.col.f32.f16.f16.f32 {%f232895,%f232896,%f232897,%f232898}, {%r1,%r2}, {%r3}, {%f232895,%f232896,%f232897,%f232898};

	// end inline asm
	// begin inline asm
	mma.sync.aligned.m16n8k8.row.col.f32.f16.f16.f32 {%f232895,%f232896,%f232897,%f232898}, {%r1,%r2}, {%r3}, {%f232895,%f232896,%f232897,%f232898};

	// end inline asm
	// begin inline asm
	mma.sync.aligned.m16n8k8.row.col.f32.f16.f16.f32 {%f232895,%f232896,%f232897,%f232898}, {%r1,%r2}, {%r3}, {%f232895,%f232896,%f232897,%f232898};

	// end inline asm
	// begin inline asm
	mma.sync.aligned.m16n8k8.row.col.f32.f16.f16.f32 {%f232895,%f232896,%f232897,%f232898}, {%r1,%r2}, {%r3}, {%f232895,%f232896,%f232897,%f232898};

	// end inline asm
	// begin inline asm
	mma.sync.aligned.m16n8k8.row.col.f32.f16.f16.f32 {%f232895,%f232896,%f232897,%f232898}, {%r1,%r2}, {%r3}, {%f232895,%f232896,%f232897,%f232898};

	// end inline asm
	// begin inline asm
	mma.sync.aligned.m16n8k8.row.col.f32.f16.f16.f32 {%f232895,%f232896,%f232897,%f232898}, {%r1,%r2}, {%r3}, {%f232895,%f232896,%f232897,%f232898};

	// end inline asm
	// begin inline asm
	mma.sync.aligned.m16n8k8.row.col.f32.f16.f16.f32 {%f232895,%f232896,%f232897,%f232898}, {%r1,%r2}, {%r3}, {%f232895,%f232896,%f232897,%f232898};

	// end inline asm
	// begin inline asm
	mma.sync.aligned.m16n8k8.row.col.f32.f16.f16.f32 {%f232895,%f232896,%f232897,%f232898}, {%r1,%r2}, {%r3}, {%f232895,%f232896,%f232897,%f232898};

	// end inline asm
	// begin inline asm
	mma.sync.aligned.m16n8k8.row.col.f32.f16.f16.f32 {%f232895,%f232896,%f232897,%f232898}, {%r1,%r2}, {%r3}, {%f232895,%f232896,%f232897,%f232898};

	// end inline asm
	// begin inline asm
	mma.sync.aligned.m16n8k8.row.col.f32.f16.f16.f32 {%f232895,%f232896,%f232897,%f232898}, {%r1,%r2}, {%r3}, {%f232895,%f232896,%f232897,%f232898};

	// end inline asm
	// begin inline asm
	mma.sync.aligned.m16n8k8.row.col.f32.f16.f16.f32 {%f232895,%f232896,%f232897,%f232898}, {%r1,%r2}, {%r3}, {%f232895,%f232896,%f232897,%f232898};

	// end inline asm
	// begin inline asm
	mma.sync.aligned.m16n8k8.row.col.f32.f16.f16.f32 {%f232895,%f232896,%f232897,%f232898}, {%r1,%r2}, {%r3}, {%f232895,%f232896,%f232897,%f232898};

	// end inline asm
	// begin inline asm
	mma.sync.aligned.m16n8k8.row.col.f32.f16.f16.f32 {%f232895,%f232896,%f232897,%f232898}, {%r1,%r2}, {%r3}, {%f232895,%f232896,%f232897,%f232898};

	// end inline asm
	// begin inline asm
	mma.sync.aligned.m16n8k8.row.col.f32.f16.f16.f32 {%f232895,%f232896,%f232897,%f232898}, {%r1,%r2}, {%r3}, {%f232895,%f232896,%f232897,%f232898};

	// end inline asm
	// begin inline asm
	mma.sync.aligned.m16n8k8.row.col.f32.f16.f16.f32 {%f232895,%f232896,%f232897,%f232898}, {%r1,%r2}, {%r3}, {%f232895,%f232896,%f232897,%f232898};

	// end inline asm
	// begin inline asm
	mma.sync.aligned.m16n8k8.row.col.f32.f16.f16.f32 {%f232895,%f232896,%f232897,%f232898}, {%r1,%r2}, {%r3}, {%f232895,%f232896,%f232897,%f232898};

	// end inline asm
	// begin inline asm
	mma.sync.aligned.m16n8k8.row.col.f32.f16.f16.f32 {%f232895,%f232896,%f232897,%f232898}, {%r1,%r2}, {%r3}, {%f232895,%f232896,%f232897,%f232898};

	// end inline asm
	// begin inline asm
	mma.sync.aligned.m16n8k8.row.col.f32.f16.f16.f32 {%f232895,%f232896,%f232897,%f232898}, {%r1,%r2}, {%r3}, {%f232895,%f232896,%f232897,%f232898};

	// end inline asm
	// begin inline asm
	mma.sync.aligned.m16n8k8.row.col.f32.f16.f16.f32 {%f232895,%f232896,%f232897,%f232898}, {%r1,%r2}, {%r3}, {%f232895,%f232896,%f232897,%f232898};

	// end inline asm
	// begin inline asm
	mma.sync.aligned.m16n8k8.row.col.f32.f16.f16.f32 {%f232895,%f232896,%f232897,%f232898}, {%r1,%r2}, {%r3}, {%f232895,%f232896,%f232897,%f232898};

	// end inline asm
	// begin inline asm
	mma.sync.aligned.m16n8k8.row.col.f32.f16.f16.f32 {%f232895,%f232896,%f232897,%f232898}, {%r1,%r2}, {%r3}, {%f232895,%f232896,%f232897,%f232898};

	// end inline asm
	// begin inline asm
	mma.sync.aligned.m16n8k8.row.col.f32.f16.f16.f32 {%f232895,%f232896,%f232897,%f232898}, {%r1,%r2}, {%r3}, {%f232895,%f232896,%f232897,%f232898};

	// end inline asm
	// begin inline asm
	mma.sync.aligned.m16n8k8.row.col.f32.f16.f16.f32 {%f232895,%f232896,%f232897,%f232898}, {%r1,%r2}, {%r3}, {%f232895,%f232896,%f232897,%f232898};

	// end inline asm
	// begin inline asm
	mma.sync.aligned.m16n8k8.row.col.f32.f16.f16.f32 {%f232895,%f232896,%f232897,%f232898}, {%r1,%r2}, {%r3}, {%f232895,%f232896,%f232897,%f232898};

	// end inline asm
	// begin inline asm
	mma.sync.aligned.m16n8k8.row.col.f32.f16.f16.f32 {%f232895,%f232896,%f232897,%f232898}, {%r1,%r2}, {%r3}, {%f232895,%f232896,%f232897,%f232898};

	// end inline asm
	// begin inline asm
	mma.sync.aligned.m16n8k8.row.col.f32.f16.f16.f32 {%f232895,%f232896,%f232897,%f232898}, {%r1,%r2}, {%r3}, {%f232895,%f232896,%f232897,%f232898};

	// end inline asm
	// begin inline asm
	mma.sync.aligned.m16n8k8.row.col.f32.f16.f16.f32 {%f232895,%f232896,%f232897,%f232898}, {%r1,%r2}, {%r3}, {%f232895,%f232896,%f232897,%f232898};

	// end inline asm
	// begin inline asm
	mma.sync.aligned.m16n8k8.row.col.f32.f16.f16.f32 {%f232895,%f232896,%f232897,%f232898}, {%r1,%r2}, {%r3}, {%f232895,%f232896,%f232897,%f232898};

	// end inline asm
	// begin inline asm
	mma.sync.aligned.m16n8k8.row.col.f32.f16.f16.f32 {%f232895,%f232896,%f232897,%f232898}, {%r1,%r2}, {%r3}, {%f232895,%f232896,%f232897,%f232898};

	// end inline asm
	// begin inline asm
	mma.sync.aligned.m16n8k8.row.col.f32.f16.f16.f32 {%f232895,%f232896,%f232897,%f232898}, {%r1,%r2}, {%r3}, {%f232895,%f232896,%f232897,%f232898};

	// end inline asm
	// begin inline asm
	mma.sync.aligned.m16n8k8.row.col.f32.f16.f16.f32 {%f232895,%f232896,%f232897,%f232898}, {%r1,%r2}, {%r3}, {%f232895,%f232896,%f232897,%f232898};

	// end inline asm
	// begin inline asm
	mma.sync.aligned.m16n8k8.row.col.f32.f16.f16.f32 {%f232895,%f232896,%f232897,%f232898}, {%r1,%r2}, {%r3}, {%f232895,%f232896,%f232897,%f232898};

	// end inline asm
	// begin inline asm
	mma.sync.aligned.m16n8k8.row.col.f32.f16.f16.f32 {%f232895,%f232896,%f232897,%f232898}, {%r1,%r2}, {%r3}, {%f232895,%f232896,%f232897,%f232898};

	// end inline asm
	// begin inline asm
	mma.sync.aligned.m16n8k8.row.col.f32.f16.f16.f32 {%f232895,%f232896,%f232897,%f232898}, {%r1,%r2}, {%r3}, {%f232895,%f232896,%f232897,%f232898};

	// end inline asm
	// begin inline asm
	mma.sync.aligned.m16n8k8.row.col.f32.f16.f16.f32 {%f232895,%f232896,%f232897,%f232898}, {%r1,%r2}, {%r3}, {%f232895,%f232896,%f232897,%f232898};

	// end inline asm
	// begin inline asm
	mma.sync.aligned.m16n8k8.row.col.f32.f16.f16.f32 {%f232895,%f232896,%f232897,%f232898}, {%r1,%r2}, {%r3}, {%f232895,%f232896,%f232897,%f232898};

	// end inline asm
	// begin inline asm
	mma.sync.aligned.m16n8k8.row.col.f32.f16.f16.f32 {%f232895,%f232896,%f232897,%f232898}, {%r1,%r2}, {%r3}, {%f232895,%f232896,%f232897,%f232898};

	// end inline asm
	// begin inline asm
	mma.sync.aligned.m16n8k8.row.col.f32.f16.f16.f32 {%f232895,%f232896,%f232897,%f232898}, {%r1,%r2}, {%r3}, {%f232895,%f232896,%f232897,%f232898};

	// end inline asm
	// begin inline asm
	mma.sync.aligned.m16n8k8.row.col.f32.f16.f16.f32 {%f232895,%f232896,%f232897,%f232898}, {%r1,%r2}, {%r3}, {%f232895,%f232896,%f232897,%f232898};

	// end inline asm
	// begin inline asm
	mma.sync.aligned.m16n8k8.row.col.f32.f16.f16.f32 {%f232895,%f232896,%f232897,%f232898}, {%r1,%r2}, {%r3}, {%f232895,%f232896,%f232897,%f232898};

	// end inline asm
	// begin inline asm
	mma.sync.aligned.m16n8k8.row.col.f32.f16.f16.f32 {%f232895,%f232896,%f232897,%f232898}, {%r1,%r2}, {%r3}, {%f232895,%f232896,%f232897,%f232898};

	// end inline asm
	// begin inline asm
	mma.sync.aligned.m16n8k8.row.col.f32.f16.f16.f32 {%f232895,%f232896,%f232897,%f232898}, {%r1,%r2}, {%r3}, {%f232895,%f232896,%f232897,%f232898};

	// end inline asm
	// begin inline asm
	mma.sync.aligned.m16n8k8.row.col.f32.f16.f16.f32 {%f232895,%f232896,%f232897,%f232898}, {%r1,%r2}, {%r3}, {%f232895,%f232896,%f232897,%f232898};

	// end inline asm
	// begin inline asm
	mma.sync.aligned.m16n8k8.row.col.f32.f16.f16.f32 {%f232895,%f232896,%f232897,%f232898}, {%r1,%r2}, {%r3}, {%f232895,%f232896,%f232897,%f232898};

	// end inline asm
	// begin inline asm
	mma.sync.aligned.m16n8k8.row.col.f32.f16.f16.f32 {%f232895,%f232896,%f232897,%f232898}, {%r1,%r2}, {%r3}, {%f232895,%f232896,%f232897,%f232898};

	// end inline asm
	// begin inline asm
	mma.sync.aligned.m16n8k8.row.col.f32.f16.f16.f32 {%f232895,%f232896,%f232897,%f232898}, {%r1,%r2}, {%r3}, {%f232895,%f232896,%f232897,%f232898};

	// end inline asm
	// begin inline asm
	mma.sync.aligned.m16n8k8.row.col.f32.f16.f16.f32 {%f232895,%f232896,%f232897,%f232898}, {%r1,%r2}, {%r3}, {%f232895,%f232896,%f232897,%f232898};

	// end inline asm
	// begin inline asm
	mma.sync.aligned.m16n8k8.row.col.f32.f16.f16.f32 {%f232895,%f232896,%f232897,%f232898}, {%r1,%r2}, {%r3}, {%f232895,%f232896,%f232897,%f232898};

	// end inline asm
	// begin inline asm
	mma.sync.aligned.m16n8k8.row.col.f32.f16.f16.f32 {%f232895,%f232896,%f232897,%f232898}, {%r1,%r2}, {%r3}, {%f232895,%f232896,%f232897,%f232898};

	// end inline asm
	// begin inline asm
	mma.sync.aligned.m16n8k8.row.col.f32.f16.f16.f32 {%f232895,%f232896,%f232897,%f232898}, {%r1,%r2}, {%r3}, {%f232895,%f232896,%f232897,%f232898};

	// end inline asm
	// begin inline asm
	mma.sync.aligned.m16n8k8.row.col.f32.f16.f16.f32 {%f232895,%f232896,%f232897,%f232898}, {%r1,%r2}, {%r3}, {%f232895,%f232896,%f232897,%f232898};

	// end inline asm
	// begin inline asm
	mma.sync.aligned.m16n8k8.row.col.f32.f16.f16.f32 {%f232895,%f232896,%f232897,%f232898}, {%r1,%r2}, {%r3}, {%f232895,%f232896,%f232897,%f232898};

	// end inline asm
	// begin inline asm
	mma.sync.aligned.m16n8k8.row.col.f32.f16.f16.f32 {%f232895,%f232896,%f232897,%f232898}, {%r1,%r2}, {%r3}, {%f232895,%f232896,%f232897,%f232898};

	// end inline asm
	// begin inline asm
	mma.sync.aligned.m16n8k8.row.col.f32.f16.f16.f32 {%f232895,%f232896,%f232897,%f232898}, {%r1,%r2}, {%r3}, {%f232895,%f232896,%f232897,%f232898};

	// end inline asm
	// begin inline asm
	mma.sync.aligned.m16n8k8.row.col.f32.f16.f16.f32 {%f232895,%f232896,%f232897,%f232898}, {%r1,%r2}, {%r3}, {%f232895,%f232896,%f232897,%f232898};

	// end inline asm
	// begin inline asm
	mma.sync.aligned.m16n8k8.row.col.f32.f16.f16.f32 {%f232895,%f232896,%f232897,%f232898}, {%r1,%r2}, {%r3}, {%f232895,%f232896,%f232897,%f232898};

	// end inline asm
	// begin inline asm
	mma.sync.aligned.m16n8k8.row.col.f32.f16.f16.f32 {%f232895,%f232896,%f232897,%f232898}, {%r1,%r2}, {%r3}, {%f232895,%f232896,%f232897,%f232898};

	// end inline asm
	// begin inline asm
	mma.sync.aligned.m16n8k8.row.col.f32.f16.f16.f32 {%f232895,%f232896,%f232897,%f232898}, {%r1,%r2}, {%r3}, {%f232895,%f232896,%f232897,%f232898};

	// end inline asm
	// begin inline asm
	mma.sync.aligned.m16n8k8.row.col.f32.f16.f16.f32 {%f232895,%f232896,%f232897,%f232898}, {%r1,%r2}, {%r3}, {%f232895,%f232896,%f232897,%f232898};

	// end inline asm
	// begin inline asm
	mma.sync.aligned.m16n8k8.row.col.f32.f16.f16.f32 {%f232895,%f232896,%f232897,%f232898}, {%r1,%r2}, {%r3}, {%f232895,%f232896,%f232897,%f232898};

	// end inline asm
	// begin inline asm
	mma.sync.aligned.m16n8k8.row.col.f32.f16.f16.f32 {%f232895,%f232896,%f232897,%f232898}, {%r1,%r2}, {%r3}, {%f232895,%f232896,%f232897,%f232898};

	// end inline asm
	// begin inline asm
	mma.sync.aligned.m16n8k8.row.col.f32.f16.f16.f32 {%f232895,%f232896,%f232897,%f232898}, {%r1,%r2}, {%r3}, {%f232895,%f232896,%f232897,%f232898};

	// end inline asm
	// begin inline asm
	mma.sync.aligned.m16n8k8.row.col.f32.f16.f16.f32 {%f232895,%f232896,%f232897,%f232898}, {%r1,%r2}, {%r3}, {%f232895,%f232896,%f232897,%f232898};

	// end inline asm
	// begin inline asm
	mma.sync.aligned.m16n8k8.row.col.f32.f16.f16.f32 {%f232895,%f232896,%f232897,%f232898}, {%r1,%r2}, {%r3}, {%f232895,%f232896,%f232897,%f232898};

	// end inline asm
	// begin inline asm
	mma.sync.aligned.m16n8k8.row.col.f32.f16.f16.f32 {%f232895,%f232896,%f232897,%f232898}, {%r1,%r2}, {%r3}, {%f232895,%f232896,%f232897,%f232898};

	// end inline asm
	// begin inline asm
	mma.sync.aligned.m16n8k8.row.col.f32.f16.f16.f32 {%f232895,%f232896,%f232897,%f232898}, {%r1,%r2}, {%r3}, {%f232895,%f232896,%f232897,%f232898};

	// end inline asm
	// begin inline asm
	mma.sync.aligned.m16n8k8.row.col.f32.f16.f16.f32 {%f232895,%f232896,%f232897,%f232898}, {%r1,%r2}, {%r3}, {%f232895,%f232896,%f232897,%f232898};

	// end inline asm
	// begin inline asm
	mma.sync.aligned.m16n8k8.row.col.f32.f16.f16.f32 {%f232895,%f232896,%f232897,%f232898}, {%r1,%r2}, {%r3}, {%f232895,%f232896,%f232897,%f232898};

	// end inline asm
	// begin inline asm
	mma.sync.aligned.m16n8k8.row.col.f32.f16.f16.f32 {%f232895,%f232896,%f232897,%f232898}, {%r1,%r2}, {%r3}, {%f232895,%f232896,%f232897,%f232898};

	// end inline asm
	// begin inline asm
	mma.sync.aligned.m16n8k8.row.col.f32.f16.f16.f32 {%f232895,%f232896,%f232897,%f232898}, {%r1,%r2}, {%r3}, {%f232895,%f232896,%f232897,%f232898};

	// end inline asm
	// begin inline asm
	mma.sync.aligned.m16n8k8.row.col.f32.f16.f16.f32 {%f232895,%f232896,%f232897,%f232898}, {%r1,%r2}, {%r3}, {%f232895,%f232896,%f232897,%f232898};

	// end inline asm
	// begin inline asm
	mma.sync.aligned.m16n8k8.row.col.f32.f16.f16.f32 {%f232895,%f232896,%f232897,%f232898}, {%r1,%r2}, {%r3}, {%f232895,%f232896,%f232897,%f232898};

	// end inline asm
	// begin inline asm
	mma.sync.aligned.m16n8k8.row.col.f32.f16.f16.f32 {%f232895,%f232896,%f232897,%f232898}, {%r1,%r2}, {%r3}, {%f232895,%f232896,%f232897,%f232898};

	// end inline asm
	// begin inline asm
	mma.sync.aligned.m16n8k8.row.col.f32.f16.f16.f32 {%f232895,%f232896,%f232897,%f232898}, {%r1,%r2}, {%r3}, {%f232895,%f232896,%f232897,%f232898};

	// end inline asm
	// begin inline asm
	mma.sync.aligned.m16n8k8.row.col.f32.f16.f16.f32 {%f232895,%f232896,%f232897,%f232898}, {%r1,%r2}, {%r3}, {%f232895,%f232896,%f232897,%f232898};

	// end inline asm
	// begin inline asm
	mma.sync.aligned.m16n8k8.row.col.f32.f16.f16.f32 {%f232895,%f232896,%f232897,%f232898}, {%r1,%r2}, {%r3}, {%f232895,%f232896,%f232897,%f232898};

	// end inline asm
	// begin inline asm
	mma.sync.aligned.m16n8k8.row.col.f32.f16.f16.f32 {%f232895,%f232896,%f232897,%f232898}, {%r1,%r2}, {%r3}, {%f232895,%f232896,%f232897,%f232898};

	// end inline asm
	// begin inline asm
	mma.sync.aligned.m16n8k8.row.col.f32.f16.f16.f32 {%f232895,%f232896,%f232897,%f232898}, {%r1,%r2}, {%r3}, {%f232895,%f232896,%f232897,%f232898};

	// end inline asm
	// begin inline asm
	mma.sync.aligned.m16n8k8.row.col.f32.f16.f16.f32 {%f232895,%f232896,%f232897,%f232898}, {%r1,%r2}, {%r3}, {%f232895,%f232896,%f232897,%f232898};

	// end inline asm
	// begin inline asm
	mma.sync.aligned.m16n8k8.row.col.f32.f16.f16.f32 {%f232895,%f232896,%f232897,%f232898}, {%r1,%r2}, {%r3}, {%f232895,%f232896,%f232897,%f232898};

	// end inline asm
	// begin inline asm
	mma.sync.aligned.m16n8k8.row.col.f32.f16.f16.f32 {%f232895,%f232896,%f232897,%f232898}, {%r1,%r2}, {%r3}, {%f232895,%f232896,%f232897,%f232898};

	// end inline asm
	// begin inline asm
	mma.sync.aligned.m16n8k8.row.col.f32.f16.f16.f32 {%f232895,%f232896,%f232897,%f232898}, {%r1,%r2}, {%r3}, {%f232895,%f232896,%f232897,%f232898};

	// end inline asm
	// begin inline asm
	mma.sync.aligned.m16n8k8.row.col.f32.f16.f16.f32 {%f232895,%f232896,%f232897,%f232898}, {%r1,%r2}, {%r3}, {%f232895,%f232896,%f232897,%f232898};

	// end inline asm
	// begin inline asm
	mma.sync.aligned.m16n8k8.row.col.f32.f16.f16.f32 {%f232895,%f232896,%f232897,%f232898}, {%r1,%r2}, {%r3}, {%f232895,%f232896,%f232897,%f232898};

	// end inline asm
	// begin inline asm
	mma.sync.aligned.m16n8k8.row.col.f32.f16.f16.f32 {%f232895,%f232896,%f232897,%f232898}, {%r1,%r2}, {%r3}, {%f232895,%f232896,%f232897,%f232898};

	// end inline asm
	// begin inline asm
	mma.sync.aligned.m16n8k8.row.col.f32.f16.f16.f32 {%f232895,%f232896,%f232897,%f232898}, {%r1,%r2}, {%r3}, {%f232895,%f232896,%f232897,%f232898};

	// end inline asm
	// begin inline asm
	mma.sync.aligned.m16n8k8.row.col.f32.f16.f16.f32 {%f232895,%f232896,%f232897,%f232898}, {%r1,%r2}, {%r3}, {%f232895,%f232896,%f232897,%f232898};

	// end inline asm
	// begin inline asm
	mma.sync.aligned.m16n8k8.row.col.f32.f16.f16.f32 {%f232895,%f232896,%f232897,%f232898}, {%r1,%r2}, {%r3}, {%f232895,%f232896,%f232897,%f232898};

	// end inline asm
	// begin inline asm
	mma.sync.aligned.m16n8k8.row.col.f32.f16.f16.f32 {%f232895,%f232896,%f232897,%f232898}, {%r1,%r2}, {%r3}, {%f232895,%f232896,%f232897,%f232898};

	// end inline asm
	// begin inline asm
	mma.sync.aligned.m16n8k8.row.col.f32.f16.f16.f32 {%f232895,%f232896,%f232897,%f232898}, {%r1,%r2}, {%r3}, {%f232895,%f232896,%f232897,%f232898};

	// end inline asm
	// begin inline asm
	mma.sync.aligned.m16n8k8.row.col.f32.f16.f16.f32 {%f232895,%f232896,%f232897,%f232898}, {%r1,%r2}, {%r3}, {%f232895,%f232896,%f232897,%f232898};

	// end inline asm
	// begin inline asm
	mma.sync.aligned.m16n8k8.row.col.f32.f16.f16.f32 {%f232895,%f232896,%f232897,%f232898}, {%r1,%r2}, {%r3}, {%f232895,%f232896,%f232897,%f232898};

	// end inline asm
	// begin inline asm
	mma.sync.aligned.m16n8k8.row.col.f32.f16.f16.f32 {%f232895,%f232896,%f232897,%f232898}, {%r1,%r2}, {%r3}, {%f232895,%f232896,%f232897,%f232898};

	// end inline asm
	// begin inline asm
	mma.sync.aligned.m16n8k8.row.col.f32.f16.f16.f32 {%f232895,%f232896,%f232897,%f232898}, {%r1,%r2}, {%r3}, {%f232895,%f232896,%f232897,%f232898};

	// end inline asm
	// begin inline asm
	mma.sync.aligned.m16n8k8.row.col.f32.f16.f16.f32 {%f232895,%f232896,%f232897,%f232898}, {%r1,%r2}, {%r3}, {%f232895,%f232896,%f232897,%f232898};

	// end inline asm
	// begin inline asm
	mma.sync.aligned.m16n8k8.row.col.f32.f16.f16.f32 {%f232895,%f232896,%f232897,%f232898}, {%r1,%r2}, {%r3}, {%f232895,%f232896,%f232897,%f232898};

	// end inline asm
	// begin inline asm
	mma.sync.aligned.m16n8k8.row.col.f32.f16.f16.f32 {%f232895,%f232896,%f232897,%f232898}, {%r1,%r2}, {%r3}, {%f232895,%f232896,%f232897,%f232898};

	// end inline asm
	// begin inline asm
	mma.sync.aligned.m16n8k8.row.col.f32.f16.f16.f32 {%f232895,%f232896,%f232897,%f232898}, {%r1,%r2}, {%r3}, {%f232895,%f232896,%f232897,%f232898};

	// end inline asm
	// begin inline asm
	mma.sync.aligned.m16n8k8.row.col.f32.f16.f16.f32 {%f232895,%f232896,%f232897,%f232898}, {%r1,%r2}, {%r3}, {%f232895,%f232896,%f232897,%f232898};

	// end inline asm
	// begin inline asm
	mma.sync.aligned.m16n8k8.row.col.f32.f16.f16.f32 {%f232895,%f232896,%f232897,%f232898}, {%r1,%r2}, {%r3}, {%f232895,%f232896,%f232897,%f232898};

	// end inline asm
	// begin inline asm
	mma.sync.aligned.m16n8k8.row.col.f32.f16.f16.f32 {%f232895,%f232896,%f232897,%f232898}, {%r1,%r2}, {%r3}, {%f232895,%f232896,%f232897,%f232898};

	// end inline asm
	// begin inline asm
	mma.sync.aligned.m16n8k8.row.col.f32.f16.f16.f32 {%f232895,%f232896,%f232897,%f232898}, {%r1,%r2}, {%r3}, {%f232895,%f232896,%f232897,%f232898};

	// end inline asm
	// begin inline asm
	mma.sync.aligned.m16n8k8.row.col.f32.f16.f16.f32 {%f232895,%f232896,%f232897,%f232898}, {%r1,%r2}, {%r3}, {%f232895,%f232896,%f232897,%f232898};

	// end inline asm
	// begin inline asm
	mma.sync.aligned.m16n8k8.row.col.f32.f16.f16.f32 {%f232895,%f232896,%f232897,%f232898}, {%r1,%r2}, {%r3}, {%f232895,%f232896,%f232897,%f232898};

	// end inline asm
	// begin inline asm
	mma.sync.aligned.m16n8k8.row.col.f32.f16.f16.f32 {%f232895,%f232896,%f232897,%f232898}, {%r1,%r2}, {%r3}, {%f232895,%f232896,%f232897,%f232898};

	// end inline asm
	// begin inline asm
	mma.sync.aligned.m16n8k8.row.col.f32.f16.f16.f32 {%f232895,%f232896,%f232897,%f232898}, {%r1,%r2}, {%r3}, {%f232895,%f232896,%f232897,%f232898};

	// end inline asm
	// begin inline asm
	mma.sync.aligned.m16n8k8.row.col.f32.f16.f16.f32 {%f232895,%f232896,%f232897,%f232898}, {%r1,%r2}, {%r3}, {%f232895,%f232896,%f232897,%f232898};

	// end inline asm
	// begin inline asm
	mma.sync.aligned.m16n8k8.row.col.f32.f16.f16.f32 {%f232895,%f232896,%f232897,%f232898}, {%r1,%r2}, {%r3}, {%f232895,%f232896,%f232897,%f232898};

	// end inline asm
	// begin inline asm
	mma.sync.aligned.m16n8k8.row.col.f32.f16.f16.f32 {%f232895,%f232896,%f232897,%f232898}, {%r1,%r2}, {%r3}, {%f232895,%f232896,%f232897,%f232898};

	// end inline asm
	// begin inline asm
	mma.sync.aligned.m16n8k8.row.col.f32.f16.f16.f32 {%f232895,%f232896,%f232897,%f232898}, {%r1,%r2}, {%r3}, {%f232895,%f232896,%f232897,%f232898};

	// end inline asm
	// begin inline asm
	mma.sync.aligned.m16n8k8.row.col.f32.f16.f16.f32 {%f232895,%f232896,%f232897,%f232898}, {%r1,%r2}, {%r3}, {%f232895,%f232896,%f232897,%f232898};

	// end inline asm
	// begin inline asm
	mma.sync.aligned.m16n8k8.row.col.f32.f16.f16.f32 {%f232895,%f232896,%f232897,%f232898}, {%r1,%r2}, {%r3}, {%f232895,%f232896,%f232897,%f232898};

	// end inline asm
	// begin inline asm
	mma.sync.aligned.m16n8k8.row.col.f32.f16.f16.f32 {%f232895,%f232896,%f232897,%f232898}, {%r1,%r2}, {%r3}, {%f232895,%f232896,%f232897,%f232898};

	// end inline asm
	// begin inline asm
	mma.sync.aligned.m16n8k8.row.col.f32.f16.f16.f32 {%f232895,%f232896,%f232897,%f232898}, {%r1,%r2}, {%r3}, {%f232895,%f232896,%f232897,%f232898};

	// end inline asm
	// begin inline asm
	mma.sync.aligned.m16n8k8.row.col.f32.f16.f16.f32 {%f232895,%f232896,%f232897,%f232898}, {%r1,%r2}, {%r3}, {%f232895,%f232896,%f232897,%f232898};

	// end inline asm
	// begin inline asm
	mma.sync.aligned.m16n8k8.row.col.f32.f16.f16.f32 {%f232895,%f232896,%f232897,%f232898}, {%r1,%r2}, {%r3}, {%f232895,%f232896,%f232897,%f232898};

	// end inline asm
	// begin inline asm
	mma.sync.aligned.m16n8k8.row.col.f32.f16.f16.f32 {%f232895,%f232896,%f232897,%f232898}, {%r1,%r2}, {%r3}, {%f232895,%f232896,%f232897,%f232898};

	// end inline asm
	// begin inline asm
	mma.sync.aligned.m16n8k8.row.col.f32.f16.f16.f32 {%f232895,%f232896,%f232897,%f232898}, {%r1,%r2}, {%r3}, {%f232895,%f232896,%f232897,%f232898};

	// end inline asm
	// begin inline asm
	mma.sync.aligned.m16n8k8.row.col.f32.f16.f16.f32 {%f232895,%f232896,%f232897,%f232898}, {%r1,%r2}, {%r3}, {%f232895,%f232896,%f232897,%f232898};

	// end inline asm
	// begin inline asm
	mma.sync.aligned.m16n8k8.row.col.f32.f16.f16.f32 {%f232895,%f232896,%f232897,%f232898}, {%r1,%r2}, {%r3}, {%f232895,%f232896,%f232897,%f232898};

	// end inline asm
	// begin inline asm
	mma.sync.aligned.m16n8k8.row.col.f32.f16.f16.f32 {%f232895,%f232896,%f232897,%f232898}, {%r1,%r2}, {%r3}, {%f232895,%f232896,%f232897,%f232898};

	// end inline asm
	// begin inline asm
	mma.sync.aligned.m16n8k8.row.col.f32.f16.f16.f32 {%f232895,%f232896,%f232897,%f232898}, {%r1,%r2}, {%r3}, {%f232895,%f232896,%f232897,%f232898};

	// end inline asm
	// begin inline asm
	mma.sync.aligned.m16n8k8.row.col.f32.f16.f16.f32 {%f232895,%f232896,%f232897,%f232898}, {%r1,%r2}, {%r3}, {%f232895,%f232896,%f232897,%f232898};

	// end inline asm
	// begin inline asm
	mma.sync.aligned.m16n8k8.row.col.f32.f16.f16.f32 {%f232895,%f232896,%f232897,%f232898}, {%r1,%r2}, {%r3}, {%f232895,%f232896,%f232897,%f232898};

	// end inline asm
	// begin inline asm
	mma.sync.aligned.m16n8k8.row.col.f32.f16.f16.f32 {%f232895,%f232896,%f232897,%f232898}, {%r1,%r2}, {%r3}, {%f232895,%f232896,%f232897,%f232898};

	// end inline asm
	// begin inline asm
	mma.sync.aligned.m16n8k8.row.col.f32.f16.f16.f32 {%f232895,%f232896,%f232897,%f232898}, {%r1,%r2}, {%r3}, {%f232895,%f232896,%f232897,%f232898};

	// end inline asm
	// begin inline asm
	mma.sync.aligned.m16n8k8.row.col.f32.f16.f16.f32 {%f232895,%f232896,%f232897,%f232898}, {%r1,%r2}, {%r3}, {%f232895,%f232896,%f232897,%f232898};

	// end inline asm
	// begin inline asm
	mma.sync.aligned.m16n8k8.row.col.f32.f16.f16.f32 {%f232895,%f232896,%f232897,%f232898}, {%r1,%r2}, {%r3}, {%f232895,%f232896,%f232897,%f232898};

	// end inline asm
	// begin inline asm
	mma.sync.aligned.m16n8k8.row.col.f32.f16.f16.f32 {%f232895,%f232896,%f232897,%f232898}, {%r1,%r2}, {%r3}, {%f232895,%f232896,%f232897,%f232898};

	// end inline asm
	// begin inline asm
	mma.sync.aligned.m16n8k8.row.col.f32.f16.f16.f32 {%f232895,%f232896,%f232897,%f232898}, {%r1,%r2}, {%r3}, {%f232895,%f232896,%f232897,%f232898};

	// end inline asm
	// begin inline asm
	mma.sync.aligned.m16n8k8.row.col.f32.f16.f16.f32 {%f232895,%f232896,%f232897,%f232898}, {%r1,%r2}, {%r3}, {%f232895,%f232896,%f232897,%f232898};

	// end inline asm
	// begin inline asm
	mma.sync.aligned.m16n8k8.row.col.f32.f16.f16.f32 {%f232895,%f232896,%f232897,%f232898}, {%r1,%r2}, {%r3}, {%f232895,%f232896,%f232897,%f232898};

	// end inline asm
	// begin inline asm
	mma.sync.aligned.m16n8k8.row.col.f32.f16.f16.f32 {%f232895,%f232896,%f232897,%f232898}, {%r1,%r2}, {%r3}, {%f232895,%f232896,%f232897,%f232898};

	// end inline asm
	// begin inline asm
	mma.sync.aligned.m16n8k8.row.col.f32.f16.f16.f32 {%f232895,%f232896,%f232897,%f232898}, {%r1,%r2}, {%r3}, {%f232895,%f232896,%f232897,%f232898};

	// end inline asm
	// begin inline asm
	mma.sync.aligned.m16n8k8.row.col.f32.f16.f16.f32 {%f232895,%f232896,%f232897,%f232898}, {%r1,%r2}, {%r3}, {%f232895,%f232896,%f232897,%f232898};

	// end inline asm
	// begin inline asm
	mma.sync.aligned.m16n8k8.row.col.f32.f16.f16.f32 {%f232895,%f232896,%f232897,%f232898}, {%r1,%r2}, {%r3}, {%f232895,%f232896,%f232897,%f232898};

	// end inline asm
	// begin inline asm
	mma.sync.aligned.m16n8k8.row.col.f32.f16.f16.f32 {%f232895,%f232896,%f232897,%f232898}, {%r1,%r2}, {%r3}, {%f232895,%f232896,%f232897,%f232898};

	// end inline asm
	// begin inline asm
	mma.sync.aligned.m16n8k8.row.col.f32.f16.f16.f32 {%f232895,%f232896,%f232897,%f232898}, {%r1,%r2}, {%r3}, {%f232895,%f232896,%f232897,%f232898};

	// end inline asm
	// begin inline asm
	mma.sync.aligned.m16n8k8.row.col.f32.f16.f16.f32 {%f232895,%f232896,%f232897,%f232898}, {%r1,%r2}, {%r3}, {%f232895,%f232896,%f232897,%f232898};

	// end inline asm
	// begin inline asm
	mma.sync.aligned.m16n8k8.row.col.f32.f16.f16.f32 {%f232895,%f232896,%f232897,%f232898}, {%r1,%r2}, {%r3}, {%f232895,%f232896,%f232897,%f232898};

	// end inline asm
	// begin inline asm
	mma.sync.aligned.m16n8k8.row.col.f32.f16.f16.f32 {%f232895,%f232896,%f232897,%f232898}, {%r1,%r2}, {%r3}, {%f232895,%f232896,%f232897,%f232898};

	// end inline asm
	// begin inline asm
	mma.sync.aligned.m16n8k8.row.col.f32.f16.f16.f32 {%f232895,%f232896,%f232897,%f232898}, {%r1,%r2}, {%r3}, {%f232895,%f232896,%f232897,%f232898};

	// end inline asm
	// begin inline asm
	mma.sync.aligned.m16n8k8.row.col.f32.f16.f16.f32 {%f232895,%f232896,%f232897,%f232898}, {%r1,%r2}, {%r3}, {%f232895,%f232896,%f232897,%f232898};

	// end inline asm
	// begin inline asm
	mma.sync.aligned.m16n8k8.row.col.f32.f16.f16.f32 {%f232895,%f232896,%f232897,%f232898}, {%r1,%r2}, {%r3}, {%f232895,%f232896,%f232897,%f232898};

	// end inline asm
	// begin inline asm
	mma.sync.aligned.m16n8k8.row.col.f32.f16.f16.f32 {%f232895,%f232896,%f232897,%f232898}, {%r1,%r2}, {%r3}, {%f232895,%f232896,%f232897,%f232898};

	// end inline asm
	// begin inline asm
	mma.sync.aligned.m16n8k8.row.col.f32.f16.f16.f32 {%f232895,%f232896,%f232897,%f232898}, {%r1,%r2}, {%r3}, {%f232895,%f232896,%f232897,%f232898};

	// end inline asm
	// begin inline asm
	mma.sync.aligned.m16n8k8.row.col.f32.f16.f16.f32 {%f232895,%f232896,%f232897,%f232898}, {%r1,%r2}, {%r3}, {%f232895,%f232896,%f232897,%f232898};

	// end inline asm
	// begin inline asm
	mma.sync.aligned.m16n8k8.row.col.f32.f16.f16.f32 {%f232895,%f232896,%f232897,%f232898}, {%r1,%r2}, {%r3}, {%f232895,%f232896,%f232897,%f232898};

	// end inline asm
	// begin inline asm
	mma.sync.aligned.m16n8k8.row.col.f32.f16.f16.f32 {%f232895,%f232896,%f232897,%f232898}, {%r1,%r2}, {%r3}, {%f232895,%f232896,%f232897,%f232898};

	// end inline asm
	// begin inline asm
	mma.sync.aligned.m16n8k8.row.col.f32.f16.f16.f32 {%f232895,%f232896,%f232897,%f232898}, {%r1,%r2}, {%r3}, {%f232895,%f232896,%f232897,%f232898};

	// end inline asm
	// begin inline asm
	mma.sync.aligned.m16n8k8.row.col.f32.f16.f16.f32 {%f232895,%f232896,%f232897,%f232898}, {%r1,%r2}, {%r3}, {%f232895,%f232896,%f232897,%f232898};

	// end inline asm
	// begin inline asm
	mma.sync.aligned.m16n8k8.row.col.f32.f16.f16.f32 {%f232895,%f232896,%f232897,%f232898}, {%r1,%r2}, {%r3}, {%f232895,%f232896,%f232897,%f232898};

	// end inline asm
	// begin inline asm
	mma.sync.aligned.m16n8k8.row.col.f32.f16.f16.f32 {%f232895,%f232896,%f232897,%f232898}, {%r1,%r2}, {%r3}, {%f232895,%f232896,%f232897,%f232898};

	// end inline asm
	// begin inline asm
	mma.sync.aligned.m16n8k8.row.col.f32.f16.f16.f32 {%f232895,%f232896,%f232897,%f232898}, {%r1,%r2}, {%r3}, {%f232895,%f232896,%f232897,%f232898};

	// end inline asm
	// begin inline asm
	mma.sync.aligned.m16n8k8.row.col.f32.f16.f16.f32 {%f232895,%f232896,%f232897,%f232898}, {%r1,%r2}, {%r3}, {%f232895,%f232896,%f232897,%f232898};

	// end inline asm
	// begin inline asm
	mma.sync.aligned.m16n8k8.row.col.f32.f16.f16.f32 {%f232895,%f232896,%f232897,%f232898}, {%r1,%r2}, {%r3}, {%f232895,%f232896,%f232897,%f232898};

	// end inline asm
	// begin inline asm
	mma.sync.aligned.m16n8k8.row.col.f32.f16.f16.f32 {%f232895,%f232896,%f232897,%f232898}, {%r1,%r2}, {%r3}, {%f232895,%f232896,%f232897,%f232898};

	// end inline asm
	// begin inline asm
	mma.sync.aligned.m16n8k8.row.col.f32.f16.f16.f32 {%f232895,%f232896,%f232897,%f232898}, {%r1,%r2}, {%r3}, {%f232895,%f232896,%f232897,%f232898};

	// end inline asm
	// begin inline asm
	mma.sync.aligned.m16n8k8.row.col.f32.f16.f16.f32 {%f232895,%f232896,%f232897,%f232898}, {%r1,%r2}, {%r3}, {%f232895,%f232896,%f232897,%f232898};

	// end inline asm
	// begin inline asm
	mma.sync.aligned.m16n8k8.row.col.f32.f16.f16.f32 {%f232895,%f232896,%f232897,%f232898}, {%r1,%r2}, {%r3}, {%f232895,%f232896,%f232897,%f232898};

	// end inline asm
	// begin inline asm
	mma.sync.aligned.m16n8k8.row.col.f32.f16.f16.f32 {%f232895,%f232896,%f232897,%f232898}, {%r1,%r2}, {%r3}, {%f232895,%f232896,%f232897,%f232898};

	// end inline asm
	// begin inline asm
	mma.sync.aligned.m16n8k8.row.col.f32.f16.f16.f32 {%f232895,%f232896,%f232897,%f232898}, {%r1,%r2}, {%r3}, {%f232895,%f232896,%f232897,%f232898};

	// end inline asm
	// begin inline asm
	mma.sync.aligned.m16n8k8.row.col.f32.f16.f16.f32 {%f232895,%f232896,%f232897,%f232898}, {%r1,%r2}, {%r3}, {%f232895,%f232896,%f232897,%f232898};

	// end inline asm
	// begin inline asm
	mma.sync.aligned.m16n8k8.row.col.f32.f16.f16.f32 {%f232895,%f232896,%f232897,%f232898}, {%r1,%r2}, {%r3}, {%f232895,%f232896,%f232897,%f232898};

	// end inline asm
	// begin inline asm
	mma.sync.aligned.m16n8k8.row.col.f32.f16.f16.f32 {%f232895,%f232896,%f232897,%f232898}, {%r1,%r2}, {%r3}, {%f232895,%f232896,%f232897,%f232898};

	// end inline asm
	// begin inline asm
	mma.sync.aligned.m16n8k8.row.col.f32.f16.f16.f32 {%f232895,%f232896,%f232897,%f232898}, {%r1,%r2}, {%r3}, {%f232895,%f232896,%f232897,%f232898};

	// end inline asm
	// begin inline asm
	mma.sync.aligned.m16n8k8.row.col.f32.f16.f16.f32 {%f232895,%f232896,%f232897,%f232898}, {%r1,%r2}, {%r3}, {%f232895,%f232896,%f232897,%f232898};

	// end inline asm
	// begin inline asm
	mma.sync.aligned.m16n8k8.row.col.f32.f16.f16.f32 {%f232895,%f232896,%f232897,%f232898}, {%r1,%r2}, {%r3}, {%f232895,%f232896,%f232897,%f232898};

	// end inline asm
	// begin inline asm
	mma.sync.aligned.m16n8k8.row.col.f32.f16.f16.f32 {%f232895,%f232896,%f232897,%f232898}, {%r1,%r2}, {%r3}, {%f232895,%f232896,%f232897,%f232898};

	// end inline asm
	// begin inline asm
	mma.sync.aligned.m16n8k8.row.col.f32.f16.f16.f32 {%f232895,%f232896,%f232897,%f232898}, {%r1,%r2}, {%r3}, {%f232895,%f232896,%f232897,%f232898};

	// end inline asm
	// begin inline asm
	mma.sync.aligned.m16n8k8.row.col.f32.f16.f16.f32 {%f232895,%f232896,%f232897,%f232898}, {%r1,%r2}, {%r3}, {%f232895,%f232896,%f232897,%f232898};

	// end inline asm
	// begin inline asm
	mma.sync.aligned.m16n8k8.row.col.f32.f16.f16.f32 {%f232895,%f232896,%f232897,%f232898}, {%r1,%r2}, {%r3}, {%f232895,%f232896,%f232897,%f232898};

	// end inline asm
	// begin inline asm
	mma.sync.aligned.m16n8k8.row.col.f32.f16.f16.f32 {%f232895,%f232896,%f232897,%f232898}, {%r1,%r2}, {%r3}, {%f232895,%f232896,%f232897,%f232898};

	// end inline asm
	// begin inline asm
	mma.sync.aligned.m16n8k8.row.col.f32.f16.f16.f32 {%f232895,%f232896,%f232897,%f232898}, {%r1,%r2}, {%r3}, {%f232895,%f232896,%f232897,%f232898};

	// end inline asm
	// begin inline asm
	mma.sync.aligned.m16n8k8.row.col.f32.f16.f16.f32 {%f232895,%f232896,%f232897,%f232898}, {%r1,%r2}, {%r3}, {%f232895,%f232896,%f232897,%f232898};

	// end inline asm
	// begin inline asm
	mma.sync.aligned.m16n8k8.row.col.f32.f16.f16.f32 {%f232895,%f232896,%f232897,%f232898}, {%r1,%r2}, {%r3}, {%f232895,%f232896,%f232897,%f232898};

	// end inline asm
	// begin inline asm
	mma.sync.aligned.m16n8k8.row.col.f32.f16.f16.f32 {%f232895,%f232896,%f232897,%f232898}, {%r1,%r2}, {%r3}, {%f232895,%f232896,%f232897,%f232898};

	// end inline asm
	// begin inline asm
	mma.sync.aligned.m16n8k8.row.col.f32.f16.f16.f32 {%f232895,%f232896,%f232897,%f232898}, {%r1,%r2}, {%r3}, {%f232895,%f232896,%f232897,%f232898};

	// end inline asm
	// begin inline asm
	mma.sync.aligned.m16n8k8.row.col.f32.f16.f16.f32 {%f232895,%f232896,%f232897,%f232898}, {%r1,%r2}, {%r3}, {%f232895,%f232896,%f232897,%f232898};

	// end inline asm
	// begin inline asm
	mma.sync.aligned.m16n8k8.row.col.f32.f16.f16.f32 {%f232895,%f232896,%f232897,%f232898}, {%r1,%r2}, {%r3}, {%f232895,%f232896,%f232897,%f232898};

	// end inline asm
	// begin inline asm
	mma.sync.aligned.m16n8k8.row.col.f32.f16.f16.f32 {%f232895,%f232896,%f232897,%f232898}, {%r1,%r2}, {%r3}, {%f232895,%f232896,%f232897,%f232898};

	// end inline asm
	// begin inline asm
	mma.sync.aligned.m16n8k8.row.col.f32.f16.f16.f32 {%f232895,%f232896,%f232897,%f232898}, {%r1,%r2}, {%r3}, {%f232895,%f232896,%f232897,%f232898};

	// end inline asm
	// begin inline asm
	mma.sync.aligned.m16n8k8.row.col.f32.f16.f16.f32 {%f232895,%f232896,%f232897,%f232898}, {%r1,%r2}, {%r3}, {%f232895,%f232896,%f232897,%f232898};

	// end inline asm
	// begin inline asm
	mma.sync.aligned.m16n8k8.row.col.f32.f16.f16.f32 {%f232895,%f232896,%f232897,%f232898}, {%r1,%r2}, {%r3}, {%f232895,%f232896,%f232897,%f232898};

	// end inline asm
	// begin inline asm
	mma.sync.aligned.m16n8k8.row.col.f32.f16.f16.f32 {%f232895,%f232896,%f232897,%f232898}, {%r1,%r2}, {%r3}, {%f232895,%f232896,%f232897,%f232898};

	// end inline asm
	// begin inline asm
	mma.sync.aligned.m16n8k8.row.col.f32.f16.f16.f32 {%f232895,%f232896,%f232897,%f232898}, {%r1,%r2}, {%r3}, {%f232895,%f232896,%f232897,%f232898};

	// end inline asm
	// begin inline asm
	mma.sync.aligned.m16n8k8.row.col.f32.f16.f16.f32 {%f232895,%f232896,%f232897,%f232898}, {%r1,%r2}, {%r3}, {%f232895,%f232896,%f232897,%f232898};

	// end inline asm
	// begin inline asm
	mma.sync.aligned.m16n8k8.row.col.f32.f16.f16.f32 {%f232895,%f232896,%f232897,%f232898}, {%r1,%r2}, {%r3}, {%f232895,%f232896,%f232897,%f232898};

	// end inline asm
	// begin inline asm
	mma.sync.aligned.m16n8k8.row.col.f32.f16.f16.f32 {%f232895,%f232896,%f232897,%f232898}, {%r1,%r2}, {%r3}, {%f232895,%f232896,%f232897,%f232898};

	// end inline asm
	// begin inline asm
	mma.sync.aligned.m16n8k8.row.col.f32.f16.f16.f32 {%f232895,%f232896,%f232897,%f232898}, {%r1,%r2}, {%r3}, {%f232895,%f232896,%f232897,%f232898};

	// end inline asm
	// begin inline asm
	mma.sync.aligned.m16n8k8.row.col.f32.f16.f16.f32 {%f232895,%f232896,%f232897,%f232898}, {%r1,%r2}, {%r3}, {%f232895,%f232896,%f232897,%f232898};

	// end inline asm
	// begin inline asm
	mma.sync.aligned.m16n8k8.row.col.f32.f16.f16.f32 {%f232895,%f232896,%f232897,%f232898}, {%r1,%r2}, {%r3}, {%f232895,%f232896,%f232897,%f232898};

	// end inline asm
	// begin inline asm
	mma.sync.aligned.m16n8k8.row.col.f32.f16.f16.f32 {%f232895,%f232896,%f232897,%f232898}, {%r1,%r2}, {%r3}, {%f232895,%f232896,%f232897,%f232898};

	// end inline asm
	// begin inline asm
	mma.sync.aligned.m16n8k8.row.col.f32.f16.f16.f32 {%f232895,%f232896,%f232897,%f232898}, {%r1,%r2}, {%r3}, {%f232895,%f232896,%f232897,%f232898};

	// end inline asm
	// begin inline asm
	mma.sync.aligned.m16n8k8.row.col.f32.f16.f16.f32 {%f232895,%f232896,%f232897,%f232898}, {%r1,%r2}, {%r3}, {%f232895,%f232896,%f232897,%f232898};

	// end inline asm
	// begin inline asm
	mma.sync.aligned.m16n8k8.row.col.f32.f16.f16.f32 {%f232895,%f232896,%f232897,%f232898}, {%r1,%r2}, {%r3}, {%f232895,%f232896,%f232897,%f232898};

	// end inline asm
	// begin inline asm
	mma.sync.aligned.m16n8k8.row.col.f32.f16.f16.f32 {%f232895,%f232896,%f232897,%f232898}, {%r1,%r2}, {%r3}, {%f232895,%f232896,%f232897,%f232898};

	// end inline asm
	// begin inline asm
	mma.sync.aligned.m16n8k8.row.col.f32.f16.f16.f32 {%f232895,%f232896,%f232897,%f232898}, {%r1,%r2}, {%r3}, {%f232895,%f232896,%f232897,%f232898};

	// end inline asm
	// begin inline asm
	mma.sync.aligned.m16n8k8.row.col.f32.f16.f16.f32 {%f232895,%f232896,%f232897,%f232898}, {%r1,%r2}, {%r3}, {%f232895,%f232896,%f232897,%f232898};

	// end inline asm
	// begin inline asm
	mma.sync.aligned.m16n8k8.row.col.f32.f16.f16.f32 {%f232895,%f232896,%f232897,%f232898}, {%r1,%r2}, {%r3}, {%f232895,%f232896,%f232897,%f232898};

	// end inline asm
	// begin inline asm
	mma.sync.aligned.m16n8k8.row.col.f32.f16.f16.f32 {%f232895,%f232896,%f232897,%f232898}, {%r1,%r2}, {%r3}, {%f232895,%f232896,%f232897,%f232898};

	// end inline asm
	// begin inline asm
	mma.sync.aligned.m16n8k8.row.col.f32.f16.f16.f32 {%f232895,%f232896,%f232897,%f232898}, {%r1,%r2}, {%r3}, {%f232895,%f232896,%f232897,%f232898};

	// end inline asm
	// begin inline asm
	mma.sync.aligned.m16n8k8.row.col.f32.f16.f16.f32 {%f232895,%f232896,%f232897,%f232898}, {%r1,%r2}, {%r3}, {%f232895,%f232896,%f232897,%f232898};

	// end inline asm
	// begin inline asm
	mma.sync.aligned.m16n8k8.row.col.f32.f16.f16.f32 {%f232895,%f232896,%f232897,%f232898}, {%r1,%r2}, {%r3}, {%f232895,%f232896,%f232897,%f232898};

	// end inline asm
	// begin inline asm
	mma.sync.aligned.m16n8k8.row.col.f32.f16.f16.f32 {%f232895,%f232896,%f232897,%f232898}, {%r1,%r2}, {%r3}, {%f232895,%f232896,%f232897,%f232898};

	// end inline asm
	// begin inline asm
	mma.sync.aligned.m16n8k8.row.col.f32.f16.f16.f32 {%f232895,%f232896,%f232897,%f232898}, {%r1,%r2}, {%r3}, {%f232895,%f232896,%f232897,%f232898};

	// end inline asm
	// begin inline asm
	mma.sync.aligned.m16n8k8.row.col.f32.f16.f16.f32 {%f232895,%f232896,%f232897,%f232898}, {%r1,%r2}, {%r3}, {%f232895,%f232896,%f232897,%f232898};

	// end inline asm
	// begin inline asm
	mma.sync.aligned.m16n8k8.row.col.f32.f16.f16.f32 {%f232895,%f232896,%f232897,%f232898}, {%r1,%r2}, {%r3}, {%f232895,%f232896,%f232897,%f232898};

	// end inline asm
	// begin inline asm
	mma.sync.aligned.m16n8k8.row.col.f32.f16.f16.f32 {%f232895,%f232896,%f232897,%f232898}, {%r1,%r2}, {%r3}, {%f232895,%f232896,%f232897,%f232898};

	// end inline asm
	// begin inline asm
	mma.sync.aligned.m16n8k8.row.col.f32.f16.f16.f32 {%f232895,%f232896,%f232897,%f232898}, {%r1,%r2}, {%r3}, {%f232895,%f232896,%f232897,%f232898};

	// end inline asm
	// begin inline asm
	mma.sync.aligned.m16n8k8.row.col.f32.f16.f16.f32 {%f232895,%f232896,%f232897,%f232898}, {%r1,%r2}, {%r3}, {%f232895,%f232896,%f232897,%f232898};

	// end inline asm
	// begin inline asm
	mma.sync.aligned.m16n8k8.row.col.f32.f16.f16.f32 {%f232895,%f232896,%f232897,%f232898}, {%r1,%r2}, {%r3}, {%f232895,%f232896,%f232897,%f232898};

	// end inline asm
	// begin inline asm
	mma.sync.aligned.m16n8k8.row.col.f32.f16.f16.f32 {%f232895,%f232896,%f232897,%f232898}, {%r1,%r2}, {%r3}, {%f232895,%f232896,%f232897,%f232898};

	// end inline asm
	// begin inline asm
	mma.sync.aligned.m16n8k8.row.col.f32.f16.f16.f32 {%f232895,%f232896,%f232897,%f232898}, {%r1,%r2}, {%r3}, {%f232895,%f232896,%f232897,%f232898};

	// end inline asm
	// begin inline asm
	mma.sync.aligned.m16n8k8.row.col.f32.f16.f16.f32 {%f232895,%f232896,%f232897,%f232898}, {%r1,%r2}, {%r3}, {%f232895,%f232896,%f232897,%f232898};

	// end inline asm
	// begin inline asm
	mma.sync.aligned.m16n8k8.row.col.f32.f16.f16.f32 {%f232895,%f232896,%f232897,%f232898}, {%r1,%r2}, {%r3}, {%f232895,%f232896,%f232897,%f232898};

	// end inline asm
	// begin inline asm
	mma.sync.aligned.m16n8k8.row.col.f32.f16.f16.f32 {%f232895,%f232896,%f232897,%f232898}, {%r1,%r2}, {%r3}, {%f232895,%f232896,%f232897,%f232898};

	// end inline asm
	// begin inline asm
	mma.sync.aligned.m16n8k8.row.col.f32.f16.f16.f32 {%f232895,%f232896,%f232897,%f232898}, {%r1,%r2}, {%r3}, {%f232895,%f232896,%f232897,%f232898};

	// end inline asm
	// begin inline asm
	mma.sync.aligned.m16n8k8.row.col.f32.f16.f16.f32 {%f232895,%f232896,%f232897,%f232898}, {%r1,%r2}, {%r3}, {%f232895,%f232896,%f232897,%f232898};

	// end inline asm
	// begin inline asm
	mma.sync.aligned.m16n8k8.row.col.f32.f16.f16.f32 {%f232895,%f232896,%f232897,%f232898}, {%r1,%r2}, {%r3}, {%f232895,%f232896,%f232897,%f232898};

	// end inline asm
	// begin inline asm
	mma.sync.aligned.m16n8k8.row.col.f32.f16.f16.f32 {%f232895,%f232896,%f232897,%f232898}, {%r1,%r2}, {%r3}, {%f232895,%f232896,%f232897,%f232898};

	// end inline asm
	// begin inline asm
	mma.sync.aligned.m16n8k8.row.col.f32.f16.f16.f32 {%f232895,%f232896,%f232897,%f232898}, {%r1,%r2}, {%r3}, {%f232895,%f232896,%f232897,%f232898};

	// end inline asm
	// begin inline asm
	mma.sync.aligned.m16n8k8.row.col.f32.f16.f16.f32 {%f232895,%f232896,%f232897,%f232898}, {%r1,%r2}, {%r3}, {%f232895,%f232896,%f232897,%f232898};

	// end inline asm
	// begin inline asm
	mma.sync.aligned.m16n8k8.row.col.f32.f16.f16.f32 {%f232895,%f232896,%f232897,%f232898}, {%r1,%r2}, {%r3}, {%f232895,%f232896,%f232897,%f232898};

	// end inline asm
	// begin inline asm
	mma.sync.aligned.m16n8k8.row.col.f32.f16.f16.f32 {%f232895,%f232896,%f232897,%f232898}, {%r1,%r2}, {%r3}, {%f232895,%f232896,%f232897,%f232898};

	// end inline asm
	// begin inline asm
	mma.sync.aligned.m16n8k8.row.col.f32.f16.f16.f32 {%f232895,%f232896,%f232897,%f232898}, {%r1,%r2}, {%r3}, {%f232895,%f232896,%f232897,%f232898};

	// end inline asm
	// begin inline asm
	mma.sync.aligned.m16n8k8.row.col.f32.f16.f16.f32 {%f232895,%f232896,%f232897,%f232898}, {%r1,%r2}, {%r3}, {%f232895,%f232896,%f232897,%f232898};

	// end inline asm
	// begin inline asm
	mma.sync.aligned.m16n8k8.row.col.f32.f16.f16.f32 {%f232895,%f232896,%f232897,%f232898}, {%r1,%r2}, {%r3}, {%f232895,%f232896,%f232897,%f232898};

	// end inline asm
	// begin inline asm
	mma.sync.aligned.m16n8k8.row.col.f32.f16.f16.f32 {%f232895,%f232896,%f232897,%f232898}, {%r1,%r2}, {%r3}, {%f232895,%f232896,%f232897,%f232898};

	// end inline asm
	// begin inline asm
	mma.sync.aligned.m16n8k8.row.col.f32.f16.f16.f32 {%f232895,%f232896,%f232897,%f232898}, {%r1,%r2}, {%r3}, {%f232895,%f232896,%f232897,%f232898};

	// end inline asm
	// begin inline asm
	mma.sync.aligned.m16n8k8.row.col.f32.f16.f16.f32 {%f232895,%f232896,%f232897,%f232898}, {%r1,%r2}, {%r3}, {%f232895,%f232896,%f232897,%f232898};

	// end inline asm
	// begin inline asm
	mma.sync.aligned.m16n8k8.row.col.f32.f16.f16.f32 {%f232895,%f232896,%f232897,%f232898}, {%r1,%r2}, {%r3}, {%f232895,%f232896,%f232897,%f232898};

	// end inline asm
	// begin inline asm
	mma.sync.aligned.m16n8k8.row.col.f32.f16.f16.f32 {%f232895,%f232896,%f232897,%f232898}, {%r1,%r2}, {%r3}, {%f232895,%f232896,%f232897,%f232898};

	// end inline asm
	// begin inline asm
	mma.sync.aligned.m16n8k8.row.col.f32.f16.f16.f32 {%f232895,%f232896,%f232897,%f232898}, {%r1,%r2}, {%r3}, {%f232895,%f232896,%f232897,%f232898};

	// end inline asm
	// begin inline asm
	mma.sync.aligned.m16n8k8.row.col.f32.f16.f16.f32 {%f232895,%f232896,%f232897,%f232898}, {%r1,%r2}, {%r3}, {%f232895,%f232896,%f232897,%f232898};

	// end inline asm
	// begin inline asm
	mma.sync.aligned.m16n8k8.row.col.f32.f16.f16.f32 {%f232895,%f232896,%f232897,%f232898}, {%r1,%r2}, {%r3}, {%f232895,%f232896,%f232897,%f232898};

	// end inline asm
	// begin inline asm
	mma.sync.aligned.m16n8k8.row.col.f32.f16.f16.f32 {%f232895,%f232896,%f232897,%f232898}, {%r1,%r2}, {%r3}, {%f232895,%f232896,%f232897,%f232898};

	// end inline asm
	// begin inline asm
	mma.sync.aligned.m16n8k8.row.col.f32.f16.f16.f32 {%f232895,%f232896,%f232897,%f232898}, {%r1,%r2}, {%r3}, {%f232895,%f232896,%f232897,%f232898};

	// end inline asm
	mov.f32 	%f235735, %f232895;
	mov.f32 	%f235737, %f232897;
	mov.f32 	%f235736, %f232896;
	mov.f32 	%f235738, %f232898;
	// begin inline asm
	mma.sync.aligned.m16n8k8.row.col.f32.f16.f16.f32 {%f235735,%f235736,%f235737,%f235738}, {%r1,%r2}, {%r3}, {%f235735,%f235736,%f235737,%f235738};

	// end inline asm
	// begin inline asm
	mma.sync.aligned.m16n8k8.row.col.f32.f16.f16.f32 {%f235735,%f235736,%f235737,%f235738}, {%r1,%r2}, {%r3}, {%f235735,%f235736,%f235737,%f235738};

	// end inline asm
	// begin inline asm
	mma.sync.aligned.m16n8k8.row.col.f32.f16.f16.f32 {%f235735,%f235736,%f235737,%f235738}, {%r1,%r2}, {%r3}, {%f235735,%f235736,%f235737,%f235738};

	// end inline asm
	// begin inline asm
	mma.sync.aligned.m16n8k8.row.col.f32.f16.f16.f32 {%f235735,%f235736,%f235737,%f235738}, {%r1,%r2}, {%r3}, {%f235735,%f235736,%f235737,%f235738};

	// end inline asm
	// begin inline asm
	mma.sync.aligned.m16n8k8.row.col.f32.f16.f16.f32 {%f235735,%f235736,%f235737,%f235738}, {%r1,%r2}, {%r3}, {%f235735,%f235736,%f235737,%f235738};

	// end inline asm
	// begin inline asm
	mma.sync.aligned.m16n8k8.row.col.f32.f16.f16.f32 {%f235735,%f235736,%f235737,%f235738}, {%r1,%r2}, {%r3}, {%f235735,%f235736,%f235737,%f235738};

	// end inline asm
	// begin inline asm
	mma.sync.aligned.m16n8k8.row.col.f32.f16.f16.f32 {%f235735,%f235736,%f235737,%f235738}, {%r1,%r2}, {%r3}, {%f235735,%f235736,%f235737,%f235738};

	// end inline asm
	// begin inline asm
	mma.sync.aligned.m16n8k8.row.col.f32.f16.f16.f32 {%f235735,%f235736,%f235737,%f235738}, {%r1,%r2}, {%r3}, {%f235735,%f235736,%f235737,%f235738};

	// end inline asm
	// begin inline asm
	mma.sync.aligned.m16n8k8.row.col.f32.f16.f16.f32 {%f235735,%f235736,%f235737,%f235738}, {%r1,%r2}, {%r3}, {%f235735,%f235736,%f235737,%f235738};

	// end inline asm
	// begin inline asm
	mma.sync.aligned.m16n8k8.row.col.f32.f16.f16.f32 {%f235735,%f235736,%f235737,%f235738}, {%r1,%r2}, {%r3}, {%f235735,%f235736,%f235737,%f235738};

	// end inline asm
	// begin inline asm
	mma.sync.aligned.m16n8k8.row.col.f32.f16.f16.f32 {%f235735,%f235736,%f235737,%f235738}, {%r1,%r2}, {%r3}, {%f235735,%f235736,%f235737,%f235738};

	// end inline asm
	// begin inline asm
	mma.sync.aligned.m16n8k8.row.col.f32.f16.f16.f32 {%f235735,%f235736,%f235737,%f235738}, {%r1,%r2}, {%r3}, {%f235735,%f235736,%f235737,%f235738};

	// end inline asm
	// begin inline asm
	mma.sync.aligned.m16n8k8.row.col.f32.f16.f16.f32 {%f235735,%f235736,%f235737,%f235738}, {%r1,%r2}, {%r3}, {%f235735,%f235736,%f235737,%f235738};

	// end inline asm
	// begin inline asm
	mma.sync.aligned.m16n8k8.row.col.f32.f16.f16.f32 {%f235735,%f235736,%f235737,%f235738}, {%r1,%r2}, {%r3}, {%f235735,%f235736,%f235737,%f235738};

	// end inline asm
	// begin inline asm
	mma.sync.aligned.m16n8k8.row.col.f32.f16.f16.f32 {%f235735,%f235736,%f235737,%f235738}, {%r1,%r2}, {%r3}, {%f235735,%f235736,%f235737,%f235738};

	// end inline asm
	// begin inline asm
	mma.sync.aligned.m16n8k8.row.col.f32.f16.f16.f32 {%f235735,%f235736,%f235737,%f235738}, {%r1,%r2}, {%r3}, {%f235735,%f235736,%f235737,%f235738};

	// end inline asm
	// begin inline asm
	mma.sync.aligned.m16n8k8.row.col.f32.f16.f16.f32 {%f235735,%f235736,%f235737,%f235738}, {%r1,%r2}, {%r3}, {%f235735,%f235736,%f235737,%f235738};

	// end inline asm
	// begin inline asm
	mma.sync.aligned.m16n8k8.row.col.f32.f16.f16.f32 {%f235735,%f235736,%f235737,%f235738}, {%r1,%r2}, {%r3}, {%f235735,%f235736,%f235737,%f235738};

	// end inline asm
	// begin inline asm
	mma.sync.aligned.m16n8k8.row.col.f32.f16.f16.f32 {%f235735,%f235736,%f235737,%f235738}, {%r1,%r2}, {%r3}, {%f235735,%f235736,%f235737,%f235738};

	// end inline asm
	// begin inline asm
	mma.sync.aligned.m16n8k8.row.col.f32.f16.f16.f32 {%f235735,%f235736,%f235737,%f235738}, {%r1,%r2}, {%r3}, {%f235735,%f235736,%f235737,%f235738};

	// end inline asm
	// begin inline asm
	mma.sync.aligned.m16n8k8.row.col.f32.f16.f16.f32 {%f235735,%f235736,%f235737,%f235738}, {%r1,%r2}, {%r3}, {%f235735,%f235736,%f235737,%f235738};

	// end inline asm
	// begin inline asm
	mma.sync.aligned.m16n8k8.row.col.f32.f16.f16.f32 {%f235735,%f235736,%f235737,%f235738}, {%r1,%r2}, {%r3}, {%f235735,%f235736,%f235737,%f235738};

	// end inline asm
	// begin inline asm
	mma.sync.aligned.m16n8k8.row.col.f32.f16.f16.f32 {%f235735,%f235736,%f235737,%f235738}, {%r1,%r2}, {%r3}, {%f235735,%f235736,%f235737,%f235738};

	// end inline asm
	// begin inline asm
	mma.sync.aligned.m16n8k8.row.col.f32.f16.f16.f32 {%f235735,%f235736,%f235737,%f235738}, {%r1,%r2}, {%r3}, {%f235735,%f235736,%f235737,%f235738};

	// end inline asm
	// begin inline asm
	mma.sync.aligned.m16n8k8.row.col.f32.f16.f16.f32 {%f235735,%f235736,%f235737,%f235738}, {%r1,%r2}, {%r3}, {%f235735,%f235736,%f235737,%f235738};

	// end inline asm
	// begin inline asm
	mma.sync.aligned.m16n8k8.row.col.f32.f16.f16.f32 {%f235735,%f235736,%f235737,%f235738}, {%r1,%r2}, {%r3}, {%f235735,%f235736,%f235737,%f235738};

	// end inline asm
	// begin inline asm
	mma.sync.aligned.m16n8k8.row.col.f32.f16.f16.f32 {%f235735,%f235736,%f235737,%f235738}, {%r1,%r2}, {%r3}, {%f235735,%f235736,%f235737,%f235738};

	// end inline asm
	// begin inline asm
	mma.sync.aligned.m16n8k8.row.col.f32.f16.f16.f32 {%f235735,%f235736,%f235737,%f235738}, {%r1,%r2}, {%r3}, {%f235735,%f235736,%f235737,%f235738};

	// end inline asm
	// begin inline asm
	mma.sync.aligned.m16n8k8.row.col.f32.f16.f16.f32 {%f235735,%f235736,%f235737,%f235738}, {%r1,%r2}, {%r3}, {%f235735,%f235736,%f235737,%f235738};

	// end inline asm
	// begin inline asm
	mma.sync.aligned.m16n8k8.row.col.f32.f16.f16.f32 {%f235735,%f235736,%f235737,%f235738}, {%r1,%r2}, {%r3}, {%f235735,%f235736,%f235737,%f235738};

	// end inline asm
	// begin inline asm
	mma.sync.aligned.m16n8k8.row.col.f32.f16.f16.f32 {%f235735,%f235736,%f235737,%f235738}, {%r1,%r2}, {%r3}, {%f235735,%f235736,%f235737,%f235738};

	// end inline asm
	// begin inline asm
	mma.sync.aligned.m16n8k8.row.col.f32.f16.f16.f32 {%f235735,%f235736,%f235737,%f235738}, {%r1,%r2}, {%r3}, {%f235735,%f235736,%f235737,%f235738};

	// end inline asm
	// begin inline asm
	mma.sync.aligned.m16n8k8.row.col.f32.f16.f16.f32 {%f235735,%f235736,%f235737,%f235738}, {%r1,%r2}, {%r3}, {%f235735,%f235736,%f235737,%f235738};

	// end inline asm
	// begin inline asm
	mma.sync.aligned.m16n8k8.row.col.f32.f16.f16.f32 {%f235735,%f235736,%f235737,%f235738}, {%r1,%r2}, {%r3}, {%f235735,%f235736,%f235737,%f235738};

	// end inline asm
	// begin inline asm
	mma.sync.aligned.m16n8k8.row.col.f32.f16.f16.f32 {%f235735,%f235736,%f235737,%f235738}, {%r1,%r2}, {%r3}, {%f235735,%f235736,%f235737,%f235738};

	// end inline asm
	// begin inline asm
	mma.sync.aligned.m16n8k8.row.col.f32.f16.f16.f32 {%f235735,%f235736,%f235737,%f235738}, {%r1,%r2}, {%r3}, {%f235735,%f235736,%f235737,%f235738};

	// end inline asm
	// begin inline asm
	mma.sync.aligned.m16n8k8.row.col.f32.f16.f16.f32 {%f235735,%f235736,%f235737,%f235738}, {%r1,%r2}, {%r3}, {%f235735,%f235736,%f235737,%f235738};

	// end inline asm
	// begin inline asm
	mma.sync.aligned.m16n8k8.row.col.f32.f16.f16.f32 {%f235735,%f235736,%f235737,%f235738}, {%r1,%r2}, {%r3}, {%f235735,%f235736,%f235737,%f235738};

	// end inline asm
	// begin inline asm
	mma.sync.aligned.m16n8k8.row.col.f32.f16.f16.f32 {%f235735,%f235736,%f235737,%f235738}, {%r1,%r2}, {%r3}, {%f235735,%f235736,%f235737,%f235738};

	// end inline asm
	// begin inline asm
	mma.sync.aligned.m16n8k8.row.col.f32.f16.f16.f32 {%f235735,%f235736,%f235737,%f235738}, {%r1,%r2}, {%r3}, {%f235735,%f235736,%f235737,%f235738};

	// end inline asm
	// begin inline asm
	mma.sync.aligned.m16n8k8.row.col.f32.f16.f16.f32 {%f235735,%f235736,%f235737,%f235738}, {%r1,%r2}, {%r3}, {%f235735,%f235736,%f235737,%f235738};

	// end inline asm
	// begin inline asm
	mma.sync.aligned.m16n8k8.row.col.f32.f16.f16.f32 {%f235735,%f235736,%f235737,%f235738}, {%r1,%r2}, {%r3}, {%f235735,%f235736,%f235737,%f235738};

	// end inline asm
	// begin inline asm
	mma.sync.aligned.m16n8k8.row.col.f32.f16.f16.f32 {%f235735,%f235736,%f235737,%f235738}, {%r1,%r2}, {%r3}, {%f235735,%f235736,%f235737,%f235738};

	// end inline asm
	// begin inline asm
	mma.sync.aligned.m16n8k8.row.col.f32.f16.f16.f32 {%f235735,%f235736,%f235737,%f235738}, {%r1,%r2}, {%r3}, {%f235735,%f235736,%f235737,%f235738};

	// end inline asm
	// begin inline asm
	mma.sync.aligned.m16n8k8.row.col.f32.f16.f16.f32 {%f235735,%f235736,%f235737,%f235738}, {%r1,%r2}, {%r3}, {%f235735,%f235736,%f235737,%f235738};

	// end inline asm
	// begin inline asm
	mma.sync.aligned.m16n8k8.row.col.f32.f16.f16.f32 {%f235735,%f235736,%f235737,%f235738}, {%r1,%r2}, {%r3}, {%f235735,%f235736,%f235737,%f235738};

	// end inline asm
	// begin inline asm
	mma.sync.aligned.m16n8k8.row.col.f32.f16.f16.f32 {%f235735,%f235736,%f235737,%f235738}, {%r1,%r2}, {%r3}, {%f235735,%f235736,%f235737,%f235738};

	// end inline asm
	// begin inline asm
	mma.sync.aligned.m16n8k8.row.col.f32.f16.f16.f32 {%f235735,%f235736,%f235737,%f235738}, {%r1,%r2}, {%r3}, {%f235735,%f235736,%f235737,%f235738};

	// end inline asm
	// begin inline asm
	mma.sync.aligned.m16n8k8.row.col.f32.f16.f16.f32 {%f235735,%f235736,%f235737,%f235738}, {%r1,%r2}, {%r3}, {%f235735,%f235736,%f235737,%f235738};

	// end inline asm
	// begin inline asm
	mma.sync.aligned.m16n8k8.row.col.f32.f16.f16.f32 {%f235735,%f235736,%f235737,%f235738}, {%r1,%r2}, {%r3}, {%f235735,%f235736,%f235737,%f235738};

	// end inline asm
	// begin inline asm
	mma.sync.aligned.m16n8k8.row.col.f32.f16.f16.f32 {%f235735,%f235736,%f235737,%f235738}, {%r1,%r2}, {%r3}, {%f235735,%f235736,%f235737,%f235738};

	// end inline asm
	// begin inline asm
	mma.sync.aligned.m16n8k8.row.col.f32.f16.f16.f32 {%f235735,%f235736,%f235737,%f235738}, {%r1,%r2}, {%r3}, {%f235735,%f235736,%f235737,%f235738};

	// end inline asm
	// begin inline asm
	mma.sync.aligned.m16n8k8.row.col.f32.f16.f16.f32 {%f235735,%f235736,%f235737,%f235738}, {%r1,%r2}, {%r3}, {%f235735,%f235736,%f235737,%f235738};

	// end inline asm
	// begin inline asm
	mma.sync.aligned.m16n8k8.row.col.f32.f16.f16.f32 {%f235735,%f235736,%f235737,%f235738}, {%r1,%r2}, {%r3}, {%f235735,%f235736,%f235737,%f235738};

	// end inline asm
	// begin inline asm
	mma.sync.aligned.m16n8k8.row.col.f32.f16.f16.f32 {%f235735,%f235736,%f235737,%f235738}, {%r1,%r2}, {%r3}, {%f235735,%f235736,%f235737,%f235738};

	// end inline asm
	// begin inline asm
	mma.sync.aligned.m16n8k8.row.col.f32.f16.f16.f32 {%f235735,%f235736,%f235737,%f235738}, {%r1,%r2}, {%r3}, {%f235735,%f235736,%f235737,%f235738};

	// end inline asm
	// begin inline asm
	mma.sync.aligned.m16n8k8.row.col.f32.f16.f16.f32 {%f235735,%f235736,%f235737,%f235738}, {%r1,%r2}, {%r3}, {%f235735,%f235736,%f235737,%f235738};

	// end inline asm
	// begin inline asm
	mma.sync.aligned.m16n8k8.row.col.f32.f16.f16.f32 {%f235735,%f235736,%f235737,%f235738}, {%r1,%r2}, {%r3}, {%f235735,%f235736,%f235737,%f235738};

	// end inline asm
	// begin inline asm
	mma.sync.aligned.m16n8k8.row.col.f32.f16.f16.f32 {%f235735,%f235736,%f235737,%f235738}, {%r1,%r2}, {%r3}, {%f235735,%f235736,%f235737,%f235738};

	// end inline asm
	// begin inline asm
	mma.sync.aligned.m16n8k8.row.col.f32.f16.f16.f32 {%f235735,%f235736,%f235737,%f235738}, {%r1,%r2}, {%r3}, {%f235735,%f235736,%f235737,%f235738};

	// end inline asm
	// begin inline asm
	mma.sync.aligned.m16n8k8.row.col.f32.f16.f16.f32 {%f235735,%f235736,%f235737,%f235738}, {%r1,%r2}, {%r3}, {%f235735,%f235736,%f235737,%f235738};

	// end inline asm
	// begin inline asm
	mma.sync.aligned.m16n8k8.row.col.f32.f16.f16.f32 {%f235735,%f235736,%f235737,%f235738}, {%r1,%r2}, {%r3}, {%f235735,%f235736,%f235737,%f235738};

	// end inline asm
	// begin inline asm
	mma.sync.aligned.m16n8k8.row.col.f32.f16.f16.f32 {%f235735,%f235736,%f235737,%f235738}, {%r1,%r2}, {%r3}, {%f235735,%f235736,%f235737,%f235738};

	// end inline asm
	// begin inline asm
	mma.sync.aligned.m16n8k8.row.col.f32.f16.f16.f32 {%f235735,%f235736,%f235737,%f235738}, {%r1,%r2}, {%r3}, {%f235735,%f235736,%f235737,%f235738};

	// end inline asm
	// begin inline asm
	mma.sync.aligned.m16n8k8.row.col.f32.f16.f16.f32 {%f235735,%f235736,%f235737,%f235738}, {%r1,%r2}, {%r3}, {%f235735,%f235736,%f235737,%f235738};

	// end inline asm
	// begin inline asm
	mma.sync.aligned.m16n8k8.row.col.f32.f16.f16.f32 {%f235735,%f235736,%f235737,%f235738}, {%r1,%r2}, {%r3}, {%f235735,%f235736,%f235737,%f235738};

	// end inline asm
	// begin inline asm
	mma.sync.aligned.m16n8k8.row.col.f32.f16.f16.f32 {%f235735,%f235736,%f235737,%f235738}, {%r1,%r2}, {%r3}, {%f235735,%f235736,%f235737,%f235738};

	// end inline asm
	// begin inline asm
	mma.sync.aligned.m16n8k8.row.col.f32.f16.f16.f32 {%f235735,%f235736,%f235737,%f235738}, {%r1,%r2}, {%r3}, {%f235735,%f235736,%f235737,%f235738};

	// end inline asm
	// begin inline asm
	mma.sync.aligned.m16n8k8.row.col.f32.f16.f16.f32 {%f235735,%f235736,%f235737,%f235738}, {%r1,%r2}, {%r3}, {%f235735,%f235736,%f235737,%f235738};

	// end inline asm
	// begin inline asm
	mma.sync.aligned.m16n8k8.row.col.f32.f16.f16.f32 {%f235735,%f235736,%f235737,%f235738}, {%r1,%r2}, {%r3}, {%f235735,%f235736,%f235737,%f235738};

	// end inline asm
	// begin inline asm
	mma.sync.aligned.m16n8k8.row.col.f32.f16.f16.f32 {%f235735,%f235736,%f235737,%f235738}, {%r1,%r2}, {%r3}, {%f235735,%f235736,%f235737,%f235738};

	// end inline asm
	// begin inline asm
	mma.sync.aligned.m16n8k8.row.col.f32.f16.f16.f32 {%f235735,%f235736,%f235737,%f235738}, {%r1,%r2}, {%r3}, {%f235735,%f235736,%f235737,%f235738};

	// end inline asm
	// begin inline asm
	mma.sync.aligned.m16n8k8.row.col.f32.f16.f16.f32 {%f235735,%f235736,%f235737,%f235738}, {%r1,%r2}, {%r3}, {%f235735,%f235736,%f235737,%f235738};

	// end inline asm
	// begin inline asm
	mma.sync.aligned.m16n8k8.row.col.f32.f16.f16.f32 {%f235735,%f235736,%f235737,%f235738}, {%r1,%r2}, {%r3}, {%f235735,%f235736,%f235737,%f235738};

	// end inline asm
	// begin inline asm
	mma.sync.aligned.m16n8k8.row.col.f32.f16.f16.f32 {%f235735,%f235736,%f235737,%f235738}, {%r1,%r2}, {%r3}, {%f235735,%f235736,%f235737,%f235738};

	// end inline asm
	// begin inline asm
	mma.sync.aligned.m16n8k8.row.col.f32.f16.f16.f32 {%f235735,%f235736,%f235737,%f235738}, {%r1,%r2}, {%r3}, {%f235735,%f235736,%f235737,%f235738};

	// end inline asm
	// begin inline asm
	mma.sync.aligned.m16n8k8.row.col.f32.f16.f16.f32 {%f235735,%f235736,%f235737,%f235738}, {%r1,%r2}, {%r3}, {%f235735,%f235736,%f235737,%f235738};

	// end inline asm
	// begin inline asm
	mma.sync.aligned.m16n8k8.row.col.f32.f16.f16.f32 {%f235735,%f235736,%f235737,%f235738}, {%r1,%r2}, {%r3}, {%f235735,%f235736,%f235737,%f235738};

	// end inline asm
	// begin inline asm
	mma.sync.aligned.m16n8k8.row.col.f32.f16.f16.f32 {%f235735,%f235736,%f235737,%f235738}, {%r1,%r2}, {%r3}, {%f235735,%f235736,%f235737,%f235738};

	// end inline asm
	// begin inline asm
	mma.sync.aligned.m16n8k8.row.col.f32.f16.f16.f32 {%f235735,%f235736,%f235737,%f235738}, {%r1,%r2}, {%r3}, {%f235735,%f235736,%f235737,%f235738};

	// end inline asm
	// begin inline asm
	mma.sync.aligned.m16n8k8.row.col.f32.f16.f16.f32 {%f235735,%f235736,%f235737,%f235738}, {%r1,%r2}, {%r3}, {%f235735,%f235736,%f235737,%f235738};

	// end inline asm
	// begin inline asm
	mma.sync.aligned.m16n8k8.row.col.f32.f16.f16.f32 {%f235735,%f235736,%f235737,%f235738}, {%r1,%r2}, {%r3}, {%f235735,%f235736,%f235737,%f235738};

	// end inline asm
	// begin inline asm
	mma.sync.aligned.m16n8k8.row.col.f32.f16.f16.f32 {%f235735,%f235736,%f235737,%f235738}, {%r1,%r2}, {%r3}, {%f235735,%f235736,%f235737,%f235738};

	// end inline asm
	// begin inline asm
	mma.sync.aligned.m16n8k8.row.col.f32.f16.f16.f32 {%f235735,%f235736,%f235737,%f235738}, {%r1,%r2}, {%r3}, {%f235735,%f235736,%f235737,%f235738};

	// end inline asm
	// begin inline asm
	mma.sync.aligned.m16n8k8.row.col.f32.f16.f16.f32 {%f235735,%f235736,%f235737,%f235738}, {%r1,%r2}, {%r3}, {%f235735,%f235736,%f235737,%f235738};

	// end inline asm
	// begin inline asm
	mma.sync.aligned.m16n8k8.row.col.f32.f16.f16.f32 {%f235735,%f235736,%f235737,%f235738}, {%r1,%r2}, {%r3}, {%f235735,%f235736,%f235737,%f235738};

	// end inline asm
	// begin inline asm
	mma.sync.aligned.m16n8k8.row.col.f32.f16.f16.f32 {%f235735,%f235736,%f235737,%f235738}, {%r1,%r2}, {%r3}, {%f235735,%f235736,%f235737,%f235738};

	// end inline asm
	// begin inline asm
	mma.sync.aligned.m16n8k8.row.col.f32.f16.f16.f32 {%f235735,%f235736,%f235737,%f235738}, {%r1,%r2}, {%r3}, {%f235735,%f235736,%f235737,%f235738};

	// end inline asm
	// begin inline asm
	mma.sync.aligned.m16n8k8.row.col.f32.f16.f16.f32 {%f235735,%f235736,%f235737,%f235738}, {%r1,%r2}, {%r3}, {%f235735,%f235736,%f235737,%f235738};

	// end inline asm
	// begin inline asm
	mma.sync.aligned.m16n8k8.row.col.f32.f16.f16.f32 {%f235735,%f235736,%f235737,%f235738}, {%r1,%r2}, {%r3}, {%f235735,%f235736,%f235737,%f235738};

	// end inline asm
	// begin inline asm
	mma.sync.aligned.m16n8k8.row.col.f32.f16.f16.f32 {%f235735,%f235736,%f235737,%f235738}, {%r1,%r2}, {%r3}, {%f235735,%f235736,%f235737,%f235738};

	// end inline asm
	// begin inline asm
	mma.sync.aligned.m16n8k8.row.col.f32.f16.f16.f32 {%f235735,%f235736,%f235737,%f235738}, {%r1,%r2}, {%r3}, {%f235735,%f235736,%f235737,%f235738};

	// end inline asm
	// begin inline asm
	mma.sync.aligned.m16n8k8.row.col.f32.f16.f16.f32 {%f235735,%f235736,%f235737,%f235738}, {%r1,%r2}, {%r3}, {%f235735,%f235736,%f235737,%f235738};

	// end inline asm
	// begin inline asm
	mma.sync.aligned.m16n8k8.row.col.f32.f16.f16.f32 {%f235735,%f235736,%f235737,%f235738}, {%r1,%r2}, {%r3}, {%f235735,%f235736,%f235737,%f235738};

	// end inline asm
	// begin inline asm
	mma.sync.aligned.m16n8k8.row.col.f32.f16.f16.f32 {%f235735,%f235736,%f235737,%f235738}, {%r1,%r2}, {%r3}, {%f235735,%f235736,%f235737,%f235738};

	// end inline asm
	// begin inline asm
	mma.sync.aligned.m16n8k8.row.col.f32.f16.f16.f32 {%f235735,%f235736,%f235737,%f235738}, {%r1,%r2}, {%r3}, {%f235735,%f235736,%f235737,%f235738};

	// end inline asm
	// begin inline asm
	mma.sync.aligned.m16n8k8.row.col.f32.f16.f16.f32 {%f235735,%f235736,%f235737,%f235738}, {%r1,%r2}, {%r3}, {%f235735,%f235736,%f235737,%f235738};

	// end inline asm
	// begin inline asm
	mma.sync.aligned.m16n8k8.row.col.f32.f16.f16.f32 {%f235735,%f235736,%f235737,%f235738}, {%r1,%r2}, {%r3}, {%f235735,%f235736,%f235737,%f235738};

	// end inline asm
	// begin inline asm
	mma.sync.aligned.m16n8k8.row.col.f32.f16.f16.f32 {%f235735,%f235736,%f235737,%f235738}, {%r1,%r2}, {%r3}, {%f235735,%f235736,%f235737,%f235738};

	// end inline asm
	// begin inline asm
	mma.sync.aligned.m16n8k8.row.col.f32.f16.f16.f32 {%f235735,%f235736,%f235737,%f235738}, {%r1,%r2}, {%r3}, {%f235735,%f235736,%f235737,%f235738};

	// end inline asm
	// begin inline asm
	mma.sync.aligned.m16n8k8.row.col.f32.f16.f16.f32 {%f235735,%f235736,%f235737,%f235738}, {%r1,%r2}, {%r3}, {%f235735,%f235736,%f235737,%f235738};

	// end inline asm
	// begin inline asm
	mma.sync.aligned.m16n8k8.row.col.f32.f16.f16.f32 {%f235735,%f235736,%f235737,%f235738}, {%r1,%r2}, {%r3}, {%f235735,%f235736,%f235737,%f235738};

	// end inline asm
	// begin inline asm
	mma.sync.aligned.m16n8k8.row.col.f32.f16.f16.f32 {%f235735,%f235736,%f235737,%f235738}, {%r1,%r2}, {%r3}, {%f235735,%f235736,%f235737,%f235738};

	// end inline asm
	// begin inline asm
	mma.sync.aligned.m16n8k8.row.col.f32.f16.f16.f32 {%f235735,%f235736,%f235737,%f235738}, {%r1,%r2}, {%r3}, {%f235735,%f235736,%f235737,%f235738};

	// end inline asm
	// begin inline asm
	mma.sync.aligned.m16n8k8.row.col.f32.f16.f16.f32 {%f235735,%f235736,%f235737,%f235738}, {%r1,%r2}, {%r3}, {%f235735,%f235736,%f235737,%f235738};

	// end inline asm
	// begin inline asm
	mma.sync.aligned.m16n8k8.row.col.f32.f16.f16.f32 {%f235735,%f235736,%f235737,%f235738}, {%r1,%r2}, {%r3}, {%f235735,%f235736,%f235737,%f235738};

	// end inline asm
	// begin inline asm
	mma.sync.aligned.m16n8k8.row.col.f32.f16.f16.f32 {%f235735,%f235736,%f235737,%f235738}, {%r1,%r2}, {%r3}, {%f235735,%f235736,%f235737,%f235738};

	// end inline asm
	// begin inline asm
	mma.sync.aligned.m16n8k8.row.col.f32.f16.f16.f32 {%f235735,%f235736,%f235737,%f235738}, {%r1,%r2}, {%r3}, {%f235735,%f235736,%f235737,%f235738};

	// end inline asm
	// begin inline asm
	mma.sync.aligned.m16n8k8.row.col.f32.f16.f16.f32 {%f235735,%f235736,%f235737,%f235738}, {%r1,%r2}, {%r3}, {%f235735,%f235736,%f235737,%f235738};

	// end inline asm
	// begin inline asm
	mma.sync.aligned.m16n8k8.row.col.f32.f16.f16.f32 {%f235735,%f235736,%f235737,%f235738}, {%r1,%r2}, {%r3}, {%f235735,%f235736,%f235737,%f235738};

	// end inline asm
	// begin inline asm
	mma.sync.aligned.m16n8k8.row.col.f32.f16.f16.f32 {%f235735,%f235736,%f235737,%f235738}, {%r1,%r2}, {%r3}, {%f235735,%f235736,%f235737,%f235738};

	// end inline asm
	// begin inline asm
	mma.sync.aligned.m16n8k8.row.col.f32.f16.f16.f32 {%f235735,%f235736,%f235737,%f235738}, {%r1,%r2}, {%r3}, {%f235735,%f235736,%f235737,%f235738};

	// end inline asm
	// begin inline asm
	mma.sync.aligned.m16n8k8.row.col.f32.f16.f16.f32 {%f235735,%f235736,%f235737,%f235738}, {%r1,%r2}, {%r3}, {%f235735,%f235736,%f235737,%f235738};

	// end inline asm
	// begin inline asm
	mma.sync.aligned.m16n8k8.row.col.f32.f16.f16.f32 {%f235735,%f235736,%f235737,%f235738}, {%r1,%r2}, {%r3}, {%f235735,%f235736,%f235737,%f235738};

	// end inline asm
	// begin inline asm
	mma.sync.aligned.m16n8k8.row.col.f32.f16.f16.f32 {%f235735,%f235736,%f235737,%f235738}, {%r1,%r2}, {%r3}, {%f235735,%f235736,%f235737,%f235738};

	// end inline asm
	// begin inline asm
	mma.sync.aligned.m16n8k8.row.col.f32.f16.f16.f32 {%f235735,%f235736,%f235737,%f235738}, {%r1,%r2}, {%r3}, {%f235735,%f235736,%f235737,%f235738};

	// end inline asm
	// begin inline asm
	mma.sync.aligned.m16n8k8.row.col.f32.f16.f16.f32 {%f235735,%f235736,%f235737,%f235738}, {%r1,%r2}, {%r3}, {%f235735,%f235736,%f235737,%f235738};

	// end inline asm
	// begin inline asm
	mma.sync.aligned.m16n8k8.row.col.f32.f16.f16.f32 {%f235735,%f235736,%f235737,%f235738}, {%r1,%r2}, {%r3}, {%f235735,%f235736,%f235737,%f235738};

	// end inline asm
	// begin inline asm
	mma.sync.aligned.m16n8k8.row.col.f32.f16.f16.f32 {%f235735,%f235736,%f235737,%f235738}, {%r1,%r2}, {%r3}, {%f235735,%f235736,%f235737,%f235738};

	// end inline asm
	// begin inline asm
	mma.sync.aligned.m16n8k8.row.col.f32.f16.f16.f32 {%f235735,%f235736,%f235737,%f235738}, {%r1,%r2}, {%r3}, {%f235735,%f235736,%f235737,%f235738};

	// end inline asm
	// begin inline asm
	mma.sync.aligned.m16n8k8.row.col.f32.f16.f16.f32 {%f235735,%f235736,%f235737,%f235738}, {%r1,%r2}, {%r3}, {%f235735,%f235736,%f235737,%f235738};

	// end inline asm
	// begin inline asm
	mma.sync.aligned.m16n8k8.row.col.f32.f16.f16.f32 {%f235735,%f235736,%f235737,%f235738}, {%r1,%r2}, {%r3}, {%f235735,%f235736,%f235737,%f235738};

	// end inline asm
	// begin inline asm
	mma.sync.aligned.m16n8k8.row.col.f32.f16.f16.f32 {%f235735,%f235736,%f235737,%f235738}, {%r1,%r2}, {%r3}, {%f235735,%f235736,%f235737,%f235738};

	// end inline asm
	// begin inline asm
	mma.sync.aligned.m16n8k8.row.col.f32.f16.f16.f32 {%f235735,%f235736,%f235737,%f235738}, {%r1,%r2}, {%r3}, {%f235735,%f235736,%f235737,%f235738};

	// end inline asm
	// begin inline asm
	mma.sync.aligned.m16n8k8.row.col.f32.f16.f16.f32 {%f235735,%f235736,%f235737,%f235738}, {%r1,%r2}, {%r3}, {%f235735,%f235736,%f235737,%f235738};

	// end inline asm
	// begin inline asm
	mma.sync.aligned.m16n8k8.row.col.f32.f16.f16.f32 {%f235735,%f235736,%f235737,%f235738}, {%r1,%r2}, {%r3}, {%f235735,%f235736,%f235737,%f235738};

	// end inline asm
	// begin inline asm
	mma.sync.aligned.m16n8k8.row.col.f32.f16.f16.f32 {%f235735,%f235736,%f235737,%f235738}, {%r1,%r2}, {%r3}, {%f235735,%f235736,%f235737,%f235738};

	// end inline asm
	// begin inline asm
	mma.sync.aligned.m16n8k8.row.col.f32.f16.f16.f32 {%f235735,%f235736,%f235737,%f235738}, {%r1,%r2}, {%r3}, {%f235735,%f235736,%f235737,%f235738};

	// end inline asm
	// begin inline asm
	mma.sync.aligned.m16n8k8.row.col.f32.f16.f16.f32 {%f235735,%f235736,%f235737,%f235738}, {%r1,%r2}, {%r3}, {%f235735,%f235736,%f235737,%f235738};

	// end inline asm
	// begin inline asm
	mma.sync.aligned.m16n8k8.row.col.f32.f16.f16.f32 {%f235735,%f235736,%f235737,%f235738}, {%r1,%r2}, {%r3}, {%f235735,%f235736,%f235737,%f235738};

	// end inline asm
	// begin inline asm
	mma.sync.aligned.m16n8k8.row.col.f32.f16.f16.f32 {%f235735,%f235736,%f235737,%f235738}, {%r1,%r2}, {%r3}, {%f235735,%f235736,%f235737,%f235738};

	// end inline asm
	// begin inline asm
	mma.sync.aligned.m16n8k8.row.col.f32.f16.f16.f32 {%f235735,%f235736,%f235737,%f235738}, {%r1,%r2}, {%r3}, {%f235735,%f235736,%f235737,%f235738};

	// end inline asm
	// begin inline asm
	mma.sync.aligned.m16n8k8.row.col.f32.f16.f16.f32 {%f235735,%f235736,%f235737,%f235738}, {%r1,%r2}, {%r3}, {%f235735,%f235736,%f235737,%f235738};

	// end inline asm
	// begin inline asm
	mma.sync.aligned.m16n8k8.row.col.f32.f16.f16.f32 {%f235735,%f235736,%f235737,%f235738}, {%r1,%r2}, {%r3}, {%f235735,%f235736,%f235737,%f235738};

	// end inline asm
	// begin inline asm
	mma.sync.aligned.m16n8k8.row.col.f32.f16.f16.f32 {%f235735,%f235736,%f235737,%f235738}, {%r1,%r2}, {%r3}, {%f235735,%f235736,%f235737,%f235738};

	// end inline asm
	// begin inline asm
	mma.sync.aligned.m16n8k8.row.col.f32.f16.f16.f32 {%f235735,%f235736,%f235737,%f235738}, {%r1,%r2}, {%r3}, {%f235735,%f235736,%f235737,%f235738};

	// end inline asm
	// begin inline asm
	mma.sync.aligned.m16n8k8.row.col.f32.f16.f16.f32 {%f235735,%f235736,%f235737,%f235738}, {%r1,%r2}, {%r3}, {%f235735,%f235736,%f235737,%f235738};

	// end inline asm
	// begin inline asm
	mma.sync.aligned.m16n8k8.row.col.f32.f16.f16.f32 {%f235735,%f235736,%f235737,%f235738}, {%r1,%r2}, {%r3}, {%f235735,%f235736,%f235737,%f235738};

	// end inline asm
	// begin inline asm
	mma.sync.aligned.m16n8k8.row.col.f32.f16.f16.f32 {%f235735,%f235736,%f235737,%f235738}, {%r1,%r2}, {%r3}, {%f235735,%f235736,%f235737,%f235738};

	// end inline asm
	// begin inline asm
	mma.sync.aligned.m16n8k8.row.col.f32.f16.f16.f32 {%f235735,%f235736,%f235737,%f235738}, {%r1,%r2}, {%r3}, {%f235735,%f235736,%f235737,%f235738};

	// end inline asm
	// begin inline asm
	mma.sync.aligned.m16n8k8.row.col.f32.f16.f16.f32 {%f235735,%f235736,%f235737,%f235738}, {%r1,%r2}, {%r3}, {%f235735,%f235736,%f235737,%f235738};

	// end inline asm
	// begin inline asm
	mma.sync.aligned.m16n8k8.row.col.f32.f16.f16.f32 {%f235735,%f235736,%f235737,%f235738}, {%r1,%r2}, {%r3}, {%f235735,%f235736,%f235737,%f235738};

	// end inline asm
	// begin inline asm
	mma.sync.aligned.m16n8k8.row.col.f32.f16.f16.f32 {%f235735,%f235736,%f235737,%f235738}, {%r1,%r2}, {%r3}, {%f235735,%f235736,%f235737,%f235738};

	// end inline asm
	// begin inline asm
	mma.sync.aligned.m16n8k8.row.col.f32.f16.f16.f32 {%f235735,%f235736,%f235737,%f235738}, {%r1,%r2}, {%r3}, {%f235735,%f235736,%f235737,%f235738};

	// end inline asm
	// begin inline asm
	mma.sync.aligned.m16n8k8.row.col.f32.f16.f16.f32 {%f235735,%f235736,%f235737,%f235738}, {%r1,%r2}, {%r3}, {%f235735,%f235736,%f235737,%f235738};

	// end inline asm
	// begin inline asm
	mma.sync.aligned.m16n8k8.row.col.f32.f16.f16.f32 {%f235735,%f235736,%f235737,%f235738}, {%r1,%r2}, {%r3}, {%f235735,%f235736,%f235737,%f235738};

	// end inline asm
	// begin inline asm
	mma.sync.aligned.m16n8k8.row.col.f32.f16.f16.f32 {%f235735,%f235736,%f235737,%f235738}, {%r1,%r2}, {%r3}, {%f235735,%f235736,%f235737,%f235738};

	// end inline asm
	// begin inline asm
	mma.sync.aligned.m16n8k8.row.col.f32.f16.f16.f32 {%f235735,%f235736,%f235737,%f235738}, {%r1,%r2}, {%r3}, {%f235735,%f235736,%f235737,%f235738};

	// end inline asm
	// begin inline asm
	mma.sync.aligned.m16n8k8.row.col.f32.f16.f16.f32 {%f235735,%f235736,%f235737,%f235738}, {%r1,%r2}, {%r3}, {%f235735,%f235736,%f235737,%f235738};

	// end inline asm
	// begin inline asm
	mma.sync.aligned.m16n8k8.row.col.f32.f16.f16.f32 {%f235735,%f235736,%f235737,%f235738}, {%r1,%r2}, {%r3}, {%f235735,%f235736,%f235737,%f235738};

	// end inline asm
	// begin inline asm
	mma.sync.aligned.m16n8k8.row.col.f32.f16.f16.f32 {%f235735,%f235736,%f235737,%f235738}, {%r1,%r2}, {%r3}, {%f235735,%f235736,%f235737,%f235738};

	// end inline asm
	// begin inline asm
	mma.sync.aligned.m16n8k8.row.col.f32.f16.f16.f32 {%f235735,%f235736,%f235737,%f235738}, {%r1,%r2}, {%r3}, {%f235735,%f235736,%f235737,%f235738};

	// end inline asm
	// begin inline asm
	mma.sync.aligned.m16n8k8.row.col.f32.f16.f16.f32 {%f235735,%f235736,%f235737,%f235738}, {%r1,%r2}, {%r3}, {%f235735,%f235736,%f235737,%f235738};

	// end inline asm
	// begin inline asm
	mma.sync.aligned.m16n8k8.row.col.f32.f16.f16.f32 {%f235735,%f235736,%f235737,%f235738}, {%r1,%r2}, {%r3}, {%f235735,%f235736,%f235737,%f235738};

	// end inline asm
	// begin inline asm
	mma.sync.aligned.m16n8k8.row.col.f32.f16.f16.f32 {%f235735,%f235736,%f235737,%f235738}, {%r1,%r2}, {%r3}, {%f235735,%f235736,%f235737,%f235738};

	// end inline asm
	// begin inline asm
	mma.sync.aligned.m16n8k8.row.col.f32.f16.f16.f32 {%f235735,%f235736,%f235737,%f235738}, {%r1,%r2}, {%r3}, {%f235735,%f235736,%f235737,%f235738};

	// end inline asm
	// begin inline asm
	mma.sync.aligned.m16n8k8.row.col.f32.f16.f16.f32 {%f235735,%f235736,%f235737,%f235738}, {%r1,%r2}, {%r3}, {%f235735,%f235736,%f235737,%f235738};

	// end inline asm
	// begin inline asm
	mma.sync.aligned.m16n8k8.row.col.f32.f16.f16.f32 {%f235735,%f235736,%f235737,%f235738}, {%r1,%r2}, {%r3}, {%f235735,%f235736,%f235737,%f235738};

	// end inline asm
	// begin inline asm
	mma.sync.aligned.m16n8k8.row.col.f32.f16.f16.f32 {%f235735,%f235736,%f235737,%f235738}, {%r1,%r2}, {%r3}, {%f235735,%f235736,%f235737,%f235738};

	// end inline asm
	// begin inline asm
	mma.sync.aligned.m16n8k8.row.col.f32.f16.f16.f32 {%f235735,%f235736,%f235737,%f235738}, {%r1,%r2}, {%r3}, {%f235735,%f235736,%f235737,%f235738};

	// end inline asm
	// begin inline asm
	mma.sync.aligned.m16n8k8.row.col.f32.f16.f16.f32 {%f235735,%f235736,%f235737,%f235738}, {%r1,%r2}, {%r3}, {%f235735,%f235736,%f235737,%f235738};

	// end inline asm
	// begin inline asm
	mma.sync.aligned.m16n8k8.row.col.f32.f16.f16.f32 {%f235735,%f235736,%f235737,%f235738}, {%r1,%r2}, {%r3}, {%f235735,%f235736,%f235737,%f235738};

	// end inline asm
	// begin inline asm
	mma.sync.aligned.m16n8k8.row.col.f32.f16.f16.f32 {%f235735,%f235736,%f235737,%f235738}, {%r1,%r2}, {%r3}, {%f235735,%f235736,%f235737,%f235738};

	// end inline asm
	// begin inline asm
	mma.sync.aligned.m16n8k8.row.col.f32.f16.f16.f32 {%f235735,%f235736,%f235737,%f235738}, {%r1,%r2}, {%r3}, {%f235735,%f235736,%f235737,%f235738};

	// end inline asm
	// begin inline asm
	mma.sync.aligned.m16n8k8.row.col.f32.f16.f16.f32 {%f235735,%f235736,%f235737,%f235738}, {%r1,%r2}, {%r3}, {%f235735,%f235736,%f235737,%f235738};

	// end inline asm
	// begin inline asm
	mma.sync.aligned.m16n8k8.row.col.f32.f16.f16.f32 {%f235735,%f235736,%f235737,%f235738}, {%r1,%r2}, {%r3}, {%f235735,%f235736,%f235737,%f235738};

	// end inline asm
	// begin inline asm
	mma.sync.aligned.m16n8k8.row.col.f32.f16.f16.f32 {%f235735,%f235736,%f235737,%f235738}, {%r1,%r2}, {%r3}, {%f235735,%f235736,%f235737,%f235738};

	// end inline asm
	// begin inline asm
	mma.sync.aligned.m16n8k8.row.col.f32.f16.f16.f32 {%f235735,%f235736,%f235737,%f235738}, {%r1,%r2}, {%r3}, {%f235735,%f235736,%f235737,%f235738};

	// end inline asm
	// begin inline asm
	mma.sync.aligned.m16n8k8.row.col.f32.f16.f16.f32 {%f235735,%f235736,%f235737,%f235738}, {%r1,%r2}, {%r3}, {%f235735,%f235736,%f235737,%f235738};

	// end inline asm
	// begin inline asm
	mma.sync.aligned.m16n8k8.row.col.f32.f16.f16.f32 {%f235735,%f235736,%f235737,%f235738}, {%r1,%r2}, {%r3}, {%f235735,%f235736,%f235737,%f235738};

	// end inline asm
	// begin inline asm
	mma.sync.aligned.m16n8k8.row.col.f32.f16.f16.f32 {%f235735,%f235736,%f235737,%f235738}, {%r1,%r2}, {%r3}, {%f235735,%f235736,%f235737,%f235738};

	// end inline asm
	// begin inline asm
	mma.sync.aligned.m16n8k8.row.col.f32.f16.f16.f32 {%f235735,%f235736,%f235737,%f235738}, {%r1,%r2}, {%r3}, {%f235735,%f235736,%f235737,%f235738};

	// end inline asm
	// begin inline asm
	mma.sync.aligned.m16n8k8.row.col.f32.f16.f16.f32 {%f235735,%f235736,%f235737,%f235738}, {%r1,%r2}, {%r3}, {%f235735,%f235736,%f235737,%f235738};

	// end inline asm
	// begin inline asm
	mma.sync.aligned.m16n8k8.row.col.f32.f16.f16.f32 {%f235735,%f235736,%f235737,%f235738}, {%r1,%r2}, {%r3}, {%f235735,%f235736,%f235737,%f235738};

	// end inline asm
	// begin inline asm
	mma.sync.aligned.m16n8k8.row.col.f32.f16.f16.f32 {%f235735,%f235736,%f235737,%f235738}, {%r1,%r2}, {%r3}, {%f235735,%f235736,%f235737,%f235738};

	// end inline asm
	// begin inline asm
	mma.sync.aligned.m16n8k8.row.col.f32.f16.f16.f32 {%f235735,%f235736,%f235737,%f235738}, {%r1,%r2}, {%r3}, {%f235735,%f235736,%f235737,%f235738};

	// end inline asm
	// begin inline asm
	mma.sync.aligned.m16n8k8.row.col.f32.f16.f16.f32 {%f235735,%f235736,%f235737,%f235738}, {%r1,%r2}, {%r3}, {%f235735,%f235736,%f235737,%f235738};

	// end inline asm
	// begin inline asm
	mma.sync.aligned.m16n8k8.row.col.f32.f16.f16.f32 {%f235735,%f235736,%f235737,%f235738}, {%r1,%r2}, {%r3}, {%f235735,%f235736,%f235737,%f235738};

	// end inline asm
	// begin inline asm
	mma.sync.aligned.m16n8k8.row.col.f32.f16.f16.f32 {%f235735,%f235736,%f235737,%f235738}, {%r1,%r2}, {%r3}, {%f235735,%f235736,%f235737,%f235738};

	// end inline asm
	// begin inline asm
	mma.sync.aligned.m16n8k8.row.col.f32.f16.f16.f32 {%f235735,%f235736,%f235737,%f235738}, {%r1,%r2}, {%r3}, {%f235735,%f235736,%f235737,%f235738};

	// end inline asm
	// begin inline asm
	mma.sync.aligned.m16n8k8.row.col.f32.f16.f16.f32 {%f235735,%f235736,%f235737,%f235738}, {%r1,%r2}, {%r3}, {%f235735,%f235736,%f235737,%f235738};

	// end inline asm
	// begin inline asm
	mma.sync.aligned.m16n8k8.row.col.f32.f16.f16.f32 {%f235735,%f235736,%f235737,%f235738}, {%r1,%r2}, {%r3}, {%f235735,%f235736,%f235737,%f235738};

	// end inline asm
	// begin inline asm
	mma.sync.aligned.m16n8k8.row.col.f32.f16.f16.f32 {%f235735,%f235736,%f235737,%f235738}, {%r1,%r2}, {%r3}, {%f235735,%f235736,%f235737,%f235738};

	// end inline asm
	// begin inline asm
	mma.sync.aligned.m16n8k8.row.col.f32.f16.f16.f32 {%f235735,%f235736,%f235737,%f235738}, {%r1,%r2}, {%r3}, {%f235735,%f235736,%f235737,%f235738};

	// end inline asm
	// begin inline asm
	mma.sync.aligned.m16n8k8.row.col.f32.f16.f16.f32 {%f235735,%f235736,%f235737,%f235738}, {%r1,%r2}, {%r3}, {%f235735,%f235736,%f235737,%f235738};

	// end inline asm
	// begin inline asm
	mma.sync.aligned.m16n8k8.row.col.f32.f16.f16.f32 {%f235735,%f235736,%f235737,%f235738}, {%r1,%r2}, {%r3}, {%f235735,%f235736,%f235737,%f235738};

	// end inline asm
	// begin inline asm
	mma.sync.aligned.m16n8k8.row.col.f32.f16.f16.f32 {%f235735,%f235736,%f235737,%f235738}, {%r1,%r2}, {%r3}, {%f235735,%f235736,%f235737,%f235738};

	// end inline asm
	// begin inline asm
	mma.sync.aligned.m16n8k8.row.col.f32.f16.f16.f32 {%f235735,%f235736,%f235737,%f235738}, {%r1,%r2}, {%r3}, {%f235735,%f235736,%f235737,%f235738};

	// end inline asm
	// begin inline asm
	mma.sync.aligned.m16n8k8.row.col.f32.f16.f16.f32 {%f235735,%f235736,%f235737,%f235738}, {%r1,%r2}, {%r3}, {%f235735,%f235736,%f235737,%f235738};

	// end inline asm
	// begin inline asm
	mma.sync.aligned.m16n8k8.row.col.f32.f16.f16.f32 {%f235735,%f235736,%f235737,%f235738}, {%r1,%r2}, {%r3}, {%f235735,%f235736,%f235737,%f235738};

	// end inline asm
	// begin inline asm
	mma.sync.aligned.m16n8k8.row.col.f32.f16.f16.f32 {%f235735,%f235736,%f235737,%f235738}, {%r1,%r2}, {%r3}, {%f235735,%f235736,%f235737,%f235738};

	// end inline asm
	// begin inline asm
	mma.sync.aligned.m16n8k8.row.col.f32.f16.f16.f32 {%f235735,%f235736,%f235737,%f235738}, {%r1,%r2}, {%r3}, {%f235735,%f235736,%f235737,%f235738};

	// end inline asm
	// begin inline asm
	mma.sync.aligned.m16n8k8.row.col.f32.f16.f16.f32 {%f235735,%f235736,%f235737,%f235738}, {%r1,%r2}, {%r3}, {%f235735,%f235736,%f235737,%f235738};

	// end inline asm
	// begin inline asm
	mma.sync.aligned.m16n8k8.row.col.f32.f16.f16.f32 {%f235735,%f235736,%f235737,%f235738}, {%r1,%r2}, {%r3}, {%f235735,%f235736,%f235737,%f235738};

	// end inline asm
	// begin inline asm
	mma.sync.aligned.m16n8k8.row.col.f32.f16.f16.f32 {%f235735,%f235736,%f235737,%f235738}, {%r1,%r2}, {%r3}, {%f235735,%f235736,%f235737,%f235738};

	// end inline asm
	// begin inline asm
	mma.sync.aligned.m16n8k8.row.col.f32.f16.f16.f32 {%f235735,%f235736,%f235737,%f235738}, {%r1,%r2}, {%r3}, {%f235735,%f235736,%f235737,%f235738};

	// end inline asm
	// begin inline asm
	mma.sync.aligned.m16n8k8.row.col.f32.f16.f16.f32 {%f235735,%f235736,%f235737,%f235738}, {%r1,%r2}, {%r3}, {%f235735,%f235736,%f235737,%f235738};

	// end inline asm
	// begin inline asm
	mma.sync.aligned.m16n8k8.row.col.f32.f16.f16.f32 {%f235735,%f235736,%f235737,%f235738}, {%r1,%r2}, {%r3}, {%f235735,%f235736,%f235737,%f235738};

	// end inline asm
	// begin inline asm
	mma.sync.aligned.m16n8k8.row.col.f32.f16.f16.f32 {%f235735,%f235736,%f235737,%f235738}, {%r1,%r2}, {%r3}, {%f235735,%f235736,%f235737,%f235738};

	// end inline asm
	// begin inline asm
	mma.sync.aligned.m16n8k8.row.col.f32.f16.f16.f32 {%f235735,%f235736,%f235737,%f235738}, {%r1,%r2}, {%r3}, {%f235735,%f235736,%f235737,%f235738};

	// end inline asm
	// begin inline asm
	mma.sync.aligned.m16n8k8.row.col.f32.f16.f16.f32 {%f235735,%f235736,%f235737,%f235738}, {%r1,%r2}, {%r3}, {%f235735,%f235736,%f235737,%f235738};

	// end inline asm
	// begin inline asm
	mma.sync.aligned.m16n8k8.row.col.f32.f16.f16.f32 {%f235735,%f235736,%f235737,%f235738}, {%r1,%r2}, {%r3}, {%f235735,%f235736,%f235737,%f235738};

	// end inline asm
	// begin inline asm
	mma.sync.aligned.m16n8k8.row.col.f32.f16.f16.f32 {%f235735,%f235736,%f235737,%f235738}, {%r1,%r2}, {%r3}, {%f235735,%f235736,%f235737,%f235738};

	// end inline asm
	// begin inline asm
	mma.sync.aligned.m16n8k8.row.col.f32.f16.f16.f32 {%f235735,%f235736,%f235737,%f235738}, {%r1,%r2}, {%r3}, {%f235735,%f235736,%f235737,%f235738};

	// end inline asm
	// begin inline asm
	mma.sync.aligned.m16n8k8.row.col.f32.f16.f16.f32 {%f235735,%f235736,%f235737,%f235738}, {%r1,%r2}, {%r3}, {%f235735,%f235736,%f235737,%f235738};

	// end inline asm
	// begin inline asm
	mma.sync.aligned.m16n8k8.row.col.f32.f16.f16.f32 {%f235735,%f235736,%f235737,%f235738}, {%r1,%r2}, {%r3}, {%f235735,%f235736,%f235737,%f235738};

	// end inline asm
	// begin inline asm
	mma.sync.aligned.m16n8k8.row.col.f32.f16.f16.f32 {%f235735,%f235736,%f235737,%f235738}, {%r1,%r2}, {%r3}, {%f235735,%f235736,%f235737,%f235738};

	// end inline asm
	// begin inline asm
	mma.sync.aligned.m16n8k8.row.col.f32.f16.f16.f32 {%f235735,%f235736,%f235737,%f235738}, {%r1,%r2}, {%r3}, {%f235735,%f235736,%f235737,%f235738};

	// end inline asm
	// begin inline asm
	mma.sync.aligned.m16n8k8.row.col.f32.f16.f16.f32 {%f235735,%f235736,%f235737,%f235738}, {%r1,%r2}, {%r3}, {%f235735,%f235736,%f235737,%f235738};

	// end inline asm
	// begin inline asm
	mma.sync.aligned.m16n8k8.row.col.f32.f16.f16.f32 {%f235735,%f235736,%f235737,%f235738}, {%r1,%r2}, {%r3}, {%f235735,%f235736,%f235737,%f235738};

	// end inline asm
	// begin inline asm
	mma.sync.aligned.m16n8k8.row.col.f32.f16.f16.f32 {%f235735,%f235736,%f235737,%f235738}, {%r1,%r2}, {%r3}, {%f235735,%f235736,%f235737,%f235738};

	// end inline asm
	// begin inline asm
	mma.sync.aligned.m16n8k8.row.col.f32.f16.f16.f32 {%f235735,%f235736,%f235737,%f235738}, {%r1,%r2}, {%r3}, {%f235735,%f235736,%f235737,%f235738};

	// end inline asm
	// begin inline asm
	mma.sync.aligned.m16n8k8.row.col.f32.f16.f16.f32 {%f235735,%f235736,%f235737,%f235738}, {%r1,%r2}, {%r3}, {%f235735,%f235736,%f235737,%f235738};

	// end inline asm
	// begin inline asm
	mma.sync.aligned.m16n8k8.row.col.f32.f16.f16.f32 {%f235735,%f235736,%f235737,%f235738}, {%r1,%r2}, {%r3}, {%f235735,%f235736,%f235737,%f235738};

	// end inline asm
	// begin inline asm
	mma.sync.aligned.m16n8k8.row.col.f32.f16.f16.f32 {%f235735,%f235736,%f235737,%f235738}, {%r1,%r2}, {%r3}, {%f235735,%f235736,%f235737,%f235738};

	// end inline asm
	// begin inline asm
	mma.sync.aligned.m16n8k8.row.col.f32.f16.f16.f32 {%f235735,%f235736,%f235737,%f235738}, {%r1,%r2}, {%r3}, {%f235735,%f235736,%f235737,%f235738};

	// end inline asm
	// begin inline asm
	mma.sync.aligned.m16n8k8.row.col.f32.f16.f16.f32 {%f235735,%f235736,%f235737,%f235738}, {%r1,%r2}, {%r3}, {%f235735,%f235736,%f235737,%f235738};

	// end inline asm
	// begin inline asm
	mma.sync.aligned.m16n8k8.row.col.f32.f16.f16.f32 {%f235735,%f235736,%f235737,%f235738}, {%r1,%r2}, {%r3}, {%f235735,%f235736,%f235737,%f235738};

	// end inline asm
	// begin inline asm
	mma.sync.aligned.m16n8k8.row.col.f32.f16.f16.f32 {%f235735,%f235736,%f235737,%f235738}, {%r1,%r2}, {%r3}, {%f235735,%f235736,%f235737,%f235738};

	// end inline asm
	// begin inline asm
	mma.sync.aligned.m16n8k8.row.col.f32.f16.f16.f32 {%f235735,%f235736,%f235737,%f235738}, {%r1,%r2}, {%r3}, {%f235735,%f235736,%f235737,%f235738};

	// end inline asm
	// begin inline asm
	mma.sync.aligned.m16n8k8.row.col.f32.f16.f16.f32 {%f235735,%f235736,%f235737,%f235738}, {%r1,%r2}, {%r3}, {%f235735,%f235736,%f235737,%f235738};

	// end inline asm
	// begin inline asm
	mma.sync.aligned.m16n8k8.row.col.f32.f16.f16.f32 {%f235735,%f235736,%f235737,%f235738}, {%r1,%r2}, {%r3}, {%f235735,%f235736,%f235737,%f235738};

	// end inline asm
	// begin inline asm
	mma.sync.aligned.m16n8k8.row.col.f32.f16.f16.f32 {%f235735,%f235736,%f235737,%f235738}, {%r1,%r2}, {%r3}, {%f235735,%f235736,%f235737,%f235738};

	// end inline asm
	// begin inline asm
	mma.sync.aligned.m16n8k8.row.col.f32.f16.f16.f32 {%f235735,%f235736,%f235737,%f235738}, {%r1,%r2}, {%r3}, {%f235735,%f235736,%f235737,%f235738};

	// end inline asm
	// begin inline asm
	mma.sync.aligned.m16n8k8.row.col.f32.f16.f16.f32 {%f235735,%f235736,%f235737,%f235738}, {%r1,%r2}, {%r3}, {%f235735,%f235736,%f235737,%f235738};

	// end inline asm
	// begin inline asm
	mma.sync.aligned.m16n8k8.row.col.f32.f16.f16.f32 {%f235735,%f235736,%f235737,%f235738}, {%r1,%r2}, {%r3}, {%f235735,%f235736,%f235737,%f235738};

	// end inline asm
	// begin inline asm
	mma.sync.aligned.m16n8k8.row.col.f32.f16.f16.f32 {%f235735,%f235736,%f235737,%f235738}, {%r1,%r2}, {%r3}, {%f235735,%f235736,%f235737,%f235738};

	// end inline asm
	// begin inline asm
	mma.sync.aligned.m16n8k8.row.col.f32.f16.f16.f32 {%f235735,%f235736,%f235737,%f235738}, {%r1,%r2}, {%r3}, {%f235735,%f235736,%f235737,%f235738};

	// end inline asm
	// begin inline asm
	mma.sync.aligned.m16n8k8.row.col.f32.f16.f16.f32 {%f235735,%f235736,%f235737,%f235738}, {%r1,%r2}, {%r3}, {%f235735,%f235736,%f235737,%f235738};

	// end inline asm
	// begin inline asm
	mma.sync.aligned.m16n8k8.row.col.f32.f16.f16.f32 {%f235735,%f235736,%f235737,%f235738}, {%r1,%r2}, {%r3}, {%f235735,%f235736,%f235737,%f235738};

	// end inline asm
	// begin inline asm
	mma.sync.aligned.m16n8k8.row.col.f32.f16.f16.f32 {%f235735,%f235736,%f235737,%f235738}, {%r1,%r2}, {%r3}, {%f235735,%f235736,%f235737,%f235738};

	// end inline asm
	// begin inline asm
	mma.sync.aligned.m16n8k8.row.col.f32.f16.f16.f32 {%f235735,%f235736,%f235737,%f235738}, {%r1,%r2}, {%r3}, {%f235735,%f235736,%f235737,%f235738};

	// end inline asm
	// begin inline asm
	mma.sync.aligned.m16n8k8.row.col.f32.f16.f16.f32 {%f235735,%f235736,%f235737,%f235738}, {%r1,%r2}, {%r3}, {%f235735,%f235736,%f235737,%f235738};

	// end inline asm
	// begin inline asm
	mma.sync.aligned.m16n8k8.row.col.f32.f16.f16.f32 {%f235735,%f235736,%f235737,%f235738}, {%r1,%r2}, {%r3}, {%f235735,%f235736,%f235737,%f235738};

	// end inline asm
	// begin inline asm
	mma.sync.aligned.m16n8k8.row.col.f32.f16.f16.f32 {%f235735,%f235736,%f235737,%f235738}, {%r1,%r2}, {%r3}, {%f235735,%f235736,%f235737,%f235738};

	// end inline asm
	// begin inline asm
	mma.sync.aligned.m16n8k8.row.col.f32.f16.f16.f32 {%f235735,%f235736,%f235737,%f235738}, {%r1,%r2}, {%r3}, {%f235735,%f235736,%f235737,%f235738};

	// end inline asm
	// begin inline asm
	mma.sync.aligned.m16n8k8.row.col.f32.f16.f16.f32 {%f235735,%f235736,%f235737,%f235738}, {%r1,%r2}, {%r3}, {%f235735,%f235736,%f235737,%f235738};

	// end inline asm
	// begin inline asm
	mma.sync.aligned.m16n8k8.row.col.f32.f16.f16.f32 {%f235735,%f235736,%f235737,%f235738}, {%r1,%r2}, {%r3}, {%f235735,%f235736,%f235737,%f235738};

	// end inline asm
	// begin inline asm
	mma.sync.aligned.m16n8k8.row.col.f32.f16.f16.f32 {%f235735,%f235736,%f235737,%f235738}, {%r1,%r2}, {%r3}, {%f235735,%f235736,%f235737,%f235738};

	// end inline asm
	// begin inline asm
	mma.sync.aligned.m16n8k8.row.col.f32.f16.f16.f32 {%f235735,%f235736,%f235737,%f235738}, {%r1,%r2}, {%r3}, {%f235735,%f235736,%f235737,%f235738};

	// end inline asm
	// begin inline asm
	mma.sync.aligned.m16n8k8.row.col.f32.f16.f16.f32 {%f235735,%f235736,%f235737,%f235738}, {%r1,%r2}, {%r3}, {%f235735,%f235736,%f235737,%f235738};

	// end inline asm
	// begin inline asm
	mma.sync.aligned.m16n8k8.row.col.f32.f16.f16.f32 {%f235735,%f235736,%f235737,%f235738}, {%r1,%r2}, {%r3}, {%f235735,%f235736,%f235737,%f235738};

	// end inline asm
	// begin inline asm
	mma.sync.aligned.m16n8k8.row.col.f32.f16.f16.f32 {%f235735,%f235736,%f235737,%f235738}, {%r1,%r2}, {%r3}, {%f235735,%f235736,%f235737,%f235738};

	// end inline asm
	// begin inline asm
	mma.sync.aligned.m16n8k8.row.col.f32.f16.f16.f32 {%f235735,%f235736,%f235737,%f235738}, {%r1,%r2}, {%r3}, {%f235735,%f235736,%f235737,%f235738};

	// end inline asm
	// begin inline asm
	mma.sync.aligned.m16n8k8.row.col.f32.f16.f16.f32 {%f235735,%f235736,%f235737,%f235738}, {%r1,%r2}, {%r3}, {%f235735,%f235736,%f235737,%f235738};

	// end inline asm
	// begin inline asm
	mma.sync.aligned.m16n8k8.row.col.f32.f16.f16.f32 {%f235735,%f235736,%f235737,%f235738}, {%r1,%r2}, {%r3}, {%f235735,%f235736,%f235737,%f235738};

	// end inline asm
	// begin inline asm
	mma.sync.aligned.m16n8k8.row.col.f32.f16.f16.f32 {%f235735,%f235736,%f235737,%f235738}, {%r1,%r2}, {%r3}, {%f235735,%f235736,%f235737,%f235738};

	// end inline asm
	// begin inline asm
	mma.sync.aligned.m16n8k8.row.col.f32.f16.f16.f32 {%f235735,%f235736,%f235737,%f235738}, {%r1,%r2}, {%r3}, {%f235735,%f235736,%f235737,%f235738};

	// end inline asm
	// begin inline asm
	mma.sync.aligned.m16n8k8.row.col.f32.f16.f16.f32 {%f235735,%f235736,%f235737,%f235738}, {%r1,%r2}, {%r3}, {%f235735,%f235736,%f235737,%f235738};

	// end inline asm
	// begin inline asm
	mma.sync.aligned.m16n8k8.row.col.f32.f16.f16.f32 {%f235735,%f235736,%f235737,%f235738}, {%r1,%r2}, {%r3}, {%f235735,%f235736,%f235737,%f235738};

	// end inline asm
	// begin inline asm
	mma.sync.aligned.m16n8k8.row.col.f32.f16.f16.f32 {%f235735,%f235736,%f235737,%f235738}, {%r1,%r2}, {%r3}, {%f235735,%f235736,%f235737,%f235738};

	// end inline asm
	// begin inline asm
	mma.sync.aligned.m16n8k8.row.col.f32.f16.f16.f32 {%f235735,%f235736,%f235737,%f235738}, {%r1,%r2}, {%r3}, {%f235735,%f235736,%f235737,%f235738};

	// end inline asm
	// begin inline asm
	mma.sync.aligned.m16n8k8.row.col.f32.f16.f16.f32 {%f235735,%f235736,%f235737,%f235738}, {%r1,%r2}, {%r3}, {%f235735,%f235736,%f235737,%f235738};

	// end inline asm
	// begin inline asm
	mma.sync.aligned.m16n8k8.row.col.f32.f16.f16.f32 {%f235735,%f235736,%f235737,%f235738}, {%r1,%r2}, {%r3}, {%f235735,%f235736,%f235737,%f235738};

	// end inline asm
	// begin inline asm
	mma.sync.aligned.m16n8k8.row.col.f32.f16.f16.f32 {%f235735,%f235736,%f235737,%f235738}, {%r1,%r2}, {%r3}, {%f235735,%f235736,%f235737,%f235738};

	// end inline asm
	// begin inline asm
	mma.sync.aligned.m16n8k8.row.col.f32.f16.f16.f32 {%f235735,%f235736,%f235737,%f235738}, {%r1,%r2}, {%r3}, {%f235735,%f235736,%f235737,%f235738};

	// end inline asm
	// begin inline asm
	mma.sync.aligned.m16n8k8.row.col.f32.f16.f16.f32 {%f235735,%f235736,%f235737,%f235738}, {%r1,%r2}, {%r3}, {%f235735,%f235736,%f235737,%f235738};

	// end inline asm
	// begin inline asm
	mma.sync.aligned.m16n8k8.row.col.f32.f16.f16.f32 {%f235735,%f235736,%f235737,%f235738}, {%r1,%r2}, {%r3}, {%f235735,%f235736,%f235737,%f235738};

	// end inline asm
	// begin inline asm
	mma.sync.aligned.m16n8k8.row.col.f32.f16.f16.f32 {%f235735,%f235736,%f235737,%f235738}, {%r1,%r2}, {%r3}, {%f235735,%f235736,%f235737,%f235738};

	// end inline asm
	// begin inline asm
	mma.sync.aligned.m16n8k8.row.col.f32.f16.f16.f32 {%f235735,%f235736,%f235737,%f235738}, {%r1,%r2}, {%r3}, {%f235735,%f235736,%f235737,%f235738};

	// end inline asm
	// begin inline asm
	mma.sync.aligned.m16n8k8.row.col.f32.f16.f16.f32 {%f235735,%f235736,%f235737,%f235738}, {%r1,%r2}, {%r3}, {%f235735,%f235736,%f235737,%f235738};

	// end inline asm
	// begin inline asm
	mma.sync.aligned.m16n8k8.row.col.f32.f16.f16.f32 {%f235735,%f235736,%f235737,%f235738}, {%r1,%r2}, {%r3}, {%f235735,%f235736,%f235737,%f235738};

	// end inline asm
	// begin inline asm
	mma.sync.aligned.m16n8k8.row.col.f32.f16.f16.f32 {%f235735,%f235736,%f235737,%f235738}, {%r1,%r2}, {%r3}, {%f235735,%f235736,%f235737,%f235738};

	// end inline asm
	// begin inline asm
	mma.sync.aligned.m16n8k8.row.col.f32.f16.f16.f32 {%f235735,%f235736,%f235737,%f235738}, {%r1,%r2}, {%r3}, {%f235735,%f235736,%f235737,%f235738};

	// end inline asm
	// begin inline asm
	mma.sync.aligned.m16n8k8.row.col.f32.f16.f16.f32 {%f235735,%f235736,%f235737,%f235738}, {%r1,%r2}, {%r3}, {%f235735,%f235736,%f235737,%f235738};

	// end inline asm
	// begin inline asm
	mma.sync.aligned.m16n8k8.row.col.f32.f16.f16.f32 {%f235735,%f235736,%f235737,%f235738}, {%r1,%r2}, {%r3}, {%f235735,%f235736,%f235737,%f235738};

	// end inline asm
	// begin inline asm
	mma.sync.aligned.m16n8k8.row.col.f32.f16.f16.f32 {%f235735,%f235736,%f235737,%f235738}, {%r1,%r2}, {%r3}, {%f235735,%f235736,%f235737,%f235738};

	// end inline asm
	// begin inline asm
	mma.sync.aligned.m16n8k8.row.col.f32.f16.f16.f32 {%f235735,%f235736,%f235737,%f235738}, {%r1,%r2}, {%r3}, {%f235735,%f235736,%f235737,%f235738};

	// end inline asm
	// begin inline asm
	mma.sync.aligned.m16n8k8.row.col.f32.f16.f16.f32 {%f235735,%f235736,%f235737,%f235738}, {%r1,%r2}, {%r3}, {%f235735,%f235736,%f235737,%f235738};

	// end inline asm
	// begin inline asm
	mma.sync.aligned.m16n8k8.row.col.f32.f16.f16.f32 {%f235735,%f235736,%f235737,%f235738}, {%r1,%r2}, {%r3}, {%f235735,%f235736,%f235737,%f235738};

	// end inline asm
	// begin inline asm
	mma.sync.aligned.m16n8k8.row.col.f32.f16.f16.f32 {%f235735,%f235736,%f235737,%f235738}, {%r1,%r2}, {%r3}, {%f235735,%f235736,%f235737,%f235738};

	// end inline asm
	// begin inline asm
	mma.sync.aligned.m16n8k8.row.col.f32.f16.f16.f32 {%f235735,%f235736,%f235737,%f235738}, {%r1,%r2}, {%r3}, {%f235735,%f235736,%f235737,%f235738};

	// end inline asm
	// begin inline asm
	mma.sync.aligned.m16n8k8.row.col.f32.f16.f16.f32 {%f235735,%f235736,%f235737,%f235738}, {%r1,%r2}, {%r3}, {%f235735,%f235736,%f235737,%f235738};

	// end inline asm
	// begin inline asm
	mma.sync.aligned.m16n8k8.row.col.f32.f16.f16.f32 {%f235735,%f235736,%f235737,%f235738}, {%r1,%r2}, {%r3}, {%f235735,%f235736,%f235737,%f235738};

	// end inline asm
	// begin inline asm
	mma.sync.aligned.m16n8k8.row.col.f32.f16.f16.f32 {%f235735,%f235736,%f235737,%f235738}, {%r1,%r2}, {%r3}, {%f235735,%f235736,%f235737,%f235738};

	// end inline asm
	// begin inline asm
	mma.sync.aligned.m16n8k8.row.col.f32.f16.f16.f32 {%f235735,%f235736,%f235737,%f235738}, {%r1,%r2}, {%r3}, {%f235735,%f235736,%f235737,%f235738};

	// end inline asm
	// begin inline asm
	mma.sync.aligned.m16n8k8.row.col.f32.f16.f16.f32 {%f235735,%f235736,%f235737,%f235738}, {%r1,%r2}, {%r3}, {%f235735,%f235736,%f235737,%f235738};

	// end inline asm
	// begin inline asm
	mma.sync.aligned.m16n8k8.row.col.f32.f16.f16.f32 {%f235735,%f235736,%f235737,%f235738}, {%r1,%r2}, {%r3}, {%f235735,%f235736,%f235737,%f235738};

	// end inline asm
	// begin inline asm
	mma.sync.aligned.m16n8k8.row.col.f32.f16.f16.f32 {%f235735,%f235736,%f235737,%f235738}, {%r1,%r2}, {%r3}, {%f235735,%f235736,%f235737,%f235738};

	// end inline asm
	// begin inline asm
	mma.sync.aligned.m16n8k8.row.col.f32.f16.f16.f32 {%f235735,%f235736,%f235737,%f235738}, {%r1,%r2}, {%r3}, {%f235735,%f235736,%f235737,%f235738};

	// end inline asm
	// begin inline asm
	mma.sync.aligned.m16n8k8.row.col.f32.f16.f16.f32 {%f235735,%f235736,%f235737,%f235738}, {%r1,%r2}, {%r3}, {%f235735,%f235736,%f235737,%f235738};

	// end inline asm
	// begin inline asm
	mma.sync.aligned.m16n8k8.row.col.f32.f16.f16.f32 {%f235735,%f235736,%f235737,%f235738}, {%r1,%r2}, {%r3}, {%f235735,%f235736,%f235737,%f235738};

	// end inline asm
	// begin inline asm
	mma.sync.aligned.m16n8k8.row.col.f32.f16.f16.f32 {%f235735,%f235736,%f235737,%f235738}, {%r1,%r2}, {%r3}, {%f235735,%f235736,%f235737,%f235738};

	// end inline asm
	// begin inline asm
	mma.sync.aligned.m16n8k8.row.col.f32.f16.f16.f32 {%f235735,%f235736,%f235737,%f235738}, {%r1,%r2}, {%r3}, {%f235735,%f235736,%f235737,%f235738};

	// end inline asm
	// begin inline asm
	mma.sync.aligned.m16n8k8.row.col.f32.f16.f16.f32 {%f235735,%f235736,%f235737,%f235738}, {%r1,%r2}, {%r3}, {%f235735,%f235736,%f235737,%f235738};

	// end inline asm
	// begin inline asm
	mma.sync.aligned.m16n8k8.row.col.f32.f16.f16.f32 {%f235735,%f235736,%f235737,%f235738}, {%r1,%r2}, {%r3}, {%f235735,%f235736,%f235737,%f235738};

	// end inline asm
	// begin inline asm
	mma.sync.aligned.m16n8k8.row.col.f32.f16.f16.f32 {%f235735,%f235736,%f235737,%f235738}, {%r1,%r2}, {%r3}, {%f235735,%f235736,%f235737,%f235738};

	// end inline asm
	// begin inline asm
	mma.sync.aligned.m16n8k8.row.col.f32.f16.f16.f32 {%f235735,%f235736,%f235737,%f235738}, {%r1,%r2}, {%r3}, {%f235735,%f235736,%f235737,%f235738};

	// end inline asm
	// begin inline asm
	mma.sync.aligned.m16n8k8.row.col.f32.f16.f16.f32 {%f235735,%f235736,%f235737,%f235738}, {%r1,%r2}, {%r3}, {%f235735,%f235736,%f235737,%f235738};

	// end inline asm
	// begin inline asm
	mma.sync.aligned.m16n8k8.row.col.f32.f16.f16.f32 {%f235735,%f235736,%f235737,%f235738}, {%r1,%r2}, {%r3}, {%f235735,%f235736,%f235737,%f235738};

	// end inline asm
	// begin inline asm
	mma.sync.aligned.m16n8k8.row.col.f32.f16.f16.f32 {%f235735,%f235736,%f235737,%f235738}, {%r1,%r2}, {%r3}, {%f235735,%f235736,%f235737,%f235738};

	// end inline asm
	// begin inline asm
	mma.sync.aligned.m16n8k8.row.col.f32.f16.f16.f32 {%f235735,%f235736,%f235737,%f235738}, {%r1,%r2}, {%r3}, {%f235735,%f235736,%f235737,%f235738};

	// end inline asm
	// begin inline asm
	mma.sync.aligned.m16n8k8.row.col.f32.f16.f16.f32 {%f235735,%f235736,%f235737,%f235738}, {%r1,%r2}, {%r3}, {%f235735,%f235736,%f235737,%f235738};

	// end inline asm
	// begin inline asm
	mma.sync.aligned.m16n8k8.row.col.f32.f16.f16.f32 {%f235735,%f235736,%f235737,%f235738}, {%r1,%r2}, {%r3}, {%f235735,%f235736,%f235737,%f235738};

	// end inline asm
	// begin inline asm
	mma.sync.aligned.m16n8k8.row.col.f32.f16.f16.f32 {%f235735,%f235736,%f235737,%f235738}, {%r1,%r2}, {%r3}, {%f235735,%f235736,%f235737,%f235738};

	// end inline asm
	// begin inline asm
	mma.sync.aligned.m16n8k8.row.col.f32.f16.f16.f32 {%f235735,%f235736,%f235737,%f235738}, {%r1,%r2}, {%r3}, {%f235735,%f235736,%f235737,%f235738};

	// end inline asm
	// begin inline asm
	mma.sync.aligned.m16n8k8.row.col.f32.f16.f16.f32 {%f235735,%f235736,%f235737,%f235738}, {%r1,%r2}, {%r3}, {%f235735,%f235736,%f235737,%f235738};

	// end inline asm
	// begin inline asm
	mma.sync.aligned.m16n8k8.row.col.f32.f16.f16.f32 {%f235735,%f235736,%f235737,%f235738}, {%r1,%r2}, {%r3}, {%f235735,%f235736,%f235737,%f235738};

	// end inline asm
	// begin inline asm
	mma.sync.aligned.m16n8k8.row.col.f32.f16.f16.f32 {%f235735,%f235736,%f235737,%f235738}, {%r1,%r2}, {%r3}, {%f235735,%f235736,%f235737,%f235738};

	// end inline asm
	// begin inline asm
	mma.sync.aligned.m16n8k8.row.col.f32.f16.f16.f32 {%f235735,%f235736,%f235737,%f235738}, {%r1,%r2}, {%r3}, {%f235735,%f235736,%f235737,%f235738};

	// end inline asm
	// begin inline asm
	mma.sync.aligned.m16n8k8.row.col.f32.f16.f16.f32 {%f235735,%f235736,%f235737,%f235738}, {%r1,%r2}, {%r3}, {%f235735,%f235736,%f235737,%f235738};

	// end inline asm
	// begin inline asm
	mma.sync.aligned.m16n8k8.row.col.f32.f16.f16.f32 {%f235735,%f235736,%f235737,%f235738}, {%r1,%r2}, {%r3}, {%f235735,%f235736,%f235737,%f235738};

	// end inline asm
	// begin inline asm
	mma.sync.aligned.m16n8k8.row.col.f32.f16.f16.f32 {%f235735,%f235736,%f235737,%f235738}, {%r1,%r2}, {%r3}, {%f235735,%f235736,%f235737,%f235738};

	// end inline asm
	// begin inline asm
	mma.sync.aligned.m16n8k8.row.col.f32.f16.f16.f32 {%f235735,%f235736,%f235737,%f235738}, {%r1,%r2}, {%r3}, {%f235735,%f235736,%f235737,%f235738};

	// end inline asm
	// begin inline asm
	mma.sync.aligned.m16n8k8.row.col.f32.f16.f16.f32 {%f235735,%f235736,%f235737,%f235738}, {%r1,%r2}, {%r3}, {%f235735,%f235736,%f235737,%f235738};

	// end inline asm
	// begin inline asm
	mma.sync.aligned.m16n8k8.row.col.f32.f16.f16.f32 {%f235735,%f235736,%f235737,%f235738}, {%r1,%r2}, {%r3}, {%f235735,%f235736,%f235737,%f235738};

	// end inline asm
	// begin inline asm
	mma.sync.aligned.m16n8k8.row.col.f32.f16.f16.f32 {%f235735,%f235736,%f235737,%f235738}, {%r1,%r2}, {%r3}, {%f235735,%f235736,%f235737,%f235738};

	// end inline asm
	// begin inline asm
	mma.sync.aligned.m16n8k8.row.col.f32.f16.f16.f32 {%f235735,%f235736,%f235737,%f235738}, {%r1,%r2}, {%r3}, {%f235735,%f235736,%f235737,%f235738};

	// end inline asm
	// begin inline asm
	mma.sync.aligned.m16n8k8.row.col.f32.f16.f16.f32 {%f235735,%f235736,%f235737,%f235738}, {%r1,%r2}, {%r3}, {%f235735,%f235736,%f235737,%f235738};

	// end inline asm
	// begin inline asm
	mma.sync.aligned.m16n8k8.row.col.f32.f16.f16.f32 {%f235735,%f235736,%f235737,%f235738}, {%r1,%r2}, {%r3}, {%f235735,%f235736,%f235737,%f235738};

	// end inline asm
	// begin inline asm
	mma.sync.aligned.m16n8k8.row.col.f32.f16.f16.f32 {%f235735,%f235736,%f235737,%f235738}, {%r1,%r2}, {%r3}, {%f235735,%f235736,%f235737,%f235738};

	// end inline asm
	// begin inline asm
	mma.sync.aligned.m16n8k8.row.col.f32.f16.f16.f32 {%f235735,%f235736,%f235737,%f235738}, {%r1,%r2}, {%r3}, {%f235735,%f235736,%f235737,%f235738};

	// end inline asm
	// begin inline asm
	mma.sync.aligned.m16n8k8.row.col.f32.f16.f16.f32 {%f235735,%f235736,%f235737,%f235738}, {%r1,%r2}, {%r3}, {%f235735,%f235736,%f235737,%f235738};

	// end inline asm
	// begin inline asm
	mma.sync.aligned.m16n8k8.row.col.f32.f16.f16.f32 {%f235735,%f235736,%f235737,%f235738}, {%r1,%r2}, {%r3}, {%f235735,%f235736,%f235737,%f235738};

	// end inline asm
	// begin inline asm
	mma.sync.aligned.m16n8k8.row.col.f32.f16.f16.f32 {%f235735,%f235736,%f235737,%f235738}, {%r1,%r2}, {%r3}, {%f235735,%f235736,%f235737,%f235738};

	// end inline asm
	// begin inline asm
	mma.sync.aligned.m16n8k8.row.col.f32.f16.f16.f32 {%f235735,%f235736,%f235737,%f235738}, {%r1,%r2}, {%r3}, {%f235735,%f235736,%f235737,%f235738};

	// end inline asm
	// begin inline asm
	mma.sync.aligned.m16n8k8.row.col.f32.f16.f16.f32 {%f235735,%f235736,%f235737,%f235738}, {%r1,%r2}, {%r3}, {%f235735,%f235736,%f235737,%f235738};

	// end inline asm
	// begin inline asm
	mma.sync.aligned.m16n8k8.row.col.f32.f16.f16.f32 {%f235735,%f235736,%f235737,%f235738}, {%r1,%r2}, {%r3}, {%f235735,%f235736,%f235737,%f235738};

	// end inline asm
	// begin inline asm
	mma.sync.aligned.m16n8k8.row.col.f32.f16.f16.f32 {%f235735,%f235736,%f235737,%f235738}, {%r1,%r2}, {%r3}, {%f235735,%f235736,%f235737,%f235738};

	// end inline asm
	// begin inline asm
	mma.sync.aligned.m16n8k8.row.col.f32.f16.f16.f32 {%f235735,%f235736,%f235737,%f235738}, {%r1,%r2}, {%r3}, {%f235735,%f235736,%f235737,%f235738};

	// end inline asm
	// begin inline asm
	mma.sync.aligned.m16n8k8.row.col.f32.f16.f16.f32 {%f235735,%f235736,%f235737,%f235738}, {%r1,%r2}, {%r3}, {%f235735,%f235736,%f235737,%f235738};

	// end inline asm
	// begin inline asm
	mma.sync.aligned.m16n8k8.row.col.f32.f16.f16.f32 {%f235735,%f235736,%f235737,%f235738}, {%r1,%r2}, {%r3}, {%f235735,%f235736,%f235737,%f235738};

	// end inline asm
	// begin inline asm
	mma.sync.aligned.m16n8k8.row.col.f32.f16.f16.f32 {%f235735,%f235736,%f235737,%f235738}, {%r1,%r2}, {%r3}, {%f235735,%f235736,%f235737,%f235738};

	// end inline asm
	// begin inline asm
	mma.sync.aligned.m16n8k8.row.col.f32.f16.f16.f32 {%f235735,%f235736,%f235737,%f235738}, {%r1,%r2}, {%r3}, {%f235735,%f235736,%f235737,%f235738};

	// end inline asm
	// begin inline asm
	mma.sync.aligned.m16n8k8.row.col.f32.f16.f16.f32 {%f235735,%f235736,%f235737,%f235738}, {%r1,%r2}, {%r3}, {%f235735,%f235736,%f235737,%f235738};

	// end inline asm
	// begin inline asm
	mma.sync.aligned.m16n8k8.row.col.f32.f16.f16.f32 {%f235735,%f235736,%f235737,%f235738}, {%r1,%r2}, {%r3}, {%f235735,%f235736,%f235737,%f235738};

	// end inline asm
	// begin inline asm
	mma.sync.aligned.m16n8k8.row.col.f32.f16.f16.f32 {%f235735,%f235736,%f235737,%f235738}, {%r1,%r2}, {%r3}, {%f235735,%f235736,%f235737,%f235738};

	// end inline asm
	// begin inline asm
	mma.sync.aligned.m16n8k8.row.col.f32.f16.f16.f32 {%f235735,%f235736,%f235737,%f235738}, {%r1,%r2}, {%r3}, {%f235735,%f235736,%f235737,%f235738};

	// end inline asm
	// begin inline asm
	mma.sync.aligned.m16n8k8.row.col.f32.f16.f16.f32 {%f235735,%f235736,%f235737,%f235738}, {%r1,%r2}, {%r3}, {%f235735,%f235736,%f235737,%f235738};

	// end inline asm
	// begin inline asm
	mma.sync.aligned.m16n8k8.row.col.f32.f16.f16.f32 {%f235735,%f235736,%f235737,%f235738}, {%r1,%r2}, {%r3}, {%f235735,%f235736,%f235737,%f235738};

	// end inline asm
	// begin inline asm
	mma.sync.aligned.m16n8k8.row.col.f32.f16.f16.f32 {%f235735,%f235736,%f235737,%f235738}, {%r1,%r2}, {%r3}, {%f235735,%f235736,%f235737,%f235738};

	// end inline asm
	// begin inline asm
	mma.sync.aligned.m16n8k8.row.col.f32.f16.f16.f32 {%f235735,%f235736,%f235737,%f235738}, {%r1,%r2}, {%r3}, {%f235735,%f235736,%f235737,%f235738};

	// end inline asm
	// begin inline asm
	mma.sync.aligned.m16n8k8.row.col.f32.f16.f16.f32 {%f235735,%f235736,%f235737,%f235738}, {%r1,%r2}, {%r3}, {%f235735,%f235736,%f235737,%f235738};

	// end inline asm
	// begin inline asm
	mma.sync.aligned.m16n8k8.row.col.f32.f16.f16.f32 {%f235735,%f235736,%f235737,%f235738}, {%r1,%r2}, {%r3}, {%f235735,%f235736,%f235737,%f235738};

	// end inline asm
	// begin inline asm
	mma.sync.aligned.m16n8k8.row.col.f32.f16.f16.f32 {%f235735,%f235736,%f235737,%f235738}, {%r1,%r2}, {%r3}, {%f235735,%f235736,%f235737,%f235738};

	// end inline asm
	// begin inline asm
	mma.sync.aligned.m16n8k8.row.col.f32.f16.f16.f32 {%f235735,%f235736,%f235737,%f235738}, {%r1,%r2}, {%r3}, {%f235735,%f235736,%f235737,%f235738};

	// end inline asm
	// begin inline asm
	mma.sync.aligned.m16n8k8.row.col.f32.f16.f16.f32 {%f235735,%f235736,%f235737,%f235738}, {%r1,%r2}, {%r3}, {%f235735,%f235736,%f235737,%f235738};

	// end inline asm
	// begin inline asm
	mma.sync.aligned.m16n8k8.row.col.f32.f16.f16.f32 {%f235735,%f235736,%f235737,%f235738}, {%r1,%r2}, {%r3}, {%f235735,%f235736,%f235737,%f235738};

	// end inline asm
	// begin inline asm
	mma.sync.aligned.m16n8k8.row.col.f32.f16.f16.f32 {%f235735,%f235736,%f235737,%f235738}, {%r1,%r2}, {%r3}, {%f235735,%f235736,%f235737,%f235738};

	// end inline asm
	// begin inline asm
	mma.sync.aligned.m16n8k8.row.col.f32.f16.f16.f32 {%f235735,%f235736,%f235737,%f235738}, {%r1,%r2}, {%r3}, {%f235735,%f235736,%f235737,%f235738};

	// end inline asm
	// begin inline asm
	mma.sync.aligned.m16n8k8.row.col.f32.f16.f16.f32 {%f235735,%f235736,%f235737,%f235738}, {%r1,%r2}, {%r3}, {%f235735,%f235736,%f235737,%f235738};

	// end inline asm
	// begin inline asm
	mma.sync.aligned.m16n8k8.row.col.f32.f16.f16.f32 {%f235735,%f235736,%f235737,%f235738}, {%r1,%r2}, {%r3}, {%f235735,%f235736,%f235737,%f235738};

	// end inline asm
	// begin inline asm
	mma.sync.aligned.m16n8k8.row.col.f32.f16.f16.f32 {%f235735,%f235736,%f235737,%f235738}, {%r1,%r2}, {%r3}, {%f235735,%f235736,%f235737,%f235738};

	// end inline asm
	// begin inline asm
	mma.sync.aligned.m16n8k8.row.col.f32.f16.f16.f32 {%f235735,%f235736,%f235737,%f235738}, {%r1,%r2}, {%r3}, {%f235735,%f235736,%f235737,%f235738};

	// end inline asm
	// begin inline asm
	mma.sync.aligned.m16n8k8.row.col.f32.f16.f16.f32 {%f235735,%f235736,%f235737,%f235738}, {%r1,%r2}, {%r3}, {%f235735,%f235736,%f235737,%f235738};

	// end inline asm
	// begin inline asm
	mma.sync.aligned.m16n8k8.row.col.f32.f16.f16.f32 {%f235735,%f235736,%f235737,%f235738}, {%r1,%r2}, {%r3}, {%f235735,%f235736,%f235737,%f235738};

	// end inline asm
	// begin inline asm
	mma.sync.aligned.m16n8k8.row.col.f32.f16.f16.f32 {%f235735,%f235736,%f235737,%f235738}, {%r1,%r2}, {%r3}, {%f235735,%f235736,%f235737,%f235738};

	// end inline asm
	// begin inline asm
	mma.sync.aligned.m16n8k8.row.col.f32.f16.f16.f32 {%f235735,%f235736,%f235737,%f235738}, {%r1,%r2}, {%r3}, {%f235735,%f235736,%f235737,%f235738};

	// end inline asm
	// begin inline asm
	mma.sync.aligned.m16n8k8.row.col.f32.f16.f16.f32 {%f235735,%f235736,%f235737,%f235738}, {%r1,%r2}, {%r3}, {%f235735,%f235736,%f235737,%f235738};

	// end inline asm
	// begin inline asm
	mma.sync.aligned.m16n8k8.row.col.f32.f16.f16.f32 {%f235735,%f235736,%f235737,%f235738}, {%r1,%r2}, {%r3}, {%f235735,%f235736,%f235737,%f235738};

	// end inline asm
	// begin inline asm
	mma.sync.aligned.m16n8k8.row.col.f32.f16.f16.f32 {%f235735,%f235736,%f235737,%f235738}, {%r1,%r2}, {%r3}, {%f235735,%f235736,%f235737,%f235738};

	// end inline asm
	// begin inline asm
	mma.sync.aligned.m16n8k8.row.col.f32.f16.f16.f32 {%f235735,%f235736,%f235737,%f235738}, {%r1,%r2}, {%r3}, {%f235735,%f235736,%f235737,%f235738};

	// end inline asm
	// begin inline asm
	mma.sync.aligned.m16n8k8.row.col.f32.f16.f16.f32 {%f235735,%f235736,%f235737,%f235738}, {%r1,%r2}, {%r3}, {%f235735,%f235736,%f235737,%f235738};

	// end inline asm
	// begin inline asm
	mma.sync.aligned.m16n8k8.row.col.f32.f16.f16.f32 {%f235735,%f235736,%f235737,%f235738}, {%r1,%r2}, {%r3}, {%f235735,%f235736,%f235737,%f235738};

	// end inline asm
	// begin inline asm
	mma.sync.aligned.m16n8k8.row.col.f32.f16.f16.f32 {%f235735,%f235736,%f235737,%f235738}, {%r1,%r2}, {%r3}, {%f235735,%f235736,%f235737,%f235738};

	// end inline asm
	mov.f32 	%f238576, %f235736;
	mov.f32 	%f238578, %f235738;
	mov.f32 	%f238575, %f235735;
	mov.f32 	%f238577, %f235737;
	// begin inline asm
	mma.sync.aligned.m16n8k8.row.col.f32.f16.f16.f32 {%f238575,%f238576,%f238577,%f238578}, {%r1,%r2}, {%r3}, {%f238575,%f238576,%f238577,%f238578};

	// end inline asm
	// begin inline asm
	mma.sync.aligned.m16n8k8.row.col.f32.f16.f16.f32 {%f238575,%f238576,%f238577,%f238578}, {%r1,%r2}, {%r3}, {%f238575,%f238576,%f238577,%f238578};

	// end inline asm
	// begin inline asm
	mma.sync.aligned.m16n8k8.row.col.f32.f16.f16.f32 {%f238575,%f238576,%f238577,%f238578}, {%r1,%r2}, {%r3}, {%f238575,%f238576,%f238577,%f238578};

	// end inline asm
	// begin inline asm
	mma.sync.aligned.m16n8k8.row.col.f32.f16.f16.f32 {%f238575,%f238576,%f238577,%f238578}, {%r1,%r2}, {%r3}, {%f238575,%f238576,%f238577,%f238578};

	// end inline asm
	// begin inline asm
	mma.sync.aligned.m16n8k8.row.col.f32.f16.f16.f32 {%f238575,%f238576,%f238577,%f238578}, {%r1,%r2}, {%r3}, {%f238575,%f238576,%f238577,%f238578};

	// end inline asm
	// begin inline asm
	mma.sync.aligned.m16n8k8.row.col.f32.f16.f16.f32 {%f238575,%f238576,%f238577,%f238578}, {%r1,%r2}, {%r3}, {%f238575,%f238576,%f238577,%f238578};

	// end inline asm
	// begin inline asm
	mma.sync.aligned.m16n8k8.row.col.f32.f16.f16.f32 {%f238575,%f238576,%f238577,%f238578}, {%r1,%r2}, {%r3}, {%f238575,%f238576,%f238577,%f238578};

	// end inline asm
	// begin inline asm
	mma.sync.aligned.m16n8k8.row.col.f32.f16.f16.f32 {%f238575,%f238576,%f238577,%f238578}, {%r1,%r2}, {%r3}, {%f238575,%f238576,%f238577,%f238578};

	// end inline asm
	// begin inline asm
	mma.sync.aligned.m16n8k8.row.col.f32.f16.f16.f32 {%f238575,%f238576,%f238577,%f238578}, {%r1,%r2}, {%r3}, {%f238575,%f238576,%f238577,%f238578};

	// end inline asm
	// begin inline asm
	mma.sync.aligned.m16n8k8.row.col.f32.f16.f16.f32 {%f238575,%f238576,%f238577,%f238578}, {%r1,%r2}, {%r3}, {%f238575,%f238576,%f238577,%f238578};

	// end inline asm
	// begin inline asm
	mma.sync.aligned.m16n8k8.row.col.f32.f16.f16.f32 {%f238575,%f238576,%f238577,%f238578}, {%r1,%r2}, {%r3}, {%f238575,%f238576,%f238577,%f238578};

	// end inline asm
	// begin inline asm
	mma.sync.aligned.m16n8k8.row.col.f32.f16.f16.f32 {%f238575,%f238576,%f238577,%f238578}, {%r1,%r2}, {%r3}, {%f238575,%f238576,%f238577,%f238578};

	// end inline asm
	// begin inline asm
	mma.sync.aligned.m16n8k8.row.col.f32.f16.f16.f32 {%f238575,%f238576,%f238577,%f238578}, {%r1,%r2}, {%r3}, {%f238575,%f238576,%f238577,%f238578};

	// end inline asm
	// begin inline asm
	mma.sync.aligned.m16n8k8.row.col.f32.f16.f16.f32 {%f238575,%f238576,%f238577,%f238578}, {%r1,%r2}, {%r3}, {%f238575,%f238576,%f238577,%f238578};

	// end inline asm
	// begin inline asm
	mma.sync.aligned.m16n8k8.row.col.f32.f16.f16.f32 {%f238575,%f238576,%f238577,%f238578}, {%r1,%r2}, {%r3}, {%f238575,%f238576,%f238577,%f238578};

	// end inline asm
	// begin inline asm
	mma.sync.aligned.m16n8k8.row.col.f32.f16.f16.f32 {%f238575,%f238576,%f238577,%f238578}, {%r1,%r2}, {%r3}, {%f238575,%f238576,%f238577,%f238578};

	// end inline asm
	// begin inline asm
	mma.sync.aligned.m16n8k8.row.col.f32.f16.f16.f32 {%f238575,%f238576,%f238577,%f238578}, {%r1,%r2}, {%r3}, {%f238575,%f238576,%f238577,%f238578};

	// end inline asm
	// begin inline asm
	mma.sync.aligned.m16n8k8.row.col.f32.f16.f16.f32 {%f238575,%f238576,%f238577,%f238578}, {%r1,%r2}, {%r3}, {%f238575,%f238576,%f238577,%f238578};

	// end inline asm
	// begin inline asm
	mma.sync.aligned.m16n8k8.row.col.f32.f16.f16.f32 {%f238575,%f238576,%f238577,%f238578}, {%r1,%r2}, {%r3}, {%f238575,%f238576,%f238577,%f238578};

	// end inline asm
	// begin inline asm
	mma.sync.aligned.m16n8k8.row.col.f32.f16.f16.f32 {%f238575,%f238576,%f238577,%f238578}, {%r1,%r2}, {%r3}, {%f238575,%f238576,%f238577,%f238578};

	// end inline asm
	// begin inline asm
	mma.sync.aligned.m16n8k8.row.col.f32.f16.f16.f32 {%f238575,%f238576,%f238577,%f238578}, {%r1,%r2}, {%r3}, {%f238575,%f238576,%f238577,%f238578};

	// end inline asm
	// begin inline asm
	mma.sync.aligned.m16n8k8.row.col.f32.f16.f16.f32 {%f238575,%f238576,%f238577,%f238578}, {%r1,%r2}, {%r3}, {%f238575,%f238576,%f238577,%f238578};

	// end inline asm
	// begin inline asm
	mma.sync.aligned.m16n8k8.row.col.f32.f16.f16.f32 {%f238575,%f238576,%f238577,%f238578}, {%r1,%r2}, {%r3}, {%f238575,%f238576,%f238577,%f238578};

	// end inline asm
	// begin inline asm
	mma.sync.aligned.m16n8k8.row.col.f32.f16.f16.f32 {%f238575,%f238576,%f238577,%f238578}, {%r1,%r2}, {%r3}, {%f238575,%f238576,%f238577,%f238578};

	// end inline asm
	// begin inline asm
	mma.sync.aligned.m16n8k8.row.col.f32.f16.f16.f32 {%f238575,%f238576,%f238577,%f238578}, {%r1,%r2}, {%r3}, {%f238575,%f238576,%f238577,%f238578};

	// end inline asm
	// begin inline asm
	mma.sync.aligned.m16n8k8.row.col.f32.f16.f16.f32 {%f238575,%f238576,%f238577,%f238578}, {%r1,%r2}, {%r3}, {%f238575,%f238576,%f238577,%f238578};

	// end inline asm
	// begin inline asm
	mma.sync.aligned.m16n8k8.row.col.f32.f16.f16.f32 {%f238575,%f238576,%f238577,%f238578}, {%r1,%r2}, {%r3}, {%f238575,%f238576,%f238577,%f238578};

	// end inline asm
	// begin inline asm
	mma.sync.aligned.m16n8k8.row.col.f32.f16.f16.f32 {%f238575,%f238576,%f238577,%f238578}, {%r1,%r2}, {%r3}, {%f238575,%f238576,%f238577,%f238578};

	// end inline asm
	// begin inline asm
	mma.sync.aligned.m16n8k8.row.col.f32.f16.f16.f32 {%f238575,%f238576,%f238577,%f238578}, {%r1,%r2}, {%r3}, {%f238575,%f238576,%f238577,%f238578};

	// end inline asm
	// begin inline asm
	mma.sync.aligned.m16n8k8.row.col.f32.f16.f16.f32 {%f238575,%f238576,%f238577,%f238578}, {%r1,%r2}, {%r3}, {%f238575,%f238576,%f238577,%f238578};

	// end inline asm
	// begin inline asm
	mma.sync.aligned.m16n8k8.row.col.f32.f16.f16.f32 {%f238575,%f238576,%f238577,%f238578}, {%r1,%r2}, {%r3}, {%f238575,%f238576,%f238577,%f238578};

	// end inline asm
	// begin inline asm
	mma.sync.aligned.m16n8k8.row.col.f32.f16.f16.f32 {%f238575,%f238576,%f238577,%f238578}, {%r1,%r2}, {%r3}, {%f238575,%f238576,%f238577,%f238578};

	// end inline asm
	// begin inline asm
	mma.sync.aligned.m16n8k8.row.col.f32.f16.f16.f32 {%f238575,%f238576,%f238577,%f238578}, {%r1,%r2}, {%r3}, {%f238575,%f238576,%f238577,%f238578};

	// end inline asm
	// begin inline asm
	mma.sync.aligned.m16n8k8.row.col.f32.f16.f16.f32 {%f238575,%f238576,%f238577,%f238578}, {%r1,%r2}, {%r3}, {%f238575,%f238576,%f238577,%f238578};

	// end inline asm
	// begin inline asm
	mma.sync.aligned.m16n8k8.row.col.f32.f16.f16.f32 {%f238575,%f238576,%f238577,%f238578}, {%r1,%r2}, {%r3}, {%f238575,%f238576,%f238577,%f238578};

	// end inline asm
	// begin inline asm
	mma.sync.aligned.m16n8k8.row.col.f32.f16.f16.f32 {%f238575,%f238576,%f238577,%f238578}, {%r1,%r2}, {%r3}, {%f238575,%f238576,%f238577,%f238578};

	// end inline asm
	// begin inline asm
	mma.sync.aligned.m16n8k8.row.col.f32.f16.f16.f32 {%f238575,%f238576,%f238577,%f238578}, {%r1,%r2}, {%r3}, {%f238575,%f238576,%f238577,%f238578};

	// end inline asm
	// begin inline asm
	mma.sync.aligned.m16n8k8.row.col.f32.f16.f16.f32 {%f238575,%f238576,%f238577,%f238578}, {%r1,%r2}, {%r3}, {%f238575,%f238576,%f238577,%f238578};

	// end inline asm
	// begin inline asm
	mma.sync.aligned.m16n8k8.row.col.f32.f16.f16.f32 {%f238575,%f238576,%f238577,%f238578}, {%r1,%r2}, {%r3}, {%f238575,%f238576,%f238577,%f238578};

	// end inline asm
	// begin inline asm
	mma.sync.aligned.m16n8k8.row.col.f32.f16.f16.f32 {%f238575,%f238576,%f238577,%f238578}, {%r1,%r2}, {%r3}, {%f238575,%f238576,%f238577,%f238578};

	// end inline asm
	// begin inline asm
	mma.sync.aligned.m16n8k8.row.col.f32.f16.f16.f32 {%f238575,%f238576,%f238577,%f238578}, {%r1,%r2}, {%r3}, {%f238575,%f238576,%f238577,%f238578};

	// end inline asm
	// begin inline asm
	mma.sync.aligned.m16n8k8.row.col.f32.f16.f16.f32 {%f238575,%f238576,%f238577,%f238578}, {%r1,%r2}, {%r3}, {%f238575,%f238576,%f238577,%f238578};

	// end inline asm
	// begin inline asm
	mma.sync.aligned.m16n8k8.row.col.f32.f16.f16.f32 {%f238575,%f238576,%f238577,%f238578}, {%r1,%r2}, {%r3}, {%f238575,%f238576,%f238577,%f238578};

	// end inline asm
	// begin inline asm
	mma.sync.aligned.m16n8k8.row.col.f32.f16.f16.f32 {%f238575,%f238576,%f238577,%f238578}, {%r1,%r2}, {%r3}, {%f238575,%f238576,%f238577,%f238578};

	// end inline asm
	// begin inline asm
	mma.sync.aligned.m16n8k8.row.col.f32.f16.f16.f32 {%f238575,%f238576,%f238577,%f238578}, {%r1,%r2}, {%r3}, {%f238575,%f238576,%f238577,%f238578};

	// end inline asm
	// begin inline asm
	mma.sync.aligned.m16n8k8.row.col.f32.f16.f16.f32 {%f238575,%f238576,%f238577,%f238578}, {%r1,%r2}, {%r3}, {%f238575,%f238576,%f238577,%f238578};

	// end inline asm
	// begin inline asm
	mma.sync.aligned.m16n8k8.row.col.f32.f16.f16.f32 {%f238575,%f238576,%f238577,%f238578}, {%r1,%r2}, {%r3}, {%f238575,%f238576,%f238577,%f238578};

	// end inline asm
	// begin inline asm
	mma.sync.aligned.m16n8k8.row.col.f32.f16.f16.f32 {%f238575,%f238576,%f238577,%f238578}, {%r1,%r2}, {%r3}, {%f238575,%f238576,%f238577,%f238578};

	// end inline asm
	// begin inline asm
	mma.sync.aligned.m16n8k8.row.col.f32.f16.f16.f32 {%f238575,%f238576,%f238577,%f238578}, {%r1,%r2}, {%r3}, {%f238575,%f238576,%f238577,%f238578};

	// end inline asm
	// begin inline asm
	mma.sync.aligned.m16n8k8.row.col.f32.f16.f16.f32 {%f238575,%f238576,%f238577,%f238578}, {%r1,%r2}, {%r3}, {%f238575,%f238576,%f238577,%f238578};

	// end inline asm
	// begin inline asm
	mma.sync.aligned.m16n8k8.row.col.f32.f16.f16.f32 {%f238575,%f238576,%f238577,%f238578}, {%r1,%r2}, {%r3}, {%f238575,%f238576,%f238577,%f238578};

	// end inline asm
	// begin inline asm
	mma.sync.aligned.m16n8k8.row.col.f32.f16.f16.f32 {%f238575,%f238576,%f238577,%f238578}, {%r1,%r2}, {%r3}, {%f238575,%f238576,%f238577,%f238578};

	// end inline asm
	// begin inline asm
	mma.sync.aligned.m16n8k8.row.col.f32.f16.f16.f32 {%f238575,%f238576,%f238577,%f238578}, {%r1,%r2}, {%r3}, {%f238575,%f238576,%f238577,%f238578};

	// end inline asm
	// begin inline asm
	mma.sync.aligned.m16n8k8.row.col.f32.f16.f16.f32 {%f238575,%f238576,%f238577,%f238578}, {%r1,%r2}, {%r3}, {%f238575,%f238576,%f238577,%f238578};

	// end inline asm
	// begin inline asm
	mma.sync.aligned.m16n8k8.row.col.f32.f16.f16.f32 {%f238575,%f238576,%f238577,%f238578}, {%r1,%r2}, {%r3}, {%f238575,%f238576,%f238577,%f238578};

	// end inline asm
	// begin inline asm
	mma.sync.aligned.m16n8k8.row.col.f32.f16.f16.f32 {%f238575,%f238576,%f238577,%f238578}, {%r1,%r2}, {%r3}, {%f238575,%f238576,%f238577,%f238578};

	// end inline asm
	// begin inline asm
	mma.sync.aligned.m16n8k8.row.col.f32.f16.f16.f32 {%f238575,%f238576,%f238577,%f238578}, {%r1,%r2}, {%r3}, {%f238575,%f238576,%f238577,%f238578};

	// end inline asm
	// begin inline asm
	mma.sync.aligned.m16n8k8.row.col.f32.f16.f16.f32 {%f238575,%f238576,%f238577,%f238578}, {%r1,%r2}, {%r3}, {%f238575,%f238576,%f238577,%f238578};

	// end inline asm
	// begin inline asm
	mma.sync.aligned.m16n8k8.row.col.f32.f16.f16.f32 {%f238575,%f238576,%f238577,%f238578}, {%r1,%r2}, {%r3}, {%f238575,%f238576,%f238577,%f238578};

	// end inline asm
	// begin inline asm
	mma.sync.aligned.m16n8k8.row.col.f32.f16.f16.f32 {%f238575,%f238576,%f238577,%f238578}, {%r1,%r2}, {%r3}, {%f238575,%f238576,%f238577,%f238578};

	// end inline asm
	// begin inline asm
	mma.sync.aligned.m16n8k8.row.col.f32.f16.f16.f32 {%f238575,%f238576,%f238577,%f238578}, {%r1,%r2}, {%r3}, {%f238575,%f238576,%f238577,%f238578};

	// end inline asm
	// begin inline asm
	mma.sync.aligned.m16n8k8.row.col.f32.f16.f16.f32 {%f238575,%f238576,%f238577,%f238578}, {%r1,%r2}, {%r3}, {%f238575,%f238576,%f238577,%f238578};

	// end inline asm
	// begin inline asm
	mma.sync.aligned.m16n8k8.row.col.f32.f16.f16.f32 {%f238575,%f238576,%f238577,%f238578}, {%r1,%r2}, {%r3}, {%f238575,%f238576,%f238577,%f238578};

	// end inline asm
	// begin inline asm
	mma.sync.aligned.m16n8k8.row.col.f32.f16.f16.f32 {%f238575,%f238576,%f238577,%f238578}, {%r1,%r2}, {%r3}, {%f238575,%f238576,%f238577,%f238578};

	// end inline asm
	// begin inline asm
	mma.sync.aligned.m16n8k8.row.col.f32.f16.f16.f32 {%f238575,%f238576,%f238577,%f238578}, {%r1,%r2}, {%r3}, {%f238575,%f238576,%f238577,%f238578};

	// end inline asm
	// begin inline asm
	mma.sync.aligned.m16n8k8.row.col.f32.f16.f16.f32 {%f238575,%f238576,%f238577,%f238578}, {%r1,%r2}, {%r3}, {%f238575,%f238576,%f238577,%f238578};

	// end inline asm
	// begin inline asm
	mma.sync.aligned.m16n8k8.row.col.f32.f16.f16.f32 {%f238575,%f238576,%f238577,%f238578}, {%r1,%r2}, {%r3}, {%f238575,%f238576,%f238577,%f238578};

	// end inline asm
	// begin inline asm
	mma.sync.aligned.m16n8k8.row.col.f32.f16.f16.f32 {%f238575,%f238576,%f238577,%f238578}, {%r1,%r2}, {%r3}, {%f238575,%f238576,%f238577,%f238578};

	// end inline asm
	// begin inline asm
	mma.sync.aligned.m16n8k8.row.col.f32.f16.f16.f32 {%f238575,%f238576,%f238577,%f238578}, {%r1,%r2}, {%r3}, {%f238575,%f238576,%f238577,%f238578};

	// end inline asm
	// begin inline asm
	mma.sync.aligned.m16n8k8.row.col.f32.f16.f16.f32 {%f238575,%f238576,%f238577,%f238578}, {%r1,%r2}, {%r3}, {%f238575,%f238576,%f238577,%f238578};

	// end inline asm
	// begin inline asm
	mma.sync.aligned.m16n8k8.row.col.f32.f16.f16.f32 {%f238575,%f238576,%f238577,%f238578}, {%r1,%r2}, {%r3}, {%f238575,%f238576,%f238577,%f238578};

	// end inline asm
	// begin inline asm
	mma.sync.aligned.m16n8k8.row.col.f32.f16.f16.f32 {%f238575,%f238576,%f238577,%f238578}, {%r1,%r2}, {%r3}, {%f238575,%f238576,%f238577,%f238578};

	// end inline asm
	// begin inline asm
	mma.sync.aligned.m16n8k8.row.col.f32.f16.f16.f32 {%f238575,%f238576,%f238577,%f238578}, {%r1,%r2}, {%r3}, {%f238575,%f238576,%f238577,%f238578};

	// end inline asm
	// begin inline asm
	mma.sync.aligned.m16n8k8.row.col.f32.f16.f16.f32 {%f238575,%f238576,%f238577,%f238578}, {%r1,%r2}, {%r3}, {%f238575,%f238576,%f238577,%f238578};

	// end inline asm
	// begin inline asm
	mma.sync.aligned.m16n8k8.row.col.f32.f16.f16.f32 {%f238575,%f238576,%f238577,%f238578}, {%r1,%r2}, {%r3}, {%f238575,%f238576,%f238577,%f238578};

	// end inline asm
	// begin inline asm
	mma.sync.aligned.m16n8k8.row.col.f32.f16.f16.f32 {%f238575,%f238576,%f238577,%f238578}, {%r1,%r2}, {%r3}, {%f238575,%f238576,%f238577,%f238578};

	// end inline asm
	// begin inline asm
	mma.sync.aligned.m16n8k8.row.col.f32.f16.f16.f32 {%f238575,%f238576,%f238577,%f238578}, {%r1,%r2}, {%r3}, {%f238575,%f238576,%f238577,%f238578};

	// end inline asm
	// begin inline asm
	mma.sync.aligned.m16n8k8.row.col.f32.f16.f16.f32 {%f238575,%f238576,%f238577,%f238578}, {%r1,%r2}, {%r3}, {%f238575,%f238576,%f238577,%f238578};

	// end inline asm
	// begin inline asm
	mma.sync.aligned.m16n8k8.row.col.f32.f16.f16.f32 {%f238575,%f238576,%f238577,%f238578}, {%r1,%r2}, {%r3}, {%f238575,%f238576,%f238577,%f238578};

	// end inline asm
	// begin inline asm
	mma.sync.aligned.m16n8k8.row.col.f32.f16.f16.f32 {%f238575,%f238576,%f238577,%f238578}, {%r1,%r2}, {%r3}, {%f238575,%f238576,%f238577,%f238578};

	// end inline asm
	// begin inline asm
	mma.sync.aligned.m16n8k8.row.col.f32.f16.f16.f32 {%f238575,%f238576,%f238577,%f238578}, {%r1,%r2}, {%r3}, {%f238575,%f238576,%f238577,%f238578};

	// end inline asm
	// begin inline asm
	mma.sync.aligned.m16n8k8.row.col.f32.f16.f16.f32 {%f238575,%f238576,%f238577,%f238578}, {%r1,%r2}, {%r3}, {%f238575,%f238576,%f238577,%f238578};

	// end inline asm
	// begin inline asm
	mma.sync.aligned.m16n8k8.row.col.f32.f16.f16.f32 {%f238575,%f238576,%f238577,%f238578}, {%r1,%r2}, {%r3}, {%f238575,%f238576,%f238577,%f238578};

	// end inline asm
	// begin inline asm
	mma.sync.aligned.m16n8k8.row.col.f32.f16.f16.f32 {%f238575,%f238576,%f238577,%f238578}, {%r1,%r2}, {%r3}, {%f238575,%f238576,%f238577,%f238578};

	// end inline asm
	// begin inline asm
	mma.sync.aligned.m16n8k8.row.col.f32.f16.f16.f32 {%f238575,%f238576,%f238577,%f238578}, {%r1,%r2}, {%r3}, {%f238575,%f238576,%f238577,%f238578};

	// end inline asm
	// begin inline asm
	mma.sync.aligned.m16n8k8.row.col.f32.f16.f16.f32 {%f238575,%f238576,%f238577,%f238578}, {%r1,%r2}, {%r3}, {%f238575,%f238576,%f238577,%f238578};

	// end inline asm
	// begin inline asm
	mma.sync.aligned.m16n8k8.row.col.f32.f16.f16.f32 {%f238575,%f238576,%f238577,%f238578}, {%r1,%r2}, {%r3}, {%f238575,%f238576,%f238577,%f238578};

	// end inline asm
	// begin inline asm
	mma.sync.aligned.m16n8k8.row.col.f32.f16.f16.f32 {%f238575,%f238576,%f238577,%f238578}, {%r1,%r2}, {%r3}, {%f238575,%f238576,%f238577,%f238578};

	// end inline asm
	// begin inline asm
	mma.sync.aligned.m16n8k8.row.col.f32.f16.f16.f32 {%f238575,%f238576,%f238577,%f238578}, {%r1,%r2}, {%r3}, {%f238575,%f238576,%f238577,%f238578};

	// end inline asm
	// begin inline asm
	mma.sync.aligned.m16n8k8.row.col.f32.f16.f16.f32 {%f238575,%f238576,%f238577,%f238578}, {%r1,%r2}, {%r3}, {%f238575,%f238576,%f238577,%f238578};

	// end inline asm
	// begin inline asm
	mma.sync.aligned.m16n8k8.row.col.f32.f16.f16.f32 {%f238575,%f238576,%f238577,%f238578}, {%r1,%r2}, {%r3}, {%f238575,%f238576,%f238577,%f238578};

	// end inline asm
	// begin inline asm
	mma.sync.aligned.m16n8k8.row.col.f32.f16.f16.f32 {%f238575,%f238576,%f238577,%f238578}, {%r1,%r2}, {%r3}, {%f238575,%f238576,%f238577,%f238578};

	// end inline asm
	// begin inline asm
	mma.sync.aligned.m16n8k8.row.col.f32.f16.f16.f32 {%f238575,%f238576,%f238577,%f238578}, {%r1,%r2}, {%r3}, {%f238575,%f238576,%f238577,%f238578};

	// end inline asm
	// begin inline asm
	mma.sync.aligned.m16n8k8.row.col.f32.f16.f16.f32 {%f238575,%f238576,%f238577,%f238578}, {%r1,%r2}, {%r3}, {%f238575,%f238576,%f238577,%f238578};

	// end inline asm
	// begin inline asm
	mma.sync.aligned.m16n8k8.row.col.f32.f16.f16.f32 {%f238575,%f238576,%f238577,%f238578}, {%r1,%r2}, {%r3}, {%f238575,%f238576,%f238577,%f238578};

	// end inline asm
	// begin inline asm
	mma.sync.aligned.m16n8k8.row.col.f32.f16.f16.f32 {%f238575,%f238576,%f238577,%f238578}, {%r1,%r2}, {%r3}, {%f238575,%f238576,%f238577,%f238578};

	// end inline asm
	// begin inline asm
	mma.sync.aligned.m16n8k8.row.col.f32.f16.f16.f32 {%f238575,%f238576,%f238577,%f238578}, {%r1,%r2}, {%r3}, {%f238575,%f238576,%f238577,%f238578};

	// end inline asm
	// begin inline asm
	mma.sync.aligned.m16n8k8.row.col.f32.f16.f16.f32 {%f238575,%f238576,%f238577,%f238578}, {%r1,%r2}, {%r3}, {%f238575,%f238576,%f238577,%f238578};

	// end inline asm
	// begin inline asm
	mma.sync.aligned.m16n8k8.row.col.f32.f16.f16.f32 {%f238575,%f238576,%f238577,%f238578}, {%r1,%r2}, {%r3}, {%f238575,%f238576,%f238577,%f238578};

	// end inline asm
	// begin inline asm
	mma.sync.aligned.m16n8k8.row.col.f32.f16.f16.f32 {%f238575,%f238576,%f238577,%f238578}, {%r1,%r2}, {%r3}, {%f238575,%f238576,%f238577,%f238578};

	// end inline asm
	// begin inline asm
	mma.sync.aligned.m16n8k8.row.col.f32.f16.f16.f32 {%f238575,%f238576,%f238577,%f238578}, {%r1,%r2}, {%r3}, {%f238575,%f238576,%f238577,%f238578};

	// end inline asm
	// begin inline asm
	mma.sync.aligned.m16n8k8.row.col.f32.f16.f16.f32 {%f238575,%f238576,%f238577,%f238578}, {%r1,%r2}, {%r3}, {%f238575,%f238576,%f238577,%f238578};

	// end inline asm
	// begin inline asm
	mma.sync.aligned.m16n8k8.row.col.f32.f16.f16.f32 {%f238575,%f238576,%f238577,%f238578}, {%r1,%r2}, {%r3}, {%f238575,%f238576,%f238577,%f238578};

	// end inline asm
	// begin inline asm
	mma.sync.aligned.m16n8k8.row.col.f32.f16.f16.f32 {%f238575,%f238576,%f238577,%f238578}, {%r1,%r2}, {%r3}, {%f238575,%f238576,%f238577,%f238578};

	// end inline asm
	// begin inline asm
	mma.sync.aligned.m16n8k8.row.col.f32.f16.f16.f32 {%f238575,%f238576,%f238577,%f238578}, {%r1,%r2}, {%r3}, {%f238575,%f238576,%f238577,%f238578};

	// end inline asm
	// begin inline asm
	mma.sync.aligned.m16n8k8.row.col.f32.f16.f16.f32 {%f238575,%f238576,%f238577,%f238578}, {%r1,%r2}, {%r3}, {%f238575,%f238576,%f238577,%f238578};

	// end inline asm
	// begin inline asm
	mma.sync.aligned.m16n8k8.row.col.f32.f16.f16.f32 {%f238575,%f238576,%f238577,%f238578}, {%r1,%r2}, {%r3}, {%f238575,%f238576,%f238577,%f238578};

	// end inline asm
	// begin inline asm
	mma.sync.aligned.m16n8k8.row.col.f32.f16.f16.f32 {%f238575,%f238576,%f238577,%f238578}, {%r1,%r2}, {%r3}, {%f238575,%f238576,%f238577,%f238578};

	// end inline asm
	// begin inline asm
	mma.sync.aligned.m16n8k8.row.col.f32.f16.f16.f32 {%f238575,%f238576,%f238577,%f238578}, {%r1,%r2}, {%r3}, {%f238575,%f238576,%f238577,%f238578};

	// end inline asm
	// begin inline asm
	mma.sync.aligned.m16n8k8.row.col.f32.f16.f16.f32 {%f238575,%f238576,%f238577,%f238578}, {%r1,%r2}, {%r3}, {%f238575,%f238576,%f238577,%f238578};

	// end inline asm
	// begin inline asm
	mma.sync.aligned.m16n8k8.row.col.f32.f16.f16.f32 {%f238575,%f238576,%f238577,%f238578}, {%r1,%r2}, {%r3}, {%f238575,%f238576,%f238577,%f238578};

	// end inline asm
	// begin inline asm
	mma.sync.aligned.m16n8k8.row.col.f32.f16.f16.f32 {%f238575,%f238576,%f238577,%f238578}, {%r1,%r2}, {%r3}, {%f238575,%f238576,%f238577,%f238578};

	// end inline asm
	// begin inline asm
	mma.sync.aligned.m16n8k8.row.col.f32.f16.f16.f32 {%f238575,%f238576,%f238577,%f238578}, {%r1,%r2}, {%r3}, {%f238575,%f238576,%f238577,%f238578};

	// end inline asm
	// begin inline asm
	mma.sync.aligned.m16n8k8.row.col.f32.f16.f16.f32 {%f238575,%f238576,%f238577,%f238578}, {%r1,%r2}, {%r3}, {%f238575,%f238576,%f238577,%f238578};

	// end inline asm
	// begin inline asm
	mma.sync.aligned.m16n8k8.row.col.f32.f16.f16.f32 {%f238575,%f238576,%f238577,%f238578}, {%r1,%r2}, {%r3}, {%f238575,%f238576,%f238577,%f238578};

	// end inline asm
	// begin inline asm
	mma.sync.aligned.m16n8k8.row.col.f32.f16.f16.f32 {%f238575,%f238576,%f238577,%f238578}, {%r1,%r2}, {%r3}, {%f238575,%f238576,%f238577,%f238578};

	// end inline asm
	// begin inline asm
	mma.sync.aligned.m16n8k8.row.col.f32.f16.f16.f32 {%f238575,%f238576,%f238577,%f238578}, {%r1,%r2}, {%r3}, {%f238575,%f238576,%f238577,%f238578};

	// end inline asm
	// begin inline asm
	mma.sync.aligned.m16n8k8.row.col.f32.f16.f16.f32 {%f238575,%f238576,%f238577,%f238578}, {%r1,%r2}, {%r3}, {%f238575,%f238576,%f238577,%f238578};

	// end inline asm
	// begin inline asm
	mma.sync.aligned.m16n8k8.row.col.f32.f16.f16.f32 {%f238575,%f238576,%f238577,%f238578}, {%r1,%r2}, {%r3}, {%f238575,%f238576,%f238577,%f238578};

	// end inline asm
	// begin inline asm
	mma.sync.aligned.m16n8k8.row.col.f32.f16.f16.f32 {%f238575,%f238576,%f238577,%f238578}, {%r1,%r2}, {%r3}, {%f238575,%f238576,%f238577,%f238578};

	// end inline asm
	// begin inline asm
	mma.sync.aligned.m16n8k8.row.col.f32.f16.f16.f32 {%f238575,%f238576,%f238577,%f238578}, {%r1,%r2}, {%r3}, {%f238575,%f238576,%f238577,%f238578};

	// end inline asm
	// begin inline asm
	mma.sync.aligned.m16n8k8.row.col.f32.f16.f16.f32 {%f238575,%f238576,%f238577,%f238578}, {%r1,%r2}, {%r3}, {%f238575,%f238576,%f238577,%f238578};

	// end inline asm
	// begin inline asm
	mma.sync.aligned.m16n8k8.row.col.f32.f16.f16.f32 {%f238575,%f238576,%f238577,%f238578}, {%r1,%r2}, {%r3}, {%f238575,%f238576,%f238577,%f238578};

	// end inline asm
	// begin inline asm
	mma.sync.aligned.m16n8k8.row.col.f32.f16.f16.f32 {%f238575,%f238576,%f238577,%f238578}, {%r1,%r2}, {%r3}, {%f238575,%f238576,%f238577,%f238578};

	// end inline asm
	// begin inline asm
	mma.sync.aligned.m16n8k8.row.col.f32.f16.f16.f32 {%f238575,%f238576,%f238577,%f238578}, {%r1,%r2}, {%r3}, {%f238575,%f238576,%f238577,%f238578};

	// end inline asm
	// begin inline asm
	mma.sync.aligned.m16n8k8.row.col.f32.f16.f16.f32 {%f238575,%f238576,%f238577,%f238578}, {%r1,%r2}, {%r3}, {%f238575,%f238576,%f238577,%f238578};

	// end inline asm
	// begin inline asm
	mma.sync.aligned.m16n8k8.row.col.f32.f16.f16.f32 {%f238575,%f238576,%f238577,%f238578}, {%r1,%r2}, {%r3}, {%f238575,%f238576,%f238577,%f238578};

	// end inline asm
	// begin inline asm
	mma.sync.aligned.m16n8k8.row.col.f32.f16.f16.f32 {%f238575,%f238576,%f238577,%f238578}, {%r1,%r2}, {%r3}, {%f238575,%f238576,%f238577,%f238578};

	// end inline asm
	// begin inline asm
	mma.sync.aligned.m16n8k8.row.col.f32.f16.f16.f32 {%f238575,%f238576,%f238577,%f238578}, {%r1,%r2}, {%r3}, {%f238575,%f238576,%f238577,%f238578};

	// end inline asm
	// begin inline asm
	mma.sync.aligned.m16n8k8.row.col.f32.f16.f16.f32 {%f238575,%f238576,%f238577,%f238578}, {%r1,%r2}, {%r3}, {%f238575,%f238576,%f238577,%f238578};

	// end inline asm
	// begin inline asm
	mma.sync.aligned.m16n8k8.row.col.f32.f16.f16.f32 {%f238575,%f238576,%f238577,%f238578}, {%r1,%r2}, {%r3}, {%f238575,%f238576,%f238577,%f238578};

	// end inline asm
	// begin inline asm
	mma.sync.aligned.m16n8k8.row.col.f32.f16.f16.f32 {%f238575,%f238576,%f238577,%f238578}, {%r1,%r2}, {%r3}, {%f238575,%f238576,%f238577,%f238578};

	// end inline asm
	// begin inline asm
	mma.sync.aligned.m16n8k8.row.col.f32.f16.f16.f32 {%f238575,%f238576,%f238577,%f238578}, {%r1,%r2}, {%r3}, {%f238575,%f238576,%f238577,%f238578};

	// end inline asm
	// begin inline asm
	mma.sync.aligned.m16n8k8.row.col.f32.f16.f16.f32 {%f238575,%f238576,%f238577,%f238578}, {%r1,%r2}, {%r3}, {%f238575,%f238576,%f238577,%f238578};

	// end inline asm
	// begin inline asm
	mma.sync.aligned.m16n8k8.row.col.f32.f16.f16.f32 {%f238575,%f238576,%f238577,%f238578}, {%r1,%r2}, {%r3}, {%f238575,%f238576,%f238577,%f238578};

	// end inline asm
	// begin inline asm
	mma.sync.aligned.m16n8k8.row.col.f32.f16.f16.f32 {%f238575,%f238576,%f238577,%f238578}, {%r1,%r2}, {%r3}, {%f238575,%f238576,%f238577,%f238578};

	// end inline asm
	// begin inline asm
	mma.sync.aligned.m16n8k8.row.col.f32.f16.f16.f32 {%f238575,%f238576,%f238577,%f238578}, {%r1,%r2}, {%r3}, {%f238575,%f238576,%f238577,%f238578};

	// end inline asm
	// begin inline asm
	mma.sync.aligned.m16n8k8.row.col.f32.f16.f16.f32 {%f238575,%f238576,%f238577,%f238578}, {%r1,%r2}, {%r3}, {%f238575,%f238576,%f238577,%f238578};

	// end inline asm
	// begin inline asm
	mma.sync.aligned.m16n8k8.row.col.f32.f16.f16.f32 {%f238575,%f238576,%f238577,%f238578}, {%r1,%r2}, {%r3}, {%f238575,%f238576,%f238577,%f238578};

	// end inline asm
	// begin inline asm
	mma.sync.aligned.m16n8k8.row.col.f32.f16.f16.f32 {%f238575,%f238576,%f238577,%f238578}, {%r1,%r2}, {%r3}, {%f238575,%f238576,%f238577,%f238578};

	// end inline asm
	// begin inline asm
	mma.sync.aligned.m16n8k8.row.col.f32.f16.f16.f32 {%f238575,%f238576,%f238577,%f238578}, {%r1,%r2}, {%r3}, {%f238575,%f238576,%f238577,%f238578};

	// end inline asm
	// begin inline asm
	mma.sync.aligned.m16n8k8.row.col.f32.f16.f16.f32 {%f238575,%f238576,%f238577,%f238578}, {%r1,%r2}, {%r3}, {%f238575,%f238576,%f238577,%f238578};

	// end inline asm
	// begin inline asm
	mma.sync.aligned.m16n8k8.row.col.f32.f16.f16.f32 {%f238575,%f238576,%f238577,%f238578}, {%r1,%r2}, {%r3}, {%f238575,%f238576,%f238577,%f238578};

	// end inline asm
	// begin inline asm
	mma.sync.aligned.m16n8k8.row.col.f32.f16.f16.f32 {%f238575,%f238576,%f238577,%f238578}, {%r1,%r2}, {%r3}, {%f238575,%f238576,%f238577,%f238578};

	// end inline asm
	// begin inline asm
	mma.sync.aligned.m16n8k8.row.col.f32.f16.f16.f32 {%f238575,%f238576,%f238577,%f238578}, {%r1,%r2}, {%r3}, {%f238575,%f238576,%f238577,%f238578};

	// end inline asm
	// begin inline asm
	mma.sync.aligned.m16n8k8.row.col.f32.f16.f16.f32 {%f238575,%f238576,%f238577,%f238578}, {%r1,%r2}, {%r3}, {%f238575,%f238576,%f238577,%f238578};

	// end inline asm
	// begin inline asm
	mma.sync.aligned.m16n8k8.row.col.f32.f16.f16.f32 {%f238575,%f238576,%f238577,%f238578}, {%r1,%r2}, {%r3}, {%f238575,%f238576,%f238577,%f238578};

	// end inline asm
	// begin inline asm
	mma.sync.aligned.m16n8k8.row.col.f32.f16.f16.f32 {%f238575,%f238576,%f238577,%f238578}, {%r1,%r2}, {%r3}, {%f238575,%f238576,%f238577,%f238578};

	// end inline asm
	// begin inline asm
	mma.sync.aligned.m16n8k8.row.col.f32.f16.f16.f32 {%f238575,%f238576,%f238577,%f238578}, {%r1,%r2}, {%r3}, {%f238575,%f238576,%f238577,%f238578};

	// end inline asm
	// begin inline asm
	mma.sync.aligned.m16n8k8.row.col.f32.f16.f16.f32 {%f238575,%f238576,%f238577,%f238578}, {%r1,%r2}, {%r3}, {%f238575,%f238576,%f238577,%f238578};

	// end inline asm
	// begin inline asm
	mma.sync.aligned.m16n8k8.row.col.f32.f16.f16.f32 {%f238575,%f238576,%f238577,%f238578}, {%r1,%r2}, {%r3}, {%f238575,%f238576,%f238577,%f238578};

	// end inline asm
	// begin inline asm
	mma.sync.aligned.m16n8k8.row.col.f32.f16.f16.f32 {%f238575,%f238576,%f238577,%f238578}, {%r1,%r2}, {%r3}, {%f238575,%f238576,%f238577,%f238578};

	// end inline asm
	// begin inline asm
	mma.sync.aligned.m16n8k8.row.col.f32.f16.f16.f32 {%f238575,%f238576,%f238577,%f238578}, {%r1,%r2}, {%r3}, {%f238575,%f238576,%f238577,%f238578};

	// end inline asm
	// begin inline asm
	mma.sync.aligned.m16n8k8.row.col.f32.f16.f16.f32 {%f238575,%f238576,%f238577,%f238578}, {%r1,%r2}, {%r3}, {%f238575,%f238576,%f238577,%f238578};

	// end inline asm
	// begin inline asm
	mma.sync.aligned.m16n8k8.row.col.f32.f16.f16.f32 {%f238575,%f238576,%f238577,%f238578}, {%r1,%r2}, {%r3}, {%f238575,%f238576,%f238577,%f238578};

	// end inline asm
	// begin inline asm
	mma.sync.aligned.m16n8k8.row.col.f32.f16.f16.f32 {%f238575,%f238576,%f238577,%f238578}, {%r1,%r2}, {%r3}, {%f238575,%f238576,%f238577,%f238578};

	// end inline asm
	// begin inline asm
	mma.sync.aligned.m16n8k8.row.col.f32.f16.f16.f32 {%f238575,%f238576,%f238577,%f238578}, {%r1,%r2}, {%r3}, {%f238575,%f238576,%f238577,%f238578};

	// end inline asm
	// begin inline asm
	mma.sync.aligned.m16n8k8.row.col.f32.f16.f16.f32 {%f238575,%f238576,%f238577,%f238578}, {%r1,%r2}, {%r3}, {%f238575,%f238576,%f238577,%f238578};

	// end inline asm
	// begin inline asm
	mma.sync.aligned.m16n8k8.row.col.f32.f16.f16.f32 {%f238575,%f238576,%f238577,%f238578}, {%r1,%r2}, {%r3}, {%f238575,%f238576,%f238577,%f238578};

	// end inline asm
	// begin inline asm
	mma.sync.aligned.m16n8k8.row.col.f32.f16.f16.f32 {%f238575,%f238576,%f238577,%f238578}, {%r1,%r2}, {%r3}, {%f238575,%f238576,%f238577,%f238578};

	// end inline asm
	// begin inline asm
	mma.sync.aligned.m16n8k8.row.col.f32.f16.f16.f32 {%f238575,%f238576,%f238577,%f238578}, {%r1,%r2}, {%r3}, {%f238575,%f238576,%f238577,%f238578};

	// end inline asm
	// begin inline asm
	mma.sync.aligned.m16n8k8.row.col.f32.f16.f16.f32 {%f238575,%f238576,%f238577,%f238578}, {%r1,%r2}, {%r3}, {%f238575,%f238576,%f238577,%f238578};

	// end inline asm
	// begin inline asm
	mma.sync.aligned.m16n8k8.row.col.f32.f16.f16.f32 {%f238575,%f238576,%f238577,%f238578}, {%r1,%r2}, {%r3}, {%f238575,%f238576,%f238577,%f238578};

	// end inline asm
	// begin inline asm
	mma.sync.aligned.m16n8k8.row.col.f32.f16.f16.f32 {%f238575,%f238576,%f238577,%f238578}, {%r1,%r2}, {%r3}, {%f238575,%f238576,%f238577,%f238578};

	// end inline asm
	// begin inline asm
	mma.sync.aligned.m16n8k8.row.col.f32.f16.f16.f32 {%f238575,%f238576,%f238577,%f238578}, {%r1,%r2}, {%r3}, {%f238575,%f238576,%f238577,%f238578};

	// end inline asm
	// begin inline asm
	mma.sync.aligned.m16n8k8.row.col.f32.f16.f16.f32 {%f238575,%f238576,%f238577,%f238578}, {%r1,%r2}, {%r3}, {%f238575,%f238576,%f238577,%f238578};

	// end inline asm
	// begin inline asm
	mma.sync.aligned.m16n8k8.row.col.f32.f16.f16.f32 {%f238575,%f238576,%f238577,%f238578}, {%r1,%r2}, {%r3}, {%f238575,%f238576,%f238577,%f238578};

	// end inline asm
	// begin inline asm
	mma.sync.aligned.m16n8k8.row.col.f32.f16.f16.f32 {%f238575,%f238576,%f238577,%f238578}, {%r1,%r2}, {%r3}, {%f238575,%f238576,%f238577,%f238578};

	// end inline asm
	// begin inline asm
	mma.sync.aligned.m16n8k8.row.col.f32.f16.f16.f32 {%f238575,%f238576,%f238577,%f238578}, {%r1,%r2}, {%r3}, {%f238575,%f238576,%f238577,%f238578};

	// end inline asm
	// begin inline asm
	mma.sync.aligned.m16n8k8.row.col.f32.f16.f16.f32 {%f238575,%f238576,%f238577,%f238578}, {%r1,%r2}, {%r3}, {%f238575,%f238576,%f238577,%f238578};

	// end inline asm
	// begin inline asm
	mma.sync.aligned.m16n8k8.row.col.f32.f16.f16.f32 {%f238575,%f238576,%f238577,%f238578}, {%r1,%r2}, {%r3}, {%f238575,%f238576,%f238577,%f238578};

	// end inline asm
	// begin inline asm
	mma.sync.aligned.m16n8k8.row.col.f32.f16.f16.f32 {%f238575,%f238576,%f238577,%f238578}, {%r1,%r2}, {%r3}, {%f238575,%f238576,%f238577,%f238578};

	// end inline asm
	// begin inline asm
	mma.sync.aligned.m16n8k8.row.col.f32.f16.f16.f32 {%f238575,%f238576,%f238577,%f238578}, {%r1,%r2}, {%r3}, {%f238575,%f238576,%f238577,%f238578};

	// end inline asm
	// begin inline asm
	mma.sync.aligned.m16n8k8.row.col.f32.f16.f16.f32 {%f238575,%f238576,%f238577,%f238578}, {%r1,%r2}, {%r3}, {%f238575,%f238576,%f238577,%f238578};

	// end inline asm
	// begin inline asm
	mma.sync.aligned.m16n8k8.row.col.f32.f16.f16.f32 {%f238575,%f238576,%f238577,%f238578}, {%r1,%r2}, {%r3}, {%f238575,%f238576,%f238577,%f238578};

	// end inline asm
	// begin inline asm
	mma.sync.aligned.m16n8k8.row.col.f32.f16.f16.f32 {%f238575,%f238576,%f238577,%f238578}, {%r1,%r2}, {%r3}, {%f238575,%f238576,%f238577,%f238578};

	// end inline asm
	// begin inline asm
	mma.sync.aligned.m16n8k8.row.col.f32.f16.f16.f32 {%f238575,%f238576,%f238577,%f238578}, {%r1,%r2}, {%r3}, {%f238575,%f238576,%f238577,%f238578};

	// end inline asm
	// begin inline asm
	mma.sync.aligned.m16n8k8.row.col.f32.f16.f16.f32 {%f238575,%f238576,%f238577,%f238578}, {%r1,%r2}, {%r3}, {%f238575,%f238576,%f238577,%f238578};

	// end inline asm
	// begin inline asm
	mma.sync.aligned.m16n8k8.row.col.f32.f16.f16.f32 {%f238575,%f238576,%f238577,%f238578}, {%r1,%r2}, {%r3}, {%f238575,%f238576,%f238577,%f238578};

	// end inline asm
	// begin inline asm
	mma.sync.aligned.m16n8k8.row.col.f32.f16.f16.f32 {%f238575,%f238576,%f238577,%f238578}, {%r1,%r2}, {%r3}, {%f238575,%f238576,%f238577,%f238578};

	// end inline asm
	// begin inline asm
	mma.sync.aligned.m16n8k8.row.col.f32.f16.f16.f32 {%f238575,%f238576,%f238577,%f238578}, {%r1,%r2}, {%r3}, {%f238575,%f238576,%f238577,%f238578};

	// end inline asm
	// begin inline asm
	mma.sync.aligned.m16n8k8.row.col.f32.f16.f16.f32 {%f238575,%f238576,%f238577,%f238578}, {%r1,%r2}, {%r3}, {%f238575,%f238576,%f238577,%f238578};

	// end inline asm
	// begin inline asm
	mma.sync.aligned.m16n8k8.row.col.f32.f16.f16.f32 {%f238575,%f238576,%f238577,%f238578}, {%r1,%r2}, {%r3}, {%f238575,%f238576,%f238577,%f238578};

	// end inline asm
	// begin inline asm
	mma.sync.aligned.m16n8k8.row.col.f32.f16.f16.f32 {%f238575,%f238576,%f238577,%f238578}, {%r1,%r2}, {%r3}, {%f238575,%f238576,%f238577,%f238578};

	// end inline asm
	// begin inline asm
	mma.sync.aligned.m16n8k8.row.col.f32.f16.f16.f32 {%f238575,%f238576,%f238577,%f238578}, {%r1,%r2}, {%r3}, {%f238575,%f238576,%f238577,%f238578};

	// end inline asm
	// begin inline asm
	mma.sync.aligned.m16n8k8.row.col.f32.f16.f16.f32 {%f238575,%f238576,%f238577,%f238578}, {%r1,%r2}, {%r3}, {%f238575,%f238576,%f238577,%f238578};

	// end inline asm
	// begin inline asm
	mma.sync.aligned.m16n8k8.row.col.f32.f16.f16.f32 {%f238575,%f238576,%f238577,%f238578}, {%r1,%r2}, {%r3}, {%f238575,%f238576,%f238577,%f238578};

	// end inline asm
	// begin inline asm
	mma.sync.aligned.m16n8k8.row.col.f32.f16.f16.f32 {%f238575,%f238576,%f238577,%f238578}, {%r1,%r2}, {%r3}, {%f238575,%f238576,%f238577,%f238578};

	// end inline asm
	// begin inline asm
	mma.sync.aligned.m16n8k8.row.col.f32.f16.f16.f32 {%f238575,%f238576,%f238577,%f238578}, {%r1,%r2}, {%r3}, {%f238575,%f238576,%f238577,%f238578};

	// end inline asm
	// begin inline asm
	mma.sync.aligned.m16n8k8.row.col.f32.f16.f16.f32 {%f238575,%f238576,%f238577,%f238578}, {%r1,%r2}, {%r3}, {%f238575,%f238576,%f238577,%f238578};

	// end inline asm
	// begin inline asm
	mma.sync.aligned.m16n8k8.row.col.f32.f16.f16.f32 {%f238575,%f238576,%f238577,%f238578}, {%r1,%r2}, {%r3}, {%f238575,%f238576,%f238577,%f238578};

	// end inline asm
	// begin inline asm
	mma.sync.aligned.m16n8k8.row.col.f32.f16.f16.f32 {%f238575,%f238576,%f238577,%f238578}, {%r1,%r2}, {%r3}, {%f238575,%f238576,%f238577,%f238578};

	// end inline asm
	// begin inline asm
	mma.sync.aligned.m16n8k8.row.col.f32.f16.f16.f32 {%f238575,%f238576,%f238577,%f238578}, {%r1,%r2}, {%r3}, {%f238575,%f238576,%f238577,%f238578};

	// end inline asm
	// begin inline asm
	mma.sync.aligned.m16n8k8.row.col.f32.f16.f16.f32 {%f238575,%f238576,%f238577,%f238578}, {%r1,%r2}, {%r3}, {%f238575,%f238576,%f238577,%f238578};

	// end inline asm
	// begin inline asm
	mma.sync.aligned.m16n8k8.row.col.f32.f16.f16.f32 {%f238575,%f238576,%f238577,%f238578}, {%r1,%r2}, {%r3}, {%f238575,%f238576,%f238577,%f238578};

	// end inline asm
	// begin inline asm
	mma.sync.aligned.m16n8k8.row.col.f32.f16.f16.f32 {%f238575,%f238576,%f238577,%f238578}, {%r1,%r2}, {%r3}, {%f238575,%f238576,%f238577,%f238578};

	// end inline asm
	// begin inline asm
	mma.sync.aligned.m16n8k8.row.col.f32.f16.f16.f32 {%f238575,%f238576,%f238577,%f238578}, {%r1,%r2}, {%r3}, {%f238575,%f238576,%f238577,%f238578};

	// end inline asm
	// begin inline asm
	mma.sync.aligned.m16n8k8.row.col.f32.f16.f16.f32 {%f238575,%f238576,%f238577,%f238578}, {%r1,%r2}, {%r3}, {%f238575,%f238576,%f238577,%f238578};

	// end inline asm
	// begin inline asm
	mma.sync.aligned.m16n8k8.row.col.f32.f16.f16.f32 {%f238575,%f238576,%f238577,%f238578}, {%r1,%r2}, {%r3}, {%f238575,%f238576,%f238577,%f238578};

	// end inline asm
	// begin inline asm
	mma.sync.aligned.m16n8k8.row.col.f32.f16.f16.f32 {%f238575,%f238576,%f238577,%f238578}, {%r1,%r2}, {%r3}, {%f238575,%f238576,%f238577,%f238578};

	// end inline asm
	// begin inline asm
	mma.sync.aligned.m16n8k8.row.col.f32.f16.f16.f32 {%f238575,%f238576,%f238577,%f238578}, {%r1,%r2}, {%r3}, {%f238575,%f238576,%f238577,%f238578};

	// end inline asm
	// begin inline asm
	mma.sync.aligned.m16n8k8.row.col.f32.f16.f16.f32 {%f238575,%f238576,%f238577,%f238578}, {%r1,%r2}, {%r3}, {%f238575,%f238576,%f238577,%f238578};

	// end inline asm
	// begin inline asm
	mma.sync.aligned.m16n8k8.row.col.f32.f16.f16.f32 {%f238575,%f238576,%f238577,%f238578}, {%r1,%r2}, {%r3}, {%f238575,%f238576,%f238577,%f238578};

	// end inline asm
	// begin inline asm
	mma.sync.aligned.m16n8k8.row.col.f32.f16.f16.f32 {%f238575,%f238576,%f238577,%f238578}, {%r1,%r2}, {%r3}, {%f238575,%f238576,%f238577,%f238578};

	// end inline asm
	// begin inline asm
	mma.sync.aligned.m16n8k8.row.col.f32.f16.f16.f32 {%f238575,%f238576,%f238577,%f238578}, {%r1,%r2}, {%r3}, {%f238575,%f238576,%f238577,%f238578};

	// end inline asm
	// begin inline asm
	mma.sync.aligned.m16n8k8.row.col.f32.f16.f16.f32 {%f238575,%f238576,%f238577,%f238578}, {%r1,%r2}, {%r3}, {%f238575,%f238576,%f238577,%f238578};

	// end inline asm
	// begin inline asm
	mma.sync.aligned.m16n8k8.row.col.f32.f16.f16.f32 {%f238575,%f238576,%f238577,%f238578}, {%r1,%r2}, {%r3}, {%f238575,%f238576,%f238577,%f238578};

	// end inline asm
	// begin inline asm
	mma.sync.aligned.m16n8k8.row.col.f32.f16.f16.f32 {%f238575,%f238576,%f238577,%f238578}, {%r1,%r2}, {%r3}, {%f238575,%f238576,%f238577,%f238578};

	// end inline asm
	// begin inline asm
	mma.sync.aligned.m16n8k8.row.col.f32.f16.f16.f32 {%f238575,%f238576,%f238577,%f238578}, {%r1,%r2}, {%r3}, {%f238575,%f238576,%f238577,%f238578};

	// end inline asm
	// begin inline asm
	mma.sync.aligned.m16n8k8.row.col.f32.f16.f16.f32 {%f238575,%f238576,%f238577,%f238578}, {%r1,%r2}, {%r3}, {%f238575,%f238576,%f238577,%f238578};

	// end inline asm
	// begin inline asm
	mma.sync.aligned.m16n8k8.row.col.f32.f16.f16.f32 {%f238575,%f238576,%f238577,%f238578}, {%r1,%r2}, {%r3}, {%f238575,%f238576,%f238577,%f238578};

	// end inline asm
	// begin inline asm
	mma.sync.aligned.m16n8k8.row.col.f32.f16.f16.f32 {%f238575,%f238576,%f238577,%f238578}, {%r1,%r2}, {%r3}, {%f238575,%f238576,%f238577,%f238578};

	// end inline asm
	// begin inline asm
	mma.sync.aligned.m16n8k8.row.col.f32.f16.f16.f32 {%f238575,%f238576,%f238577,%f238578}, {%r1,%r2}, {%r3}, {%f238575,%f238576,%f238577,%f238578};

	// end inline asm
	// begin inline asm
	mma.sync.aligned.m16n8k8.row.col.f32.f16.f16.f32 {%f238575,%f238576,%f238577,%f238578}, {%r1,%r2}, {%r3}, {%f238575,%f238576,%f238577,%f238578};

	// end inline asm
	// begin inline asm
	mma.sync.aligned.m16n8k8.row.col.f32.f16.f16.f32 {%f238575,%f238576,%f238577,%f238578}, {%r1,%r2}, {%r3}, {%f238575,%f238576,%f238577,%f238578};

	// end inline asm
	// begin inline asm
	mma.sync.aligned.m16n8k8.row.col.f32.f16.f16.f32 {%f238575,%f238576,%f238577,%f238578}, {%r1,%r2}, {%r3}, {%f238575,%f238576,%f238577,%f238578};

	// end inline asm
	// begin inline asm
	mma.sync.aligned.m16n8k8.row.col.f32.f16.f16.f32 {%f238575,%f238576,%f238577,%f238578}, {%r1,%r2}, {%r3}, {%f238575,%f238576,%f238577,%f238578};

	// end inline asm
	// begin inline asm
	mma.sync.aligned.m16n8k8.row.col.f32.f16.f16.f32 {%f238575,%f238576,%f238577,%f238578}, {%r1,%r2}, {%r3}, {%f238575,%f238576,%f238577,%f238578};

	// end inline asm
	// begin inline asm
	mma.sync.aligned.m16n8k8.row.col.f32.f16.f16.f32 {%f238575,%f238576,%f238577,%f238578}, {%r1,%r2}, {%r3}, {%f238575,%f238576,%f238577,%f238578};

	// end inline asm
	// begin inline asm
	mma.sync.aligned.m16n8k8.row.col.f32.f16.f16.f32 {%f238575,%f238576,%f238577,%f238578}, {%r1,%r2}, {%r3}, {%f238575,%f238576,%f238577,%f238578};

	// end inline asm
	// begin inline asm
	mma.sync.aligned.m16n8k8.row.col.f32.f16.f16.f32 {%f238575,%f238576,%f238577,%f238578}, {%r1,%r2}, {%r3}, {%f238575,%f238576,%f238577,%f238578};

	// end inline asm
	// begin inline asm
	mma.sync.aligned.m16n8k8.row.col.f32.f16.f16.f32 {%f238575,%f238576,%f238577,%f238578}, {%r1,%r2}, {%r3}, {%f238575,%f238576,%f238577,%f238578};

	// end inline asm
	// begin inline asm
	mma.sync.aligned.m16n8k8.row.col.f32.f16.f16.f32 {%f238575,%f238576,%f238577,%f238578}, {%r1,%r2}, {%r3}, {%f238575,%f238576,%f238577,%f238578};

	// end inline asm
	// begin inline asm
	mma.sync.aligned.m16n8k8.row.col.f32.f16.f16.f32 {%f238575,%f238576,%f238577,%f238578}, {%r1,%r2}, {%r3}, {%f238575,%f238576,%f238577,%f238578};

	// end inline asm
	// begin inline asm
	mma.sync.aligned.m16n8k8.row.col.f32.f16.f16.f32 {%f238575,%f238576,%f238577,%f238578}, {%r1,%r2}, {%r3}, {%f238575,%f238576,%f238577,%f238578};

	// end inline asm
	// begin inline asm
	mma.sync.aligned.m16n8k8.row.col.f32.f16.f16.f32 {%f238575,%f238576,%f238577,%f238578}, {%r1,%r2}, {%r3}, {%f238575,%f238576,%f238577,%f238578};

	// end inline asm
	// begin inline asm
	mma.sync.aligned.m16n8k8.row.col.f32.f16.f16.f32 {%f238575,%f238576,%f238577,%f238578}, {%r1,%r2}, {%r3}, {%f238575,%f238576,%f238577,%f238578};

	// end inline asm
	// begin inline asm
	mma.sync.aligned.m16n8k8.row.col.f32.f16.f16.f32 {%f238575,%f238576,%f238577,%f238578}, {%r1,%r2}, {%r3}, {%f238575,%f238576,%f238577,%f238578};

	// end inline asm
	// begin inline asm
	mma.sync.aligned.m16n8k8.row.col.f32.f16.f16.f32 {%f238575,%f238576,%f238577,%f238578}, {%r1,%r2}, {%r3}, {%f238575,%f238576,%f238577,%f238578};

	// end inline asm
	// begin inline asm
	mma.sync.aligned.m16n8k8.row.col.f32.f16.f16.f32 {%f238575,%f238576,%f238577,%f238578}, {%r1,%r2}, {%r3}, {%f238575,%f238576,%f238577,%f238578};

	// end inline asm
	// begin inline asm
	mma.sync.aligned.m16n8k8.row.col.f32.f16.f16.f32 {%f238575,%f238576,%f238577,%f238578}, {%r1,%r2}, {%r3}, {%f238575,%f238576,%f238577,%f238578};

	// end inline asm
	// begin inline asm
	mma.sync.aligned.m16n8k8.row.col.f32.f16.f16.f32 {%f238575,%f238576,%f238577,%f238578}, {%r1,%r2}, {%r3}, {%f238575,%f238576,%f238577,%f238578};

	// end inline asm
	// begin inline asm
	mma.sync.aligned.m16n8k8.row.col.f32.f16.f16.f32 {%f238575,%f238576,%f238577,%f238578}, {%r1,%r2}, {%r3}, {%f238575,%f238576,%f238577,%f238578};

	// end inline asm
	// begin inline asm
	mma.sync.aligned.m16n8k8.row.col.f32.f16.f16.f32 {%f238575,%f238576,%f238577,%f238578}, {%r1,%r2}, {%r3}, {%f238575,%f238576,%f238577,%f238578};

	// end inline asm
	// begin inline asm
	mma.sync.aligned.m16n8k8.row.col.f32.f16.f16.f32 {%f238575,%f238576,%f238577,%f238578}, {%r1,%r2}, {%r3}, {%f238575,%f238576,%f238577,%f238578};

	// end inline asm
	// begin inline asm
	mma.sync.aligned.m16n8k8.row.col.f32.f16.f16.f32 {%f238575,%f238576,%f238577,%f238578}, {%r1,%r2}, {%r3}, {%f238575,%f238576,%f238577,%f238578};

	// end inline asm
	// begin inline asm
	mma.sync.aligned.m16n8k8.row.col.f32.f16.f16.f32 {%f238575,%f238576,%f238577,%f238578}, {%r1,%r2}, {%r3}, {%f238575,%f238576,%f238577,%f238578};

	// end inline asm
	// begin inline asm
	mma.sync.aligned.m16n8k8.row.col.f32.f16.f16.f32 {%f238575,%f238576,%f238577,%f238578}, {%r1,%r2}, {%r3}, {%f238575,%f238576,%f238577,%f238578};

	// end inline asm
	// begin inline asm
	mma.sync.aligned.m16n8k8.row.col.f32.f16.f16.f32 {%f238575,%f238576,%f238577,%f238578}, {%r1,%r2}, {%r3}, {%f238575,%f238576,%f238577,%f238578};

	// end inline asm
	// begin inline asm
	mma.sync.aligned.m16n8k8.row.col.f32.f16.f16.f32 {%f238575,%f238576,%f238577,%f238578}, {%r1,%r2}, {%r3}, {%f238575,%f238576,%f238577,%f238578};

	// end inline asm
	// begin inline asm
	mma.sync.aligned.m16n8k8.row.col.f32.f16.f16.f32 {%f238575,%f238576,%f238577,%f238578}, {%r1,%r2}, {%r3}, {%f238575,%f238576,%f238577,%f238578};

	// end inline asm
	// begin inline asm
	mma.sync.aligned.m16n8k8.row.col.f32.f16.f16.f32 {%f238575,%f238576,%f238577,%f238578}, {%r1,%r2}, {%r3}, {%f238575,%f238576,%f238577,%f238578};

	// end inline asm
	// begin inline asm
	mma.sync.aligned.m16n8k8.row.col.f32.f16.f16.f32 {%f238575,%f238576,%f238577,%f238578}, {%r1,%r2}, {%r3}, {%f238575,%f238576,%f238577,%f238578};

	// end inline asm
	// begin inline asm
	mma.sync.aligned.m16n8k8.row.col.f32.f16.f16.f32 {%f238575,%f238576,%f238577,%f238578}, {%r1,%r2}, {%r3}, {%f238575,%f238576,%f238577,%f238578};

	// end inline asm
	// begin inline asm
	mma.sync.aligned.m16n8k8.row.col.f32.f16.f16.f32 {%f238575,%f238576,%f238577,%f238578}, {%r1,%r2}, {%r3}, {%f238575,%f238576,%f238577,%f238578};

	// end inline asm
	// begin inline asm
	mma.sync.aligned.m16n8k8.row.col.f32.f16.f16.f32 {%f238575,%f238576,%f238577,%f238578}, {%r1,%r2}, {%r3}, {%f238575,%f238576,%f238577,%f238578};

	// end inline asm
	// begin inline asm
	mma.sync.aligned.m16n8k8.row.col.f32.f16.f16.f32 {%f238575,%f238576,%f238577,%f238578}, {%r1,%r2}, {%r3}, {%f238575,%f238576,%f238577,%f238578};

	// end inline asm
	// begin inline asm
	mma.sync.aligned.m16n8k8.row.col.f32.f16.f16.f32 {%f238575,%f238576,%f238577,%f238578}, {%r1,%r2}, {%r3}, {%f238575,%f238576,%f238577,%f238578};

	// end inline asm
	// begin inline asm
	mma.sync.aligned.m16n8k8.row.col.f32.f16.f16.f32 {%f238575,%f238576,%f238577,%f238578}, {%r1,%r2}, {%r3}, {%f238575,%f238576,%f238577,%f238578};

	// end inline asm
	// begin inline asm
	mma.sync.aligned.m16n8k8.row.col.f32.f16.f16.f32 {%f238575,%f238576,%f238577,%f238578}, {%r1,%r2}, {%r3}, {%f238575,%f238576,%f238577,%f238578};

	// end inline asm
	// begin inline asm
	mma.sync.aligned.m16n8k8.row.col.f32.f16.f16.f32 {%f238575,%f238576,%f238577,%f238578}, {%r1,%r2}, {%r3}, {%f238575,%f238576,%f238577,%f238578};

	// end inline asm
	// begin inline asm
	mma.sync.aligned.m16n8k8.row.col.f32.f16.f16.f32 {%f238575,%f238576,%f238577,%f238578}, {%r1,%r2}, {%r3}, {%f238575,%f238576,%f238577,%f238578};

	// end inline asm
	// begin inline asm
	mma.sync.aligned.m16n8k8.row.col.f32.f16.f16.f32 {%f238575,%f238576,%f238577,%f238578}, {%r1,%r2}, {%r3}, {%f238575,%f238576,%f238577,%f238578};

	// end inline asm
	// begin inline asm
	mma.sync.aligned.m16n8k8.row.col.f32.f16.f16.f32 {%f238575,%f238576,%f238577,%f238578}, {%r1,%r2}, {%r3}, {%f238575,%f238576,%f238577,%f238578};

	// end inline asm
	// begin inline asm
	mma.sync.aligned.m16n8k8.row.col.f32.f16.f16.f32 {%f238575,%f238576,%f238577,%f238578}, {%r1,%r2}, {%r3}, {%f238575,%f238576,%f238577,%f238578};

	// end inline asm
	// begin inline asm
	mma.sync.aligned.m16n8k8.row.col.f32.f16.f16.f32 {%f238575,%f238576,%f238577,%f238578}, {%r1,%r2}, {%r3}, {%f238575,%f238576,%f238577,%f238578};

	// end inline asm
	// begin inline asm
	mma.sync.aligned.m16n8k8.row.col.f32.f16.f16.f32 {%f238575,%f238576,%f238577,%f238578}, {%r1,%r2}, {%r3}, {%f238575,%f238576,%f238577,%f238578};

	// end inline asm
	// begin inline asm
	mma.sync.aligned.m16n8k8.row.col.f32.f16.f16.f32 {%f238575,%f238576,%f238577,%f238578}, {%r1,%r2}, {%r3}, {%f238575,%f238576,%f238577,%f238578};

	// end inline asm
	// begin inline asm
	mma.sync.aligned.m16n8k8.row.col.f32.f16.f16.f32 {%f238575,%f238576,%f238577,%f238578}, {%r1,%r2}, {%r3}, {%f238575,%f238576,%f238577,%f238578};

	// end inline asm
	// begin inline asm
	mma.sync.aligned.m16n8k8.row.col.f32.f16.f16.f32 {%f238575,%f238576,%f238577,%f238578}, {%r1,%r2}, {%r3}, {%f238575,%f238576,%f238577,%f238578};

	// end inline asm
	// begin inline asm
	mma.sync.aligned.m16n8k8.row.col.f32.f16.f16.f32 {%f238575,%f238576,%f238577,%f238578}, {%r1,%r2}, {%r3}, {%f238575,%f238576,%f238577,%f238578};

	// end inline asm
	// begin inline asm
	mma.sync.aligned.m16n8k8.row.col.f32.f16.f16.f32 {%f238575,%f238576,%f238577,%f238578}, {%r1,%r2}, {%r3}, {%f238575,%f238576,%f238577,%f238578};

	// end inline asm
	// begin inline asm
	mma.sync.aligned.m16n8k8.row.col.f32.f16.f16.f32 {%f238575,%f238576,%f238577,%f238578}, {%r1,%r2}, {%r3}, {%f238575,%f238576,%f238577,%f238578};

	// end inline asm
	// begin inline asm
	mma.sync.aligned.m16n8k8.row.col.f32.f16.f16.f32 {%f238575,%f238576,%f238577,%f238578}, {%r1,%r2}, {%r3}, {%f238575,%f238576,%f238577,%f238578};

	// end inline asm
	// begin inline asm
	mma.sync.aligned.m16n8k8.row.col.f32.f16.f16.f32 {%f238575,%f238576,%f238577,%f238578}, {%r1,%r2}, {%r3}, {%f238575,%f238576,%f238577,%f238578};

	// end inline asm
	// begin inline asm
	mma.sync.aligned.m16n8k8.row.col.f32.f16.f16.f32 {%f238575,%f238576,%f238577,%f238578}, {%r1,%r2}, {%r3}, {%f238575,%f238576,%f238577,%f238578};

	// end inline asm
	// begin inline asm
	mma.sync.aligned.m16n8k8.row.col.f32.f16.f16.f32 {%f238575,%f238576,%f238577,%f238578}, {%r1,%r2}, {%r3}, {%f238575,%f238576,%f238577,%f238578};

	// end inline asm
	// begin inline asm
	mma.sync.aligned.m16n8k8.row.col.f32.f16.f16.f32 {%f238575,%f238576,%f238577,%f238578}, {%r1,%r2}, {%r3}, {%f238575,%f238576,%f238577,%f238578};

	// end inline asm
	// begin inline asm
	mma.sync.aligned.m16n8k8.row.col.f32.f16.f16.f32 {%f238575,%f238576,%f238577,%f238578}, {%r1,%r2}, {%r3}, {%f238575,%f238576,%f238577,%f238578};

	// end inline asm
	// begin inline asm
	mma.sync.aligned.m16n8k8.row.col.f32.f16.f16.f32 {%f238575,%f238576,%f238577,%f238578}, {%r1,%r2}, {%r3}, {%f238575,%f238576,%f238577,%f238578};

	// end inline asm
	// begin inline asm
	mma.sync.aligned.m16n8k8.row.col.f32.f16.f16.f32 {%f238575,%f238576,%f238577,%f238578}, {%r1,%r2}, {%r3}, {%f238575,%f238576,%f238577,%f238578};

	// end inline asm
	// begin inline asm
	mma.sync.aligned.m16n8k8.row.col.f32.f16.f16.f32 {%f238575,%f238576,%f238577,%f238578}, {%r1,%r2}, {%r3}, {%f238575,%f238576,%f238577,%f238578};

	// end inline asm
	// begin inline asm
	mma.sync.aligned.m16n8k8.row.col.f32.f16.f16.f32 {%f238575,%f238576,%f238577,%f238578}, {%r1,%r2}, {%r3}, {%f238575,%f238576,%f238577,%f238578};

	// end inline asm
	// begin inline asm
	mma.sync.aligned.m16n8k8.row.col.f32.f16.f16.f32 {%f238575,%f238576,%f238577,%f238578}, {%r1,%r2}, {%r3}, {%f238575,%f238576,%f238577,%f238578};

	// end inline asm
	// begin inline asm
	mma.sync.aligned.m16n8k8.row.col.f32.f16.f16.f32 {%f238575,%f238576,%f238577,%f238578}, {%r1,%r2}, {%r3}, {%f238575,%f238576,%f238577,%f238578};

	// end inline asm
	// begin inline asm
	mma.sync.aligned.m16n8k8.row.col.f32.f16.f16.f32 {%f238575,%f238576,%f238577,%f238578}, {%r1,%r2}, {%r3}, {%f238575,%f238576,%f238577,%f238578};

	// end inline asm
	// begin inline asm
	mma.sync.aligned.m16n8k8.row.col.f32.f16.f16.f32 {%f238575,%f238576,%f238577,%f238578}, {%r1,%r2}, {%r3}, {%f238575,%f238576,%f238577,%f238578};

	// end inline asm
	// begin inline asm
	mma.sync.aligned.m16n8k8.row.col.f32.f16.f16.f32 {%f238575,%f238576,%f238577,%f238578}, {%r1,%r2}, {%r3}, {%f238575,%f238576,%f238577,%f238578};

	// end inline asm
	// begin inline asm
	mma.sync.aligned.m16n8k8.row.col.f32.f16.f16.f32 {%f238575,%f238576,%f238577,%f238578}, {%r1,%r2}, {%r3}, {%f238575,%f238576,%f238577,%f238578};

	// end inline asm
	// begin inline asm
	mma.sync.aligned.m16n8k8.row.col.f32.f16.f16.f32 {%f238575,%f238576,%f238577,%f238578}, {%r1,%r2}, {%r3}, {%f238575,%f238576,%f238577,%f238578};

	// end inline asm
	// begin inline asm
	mma.sync.aligned.m16n8k8.row.col.f32.f16.f16.f32 {%f238575,%f238576,%f238577,%f238578}, {%r1,%r2}, {%r3}, {%f238575,%f238576,%f238577,%f238578};

	// end inline asm
	// begin inline asm
	mma.sync.aligned.m16n8k8.row.col.f32.f16.f16.f32 {%f238575,%f238576,%f238577,%f238578}, {%r1,%r2}, {%r3}, {%f238575,%f238576,%f238577,%f238578};

	// end inline asm
	// begin inline asm
	mma.sync.aligned.m16n8k8.row.col.f32.f16.f16.f32 {%f238575,%f238576,%f238577,%f238578}, {%r1,%r2}, {%r3}, {%f238575,%f238576,%f238577,%f238578};

	// end inline asm
	// begin inline asm
	mma.sync.aligned.m16n8k8.row.col.f32.f16.f16.f32 {%f238575,%f238576,%f238577,%f238578}, {%r1,%r2}, {%r3}, {%f238575,%f238576,%f238577,%f238578};

	// end inline asm
	// begin inline asm
	mma.sync.aligned.m16n8k8.row.col.f32.f16.f16.f32 {%f238575,%f238576,%f238577,%f238578}, {%r1,%r2}, {%r3}, {%f238575,%f238576,%f238577,%f238578};

	// end inline asm
	// begin inline asm
	mma.sync.aligned.m16n8k8.row.col.f32.f16.f16.f32 {%f238575,%f238576,%f238577,%f238578}, {%r1,%r2}, {%r3}, {%f238575,%f238576,%f238577,%f238578};

	// end inline asm
	// begin inline asm
	mma.sync.aligned.m16n8k8.row.col.f32.f16.f16.f32 {%f238575,%f238576,%f238577,%f238578}, {%r1,%r2}, {%r3}, {%f238575,%f238576,%f238577,%f238578};

	// end inline asm
	// begin inline asm
	mma.sync.aligned.m16n8k8.row.col.f32.f16.f16.f32 {%f238575,%f238576,%f238577,%f238578}, {%r1,%r2}, {%r3}, {%f238575,%f238576,%f238577,%f238578};

	// end inline asm
	// begin inline asm
	mma.sync.aligned.m16n8k8.row.col.f32.f16.f16.f32 {%f238575,%f238576,%f238577,%f238578}, {%r1,%r2}, {%r3}, {%f238575,%f238576,%f238577,%f238578};

	// end inline asm
	// begin inline asm
	mma.sync.aligned.m16n8k8.row.col.f32.f16.f16.f32 {%f238575,%f238576,%f238577,%f238578}, {%r1,%r2}, {%r3}, {%f238575,%f238576,%f238577,%f238578};

	// end inline asm
	// begin inline asm
	mma.sync.aligned.m16n8k8.row.col.f32.f16.f16.f32 {%f238575,%f238576,%f238577,%f238578}, {%r1,%r2}, {%r3}, {%f238575,%f238576,%f238577,%f238578};

	// end inline asm
	// begin inline asm
	mma.sync.aligned.m16n8k8.row.col.f32.f16.f16.f32 {%f238575,%f238576,%f238577,%f238578}, {%r1,%r2}, {%r3}, {%f238575,%f238576,%f238577,%f238578};

	// end inline asm
	// begin inline asm
	mma.sync.aligned.m16n8k8.row.col.f32.f16.f16.f32 {%f238575,%f238576,%f238577,%f238578}, {%r1,%r2}, {%r3}, {%f238575,%f238576,%f238577,%f238578};

	// end inline asm
	// begin inline asm
	mma.sync.aligned.m16n8k8.row.col.f32.f16.f16.f32 {%f238575,%f238576,%f238577,%f238578}, {%r1,%r2}, {%r3}, {%f238575,%f238576,%f238577,%f238578};

	// end inline asm
	// begin inline asm
	mma.sync.aligned.m16n8k8.row.col.f32.f16.f16.f32 {%f238575,%f238576,%f238577,%f238578}, {%r1,%r2}, {%r3}, {%f238575,%f238576,%f238577,%f238578};

	// end inline asm
	// begin inline asm
	mma.sync.aligned.m16n8k8.row.col.f32.f16.f16.f32 {%f238575,%f238576,%f238577,%f238578}, {%r1,%r2}, {%r3}, {%f238575,%f238576,%f238577,%f238578};

	// end inline asm
	// begin inline asm
	mma.sync.aligned.m16n8k8.row.col.f32.f16.f16.f32 {%f238575,%f238576,%f238577,%f238578}, {%r1,%r2}, {%r3}, {%f238575,%f238576,%f238577,%f238578};

	// end inline asm
	// begin inline asm
	mma.sync.aligned.m16n8k8.row.col.f32.f16.f16.f32 {%f238575,%f238576,%f238577,%f238578}, {%r1,%r2}, {%r3}, {%f238575,%f238576,%f238577,%f238578};

	// end inline asm
	// begin inline asm
	mma.sync.aligned.m16n8k8.row.col.f32.f16.f16.f32 {%f238575,%f238576,%f238577,%f238578}, {%r1,%r2}, {%r3}, {%f238575,%f238576,%f238577,%f238578};

	// end inline asm
	// begin inline asm
	mma.sync.aligned.m16n8k8.row.col.f32.f16.f16.f32 {%f238575,%f238576,%f238577,%f238578}, {%r1,%r2}, {%r3}, {%f238575,%f238576,%f238577,%f238578};

	// end inline asm
	// begin inline asm
	mma.sync.aligned.m16n8k8.row.col.f32.f16.f16.f32 {%f238575,%f238576,%f238577,%f238578}, {%r1,%r2}, {%r3}, {%f238575,%f238576,%f238577,%f238578};

	// end inline asm
	// begin inline asm
	mma.sync.aligned.m16n8k8.row.col.f32.f16.f16.f32 {%f238575,%f238576,%f238577,%f238578}, {%r1,%r2}, {%r3}, {%f238575,%f238576,%f238577,%f238578};

	// end inline asm
	// begin inline asm
	mma.sync.aligned.m16n8k8.row.col.f32.f16.f16.f32 {%f238575,%f238576,%f238577,%f238578}, {%r1,%r2}, {%r3}, {%f238575,%f238576,%f238577,%f238578};

	// end inline asm
	// begin inline asm
	mma.sync.aligned.m16n8k8.row.col.f32.f16.f16.f32 {%f238575,%f238576,%f238577,%f238578}, {%r1,%r2}, {%r3}, {%f238575,%f238576,%f238577,%f238578};

	// end inline asm
	// begin inline asm
	mma.sync.aligned.m16n8k8.row.col.f32.f16.f16.f32 {%f238575,%f238576,%f238577,%f238578}, {%r1,%r2}, {%r3}, {%f238575,%f238576,%f238577,%f238578};

	// end inline asm
	// begin inline asm
	mma.sync.aligned.m16n8k8.row.col.f32.f16.f16.f32 {%f238575,%f238576,%f238577,%f238578}, {%r1,%r2}, {%r3}, {%f238575,%f238576,%f238577,%f238578};

	// end inline asm
	// begin inline asm
	mma.sync.aligned.m16n8k8.row.col.f32.f16.f16.f32 {%f238575,%f238576,%f238577,%f238578}, {%r1,%r2}, {%r3}, {%f238575,%f238576,%f238577,%f238578};

	// end inline asm
	// begin inline asm
	mma.sync.aligned.m16n8k8.row.col.f32.f16.f16.f32 {%f238575,%f238576,%f238577,%f238578}, {%r1,%r2}, {%r3}, {%f238575,%f238576,%f238577,%f238578};

	// end inline asm
	// begin inline asm
	mma.sync.aligned.m16n8k8.row.col.f32.f16.f16.f32 {%f238575,%f238576,%f238577,%f238578}, {%r1,%r2}, {%r3}, {%f238575,%f238576,%f238577,%f238578};

	// end inline asm
	// begin inline asm
	mma.sync.aligned.m16n8k8.row.col.f32.f16.f16.f32 {%f238575,%f238576,%f238577,%f238578}, {%r1,%r2}, {%r3}, {%f238575,%f238576,%f238577,%f238578};

	// end inline asm
	// begin inline asm
	mma.sync.aligned.m16n8k8.row.col.f32.f16.f16.f32 {%f238575,%f238576,%f238577,%f238578}, {%r1,%r2}, {%r3}, {%f238575,%f238576,%f238577,%f238578};

	// end inline asm
	// begin inline asm
	mma.sync.aligned.m16n8k8.row.col.f32.f16.f16.f32 {%f238575,%f238576,%f238577,%f238578}, {%r1,%r2}, {%r3}, {%f238575,%f238576,%f238577,%f238578};

	// end inline asm
	// begin inline asm
	mma.sync.aligned.m16n8k8.row.col.f32.f16.f16.f32 {%f238575,%f238576,%f238577,%f238578}, {%r1,%r2}, {%r3}, {%f238575,%f238576,%f238577,%f238578};

	// end inline asm
	// begin inline asm
	mma.sync.aligned.m16n8k8.row.col.f32.f16.f16.f32 {%f238575,%f238576,%f238577,%f238578}, {%r1,%r2}, {%r3}, {%f238575,%f238576,%f238577,%f238578};

	// end inline asm
	// begin inline asm
	mma.sync.aligned.m16n8k8.row.col.f32.f16.f16.f32 {%f238575,%f238576,%f238577,%f238578}, {%r1,%r2}, {%r3}, {%f238575,%f238576,%f238577,%f238578};

	// end inline asm
	// begin inline asm
	mma.sync.aligned.m16n8k8.row.col.f32.f16.f16.f32 {%f238575,%f238576,%f238577,%f238578}, {%r1,%r2}, {%r3}, {%f238575,%f238576,%f238577,%f238578};

	// end inline asm
	// begin inline asm
	mma.sync.aligned.m16n8k8.row.col.f32.f16.f16.f32 {%f238575,%f238576,%f238577,%f238578}, {%r1,%r2}, {%r3}, {%f238575,%f238576,%f238577,%f238578};

	// end inline asm
	// begin inline asm
	mma.sync.aligned.m16n8k8.row.col.f32.f16.f16.f32 {%f238575,%f238576,%f238577,%f238578}, {%r1,%r2}, {%r3}, {%f238575,%f238576,%f238577,%f238578};

	// end inline asm
	// begin inline asm
	mma.sync.aligned.m16n8k8.row.col.f32.f16.f16.f32 {%f238575,%f238576,%f238577,%f238578}, {%r1,%r2}, {%r3}, {%f238575,%f238576,%f238577,%f238578};

	// end inline asm
	// begin inline asm
	mma.sync.aligned.m16n8k8.row.col.f32.f16.f16.f32 {%f238575,%f238576,%f238577,%f238578}, {%r1,%r2}, {%r3}, {%f238575,%f238576,%f238577,%f238578};

	// end inline asm
	// begin inline asm
	mma.sync.aligned.m16n8k8.row.col.f32.f16.f16.f32 {%f238575,%f238576,%f238577,%f238578}, {%r1,%r2}, {%r3}, {%f238575,%f238576,%f238577,%f238578};

	// end inline asm
	// begin inline asm
	mma.sync.aligned.m16n8k8.row.col.f32.f16.f16.f32 {%f238575,%f238576,%f238577,%f238578}, {%r1,%r2}, {%r3}, {%f238575,%f238576,%f238577,%f238578};

	// end inline asm
	// begin inline asm
	mma.sync.aligned.m16n8k8.row.col.f32.f16.f16.f32 {%f238575,%f238576,%f238577,%f238578}, {%r1,%r2}, {%r3}, {%f238575,%f238576,%f238577,%f238578};

	// end inline asm
	// begin inline asm
	mma.sync.aligned.m16n8k8.row.col.f32.f16.f16.f32 {%f238575,%f238576,%f238577,%f238578}, {%r1,%r2}, {%r3}, {%f238575,%f238576,%f238577,%f238578};

	// end inline asm
	// begin inline asm
	mma.sync.aligned.m16n8k8.row.col.f32.f16.f16.f32 {%f238575,%f238576,%f238577,%f238578}, {%r1,%r2}, {%r3}, {%f238575,%f238576,%f238577,%f238578};

	// end inline asm
	// begin inline asm
	mma.sync.aligned.m16n8k8.row.col.f32.f16.f16.f32 {%f238575,%f238576,%f238577,%f238578}, {%r1,%r2}, {%r3}, {%f238575,%f238576,%f238577,%f238578};

	// end inline asm
	// begin inline asm
	mma.sync.aligned.m16n8k8.row.col.f32.f16.f16.f32 {%f238575,%f238576,%f238577,%f238578}, {%r1,%r2}, {%r3}, {%f238575,%f238576,%f238577,%f238578};

	// end inline asm
	// begin inline asm
	mma.sync.aligned.m16n8k8.row.col.f32.f16.f16.f32 {%f238575,%f238576,%f238577,%f238578}, {%r1,%r2}, {%r3}, {%f238575,%f238576,%f238577,%f238578};

	// end inline asm
	// begin inline asm
	mma.sync.aligned.m16n8k8.row.col.f32.f16.f16.f32 {%f238575,%f238576,%f238577,%f238578}, {%r1,%r2}, {%r3}, {%f238575,%f238576,%f238577,%f238578};

	// end inline asm
	// begin inline asm
	mma.sync.aligned.m16n8k8.row.col.f32.f16.f16.f32 {%f238575,%f238576,%f238577,%f238578}, {%r1,%r2}, {%r3}, {%f238575,%f238576,%f238577,%f238578};

	// end inline asm
	// begin inline asm
	mma.sync.aligned.m16n8k8.row.col.f32.f16.f16.f32 {%f238575,%f238576,%f238577,%f238578}, {%r1,%r2}, {%r3}, {%f238575,%f238576,%f238577,%f238578};

	// end inline asm
	// begin inline asm
	mma.sync.aligned.m16n8k8.row.col.f32.f16.f16.f32 {%f238575,%f238576,%f238577,%f238578}, {%r1,%r2}, {%r3}, {%f238575,%f238576,%f238577,%f238578};

	// end inline asm
	// begin inline asm
	mma.sync.aligned.m16n8k8.row.col.f32.f16.f16.f32 {%f238575,%f238576,%f238577,%f238578}, {%r1,%r2}, {%r3}, {%f238575,%f238576,%f238577,%f238578};

	// end inline asm
	// begin inline asm
	mma.sync.aligned.m16n8k8.row.col.f32.f16.f16.f32 {%f238575,%f238576,%f238577,%f238578}, {%r1,%r2}, {%r3}, {%f238575,%f238576,%f238577,%f238578};

	// end inline asm
	// begin inline asm
	mma.sync.aligned.m16n8k8.row.col.f32.f16.f16.f32 {%f238575,%f238576,%f238577,%f238578}, {%r1,%r2}, {%r3}, {%f238575,%f238576,%f238577,%f238578};

	// end inline asm
	// begin inline asm
	mma.sync.aligned.m16n8k8.row.col.f32.f16.f16.f32 {%f238575,%f238576,%f238577,%f238578}, {%r1,%r2}, {%r3}, {%f238575,%f238576,%f238577,%f238578};

	// end inline asm
	// begin inline asm
	mma.sync.aligned.m16n8k8.row.col.f32.f16.f16.f32 {%f238575,%f238576,%f238577,%f238578}, {%r1,%r2}, {%r3}, {%f238575,%f238576,%f238577,%f238578};

	// end inline asm
	// begin inline asm
	mma.sync.aligned.m16n8k8.row.col.f32.f16.f16.f32 {%f238575,%f238576,%f238577,%f238578}, {%r1,%r2}, {%r3}, {%f238575,%f238576,%f238577,%f238578};

	// end inline asm
	// begin inline asm
	mma.sync.aligned.m16n8k8.row.col.f32.f16.f16.f32 {%f238575,%f238576,%f238577,%f238578}, {%r1,%r2}, {%r3}, {%f238575,%f238576,%f238577,%f238578};

	// end inline asm
	// begin inline asm
	mma.sync.aligned.m16n8k8.row.col.f32.f16.f16.f32 {%f238575,%f238576,%f238577,%f238578}, {%r1,%r2}, {%r3}, {%f238575,%f238576,%f238577,%f238578};

	// end inline asm
	// begin inline asm
	mma.sync.aligned.m16n8k8.row.col.f32.f16.f16.f32 {%f238575,%f238576,%f238577,%f238578}, {%r1,%r2}, {%r3}, {%f238575,%f238576,%f238577,%f238578};

	// end inline asm
	// begin inline asm
	mma.sync.aligned.m16n8k8.row.col.f32.f16.f16.f32 {%f238575,%f238576,%f238577,%f238578}, {%r1,%r2}, {%r3}, {%f238575,%f238576,%f238577,%f238578};

	// end inline asm
	// begin inline asm
	mma.sync.aligned.m16n8k8.row.col.f32.f16.f16.f32 {%f238575,%f238576,%f238577,%f238578}, {%r1,%r2}, {%r3}, {%f238575,%f238576,%f238577,%f238578};

	// end inline asm
	// begin inline asm
	mma.sync.aligned.m16n8k8.row.col.f32.f16.f16.f32 {%f238575,%f238576,%f238577,%f238578}, {%r1,%r2}, {%r3}, {%f238575,%f238576,%f238577,%f238578};

	// end inline asm
	// begin inline asm
	mma.sync.aligned.m16n8k8.row.col.f32.f16.f16.f32 {%f238575,%f238576,%f238577,%f238578}, {%r1,%r2}, {%r3}, {%f238575,%f238576,%f238577,%f238578};

	// end inline asm
	// begin inline asm
	mma.sync.aligned.m16n8k8.row.col.f32.f16.f16.f32 {%f238575,%f238576,%f238577,%f238578}, {%r1,%r2}, {%r3}, {%f238575,%f238576,%f238577,%f238578};

	// end inline asm
	// begin inline asm
	mma.sync.aligned.m16n8k8.row.col.f32.f16.f16.f32 {%f238575,%f238576,%f238577,%f238578}, {%r1,%r2}, {%r3}, {%f238575,%f238576,%f238577,%f238578};

	// end inline asm
	// begin inline asm
	mma.sync.aligned.m16n8k8.row.col.f32.f16.f16.f32 {%f238575,%f238576,%f238577,%f238578}, {%r1,%r2}, {%r3}, {%f238575,%f238576,%f238577,%f238578};

	// end inline asm
	// begin inline asm
	mma.sync.aligned.m16n8k8.row.col.f32.f16.f16.f32 {%f238575,%f238576,%f238577,%f238578}, {%r1,%r2}, {%r3}, {%f238575,%f238576,%f238577,%f238578};

	// end inline asm
	// begin inline asm
	mma.sync.aligned.m16n8k8.row.col.f32.f16.f16.f32 {%f238575,%f238576,%f238577,%f238578}, {%r1,%r2}, {%r3}, {%f238575,%f238576,%f238577,%f238578};

	// end inline asm
	// begin inline asm
	mma.sync.aligned.m16n8k8.row.col.f32.f16.f16.f32 {%f238575,%f238576,%f238577,%f238578}, {%r1,%r2}, {%r3}, {%f238575,%f238576,%f238577,%f238578};

	// end inline asm
	// begin inline asm
	mma.sync.aligned.m16n8k8.row.col.f32.f16.f16.f32 {%f238575,%f238576,%f238577,%f238578}, {%r1,%r2}, {%r3}, {%f238575,%f238576,%f238577,%f238578};

	// end inline asm
	// begin inline asm
	mma.sync.aligned.m16n8k8.row.col.f32.f16.f16.f32 {%f238575,%f238576,%f238577,%f238578}, {%r1,%r2}, {%r3}, {%f238575,%f238576,%f238577,%f238578};

	// end inline asm
	// begin inline asm
	mma.sync.aligned.m16n8k8.row.col.f32.f16.f16.f32 {%f238575,%f238576,%f238577,%f238578}, {%r1,%r2}, {%r3}, {%f238575,%f238576,%f238577,%f238578};

	// end inline asm
	// begin inline asm
	mma.sync.aligned.m16n8k8.row.col.f32.f16.f16.f32 {%f238575,%f238576,%f238577,%f238578}, {%r1,%r2}, {%r3}, {%f238575,%f238576,%f238577,%f238578};

	// end inline asm
	mov.f32 	%f241418, %f238578;
	mov.f32 	%f241415, %f238575;
	mov.f32 	%f241417, %f238577;
	mov.f32 	%f241416, %f238576;
	// begin inline asm
	mma.sync.aligned.m16n8k8.row.col.f32.f16.f16.f32 {%f241415,%f241416,%f241417,%f241418}, {%r1,%r2}, {%r3}, {%f241415,%f241416,%f241417,%f241418};

	// end inline asm
	// begin inline asm
	mma.sync.aligned.m16n8k8.row.col.f32.f16.f16.f32 {%f241415,%f241416,%f241417,%f241418}, {%r1,%r2}, {%r3}, {%f241415,%f241416,%f241417,%f241418};

	// end inline asm
	// begin inline asm
	mma.sync.aligned.m16n8k8.row.col.f32.f16.f16.f32 {%f241415,%f241416,%f241417,%f241418}, {%r1,%r2}, {%r3}, {%f241415,%f241416,%f241417,%f241418};

	// end inline asm
	// begin inline asm
	mma.sync.aligned.m16n8k8.row.col.f32.f16.f16.f32 {%f241415,%f241416,%f241417,%f241418}, {%r1,%r2}, {%r3}, {%f241415,%f241416,%f241417,%f241418};

	// end inline asm
	// begin inline asm
	mma.sync.aligned.m16n8k8.row.col.f32.f16.f16.f32 {%f241415,%f241416,%f241417,%f241418}, {%r1,%r2}, {%r3}, {%f241415,%f241416,%f241417,%f241418};

	// end inline asm
	// begin inline asm
	mma.sync.aligned.m16n8k8.row.col.f32.f16.f16.f32 {%f241415,%f241416,%f241417,%f241418}, {%r1,%r2}, {%r3}, {%f241415,%f241416,%f241417,%f241418};

	// end inline asm
	// begin inline asm
	mma.sync.aligned.m16n8k8.row.col.f32.f16.f16.f32 {%f241415,%f241416,%f241417,%f241418}, {%r1,%r2}, {%r3}, {%f241415,%f241416,%f241417,%f241418};

	// end inline asm
	// begin inline asm
	mma.sync.aligned.m16n8k8.row.col.f32.f16.f16.f32 {%f241415,%f241416,%f241417,%f241418}, {%r1,%r2}, {%r3}, {%f241415,%f241416,%f241417,%f241418};

	// end inline asm
	// begin inline asm
	mma.sync.aligned.m16n8k8.row.col.f32.f16.f16.f32 {%f241415,%f241416,%f241417,%f241418}, {%r1,%r2}, {%r3}, {%f241415,%f241416,%f241417,%f241418};

	// end inline asm
	// begin inline asm
	mma.sync.aligned.m16n8k8.row.col.f32.f16.f16.f32 {%f241415,%f241416,%f241417,%f241418}, {%r1,%r2}, {%r3}, {%f241415,%f241416,%f241417,%f241418};

	// end inline asm
	// begin inline asm
	mma.sync.aligned.m16n8k8.row.col.f32.f16.f16.f32 {%f241415,%f241416,%f241417,%f241418}, {%r1,%r2}, {%r3}, {%f241415,%f241416,%f241417,%f241418};

	// end inline asm
	// begin inline asm
	mma.sync.aligned.m16n8k8.row.col.f32.f16.f16.f32 {%f241415,%f241416,%f241417,%f241418}, {%r1,%r2}, {%r3}, {%f241415,%f241416,%f241417,%f241418};

	// end inline asm
	// begin inline asm
	mma.sync.aligned.m16n8k8.row.col.f32.f16.f16.f32 {%f241415,%f241416,%f241417,%f241418}, {%r1,%r2}, {%r3}, {%f241415,%f241416,%f241417,%f241418};

	// end inline asm
	// begin inline asm
	mma.sync.aligned.m16n8k8.row.col.f32.f16.f16.f32 {%f241415,%f241416,%f241417,%f241418}, {%r1,%r2}, {%r3}, {%f241415,%f241416,%f241417,%f241418};

	// end inline asm
	// begin inline asm
	mma.sync.aligned.m16n8k8.row.col.f32.f16.f16.f32 {%f241415,%f241416,%f241417,%f241418}, {%r1,%r2}, {%r3}, {%f241415,%f241416,%f241417,%f241418};

	// end inline asm
	// begin inline asm
	mma.sync.aligned.m16n8k8.row.col.f32.f16.f16.f32 {%f241415,%f241416,%f241417,%f241418}, {%r1,%r2}, {%r3}, {%f241415,%f241416,%f241417,%f241418};

	// end inline asm
	// begin inline asm
	mma.sync.aligned.m16n8k8.row.col.f32.f16.f16.f32 {%f241415,%f241416,%f241417,%f241418}, {%r1,%r2}, {%r3}, {%f241415,%f241416,%f241417,%f241418};

	// end inline asm
	// begin inline asm
	mma.sync.aligned.m16n8k8.row.col.f32.f16.f16.f32 {%f241415,%f241416,%f241417,%f241418}, {%r1,%r2}, {%r3}, {%f241415,%f241416,%f241417,%f241418};

	// end inline asm
	// begin inline asm
	mma.sync.aligned.m16n8k8.row.col.f32.f16.f16.f32 {%f241415,%f241416,%f241417,%f241418}, {%r1,%r2}, {%r3}, {%f241415,%f241416,%f241417,%f241418};

	// end inline asm
	// begin inline asm
	mma.sync.aligned.m16n8k8.row.col.f32.f16.f16.f32 {%f241415,%f241416,%f241417,%f241418}, {%r1,%r2}, {%r3}, {%f241415,%f241416,%f241417,%f241418};

	// end inline asm
	// begin inline asm
	mma.sync.aligned.m16n8k8.row.col.f32.f16.f16.f32 {%f241415,%f241416,%f241417,%f241418}, {%r1,%r2}, {%r3}, {%f241415,%f241416,%f241417,%f241418};

	// end inline asm
	// begin inline asm
	mma.sync.aligned.m16n8k8.row.col.f32.f16.f16.f32 {%f241415,%f241416,%f241417,%f241418}, {%r1,%r2}, {%r3}, {%f241415,%f241416,%f241417,%f241418};

	// end inline asm
	// begin inline asm
	mma.sync.aligned.m16n8k8.row.col.f32.f16.f16.f32 {%f241415,%f241416,%f241417,%f241418}, {%r1,%r2}, {%r3}, {%f241415,%f241416,%f241417,%f241418};

	// end inline asm
	// begin inline asm
	mma.sync.aligned.m16n8k8.row.col.f32.f16.f16.f32 {%f241415,%f241416,%f241417,%f241418}, {%r1,%r2}, {%r3}, {%f241415,%f241416,%f241417,%f241418};

	// end inline asm
	// begin inline asm
	mma.sync.aligned.m16n8k8.row.col.f32.f16.f16.f32 {%f241415,%f241416,%f241417,%f241418}, {%r1,%r2}, {%r3}, {%f241415,%f241416,%f241417,%f241418};

	// end inline asm
	// begin inline asm
	mma.sync.aligned.m16n8k8.row.col.f32.f16.f16.f32 {%f241415,%f241416,%f241417,%f241418}, {%r1,%r2}, {%r3}, {%f241415,%f241416,%f241417,%f241418};

	// end inline asm
	// begin inline asm
	mma.sync.aligned.m16n8k8.row.col.f32.f16.f16.f32 {%f241415,%f241416,%f241417,%f241418}, {%r1,%r2}, {%r3}, {%f241415,%f241416,%f241417,%f241418};

	// end inline asm
	// begin inline asm
	mma.sync.aligned.m16n8k8.row.col.f32.f16.f16.f32 {%f241415,%f241416,%f241417,%f241418}, {%r1,%r2}, {%r3}, {%f241415,%f241416,%f241417,%f241418};

	// end inline asm
	// begin inline asm
	mma.sync.aligned.m16n8k8.row.col.f32.f16.f16.f32 {%f241415,%f241416,%f241417,%f241418}, {%r1,%r2}, {%r3}, {%f241415,%f241416,%f241417,%f241418};

	// end inline asm
	// begin inline asm
	mma.sync.aligned.m16n8k8.row.col.f32.f16.f16.f32 {%f241415,%f241416,%f241417,%f241418}, {%r1,%r2}, {%r3}, {%f241415,%f241416,%f241417,%f241418};

	// end inline asm
	// begin inline asm
	mma.sync.aligned.m16n8k8.row.col.f32.f16.f16.f32 {%f241415,%f241416,%f241417,%f241418}, {%r1,%r2}, {%r3}, {%f241415,%f241416,%f241417,%f241418};

	// end inline asm
	// begin inline asm
	mma.sync.aligned.m16n8k8.row.col.f32.f16.f16.f32 {%f241415,%f241416,%f241417,%f241418}, {%r1,%r2}, {%r3}, {%f241415,%f241416,%f241417,%f241418};

	// end inline asm
	// begin inline asm
	mma.sync.aligned.m16n8k8.row.col.f32.f16.f16.f32 {%f241415,%f241416,%f241417,%f241418}, {%r1,%r2}, {%r3}, {%f241415,%f241416,%f241417,%f241418};

	// end inline asm
	// begin inline asm
	mma.sync.aligned.m16n8k8.row.col.f32.f16.f16.f32 {%f241415,%f241416,%f241417,%f241418}, {%r1,%r2}, {%r3}, {%f241415,%f241416,%f241417,%f241418};

	// end inline asm
	// begin inline asm
	mma.sync.aligned.m16n8k8.row.col.f32.f16.f16.f32 {%f241415,%f241416,%f241417,%f241418}, {%r1,%r2}, {%r3}, {%f241415,%f241416,%f241417,%f241418};

	// end inline asm
	// begin inline asm
	mma.sync.aligned.m16n8k8.row.col.f32.f16.f16.f32 {%f241415,%f241416,%f241417,%f241418}, {%r1,%r2}, {%r3}, {%f241415,%f241416,%f241417,%f241418};

	// end inline asm
	// begin inline asm
	mma.sync.aligned.m16n8k8.row.col.f32.f16.f16.f32 {%f241415,%f241416,%f241417,%f241418}, {%r1,%r2}, {%r3}, {%f241415,%f241416,%f241417,%f241418};

	// end inline asm
	// begin inline asm
	mma.sync.aligned.m16n8k8.row.col.f32.f16.f16.f32 {%f241415,%f241416,%f241417,%f241418}, {%r1,%r2}, {%r3}, {%f241415,%f241416,%f241417,%f241418};

	// end inline asm
	// begin inline asm
	mma.sync.aligned.m16n8k8.row.col.f32.f16.f16.f32 {%f241415,%f241416,%f241417,%f241418}, {%r1,%r2}, {%r3}, {%f241415,%f241416,%f241417,%f241418};

	// end inline asm
	// begin inline asm
	mma.sync.aligned.m16n8k8.row.col.f32.f16.f16.f32 {%f241415,%f241416,%f241417,%f241418}, {%r1,%r2}, {%r3}, {%f241415,%f241416,%f241417,%f241418};

	// end inline asm
	// begin inline asm
	mma.sync.aligned.m16n8k8.row.col.f32.f16.f16.f32 {%f241415,%f241416,%f241417,%f241418}, {%r1,%r2}, {%r3}, {%f241415,%f241416,%f241417,%f241418};

	// end inline asm
	// begin inline asm
	mma.sync.aligned.m16n8k8.row.col.f32.f16.f16.f32 {%f241415,%f241416,%f241417,%f241418}, {%r1,%r2}, {%r3}, {%f241415,%f241416,%f241417,%f241418};

	// end inline asm
	// begin inline asm
	mma.sync.aligned.m16n8k8.row.col.f32.f16.f16.f32 {%f241415,%f241416,%f241417,%f241418}, {%r1,%r2}, {%r3}, {%f241415,%f241416,%f241417,%f241418};

	// end inline asm
	// begin inline asm
	mma.sync.aligned.m16n8k8.row.col.f32.f16.f16.f32 {%f241415,%f241416,%f241417,%f241418}, {%r1,%r2}, {%r3}, {%f241415,%f241416,%f241417,%f241418};

	// end inline asm
	// begin inline asm
	mma.sync.aligned.m16n8k8.row.col.f32.f16.f16.f32 {%f241415,%f241416,%f241417,%f241418}, {%r1,%r2}, {%r3}, {%f241415,%f241416,%f241417,%f241418};

	// end inline asm
	// begin inline asm
	mma.sync.aligned.m16n8k8.row.col.f32.f16.f16.f32 {%f241415,%f241416,%f241417,%f241418}, {%r1,%r2}, {%r3}, {%f241415,%f241416,%f241417,%f241418};

	// end inline asm
	// begin inline asm
	mma.sync.aligned.m16n8k8.row.col.f32.f16.f16.f32 {%f241415,%f241416,%f241417,%f241418}, {%r1,%r2}, {%r3}, {%f241415,%f241416,%f241417,%f241418};

	// end inline asm
	// begin inline asm
	mma.sync.aligned.m16n8k8.row.col.f32.f16.f16.f32 {%f241415,%f241416,%f241417,%f241418}, {%r1,%r2}, {%r3}, {%f241415,%f241416,%f241417,%f241418};

	// end inline asm
	// begin inline asm
	mma.sync.aligned.m16n8k8.row.col.f32.f16.f16.f32 {%f241415,%f241416,%f241417,%f241418}, {%r1,%r2}, {%r3}, {%f241415,%f241416,%f241417,%f241418};

	// end inline asm
	// begin inline asm
	mma.sync.aligned.m16n8k8.row.col.f32.f16.f16.f32 {%f241415,%f241416,%f241417,%f241418}, {%r1,%r2}, {%r3}, {%f241415,%f241416,%f241417,%f241418};

	// end inline asm
	// begin inline asm
	mma.sync.aligned.m16n8k8.row.col.f32.f16.f16.f32 {%f241415,%f241416,%f241417,%f241418}, {%r1,%r2}, {%r3}, {%f241415,%f241416,%f241417,%f241418};

	// end inline asm
	// begin inline asm
	mma.sync.aligned.m16n8k8.row.col.f32.f16.f16.f32 {%f241415,%f241416,%f241417,%f241418}, {%r1,%r2}, {%r3}, {%f241415,%f241416,%f241417,%f241418};

	// end inline asm
	// begin inline asm
	mma.sync.aligned.m16n8k8.row.col.f32.f16.f16.f32 {%f241415,%f241416,%f241417,%f241418}, {%r1,%r2}, {%r3}, {%f241415,%f241416,%f241417,%f241418};

	// end inline asm
	// begin inline asm
	mma.sync.aligned.m16n8k8.row.col.f32.f16.f16.f32 {%f241415,%f241416,%f241417,%f241418}, {%r1,%r2}, {%r3}, {%f241415,%f241416,%f241417,%f241418};

	// end inline asm
	// begin inline asm
	mma.sync.aligned.m16n8k8.row.col.f32.f16.f16.f32 {%f241415,%f241416,%f241417,%f241418}, {%r1,%r2}, {%r3}, {%f241415,%f241416,%f241417,%f241418};

	// end inline asm
	// begin inline asm
	mma.sync.aligned.m16n8k8.row.col.f32.f16.f16.f32 {%f241415,%f241416,%f241417,%f241418}, {%r1,%r2}, {%r3}, {%f241415,%f241416,%f241417,%f241418};

	// end inline asm
	// begin inline asm
	mma.sync.aligned.m16n8k8.row.col.f32.f16.f16.f32 {%f241415,%f241416,%f241417,%f241418}, {%r1,%r2}, {%r3}, {%f241415,%f241416,%f241417,%f241418};

	// end inline asm
	// begin inline asm
	mma.sync.aligned.m16n8k8.row.col.f32.f16.f16.f32 {%f241415,%f241416,%f241417,%f241418}, {%r1,%r2}, {%r3}, {%f241415,%f241416,%f241417,%f241418};

	// end inline asm
	// begin inline asm
	mma.sync.aligned.m16n8k8.row.col.f32.f16.f16.f32 {%f241415,%f241416,%f241417,%f241418}, {%r1,%r2}, {%r3}, {%f241415,%f241416,%f241417,%f241418};

	// end inline asm
	// begin inline asm
	mma.sync.aligned.m16n8k8.row.col.f32.f16.f16.f32 {%f241415,%f241416,%f241417,%f241418}, {%r1,%r2}, {%r3}, {%f241415,%f241416,%f241417,%f241418};

	// end inline asm
	// begin inline asm
	mma.sync.aligned.m16n8k8.row.col.f32.f16.f16.f32 {%f241415,%f241416,%f241417,%f241418}, {%r1,%r2}, {%r3}, {%f241415,%f241416,%f241417,%f241418};

	// end inline asm
	// begin inline asm
	mma.sync.aligned.m16n8k8.row.col.f32.f16.f16.f32 {%f241415,%f241416,%f241417,%f241418}, {%r1,%r2}, {%r3}, {%f241415,%f241416,%f241417,%f241418};

	// end inline asm
	// begin inline asm
	mma.sync.aligned.m16n8k8.row.col.f32.f16.f16.f32 {%f241415,%f241416,%f241417,%f241418}, {%r1,%r2}, {%r3}, {%f241415,%f241416,%f241417,%f241418};

	// end inline asm
	// begin inline asm
	mma.sync.aligned.m16n8k8.row.col.f32.f16.f16.f32 {%f241415,%f241416,%f241417,%f241418}, {%r1,%r2}, {%r3}, {%f241415,%f241416,%f241417,%f241418};

	// end inline asm
	// begin inline asm
	mma.sync.aligned.m16n8k8.row.col.f32.f16.f16.f32 {%f241415,%f241416,%f241417,%f241418}, {%r1,%r2}, {%r3}, {%f241415,%f241416,%f241417,%f241418};

	// end inline asm
	// begin inline asm
	mma.sync.aligned.m16n8k8.row.col.f32.f16.f16.f32 {%f241415,%f241416,%f241417,%f241418}, {%r1,%r2}, {%r3}, {%f241415,%f241416,%f241417,%f241418};

	// end inline asm
	// begin inline asm
	mma.sync.aligned.m16n8k8.row.col.f32.f16.f16.f32 {%f241415,%f241416,%f241417,%f241418}, {%r1,%r2}, {%r3}, {%f241415,%f241416,%f241417,%f241418};

	// end inline asm
	// begin inline asm
	mma.sync.aligned.m16n8k8.row.col.f32.f16.f16.f32 {%f241415,%f241416,%f241417,%f241418}, {%r1,%r2}, {%r3}, {%f241415,%f241416,%f241417,%f241418};

	// end inline asm
	// begin inline asm
	mma.sync.aligned.m16n8k8.row.col.f32.f16.f16.f32 {%f241415,%f241416,%f241417,%f241418}, {%r1,%r2}, {%r3}, {%f241415,%f241416,%f241417,%f241418};

	// end inline asm
	// begin inline asm
	mma.sync.aligned.m16n8k8.row.col.f32.f16.f16.f32 {%f241415,%f241416,%f241417,%f241418}, {%r1,%r2}, {%r3}, {%f241415,%f241416,%f241417,%f241418};

	// end inline asm
	// begin inline asm
	mma.sync.aligned.m16n8k8.row.col.f32.f16.f16.f32 {%f241415,%f241416,%f241417,%f241418}, {%r1,%r2}, {%r3}, {%f241415,%f241416,%f241417,%f241418};

	// end inline asm
	// begin inline asm
	mma.sync.aligned.m16n8k8.row.col.f32.f16.f16.f32 {%f241415,%f241416,%f241417,%f241418}, {%r1,%r2}, {%r3}, {%f241415,%f241416,%f241417,%f241418};

	// end inline asm
	// begin inline asm
	mma.sync.aligned.m16n8k8.row.col.f32.f16.f16.f32 {%f241415,%f241416,%f241417,%f241418}, {%r1,%r2}, {%r3}, {%f241415,%f241416,%f241417,%f241418};

	// end inline asm
	// begin inline asm
	mma.sync.aligned.m16n8k8.row.col.f32.f16.f16.f32 {%f241415,%f241416,%f241417,%f241418}, {%r1,%r2}, {%r3}, {%f241415,%f241416,%f241417,%f241418};

	// end inline asm
	// begin inline asm
	mma.sync.aligned.m16n8k8.row.col.f32.f16.f16.f32 {%f241415,%f241416,%f241417,%f241418}, {%r1,%r2}, {%r3}, {%f241415,%f241416,%f241417,%f241418};

	// end inline asm
	// begin inline asm
	mma.sync.aligned.m16n8k8.row.col.f32.f16.f16.f32 {%f241415,%f241416,%f241417,%f241418}, {%r1,%r2}, {%r3}, {%f241415,%f241416,%f241417,%f241418};

	// end inline asm
	// begin inline asm
	mma.sync.aligned.m16n8k8.row.col.f32.f16.f16.f32 {%f241415,%f241416,%f241417,%f241418}, {%r1,%r2}, {%r3}, {%f241415,%f241416,%f241417,%f241418};

	// end inline asm
	// begin inline asm
	mma.sync.aligned.m16n8k8.row.col.f32.f16.f16.f32 {%f241415,%f241416,%f241417,%f241418}, {%r1,%r2}, {%r3}, {%f241415,%f241416,%f241417,%f241418};

	// end inline asm
	// begin inline asm
	mma.sync.aligned.m16n8k8.row.col.f32.f16.f16.f32 {%f241415,%f241416,%f241417,%f241418}, {%r1,%r2}, {%r3}, {%f241415,%f241416,%f241417,%f241418};

	// end inline asm
	// begin inline asm
	mma.sync.aligned.m16n8k8.row.col.f32.f16.f16.f32 {%f241415,%f241416,%f241417,%f241418}, {%r1,%r2}, {%r3}, {%f241415,%f241416,%f241417,%f241418};

	// end inline asm
	// begin inline asm
	mma.sync.aligned.m16n8k8.row.col.f32.f16.f16.f32 {%f241415,%f241416,%f241417,%f241418}, {%r1,%r2}, {%r3}, {%f241415,%f241416,%f241417,%f241418};

	// end inline asm
	// begin inline asm
	mma.sync.aligned.m16n8k8.row.col.f32.f16.f16.f32 {%f241415,%f241416,%f241417,%f241418}, {%r1,%r2}, {%r3}, {%f241415,%f241416,%f241417,%f241418};

	// end inline asm
	// begin inline asm
	mma.sync.aligned.m16n8k8.row.col.f32.f16.f16.f32 {%f241415,%f241416,%f241417,%f241418}, {%r1,%r2}, {%r3}, {%f241415,%f241416,%f241417,%f241418};

	// end inline asm
	// begin inline asm
	mma.sync.aligned.m16n8k8.row.col.f32.f16.f16.f32 {%f241415,%f241416,%f241417,%f241418}, {%r1,%r2}, {%r3}, {%f241415,%f241416,%f241417,%f241418};

	// end inline asm
	// begin inline asm
	mma.sync.aligned.m16n8k8.row.col.f32.f16.f16.f32 {%f241415,%f241416,%f241417,%f241418}, {%r1,%r2}, {%r3}, {%f241415,%f241416,%f241417,%f241418};

	// end inline asm
	// begin inline asm
	mma.sync.aligned.m16n8k8.row.col.f32.f16.f16.f32 {%f241415,%f241416,%f241417,%f241418}, {%r1,%r2}, {%r3}, {%f241415,%f241416,%f241417,%f241418};

	// end inline asm
	// begin inline asm
	mma.sync.aligned.m16n8k8.row.col.f32.f16.f16.f32 {%f241415,%f241416,%f241417,%f241418}, {%r1,%r2}, {%r3}, {%f241415,%f241416,%f241417,%f241418};

	// end inline asm
	// begin inline asm
	mma.sync.aligned.m16n8k8.row.col.f32.f16.f16.f32 {%f241415,%f241416,%f241417,%f241418}, {%r1,%r2}, {%r3}, {%f241415,%f241416,%f241417,%f241418};

	// end inline asm
	// begin inline asm
	mma.sync.aligned.m16n8k8.row.col.f32.f16.f16.f32 {%f241415,%f241416,%f241417,%f241418}, {%r1,%r2}, {%r3}, {%f241415,%f241416,%f241417,%f241418};

	// end inline asm
	// begin inline asm
	mma.sync.aligned.m16n8k8.row.col.f32.f16.f16.f32 {%f241415,%f241416,%f241417,%f241418}, {%r1,%r2}, {%r3}, {%f241415,%f241416,%f241417,%f241418};

	// end inline asm
	// begin inline asm
	mma.sync.aligned.m16n8k8.row.col.f32.f16.f16.f32 {%f241415,%f241416,%f241417,%f241418}, {%r1,%r2}, {%r3}, {%f241415,%f241416,%f241417,%f241418};

	// end inline asm
	// begin inline asm
	mma.sync.aligned.m16n8k8.row.col.f32.f16.f16.f32 {%f241415,%f241416,%f241417,%f241418}, {%r1,%r2}, {%r3}, {%f241415,%f241416,%f241417,%f241418};

	// end inline asm
	// begin inline asm
	mma.sync.aligned.m16n8k8.row.col.f32.f16.f16.f32 {%f241415,%f241416,%f241417,%f241418}, {%r1,%r2}, {%r3}, {%f241415,%f241416,%f241417,%f241418};

	// end inline asm
	// begin inline asm
	mma.sync.aligned.m16n8k8.row.col.f32.f16.f16.f32 {%f241415,%f241416,%f241417,%f241418}, {%r1,%r2}, {%r3}, {%f241415,%f241416,%f241417,%f241418};

	// end inline asm
	// begin inline asm
	mma.sync.aligned.m16n8k8.row.col.f32.f16.f16.f32 {%f241415,%f241416,%f241417,%f241418}, {%r1,%r2}, {%r3}, {%f241415,%f241416,%f241417,%f241418};

	// end inline asm
	// begin inline asm
	mma.sync.aligned.m16n8k8.row.col.f32.f16.f16.f32 {%f241415,%f241416,%f241417,%f241418}, {%r1,%r2}, {%r3}, {%f241415,%f241416,%f241417,%f241418};

	// end inline asm
	// begin inline asm
	mma.sync.aligned.m16n8k8.row.col.f32.f16.f16.f32 {%f241415,%f241416,%f241417,%f241418}, {%r1,%r2}, {%r3}, {%f241415,%f241416,%f241417,%f241418};

	// end inline asm
	// begin inline asm
	mma.sync.aligned.m16n8k8.row.col.f32.f16.f16.f32 {%f241415,%f241416,%f241417,%f241418}, {%r1,%r2}, {%r3}, {%f241415,%f241416,%f241417,%f241418};

	// end inline asm
	// begin inline asm
	mma.sync.aligned.m16n8k8.row.col.f32.f16.f16.f32 {%f241415,%f241416,%f241417,%f241418}, {%r1,%r2}, {%r3}, {%f241415,%f241416,%f241417,%f241418};

	// end inline asm
	// begin inline asm
	mma.sync.aligned.m16n8k8.row.col.f32.f16.f16.f32 {%f241415,%f241416,%f241417,%f241418}, {%r1,%r2}, {%r3}, {%f241415,%f241416,%f241417,%f241418};

	// end inline asm
	// begin inline asm
	mma.sync.aligned.m16n8k8.row.col.f32.f16.f16.f32 {%f241415,%f241416,%f241417,%f241418}, {%r1,%r2}, {%r3}, {%f241415,%f241416,%f241417,%f241418};

	// end inline asm
	// begin inline asm
	mma.sync.aligned.m16n8k8.row.col.f32.f16.f16.f32 {%f241415,%f241416,%f241417,%f241418}, {%r1,%r2}, {%r3}, {%f241415,%f241416,%f241417,%f241418};

	// end inline asm
	// begin inline asm
	mma.sync.aligned.m16n8k8.row.col.f32.f16.f16.f32 {%f241415,%f241416,%f241417,%f241418}, {%r1,%r2}, {%r3}, {%f241415,%f241416,%f241417,%f241418};

	// end inline asm
	// begin inline asm
	mma.sync.aligned.m16n8k8.row.col.f32.f16.f16.f32 {%f241415,%f241416,%f241417,%f241418}, {%r1,%r2}, {%r3}, {%f241415,%f241416,%f241417,%f241418};

	// end inline asm
	// begin inline asm
	mma.sync.aligned.m16n8k8.row.col.f32.f16.f16.f32 {%f241415,%f241416,%f241417,%f241418}, {%r1,%r2}, {%r3}, {%f241415,%f241416,%f241417,%f241418};

	// end inline asm
	// begin inline asm
	mma.sync.aligned.m16n8k8.row.col.f32.f16.f16.f32 {%f241415,%f241416,%f241417,%f241418}, {%r1,%r2}, {%r3}, {%f241415,%f241416,%f241417,%f241418};

	// end inline asm
	// begin inline asm
	mma.sync.aligned.m16n8k8.row.col.f32.f16.f16.f32 {%f241415,%f241416,%f241417,%f241418}, {%r1,%r2}, {%r3}, {%f241415,%f241416,%f241417,%f241418};

	// end inline asm
	// begin inline asm
	mma.sync.aligned.m16n8k8.row.col.f32.f16.f16.f32 {%f241415,%f241416,%f241417,%f241418}, {%r1,%r2}, {%r3}, {%f241415,%f241416,%f241417,%f241418};

	// end inline asm
	// begin inline asm
	mma.sync.aligned.m16n8k8.row.col.f32.f16.f16.f32 {%f241415,%f241416,%f241417,%f241418}, {%r1,%r2}, {%r3}, {%f241415,%f241416,%f241417,%f241418};

	// end inline asm
	// begin inline asm
	mma.sync.aligned.m16n8k8.row.col.f32.f16.f16.f32 {%f241415,%f241416,%f241417,%f241418}, {%r1,%r2}, {%r3}, {%f241415,%f241416,%f241417,%f241418};

	// end inline asm
	// begin inline asm
	mma.sync.aligned.m16n8k8.row.col.f32.f16.f16.f32 {%f241415,%f241416,%f241417,%f241418}, {%r1,%r2}, {%r3}, {%f241415,%f241416,%f241417,%f241418};

	// end inline asm
	// begin inline asm
	mma.sync.aligned.m16n8k8.row.col.f32.f16.f16.f32 {%f241415,%f241416,%f241417,%f241418}, {%r1,%r2}, {%r3}, {%f241415,%f241416,%f241417,%f241418};

	// end inline asm
	// begin inline asm
	mma.sync.aligned.m16n8k8.row.col.f32.f16.f16.f32 {%f241415,%f241416,%f241417,%f241418}, {%r1,%r2}, {%r3}, {%f241415,%f241416,%f241417,%f241418};

	// end inline asm
	// begin inline asm
	mma.sync.aligned.m16n8k8.row.col.f32.f16.f16.f32 {%f241415,%f241416,%f241417,%f241418}, {%r1,%r2}, {%r3}, {%f241415,%f241416,%f241417,%f241418};

	// end inline asm
	// begin inline asm
	mma.sync.aligned.m16n8k8.row.col.f32.f16.f16.f32 {%f241415,%f241416,%f241417,%f241418}, {%r1,%r2}, {%r3}, {%f241415,%f241416,%f241417,%f241418};

	// end inline asm
	// begin inline asm
	mma.sync.aligned.m16n8k8.row.col.f32.f16.f16.f32 {%f241415,%f241416,%f241417,%f241418}, {%r1,%r2}, {%r3}, {%f241415,%f241416,%f241417,%f241418};

	// end inline asm
	// begin inline asm
	mma.sync.aligned.m16n8k8.row.col.f32.f16.f16.f32 {%f241415,%f241416,%f241417,%f241418}, {%r1,%r2}, {%r3}, {%f241415,%f241416,%f241417,%f241418};

	// end inline asm
	// begin inline asm
	mma.sync.aligned.m16n8k8.row.col.f32.f16.f16.f32 {%f241415,%f241416,%f241417,%f241418}, {%r1,%r2}, {%r3}, {%f241415,%f241416,%f241417,%f241418};

	// end inline asm
	// begin inline asm
	mma.sync.aligned.m16n8k8.row.col.f32.f16.f16.f32 {%f241415,%f241416,%f241417,%f241418}, {%r1,%r2}, {%r3}, {%f241415,%f241416,%f241417,%f241418};

	// end inline asm
	// begin inline asm
	mma.sync.aligned.m16n8k8.row.col.f32.f16.f16.f32 {%f241415,%f241416,%f241417,%f241418}, {%r1,%r2}, {%r3}, {%f241415,%f241416,%f241417,%f241418};

	// end inline asm
	// begin inline asm
	mma.sync.aligned.m16n8k8.row.col.f32.f16.f16.f32 {%f241415,%f241416,%f241417,%f241418}, {%r1,%r2}, {%r3}, {%f241415,%f241416,%f241417,%f241418};

	// end inline asm
	// begin inline asm
	mma.sync.aligned.m16n8k8.row.col.f32.f16.f16.f32 {%f241415,%f241416,%f241417,%f241418}, {%r1,%r2}, {%r3}, {%f241415,%f241416,%f241417,%f241418};

	// end inline asm
	// begin inline asm
	mma.sync.aligned.m16n8k8.row.col.f32.f16.f16.f32 {%f241415,%f241416,%f241417,%f241418}, {%r1,%r2}, {%r3}, {%f241415,%f241416,%f241417,%f241418};

	// end inline asm
	// begin inline asm
	mma.sync.aligned.m16n8k8.row.col.f32.f16.f16.f32 {%f241415,%f241416,%f241417,%f241418}, {%r1,%r2}, {%r3}, {%f241415,%f241416,%f241417,%f241418};

	// end inline asm
	// begin inline asm
	mma.sync.aligned.m16n8k8.row.col.f32.f16.f16.f32 {%f241415,%f241416,%f241417,%f241418}, {%r1,%r2}, {%r3}, {%f241415,%f241416,%f241417,%f241418};

	// end inline asm
	// begin inline asm
	mma.sync.aligned.m16n8k8.row.col.f32.f16.f16.f32 {%f241415,%f241416,%f241417,%f241418}, {%r1,%r2}, {%r3}, {%f241415,%f241416,%f241417,%f241418};

	// end inline asm
	// begin inline asm
	mma.sync.aligned.m16n8k8.row.col.f32.f16.f16.f32 {%f241415,%f241416,%f241417,%f241418}, {%r1,%r2}, {%r3}, {%f241415,%f241416,%f241417,%f241418};

	// end inline asm
	// begin inline asm
	mma.sync.aligned.m16n8k8.row.col.f32.f16.f16.f32 {%f241415,%f241416,%f241417,%f241418}, {%r1,%r2}, {%r3}, {%f241415,%f241416,%f241417,%f241418};

	// end inline asm
	// begin inline asm
	mma.sync.aligned.m16n8k8.row.col.f32.f16.f16.f32 {%f241415,%f241416,%f241417,%f241418}, {%r1,%r2}, {%r3}, {%f241415,%f241416,%f241417,%f241418};

	// end inline asm
	// begin inline asm
	mma.sync.aligned.m16n8k8.row.col.f32.f16.f16.f32 {%f241415,%f241416,%f241417,%f241418}, {%r1,%r2}, {%r3}, {%f241415,%f241416,%f241417,%f241418};

	// end inline asm
	// begin inline asm
	mma.sync.aligned.m16n8k8.row.col.f32.f16.f16.f32 {%f241415,%f241416,%f241417,%f241418}, {%r1,%r2}, {%r3}, {%f241415,%f241416,%f241417,%f241418};

	// end inline asm
	// begin inline asm
	mma.sync.aligned.m16n8k8.row.col.f32.f16.f16.f32 {%f241415,%f241416,%f241417,%f241418}, {%r1,%r2}, {%r3}, {%f241415,%f241416,%f241417,%f241418};

	// end inline asm
	// begin inline asm
	mma.sync.aligned.m16n8k8.row.col.f32.f16.f16.f32 {%f241415,%f241416,%f241417,%f241418}, {%r1,%r2}, {%r3}, {%f241415,%f241416,%f241417,%f241418};

	// end inline asm
	// begin inline asm
	mma.sync.aligned.m16n8k8.row.col.f32.f16.f16.f32 {%f241415,%f241416,%f241417,%f241418}, {%r1,%r2}, {%r3}, {%f241415,%f241416,%f241417,%f241418};

	// end inline asm
	// begin inline asm
	mma.sync.aligned.m16n8k8.row.col.f32.f16.f16.f32 {%f241415,%f241416,%f241417,%f241418}, {%r1,%r2}, {%r3}, {%f241415,%f241416,%f241417,%f241418};

	// end inline asm
	// begin inline asm
	mma.sync.aligned.m16n8k8.row.col.f32.f16.f16.f32 {%f241415,%f241416,%f241417,%f241418}, {%r1,%r2}, {%r3}, {%f241415,%f241416,%f241417,%f241418};

	// end inline asm
	// begin inline asm
	mma.sync.aligned.m16n8k8.row.col.f32.f16.f16.f32 {%f241415,%f241416,%f241417,%f241418}, {%r1,%r2}, {%r3}, {%f241415,%f241416,%f241417,%f241418};

	// end inline asm
	// begin inline asm
	mma.sync.aligned.m16n8k8.row.col.f32.f16.f16.f32 {%f241415,%f241416,%f241417,%f241418}, {%r1,%r2}, {%r3}, {%f241415,%f241416,%f241417,%f241418};

	// end inline asm
	// begin inline asm
	mma.sync.aligned.m16n8k8.row.col.f32.f16.f16.f32 {%f241415,%f241416,%f241417,%f241418}, {%r1,%r2}, {%r3}, {%f241415,%f241416,%f241417,%f241418};

	// end inline asm
	// begin inline asm
	mma.sync.aligned.m16n8k8.row.col.f32.f16.f16.f32 {%f241415,%f241416,%f241417,%f241418}, {%r1,%r2}, {%r3}, {%f241415,%f241416,%f241417,%f241418};

	// end inline asm
	// begin inline asm
	mma.sync.aligned.m16n8k8.row.col.f32.f16.f16.f32 {%f241415,%f241416,%f241417,%f241418}, {%r1,%r2}, {%r3}, {%f241415,%f241416,%f241417,%f241418};

	// end inline asm
	// begin inline asm
	mma.sync.aligned.m16n8k8.row.col.f32.f16.f16.f32 {%f241415,%f241416,%f241417,%f241418}, {%r1,%r2}, {%r3}, {%f241415,%f241416,%f241417,%f241418};

	// end inline asm
	// begin inline asm
	mma.sync.aligned.m16n8k8.row.col.f32.f16.f16.f32 {%f241415,%f241416,%f241417,%f241418}, {%r1,%r2}, {%r3}, {%f241415,%f241416,%f241417,%f241418};

	// end inline asm
	// begin inline asm
	mma.sync.aligned.m16n8k8.row.col.f32.f16.f16.f32 {%f241415,%f241416,%f241417,%f241418}, {%r1,%r2}, {%r3}, {%f241415,%f241416,%f241417,%f241418};

	// end inline asm
	// begin inline asm
	mma.sync.aligned.m16n8k8.row.col.f32.f16.f16.f32 {%f241415,%f241416,%f241417,%f241418}, {%r1,%r2}, {%r3}, {%f241415,%f241416,%f241417,%f241418};

	// end inline asm
	// begin inline asm
	mma.sync.aligned.m16n8k8.row.col.f32.f16.f16.f32 {%f241415,%f241416,%f241417,%f241418}, {%r1,%r2}, {%r3}, {%f241415,%f241416,%f241417,%f241418};

	// end inline asm
	// begin inline asm
	mma.sync.aligned.m16n8k8.row.col.f32.f16.f16.f32 {%f241415,%f241416,%f241417,%f241418}, {%r1,%r2}, {%r3}, {%f241415,%f241416,%f241417,%f241418};

	// end inline asm
	// begin inline asm
	mma.sync.aligned.m16n8k8.row.col.f32.f16.f16.f32 {%f241415,%f241416,%f241417,%f241418}, {%r1,%r2}, {%r3}, {%f241415,%f241416,%f241417,%f241418};

	// end inline asm
	// begin inline asm
	mma.sync.aligned.m16n8k8.row.col.f32.f16.f16.f32 {%f241415,%f241416,%f241417,%f241418}, {%r1,%r2}, {%r3}, {%f241415,%f241416,%f241417,%f241418};

	// end inline asm
	// begin inline asm
	mma.sync.aligned.m16n8k8.row.col.f32.f16.f16.f32 {%f241415,%f241416,%f241417,%f241418}, {%r1,%r2}, {%r3}, {%f241415,%f241416,%f241417,%f241418};

	// end inline asm
	// begin inline asm
	mma.sync.aligned.m16n8k8.row.col.f32.f16.f16.f32 {%f241415,%f241416,%f241417,%f241418}, {%r1,%r2}, {%r3}, {%f241415,%f241416,%f241417,%f241418};

	// end inline asm
	// begin inline asm
	mma.sync.aligned.m16n8k8.row.col.f32.f16.f16.f32 {%f241415,%f241416,%f241417,%f241418}, {%r1,%r2}, {%r3}, {%f241415,%f241416,%f241417,%f241418};

	// end inline asm
	// begin inline asm
	mma.sync.aligned.m16n8k8.row.col.f32.f16.f16.f32 {%f241415,%f241416,%f241417,%f241418}, {%r1,%r2}, {%r3}, {%f241415,%f241416,%f241417,%f241418};

	// end inline asm
	// begin inline asm
	mma.sync.aligned.m16n8k8.row.col.f32.f16.f16.f32 {%f241415,%f241416,%f241417,%f241418}, {%r1,%r2}, {%r3}, {%f241415,%f241416,%f241417,%f241418};

	// end inline asm
	// begin inline asm
	mma.sync.aligned.m16n8k8.row.col.f32.f16.f16.f32 {%f241415,%f241416,%f241417,%f241418}, {%r1,%r2}, {%r3}, {%f241415,%f241416,%f241417,%f241418};

	// end inline asm
	// begin inline asm
	mma.sync.aligned.m16n8k8.row.col.f32.f16.f16.f32 {%f241415,%f241416,%f241417,%f241418}, {%r1,%r2}, {%r3}, {%f241415,%f241416,%f241417,%f241418};

	// end inline asm
	// begin inline asm
	mma.sync.aligned.m16n8k8.row.col.f32.f16.f16.f32 {%f241415,%f241416,%f241417,%f241418}, {%r1,%r2}, {%r3}, {%f241415,%f241416,%f241417,%f241418};

	// end inline asm
	// begin inline asm
	mma.sync.aligned.m16n8k8.row.col.f32.f16.f16.f32 {%f241415,%f241416,%f241417,%f241418}, {%r1,%r2}, {%r3}, {%f241415,%f241416,%f241417,%f241418};

	// end inline asm
	// begin inline asm
	mma.sync.aligned.m16n8k8.row.col.f32.f16.f16.f32 {%f241415,%f241416,%f241417,%f241418}, {%r1,%r2}, {%r3}, {%f241415,%f241416,%f241417,%f241418};

	// end inline asm
	// begin inline asm
	mma.sync.aligned.m16n8k8.row.col.f32.f16.f16.f32 {%f241415,%f241416,%f241417,%f241418}, {%r1,%r2}, {%r3}, {%f241415,%f241416,%f241417,%f241418};

	// end inline asm
	// begin inline asm
	mma.sync.aligned.m16n8k8.row.col.f32.f16.f16.f32 {%f241415,%f241416,%f241417,%f241418}, {%r1,%r2}, {%r3}, {%f241415,%f241416,%f241417,%f241418};

	// end inline asm
	// begin inline asm
	mma.sync.aligned.m16n8k8.row.col.f32.f16.f16.f32 {%f241415,%f241416,%f241417,%f241418}, {%r1,%r2}, {%r3}, {%f241415,%f241416,%f241417,%f241418};

	// end inline asm
	// begin inline asm
	mma.sync.aligned.m16n8k8.row.col.f32.f16.f16.f32 {%f241415,%f241416,%f241417,%f241418}, {%r1,%r2}, {%r3}, {%f241415,%f241416,%f241417,%f241418};

	// end inline asm
	// begin inline asm
	mma.sync.aligned.m16n8k8.row.col.f32.f16.f16.f32 {%f241415,%f241416,%f241417,%f241418}, {%r1,%r2}, {%r3}, {%f241415,%f241416,%f241417,%f241418};

	// end inline asm
	// begin inline asm
	mma.sync.aligned.m16n8k8.row.col.f32.f16.f16.f32 {%f241415,%f241416,%f241417,%f241418}, {%r1,%r2}, {%r3}, {%f241415,%f241416,%f241417,%f241418};

	// end inline asm
	// begin inline asm
	mma.sync.aligned.m16n8k8.row.col.f32.f16.f16.f32 {%f241415,%f241416,%f241417,%f241418}, {%r1,%r2}, {%r3}, {%f241415,%f241416,%f241417,%f241418};

	// end inline asm
	// begin inline asm
	mma.sync.aligned.m16n8k8.row.col.f32.f16.f16.f32 {%f241415,%f241416,%f241417,%f241418}, {%r1,%r2}, {%r3}, {%f241415,%f241416,%f241417,%f241418};

	// end inline asm
	// begin inline asm
	mma.sync.aligned.m16n8k8.row.col.f32.f16.f16.f32 {%f241415,%f241416,%f241417,%f241418}, {%r1,%r2}, {%r3}, {%f241415,%f241416,%f241417,%f241418};

	// end inline asm
	// begin inline asm
	mma.sync.aligned.m16n8k8.row.col.f32.f16.f16.f32 {%f241415,%f241416,%f241417,%f241418}, {%r1,%r2}, {%r3}, {%f241415,%f241416,%f241417,%f241418};

	// end inline asm
	// begin inline asm
	mma.sync.aligned.m16n8k8.row.col.f32.f16.f16.f32 {%f241415,%f241416,%f241417,%f241418}, {%r1,%r2}, {%r3}, {%f241415,%f241416,%f241417,%f241418};

	// end inline asm
	// begin inline asm
	mma.sync.aligned.m16n8k8.row.col.f32.f16.f16.f32 {%f241415,%f241416,%f241417,%f241418}, {%r1,%r2}, {%r3}, {%f241415,%f241416,%f241417,%f241418};

	// end inline asm
	// begin inline asm
	mma.sync.aligned.m16n8k8.row.col.f32.f16.f16.f32 {%f241415,%f241416,%f241417,%f241418}, {%r1,%r2}, {%r3}, {%f241415,%f241416,%f241417,%f241418};

	// end inline asm
	// begin inline asm
	mma.sync.aligned.m16n8k8.row.col.f32.f16.f16.f32 {%f241415,%f241416,%f241417,%f241418}, {%r1,%r2}, {%r3}, {%f241415,%f241416,%f241417,%f241418};

	// end inline asm
	// begin inline asm
	mma.sync.aligned.m16n8k8.row.col.f32.f16.f16.f32 {%f241415,%f241416,%f241417,%f241418}, {%r1,%r2}, {%r3}, {%f241415,%f241416,%f241417,%f241418};

	// end inline asm
	// begin inline asm
	mma.sync.aligned.m16n8k8.row.col.f32.f16.f16.f32 {%f241415,%f241416,%f241417,%f241418}, {%r1,%r2}, {%r3}, {%f241415,%f241416,%f241417,%f241418};

	// end inline asm
	// begin inline asm
	mma.sync.aligned.m16n8k8.row.col.f32.f16.f16.f32 {%f241415,%f241416,%f241417,%f241418}, {%r1,%r2}, {%r3}, {%f241415,%f241416,%f241417,%f241418};

	// end inline asm
	// begin inline asm
	mma.sync.aligned.m16n8k8.row.col.f32.f16.f16.f32 {%f241415,%f241416,%f241417,%f241418}, {%r1,%r2}, {%r3}, {%f241415,%f241416,%f241417,%f241418};

	// end inline asm
	// begin inline asm
	mma.sync.aligned.m16n8k8.row.col.f32.f16.f16.f32 {%f241415,%f241416,%f241417,%f241418}, {%r1,%r2}, {%r3}, {%f241415,%f241416,%f241417,%f241418};

	// end inline asm
	// begin inline asm
	mma.sync.aligned.m16n8k8.row.col.f32.f16.f16.f32 {%f241415,%f241416,%f241417,%f241418}, {%r1,%r2}, {%r3}, {%f241415,%f241416,%f241417,%f241418};

	// end inline asm
	// begin inline asm
	mma.sync.aligned.m16n8k8.row.col.f32.f16.f16.f32 {%f241415,%f241416,%f241417,%f241418}, {%r1,%r2}, {%r3}, {%f241415,%f241416,%f241417,%f241418};

	// end inline asm
	// begin inline asm
	mma.sync.aligned.m16n8k8.row.col.f32.f16.f16.f32 {%f241415,%f241416,%f241417,%f241418}, {%r1,%r2}, {%r3}, {%f241415,%f241416,%f241417,%f241418};

	// end inline asm
	// begin inline asm
	mma.sync.aligned.m16n8k8.row.col.f32.f16.f16.f32 {%f241415,%f241416,%f241417,%f241418}, {%r1,%r2}, {%r3}, {%f241415,%f241416,%f241417,%f241418};

	// end inline asm
	// begin inline asm
	mma.sync.aligned.m16n8k8.row.col.f32.f16.f16.f32 {%f241415,%f241416,%f241417,%f241418}, {%r1,%r2}, {%r3}, {%f241415,%f241416,%f241417,%f241418};

	// end inline asm
	// begin inline asm
	mma.sync.aligned.m16n8k8.row.col.f32.f16.f16.f32 {%f241415,%f241416,%f241417,%f241418}, {%r1,%r2}, {%r3}, {%f241415,%f241416,%f241417,%f241418};

	// end inline asm
	// begin inline asm
	mma.sync.aligned.m16n8k8.row.col.f32.f16.f16.f32 {%f241415,%f241416,%f241417,%f241418}, {%r1,%r2}, {%r3}, {%f241415,%f241416,%f241417,%f241418};

	// end inline asm
	// begin inline asm
	mma.sync.aligned.m16n8k8.row.col.f32.f16.f16.f32 {%f241415,%f241416,%f241417,%f241418}, {%r1,%r2}, {%r3}, {%f241415,%f241416,%f241417,%f241418};

	// end inline asm
	// begin inline asm
	mma.sync.aligned.m16n8k8.row.col.f32.f16.f16.f32 {%f241415,%f241416,%f241417,%f241418}, {%r1,%r2}, {%r3}, {%f241415,%f241416,%f241417,%f241418};

	// end inline asm
	// begin inline asm
	mma.sync.aligned.m16n8k8.row.col.f32.f16.f16.f32 {%f241415,%f241416,%f241417,%f241418}, {%r1,%r2}, {%r3}, {%f241415,%f241416,%f241417,%f241418};

	// end inline asm
	// begin inline asm
	mma.sync.aligned.m16n8k8.row.col.f32.f16.f16.f32 {%f241415,%f241416,%f241417,%f241418}, {%r1,%r2}, {%r3}, {%f241415,%f241416,%f241417,%f241418};

	// end inline asm
	// begin inline asm
	mma.sync.aligned.m16n8k8.row.col.f32.f16.f16.f32 {%f241415,%f241416,%f241417,%f241418}, {%r1,%r2}, {%r3}, {%f241415,%f241416,%f241417,%f241418};

	// end inline asm
	// begin inline asm
	mma.sync.aligned.m16n8k8.row.col.f32.f16.f16.f32 {%f241415,%f241416,%f241417,%f241418}, {%r1,%r2}, {%r3}, {%f241415,%f241416,%f241417,%f241418};

	// end inline asm
	// begin inline asm
	mma.sync.aligned.m16n8k8.row.col.f32.f16.f16.f32 {%f241415,%f241416,%f241417,%f241418}, {%r1,%r2}, {%r3}, {%f241415,%f241416,%f241417,%f241418};

	// end inline asm
	// begin inline asm
	mma.sync.aligned.m16n8k8.row.col.f32.f16.f16.f32 {%f241415,%f241416,%f241417,%f241418}, {%r1,%r2}, {%r3}, {%f241415,%f241416,%f241417,%f241418};

	// end inline asm
	// begin inline asm
	mma.sync.aligned.m16n8k8.row.col.f32.f16.f16.f32 {%f241415,%f241416,%f241417,%f241418}, {%r1,%r2}, {%r3}, {%f241415,%f241416,%f241417,%f241418};

	// end inline asm
	// begin inline asm
	mma.sync.aligned.m16n8k8.row.col.f32.f16.f16.f32 {%f241415,%f241416,%f241417,%f241418}, {%r1,%r2}, {%r3}, {%f241415,%f241416,%f241417,%f241418};

	// end inline asm
	// begin inline asm
	mma.sync.aligned.m16n8k8.row.col.f32.f16.f16.f32 {%f241415,%f241416,%f241417,%f241418}, {%r1,%r2}, {%r3}, {%f241415,%f241416,%f241417,%f241418};

	// end inline asm
	// begin inline asm
	mma.sync.aligned.m16n8k8.row.col.f32.f16.f16.f32 {%f241415,%f241416,%f241417,%f241418}, {%r1,%r2}, {%r3}, {%f241415,%f241416,%f241417,%f241418};

	// end inline asm
	// begin inline asm
	mma.sync.aligned.m16n8k8.row.col.f32.f16.f16.f32 {%f241415,%f241416,%f241417,%f241418}, {%r1,%r2}, {%r3}, {%f241415,%f241416,%f241417,%f241418};

	// end inline asm
	// begin inline asm
	mma.sync.aligned.m16n8k8.row.col.f32.f16.f16.f32 {%f241415,%f241416,%f241417,%f241418}, {%r1,%r2}, {%r3}, {%f241415,%f241416,%f241417,%f241418};

	// end inline asm
	// begin inline asm
	mma.sync.aligned.m16n8k8.row.col.f32.f16.f16.f32 {%f241415,%f241416,%f241417,%f241418}, {%r1,%r2}, {%r3}, {%f241415,%f241416,%f241417,%f241418};

	// end inline asm
	// begin inline asm
	mma.sync.aligned.m16n8k8.row.col.f32.f16.f16.f32 {%f241415,%f241416,%f241417,%f241418}, {%r1,%r2}, {%r3}, {%f241415,%f241416,%f241417,%f241418};

	// end inline asm
	// begin inline asm
	mma.sync.aligned.m16n8k8.row.col.f32.f16.f16.f32 {%f241415,%f241416,%f241417,%f241418}, {%r1,%r2}, {%r3}, {%f241415,%f241416,%f241417,%f241418};

	// end inline asm
	// begin inline asm
	mma.sync.aligned.m16n8k8.row.col.f32.f16.f16.f32 {%f241415,%f241416,%f241417,%f241418}, {%r1,%r2}, {%r3}, {%f241415,%f241416,%f241417,%f241418};

	// end inline asm
	// begin inline asm
	mma.sync.aligned.m16n8k8.row.col.f32.f16.f16.f32 {%f241415,%f241416,%f241417,%f241418}, {%r1,%r2}, {%r3}, {%f241415,%f241416,%f241417,%f241418};

	// end inline asm
	// begin inline asm
	mma.sync.aligned.m16n8k8.row.col.f32.f16.f16.f32 {%f241415,%f241416,%f241417,%f241418}, {%r1,%r2}, {%r3}, {%f241415,%f241416,%f241417,%f241418};

	// end inline asm
	// begin inline asm
	mma.sync.aligned.m16n8k8.row.col.f32.f16.f16.f32 {%f241415,%f241416,%f241417,%f241418}, {%r1,%r2}, {%r3}, {%f241415,%f241416,%f241417,%f241418};

	// end inline asm
	// begin inline asm
	mma.sync.aligned.m16n8k8.row.col.f32.f16.f16.f32 {%f241415,%f241416,%f241417,%f241418}, {%r1,%r2}, {%r3}, {%f241415,%f241416,%f241417,%f241418};

	// end inline asm
	// begin inline asm
	mma.sync.aligned.m16n8k8.row.col.f32.f16.f16.f32 {%f241415,%f241416,%f241417,%f241418}, {%r1,%r2}, {%r3}, {%f241415,%f241416,%f241417,%f241418};

	// end inline asm
	// begin inline asm
	mma.sync.aligned.m16n8k8.row.col.f32.f16.f16.f32 {%f241415,%f241416,%f241417,%f241418}, {%r1,%r2}, {%r3}, {%f241415,%f241416,%f241417,%f241418};

	// end inline asm
	// begin inline asm
	mma.sync.aligned.m16n8k8.row.col.f32.f16.f16.f32 {%f241415,%f241416,%f241417,%f241418}, {%r1,%r2}, {%r3}, {%f241415,%f241416,%f241417,%f241418};

	// end inline asm
	// begin inline asm
	mma.sync.aligned.m16n8k8.row.col.f32.f16.f16.f32 {%f241415,%f241416,%f241417,%f241418}, {%r1,%r2}, {%r3}, {%f241415,%f241416,%f241417,%f241418};

	// end inline asm
	// begin inline asm
	mma.sync.aligned.m16n8k8.row.col.f32.f16.f16.f32 {%f241415,%f241416,%f241417,%f241418}, {%r1,%r2}, {%r3}, {%f241415,%f241416,%f241417,%f241418};

	// end inline asm
	// begin inline asm
	mma.sync.aligned.m16n8k8.row.col.f32.f16.f16.f32 {%f241415,%f241416,%f241417,%f241418}, {%r1,%r2}, {%r3}, {%f241415,%f241416,%f241417,%f241418};

	// end inline asm
	// begin inline asm
	mma.sync.aligned.m16n8k8.row.col.f32.f16.f16.f32 {%f241415,%f241416,%f241417,%f241418}, {%r1,%r2}, {%r3}, {%f241415,%f241416,%f241417,%f241418};

	// end inline asm
	// begin inline asm
	mma.sync.aligned.m16n8k8.row.col.f32.f16.f16.f32 {%f241415,%f241416,%f241417,%f241418}, {%r1,%r2}, {%r3}, {%f241415,%f241416,%f241417,%f241418};

	// end inline asm
	// begin inline asm
	mma.sync.aligned.m16n8k8.row.col.f32.f16.f16.f32 {%f241415,%f241416,%f241417,%f241418}, {%r1,%r2}, {%r3}, {%f241415,%f241416,%f241417,%f241418};

	// end inline asm
	// begin inline asm
	mma.sync.aligned.m16n8k8.row.col.f32.f16.f16.f32 {%f241415,%f241416,%f241417,%f241418}, {%r1,%r2}, {%r3}, {%f241415,%f241416,%f241417,%f241418};

	// end inline asm
	// begin inline asm
	mma.sync.aligned.m16n8k8.row.col.f32.f16.f16.f32 {%f241415,%f241416,%f241417,%f241418}, {%r1,%r2}, {%r3}, {%f241415,%f241416,%f241417,%f241418};

	// end inline asm
	// begin inline asm
	mma.sync.aligned.m16n8k8.row.col.f32.f16.f16.f32 {%f241415,%f241416,%f241417,%f241418}, {%r1,%r2}, {%r3}, {%f241415,%f241416,%f241417,%f241418};

	// end inline asm
	// begin inline asm
	mma.sync.aligned.m16n8k8.row.col.f32.f16.f16.f32 {%f241415,%f241416,%f241417,%f241418}, {%r1,%r2}, {%r3}, {%f241415,%f241416,%f241417,%f241418};

	// end inline asm
	// begin inline asm
	mma.sync.aligned.m16n8k8.row.col.f32.f16.f16.f32 {%f241415,%f241416,%f241417,%f241418}, {%r1,%r2}, {%r3}, {%f241415,%f241416,%f241417,%f241418};

	// end inline asm
	// begin inline asm
	mma.sync.aligned.m16n8k8.row.col.f32.f16.f16.f32 {%f241415,%f241416,%f241417,%f241418}, {%r1,%r2}, {%r3}, {%f241415,%f241416,%f241417,%f241418};

	// end inline asm
	// begin inline asm
	mma.sync.aligned.m16n8k8.row.col.f32.f16.f16.f32 {%f241415,%f241416,%f241417,%f241418}, {%r1,%r2}, {%r3}, {%f241415,%f241416,%f241417,%f241418};

	// end inline asm
	// begin inline asm
	mma.sync.aligned.m16n8k8.row.col.f32.f16.f16.f32 {%f241415,%f241416,%f241417,%f241418}, {%r1,%r2}, {%r3}, {%f241415,%f241416,%f241417,%f241418};

	// end inline asm
	// begin inline asm
	mma.sync.aligned.m16n8k8.row.col.f32.f16.f16.f32 {%f241415,%f241416,%f241417,%f241418}, {%r1,%r2}, {%r3}, {%f241415,%f241416,%f241417,%f241418};

	// end inline asm
	// begin inline asm
	mma.sync.aligned.m16n8k8.row.col.f32.f16.f16.f32 {%f241415,%f241416,%f241417,%f241418}, {%r1,%r2}, {%r3}, {%f241415,%f241416,%f241417,%f241418};

	// end inline asm
	// begin inline asm
	mma.sync.aligned.m16n8k8.row.col.f32.f16.f16.f32 {%f241415,%f241416,%f241417,%f241418}, {%r1,%r2}, {%r3}, {%f241415,%f241416,%f241417,%f241418};

	// end inline asm
	// begin inline asm
	mma.sync.aligned.m16n8k8.row.col.f32.f16.f16.f32 {%f241415,%f241416,%f241417,%f241418}, {%r1,%r2}, {%r3}, {%f241415,%f241416,%f241417,%f241418};

	// end inline asm
	// begin inline asm
	mma.sync.aligned.m16n8k8.row.col.f32.f16.f16.f32 {%f241415,%f241416,%f241417,%f241418}, {%r1,%r2}, {%r3}, {%f241415,%f241416,%f241417,%f241418};

	// end inline asm
	// begin inline asm
	mma.sync.aligned.m16n8k8.row.col.f32.f16.f16.f32 {%f241415,%f241416,%f241417,%f241418}, {%r1,%r2}, {%r3}, {%f241415,%f241416,%f241417,%f241418};

	// end inline asm
	// begin inline asm
	mma.sync.aligned.m16n8k8.row.col.f32.f16.f16.f32 {%f241415,%f241416,%f241417,%f241418}, {%r1,%r2}, {%r3}, {%f241415,%f241416,%f241417,%f241418};

	// end inline asm
	// begin inline asm
	mma.sync.aligned.m16n8k8.row.col.f32.f16.f16.f32 {%f241415,%f241416,%f241417,%f241418}, {%r1,%r2}, {%r3}, {%f241415,%f241416,%f241417,%f241418};

	// end inline asm
	// begin inline asm
	mma.sync.aligned.m16n8k8.row.col.f32.f16.f16.f32 {%f241415,%f241416,%f241417,%f241418}, {%r1,%r2}, {%r3}, {%f241415,%f241416,%f241417,%f241418};

	// end inline asm
	// begin inline asm
	mma.sync.aligned.m16n8k8.row.col.f32.f16.f16.f32 {%f241415,%f241416,%f241417,%f241418}, {%r1,%r2}, {%r3}, {%f241415,%f241416,%f241417,%f241418};

	// end inline asm
	// begin inline asm
	mma.sync.aligned.m16n8k8.row.col.f32.f16.f16.f32 {%f241415,%f241416,%f241417,%f241418}, {%r1,%r2}, {%r3}, {%f241415,%f241416,%f241417,%f241418};

	// end inline asm
	// begin inline asm
	mma.sync.aligned.m16n8k8.row.col.f32.f16.f16.f32 {%f241415,%f241416,%f241417,%f241418}, {%r1,%r2}, {%r3}, {%f241415,%f241416,%f241417,%f241418};

	// end inline asm
	// begin inline asm
	mma.sync.aligned.m16n8k8.row.col.f32.f16.f16.f32 {%f241415,%f241416,%f241417,%f241418}, {%r1,%r2}, {%r3}, {%f241415,%f241416,%f241417,%f241418};

	// end inline asm
	// begin inline asm
	mma.sync.aligned.m16n8k8.row.col.f32.f16.f16.f32 {%f241415,%f241416,%f241417,%f241418}, {%r1,%r2}, {%r3}, {%f241415,%f241416,%f241417,%f241418};

	// end inline asm
	// begin inline asm
	mma.sync.aligned.m16n8k8.row.col.f32.f16.f16.f32 {%f241415,%f241416,%f241417,%f241418}, {%r1,%r2}, {%r3}, {%f241415,%f241416,%f241417,%f241418};

	// end inline asm
	// begin inline asm
	mma.sync.aligned.m16n8k8.row.col.f32.f16.f16.f32 {%f241415,%f241416,%f241417,%f241418}, {%r1,%r2}, {%r3}, {%f241415,%f241416,%f241417,%f241418};

	// end inline asm
	// begin inline asm
	mma.sync.aligned.m16n8k8.row.col.f32.f16.f16.f32 {%f241415,%f241416,%f241417,%f241418}, {%r1,%r2}, {%r3}, {%f241415,%f241416,%f241417,%f241418};

	// end inline asm
	// begin inline asm
	mma.sync.aligned.m16n8k8.row.col.f32.f16.f16.f32 {%f241415,%f241416,%f241417,%f241418}, {%r1,%r2}, {%r3}, {%f241415,%f241416,%f241417,%f241418};

	// end inline asm
	// begin inline asm
	mma.sync.aligned.m16n8k8.row.col.f32.f16.f16.f32 {%f241415,%f241416,%f241417,%f241418}, {%r1,%r2}, {%r3}, {%f241415,%f241416,%f241417,%f241418};

	// end inline asm
	// begin inline asm
	mma.sync.aligned.m16n8k8.row.col.f32.f16.f16.f32 {%f241415,%f241416,%f241417,%f241418}, {%r1,%r2}, {%r3}, {%f241415,%f241416,%f241417,%f241418};

	// end inline asm
	// begin inline asm
	mma.sync.aligned.m16n8k8.row.col.f32.f16.f16.f32 {%f241415,%f241416,%f241417,%f241418}, {%r1,%r2}, {%r3}, {%f241415,%f241416,%f241417,%f241418};

	// end inline asm
	// begin inline asm
	mma.sync.aligned.m16n8k8.row.col.f32.f16.f16.f32 {%f241415,%f241416,%f241417,%f241418}, {%r1,%r2}, {%r3}, {%f241415,%f241416,%f241417,%f241418};

	// end inline asm
	// begin inline asm
	mma.sync.aligned.m16n8k8.row.col.f32.f16.f16.f32 {%f241415,%f241416,%f241417,%f241418}, {%r1,%r2}, {%r3}, {%f241415,%f241416,%f241417,%f241418};

	// end inline asm
	// begin inline asm
	mma.sync.aligned.m16n8k8.row.col.f32.f16.f16.f32 {%f241415,%f241416,%f241417,%f241418}, {%r1,%r2}, {%r3}, {%f241415,%f241416,%f241417,%f241418};

	// end inline asm
	// begin inline asm
	mma.sync.aligned.m16n8k8.row.col.f32.f16.f16.f32 {%f241415,%f241416,%f241417,%f241418}, {%r1,%r2}, {%r3}, {%f241415,%f241416,%f241417,%f241418};

	// end inline asm
	// begin inline asm
	mma.sync.aligned.m16n8k8.row.col.f32.f16.f16.f32 {%f241415,%f241416,%f241417,%f241418}, {%r1,%r2}, {%r3}, {%f241415,%f241416,%f241417,%f241418};

	// end inline asm
	// begin inline asm
	mma.sync.aligned.m16n8k8.row.col.f32.f16.f16.f32 {%f241415,%f241416,%f241417,%f241418}, {%r1,%r2}, {%r3}, {%f241415,%f241416,%f241417,%f241418};

	// end inline asm
	// begin inline asm
	mma.sync.aligned.m16n8k8.row.col.f32.f16.f16.f32 {%f241415,%f241416,%f241417,%f241418}, {%r1,%r2}, {%r3}, {%f241415,%f241416,%f241417,%f241418};

	// end inline asm
	// begin inline asm
	mma.sync.aligned.m16n8k8.row.col.f32.f16.f16.f32 {%f241415,%f241416,%f241417,%f241418}, {%r1,%r2}, {%r3}, {%f241415,%f241416,%f241417,%f241418};

	// end inline asm
	// begin inline asm
	mma.sync.aligned.m16n8k8.row.col.f32.f16.f16.f32 {%f241415,%f241416,%f241417,%f241418}, {%r1,%r2}, {%r3}, {%f241415,%f241416,%f241417,%f241418};

	// end inline asm
	// begin inline asm
	mma.sync.aligned.m16n8k8.row.col.f32.f16.f16.f32 {%f241415,%f241416,%f241417,%f241418}, {%r1,%r2}, {%r3}, {%f241415,%f241416,%f241417,%f241418};

	// end inline asm
	// begin inline asm
	mma.sync.aligned.m16n8k8.row.col.f32.f16.f16.f32 {%f241415,%f241416,%f241417,%f241418}, {%r1,%r2}, {%r3}, {%f241415,%f241416,%f241417,%f241418};

	// end inline asm
	// begin inline asm
	mma.sync.aligned.m16n8k8.row.col.f32.f16.f16.f32 {%f241415,%f241416,%f241417,%f241418}, {%r1,%r2}, {%r3}, {%f241415,%f241416,%f241417,%f241418};

	// end inline asm
	// begin inline asm
	mma.sync.aligned.m16n8k8.row.col.f32.f16.f16.f32 {%f241415,%f241416,%f241417,%f241418}, {%r1,%r2}, {%r3}, {%f241415,%f241416,%f241417,%f241418};

	// end inline asm
	// begin inline asm
	mma.sync.aligned.m16n8k8.row.col.f32.f16.f16.f32 {%f241415,%f241416,%f241417,%f241418}, {%r1,%r2}, {%r3}, {%f241415,%f241416,%f241417,%f241418};

	// end inline asm
	// begin inline asm
	mma.sync.aligned.m16n8k8.row.col.f32.f16.f16.f32 {%f241415,%f241416,%f241417,%f241418}, {%r1,%r2}, {%r3}, {%f241415,%f241416,%f241417,%f241418};

	// end inline asm
	// begin inline asm
	mma.sync.aligned.m16n8k8.row.col.f32.f16.f16.f32 {%f241415,%f241416,%f241417,%f241418}, {%r1,%r2}, {%r3}, {%f241415,%f241416,%f241417,%f241418};

	// end inline asm
	// begin inline asm
	mma.sync.aligned.m16n8k8.row.col.f32.f16.f16.f32 {%f241415,%f241416,%f241417,%f241418}, {%r1,%r2}, {%r3}, {%f241415,%f241416,%f241417,%f241418};

	// end inline asm
	// begin inline asm
	mma.sync.aligned.m16n8k8.row.col.f32.f16.f16.f32 {%f241415,%f241416,%f241417,%f241418}, {%r1,%r2}, {%r3}, {%f241415,%f241416,%f241417,%f241418};

	// end inline asm
	// begin inline asm
	mma.sync.aligned.m16n8k8.row.col.f32.f16.f16.f32 {%f241415,%f241416,%f241417,%f241418}, {%r1,%r2}, {%r3}, {%f241415,%f241416,%f241417,%f241418};

	// end inline asm
	// begin inline asm
	mma.sync.aligned.m16n8k8.row.col.f32.f16.f16.f32 {%f241415,%f241416,%f241417,%f241418}, {%r1,%r2}, {%r3}, {%f241415,%f241416,%f241417,%f241418};

	// end inline asm
	// begin inline asm
	mma.sync.aligned.m16n8k8.row.col.f32.f16.f16.f32 {%f241415,%f241416,%f241417,%f241418}, {%r1,%r2}, {%r3}, {%f241415,%f241416,%f241417,%f241418};

	// end inline asm
	// begin inline asm
	mma.sync.aligned.m16n8k8.row.col.f32.f16.f16.f32 {%f241415,%f241416,%f241417,%f241418}, {%r1,%r2}, {%r3}, {%f241415,%f241416,%f241417,%f241418};

	// end inline asm
	// begin inline asm
	mma.sync.aligned.m16n8k8.row.col.f32.f16.f16.f32 {%f241415,%f241416,%f241417,%f241418}, {%r1,%r2}, {%r3}, {%f241415,%f241416,%f241417,%f241418};

	// end inline asm
	// begin inline asm
	mma.sync.aligned.m16n8k8.row.col.f32.f16.f16.f32 {%f241415,%f241416,%f241417,%f241418}, {%r1,%r2}, {%r3}, {%f241415,%f241416,%f241417,%f241418};

	// end inline asm
	// begin inline asm
	mma.sync.aligned.m16n8k8.row.col.f32.f16.f16.f32 {%f241415,%f241416,%f241417,%f241418}, {%r1,%r2}, {%r3}, {%f241415,%f241416,%f241417,%f241418};

	// end inline asm
	// begin inline asm
	mma.sync.aligned.m16n8k8.row.col.f32.f16.f16.f32 {%f241415,%f241416,%f241417,%f241418}, {%r1,%r2}, {%r3}, {%f241415,%f241416,%f241417,%f241418};

	// end inline asm
	// begin inline asm
	mma.sync.aligned.m16n8k8.row.col.f32.f16.f16.f32 {%f241415,%f241416,%f241417,%f241418}, {%r1,%r2}, {%r3}, {%f241415,%f241416,%f241417,%f241418};

	// end inline asm
	// begin inline asm
	mma.sync.aligned.m16n8k8.row.col.f32.f16.f16.f32 {%f241415,%f241416,%f241417,%f241418}, {%r1,%r2}, {%r3}, {%f241415,%f241416,%f241417,%f241418};

	// end inline asm
	// begin inline asm
	mma.sync.aligned.m16n8k8.row.col.f32.f16.f16.f32 {%f241415,%f241416,%f241417,%f241418}, {%r1,%r2}, {%r3}, {%f241415,%f241416,%f241417,%f241418};

	// end inline asm
	// begin inline asm
	mma.sync.aligned.m16n8k8.row.col.f32.f16.f16.f32 {%f241415,%f241416,%f241417,%f241418}, {%r1,%r2}, {%r3}, {%f241415,%f241416,%f241417,%f241418};

	// end inline asm
	// begin inline asm
	mma.sync.aligned.m16n8k8.row.col.f32.f16.f16.f32 {%f241415,%f241416,%f241417,%f241418}, {%r1,%r2}, {%r3}, {%f241415,%f241416,%f241417,%f241418};

	// end inline asm
	// begin inline asm
	mma.sync.aligned.m16n8k8.row.col.f32.f16.f16.f32 {%f241415,%f241416,%f241417,%f241418}, {%r1,%r2}, {%r3}, {%f241415,%f241416,%f241417,%f241418};

	// end inline asm
	// begin inline asm
	mma.sync.aligned.m16n8k8.row.col.f32.f16.f16.f32 {%f241415,%f241416,%f241417,%f241418}, {%r1,%r2}, {%r3}, {%f241415,%f241416,%f241417,%f241418};

	// end inline asm
	// begin inline asm
	mma.sync.aligned.m16n8k8.row.col.f32.f16.f16.f32 {%f241415,%f241416,%f241417,%f241418}, {%r1,%r2}, {%r3}, {%f241415,%f241416,%f241417,%f241418};

	// end inline asm
	// begin inline asm
	mma.sync.aligned.m16n8k8.row.col.f32.f16.f16.f32 {%f241415,%f241416,%f241417,%f241418}, {%r1,%r2}, {%r3}, {%f241415,%f241416,%f241417,%f241418};

	// end inline asm
	// begin inline asm
	mma.sync.aligned.m16n8k8.row.col.f32.f16.f16.f32 {%f241415,%f241416,%f241417,%f241418}, {%r1,%r2}, {%r3}, {%f241415,%f241416,%f241417,%f241418};

	// end inline asm
	// begin inline asm
	mma.sync.aligned.m16n8k8.row.col.f32.f16.f16.f32 {%f241415,%f241416,%f241417,%f241418}, {%r1,%r2}, {%r3}, {%f241415,%f241416,%f241417,%f241418};

	// end inline asm
	// begin inline asm
	mma.sync.aligned.m16n8k8.row.col.f32.f16.f16.f32 {%f241415,%f241416,%f241417,%f241418}, {%r1,%r2}, {%r3}, {%f241415,%f241416,%f241417,%f241418};

	// end inline asm
	// begin inline asm
	mma.sync.aligned.m16n8k8.row.col.f32.f16.f16.f32 {%f241415,%f241416,%f241417,%f241418}, {%r1,%r2}, {%r3}, {%f241415,%f241416,%f241417,%f241418};

	// end inline asm
	// begin inline asm
	mma.sync.aligned.m16n8k8.row.col.f32.f16.f16.f32 {%f241415,%f241416,%f241417,%f241418}, {%r1,%r2}, {%r3}, {%f241415,%f241416,%f241417,%f241418};

	// end inline asm
	// begin inline asm
	mma.sync.aligned.m16n8k8.row.col.f32.f16.f16.f32 {%f241415,%f241416,%f241417,%f241418}, {%r1,%r2}, {%r3}, {%f241415,%f241416,%f241417,%f241418};

	// end inline asm
	// begin inline asm
	mma.sync.aligned.m16n8k8.row.col.f32.f16.f16.f32 {%f241415,%f241416,%f241417,%f241418}, {%r1,%r2}, {%r3}, {%f241415,%f241416,%f241417,%f241418};

	// end inline asm
	// begin inline asm
	mma.sync.aligned.m16n8k8.row.col.f32.f16.f16.f32 {%f241415,%f241416,%f241417,%f241418}, {%r1,%r2}, {%r3}, {%f241415,%f241416,%f241417,%f241418};

	// end inline asm
	// begin inline asm
	mma.sync.aligned.m16n8k8.row.col.f32.f16.f16.f32 {%f241415,%f241416,%f241417,%f241418}, {%r1,%r2}, {%r3}, {%f241415,%f241416,%f241417,%f241418};

	// end inline asm
	// begin inline asm
	mma.sync.aligned.m16n8k8.row.col.f32.f16.f16.f32 {%f241415,%f241416,%f241417,%f241418}, {%r1,%r2}, {%r3}, {%f241415,%f241416,%f241417,%f241418};

	// end inline asm
	// begin inline asm
	mma.sync.aligned.m16n8k8.row.col.f32.f16.f16.f32 {%f241415,%f241416,%f241417,%f241418}, {%r1,%r2}, {%r3}, {%f241415,%f241416,%f241417,%f241418};

	// end inline asm
	// begin inline asm
	mma.sync.aligned.m16n8k8.row.col.f32.f16.f16.f32 {%f241415,%f241416,%f241417,%f241418}, {%r1,%r2}, {%r3}, {%f241415,%f241416,%f241417,%f241418};

	// end inline asm
	// begin inline asm
	mma.sync.aligned.m16n8k8.row.col.f32.f16.f16.f32 {%f241415,%f241416,%f241417,%f241418}, {%r1,%r2}, {%r3}, {%f241415,%f241416,%f241417,%f241418};

	// end inline asm
	// begin inline asm
	mma.sync.aligned.m16n8k8.row.col.f32.f16.f16.f32 {%f241415,%f241416,%f241417,%f241418}, {%r1,%r2}, {%r3}, {%f241415,%f241416,%f241417,%f241418};

	// end inline asm
	// begin inline asm
	mma.sync.aligned.m16n8k8.row.col.f32.f16.f16.f32 {%f241415,%f241416,%f241417,%f241418}, {%r1,%r2}, {%r3}, {%f241415,%f241416,%f241417,%f241418};

	// end inline asm
	// begin inline asm
	mma.sync.aligned.m16n8k8.row.col.f32.f16.f16.f32 {%f241415,%f241416,%f241417,%f241418}, {%r1,%r2}, {%r3}, {%f241415,%f241416,%f241417,%f241418};

	// end inline asm
	// begin inline asm
	mma.sync.aligned.m16n8k8.row.col.f32.f16.f16.f32 {%f241415,%f241416,%f241417,%f241418}, {%r1,%r2}, {%r3}, {%f241415,%f241416,%f241417,%f241418};

	// end inline asm
	// begin inline asm
	mma.sync.aligned.m16n8k8.row.col.f32.f16.f16.f32 {%f241415,%f241416,%f241417,%f241418}, {%r1,%r2}, {%r3}, {%f241415,%f241416,%f241417,%f241418};

	// end inline asm
	// begin inline asm
	mma.sync.aligned.m16n8k8.row.col.f32.f16.f16.f32 {%f241415,%f241416,%f241417,%f241418}, {%r1,%r2}, {%r3}, {%f241415,%f241416,%f241417,%f241418};

	// end inline asm
	// begin inline asm
	mma.sync.aligned.m16n8k8.row.col.f32.f16.f16.f32 {%f241415,%f241416,%f241417,%f241418}, {%r1,%r2}, {%r3}, {%f241415,%f241416,%f241417,%f241418};

	// end inline asm
	// begin inline asm
	mma.sync.aligned.m16n8k8.row.col.f32.f16.f16.f32 {%f241415,%f241416,%f241417,%f241418}, {%r1,%r2}, {%r3}, {%f241415,%f241416,%f241417,%f241418};

	// end inline asm
	// begin inline asm
	mma.sync.aligned.m16n8k8.row.col.f32.f16.f16.f32 {%f241415,%f241416,%f241417,%f241418}, {%r1,%r2}, {%r3}, {%f241415,%f241416,%f241417,%f241418};

	// end inline asm
	// begin inline asm
	mma.sync.aligned.m16n8k8.row.col.f32.f16.f16.f32 {%f241415,%f241416,%f241417,%f241418}, {%r1,%r2}, {%r3}, {%f241415,%f241416,%f241417,%f241418};

	// end inline asm
	// begin inline asm
	mma.sync.aligned.m16n8k8.row.col.f32.f16.f16.f32 {%f241415,%f241416,%f241417,%f241418}, {%r1,%r2}, {%r3}, {%f241415,%f241416,%f241417,%f241418};

	// end inline asm
	// begin inline asm
	mma.sync.aligned.m16n8k8.row.col.f32.f16.f16.f32 {%f241415,%f241416,%f241417,%f241418}, {%r1,%r2}, {%r3}, {%f241415,%f241416,%f241417,%f241418};

	// end inline asm
	// begin inline asm
	mma.sync.aligned.m16n8k8.row.col.f32.f16.f16.f32 {%f241415,%f241416,%f241417,%f241418}, {%r1,%r2}, {%r3}, {%f241415,%f241416,%f241417,%f241418};

	// end inline asm
	// begin inline asm
	mma.sync.aligned.m16n8k8.row.col.f32.f16.f16.f32 {%f241415,%f241416,%f241417,%f241418}, {%r1,%r2}, {%r3}, {%f241415,%f241416,%f241417,%f241418};

	// end inline asm
	// begin inline asm
	mma.sync.aligned.m16n8k8.row.col.f32.f16.f16.f32 {%f241415,%f241416,%f241417,%f241418}, {%r1,%r2}, {%r3}, {%f241415,%f241416,%f241417,%f241418};

	// end inline asm
	// begin inline asm
	mma.sync.aligned.m16n8k8.row.col.f32.f16.f16.f32 {%f241415,%f241416,%f241417,%f241418}, {%r1,%r2}, {%r3}, {%f241415,%f241416,%f241417,%f241418};

	// end inline asm
	// begin inline asm
	mma.sync.aligned.m16n8k8.row.col.f32.f16.f16.f32 {%f241415,%f241416,%f241417,%f241418}, {%r1,%r2}, {%r3}, {%f241415,%f241416,%f241417,%f241418};

	// end inline asm
	// begin inline asm
	mma.sync.aligned.m16n8k8.row.col.f32.f16.f16.f32 {%f241415,%f241416,%f241417,%f241418}, {%r1,%r2}, {%r3}, {%f241415,%f241416,%f241417,%f241418};

	// end inline asm
	// begin inline asm
	mma.sync.aligned.m16n8k8.row.col.f32.f16.f16.f32 {%f241415,%f241416,%f241417,%f241418}, {%r1,%r2}, {%r3}, {%f241415,%f241416,%f241417,%f241418};

	// end inline asm
	// begin inline asm
	mma.sync.aligned.m16n8k8.row.col.f32.f16.f16.f32 {%f241415,%f241416,%f241417,%f241418}, {%r1,%r2}, {%r3}, {%f241415,%f241416,%f241417,%f241418};

	// end inline asm
	// begin inline asm
	mma.sync.aligned.m16n8k8.row.col.f32.f16.f16.f32 {%f241415,%f241416,%f241417,%f241418}, {%r1,%r2}, {%r3}, {%f241415,%f241416,%f241417,%f241418};

	// end inline asm
	// begin inline asm
	mma.sync.aligned.m16n8k8.row.col.f32.f16.f16.f32 {%f241415,%f241416,%f241417,%f241418}, {%r1,%r2}, {%r3}, {%f241415,%f241416,%f241417,%f241418};

	// end inline asm
	// begin inline asm
	mma.sync.aligned.m16n8k8.row.col.f32.f16.f16.f32 {%f241415,%f241416,%f241417,%f241418}, {%r1,%r2}, {%r3}, {%f241415,%f241416,%f241417,%f241418};

	// end inline asm
	// begin inline asm
	mma.sync.aligned.m16n8k8.row.col.f32.f16.f16.f32 {%f241415,%f241416,%f241417,%f241418}, {%r1,%r2}, {%r3}, {%f241415,%f241416,%f241417,%f241418};

	// end inline asm
	// begin inline asm
	mma.sync.aligned.m16n8k8.row.col.f32.f16.f16.f32 {%f241415,%f241416,%f241417,%f241418}, {%r1,%r2}, {%r3}, {%f241415,%f241416,%f241417,%f241418};

	// end inline asm
	// begin inline asm
	mma.sync.aligned.m16n8k8.row.col.f32.f16.f16.f32 {%f241415,%f241416,%f241417,%f241418}, {%r1,%r2}, {%r3}, {%f241415,%f241416,%f241417,%f241418};

	// end inline asm
	// begin inline asm
	mma.sync.aligned.m16n8k8.row.col.f32.f16.f16.f32 {%f241415,%f241416,%f241417,%f241418}, {%r1,%r2}, {%r3}, {%f241415,%f241416,%f241417,%f241418};

	// end inline asm
	// begin inline asm
	mma.sync.aligned.m16n8k8.row.col.f32.f16.f16.f32 {%f241415,%f241416,%f241417,%f241418}, {%r1,%r2}, {%r3}, {%f241415,%f241416,%f241417,%f241418};

	// end inline asm
	// begin inline asm
	mma.sync.aligned.m16n8k8.row.col.f32.f16.f16.f32 {%f241415,%f241416,%f241417,%f241418}, {%r1,%r2}, {%r3}, {%f241415,%f241416,%f241417,%f241418};

	// end inline asm
	// begin inline asm
	mma.sync.aligned.m16n8k8.row.col.f32.f16.f16.f32 {%f241415,%f241416,%f241417,%f241418}, {%r1,%r2}, {%r3}, {%f241415,%f241416,%f241417,%f241418};

	// end inline asm
	// begin inline asm
	mma.sync.aligned.m16n8k8.row.col.f32.f16.f16.f32 {%f241415,%f241416,%f241417,%f241418}, {%r1,%r2}, {%r3}, {%f241415,%f241416,%f241417,%f241418};

	// end inline asm
	// begin inline asm
	mma.sync.aligned.m16n8k8.row.col.f32.f16.f16.f32 {%f241415,%f241416,%f241417,%f241418}, {%r1,%r2}, {%r3}, {%f241415,%f241416,%f241417,%f241418};

	// end inline asm
	// begin inline asm
	mma.sync.aligned.m16n8k8.row.col.f32.f16.f16.f32 {%f241415,%f241416,%f241417,%f241418}, {%r1,%r2}, {%r3}, {%f241415,%f241416,%f241417,%f241418};

	// end inline asm
	// begin inline asm
	mma.sync.aligned.m16n8k8.row.col.f32.f16.f16.f32 {%f241415,%f241416,%f241417,%f241418}, {%r1,%r2}, {%r3}, {%f241415,%f241416,%f241417,%f241418};

	// end inline asm
	// begin inline asm
	mma.sync.aligned.m16n8k8.row.col.f32.f16.f16.f32 {%f241415,%f241416,%f241417,%f241418}, {%r1,%r2}, {%r3}, {%f241415,%f241416,%f241417,%f241418};

	// end inline asm
	// begin inline asm
	mma.sync.aligned.m16n8k8.row.col.f32.f16.f16.f32 {%f241415,%f241416,%f241417,%f241418}, {%r1,%r2}, {%r3}, {%f241415,%f241416,%f241417,%f241418};

	// end inline asm
	// begin inline asm
	mma.sync.aligned.m16n8k8.row.col.f32.f16.f16.f32 {%f241415,%f241416,%f241417,%f241418}, {%r1,%r2}, {%r3}, {%f241415,%f241416,%f241417,%f241418};

	// end inline asm
	// begin inline asm
	mma.sync.aligned.m16n8k8.row.col.f32.f16.f16.f32 {%f241415,%f241416,%f241417,%f241418}, {%r1,%r2}, {%r3}, {%f241415,%f241416,%f241417,%f241418};

	// end inline asm
	// begin inline asm
	mma.sync.aligned.m16n8k8.row.col.f32.f16.f16.f32 {%f241415,%f241416,%f241417,%f241418}, {%r1,%r2}, {%r3}, {%f241415,%f241416,%f241417,%f241418};

	// end inline asm
	// begin inline asm
	mma.sync.aligned.m16n8k8.row.col.f32.f16.f16.f32 {%f241415,%f241416,%f241417,%f241418}, {%r1,%r2}, {%r3}, {%f241415,%f241416,%f241417,%f241418};

	// end inline asm
	// begin inline asm
	mma.sync.aligned.m16n8k8.row.col.f32.f16.f16.f32 {%f241415,%f241416,%f241417,%f241418}, {%r1,%r2}, {%r3}, {%f241415,%f241416,%f241417,%f241418};

	// end inline asm
	// begin inline asm
	mma.sync.aligned.m16n8k8.row.col.f32.f16.f16.f32 {%f241415,%f241416,%f241417,%f241418}, {%r1,%r2}, {%r3}, {%f241415,%f241416,%f241417,%f241418};

	// end inline asm
	// begin inline asm
	mma.sync.aligned.m16n8k8.row.col.f32.f16.f16.f32 {%f241415,%f241416,%f241417,%f241418}, {%r1,%r2}, {%r3}, {%f241415,%f241416,%f241417,%f241418};

	// end inline asm
	// begin inline asm
	mma.sync.aligned.m16n8k8.row.col.f32.f16.f16.f32 {%f241415,%f241416,%f241417,%f241418}, {%r1,%r2}, {%r3}, {%f241415,%f241416,%f241417,%f241418};

	// end inline asm
	// begin inline asm
	mma.sync.aligned.m16n8k8.row.col.f32.f16.f16.f32 {%f241415,%f241416,%f241417,%f241418}, {%r1,%r2}, {%r3}, {%f241415,%f241416,%f241417,%f241418};

	// end inline asm
	// begin inline asm
	mma.sync.aligned.m16n8k8.row.col.f32.f16.f16.f32 {%f241415,%f241416,%f241417,%f241418}, {%r1,%r2}, {%r3}, {%f241415,%f241416,%f241417,%f241418};

	// end inline asm
	// begin inline asm
	mma.sync.aligned.m16n8k8.row.col.f32.f16.f16.f32 {%f241415,%f241416,%f241417,%f241418}, {%r1,%r2}, {%r3}, {%f241415,%f241416,%f241417,%f241418};

	// end inline asm
	// begin inline asm
	mma.sync.aligned.m16n8k8.row.col.f32.f16.f16.f32 {%f241415,%f241416,%f241417,%f241418}, {%r1,%r2}, {%r3}, {%f241415,%f241416,%f241417,%f241418};

	// end inline asm
	// begin inline asm
	mma.sync.aligned.m16n8k8.row.col.f32.f16.f16.f32 {%f241415,%f241416,%f241417,%f241418}, {%r1,%r2}, {%r3}, {%f241415,%f241416,%f241417,%f241418};

	// end inline asm
	// begin inline asm
	mma.sync.aligned.m16n8k8.row.col.f32.f16.f16.f32 {%f241415,%f241416,%f241417,%f241418}, {%r1,%r2}, {%r3}, {%f241415,%f241416,%f241417,%f241418};

	// end inline asm
	// begin inline asm
	mma.sync.aligned.m16n8k8.row.col.f32.f16.f16.f32 {%f241415,%f241416,%f241417,%f241418}, {%r1,%r2}, {%r3}, {%f241415,%f241416,%f241417,%f241418};

	// end inline asm
	// begin inline asm
	mma.sync.aligned.m16n8k8.row.col.f32.f16.f16.f32 {%f241415,%f241416,%f241417,%f241418}, {%r1,%r2}, {%r3}, {%f241415,%f241416,%f241417,%f241418};

	// end inline asm
	// begin inline asm
	mma.sync.aligned.m16n8k8.row.col.f32.f16.f16.f32 {%f241415,%f241416,%f241417,%f241418}, {%r1,%r2}, {%r3}, {%f241415,%f241416,%f241417,%f241418};

	// end inline asm
	// begin inline asm
	mma.sync.aligned.m16n8k8.row.col.f32.f16.f16.f32 {%f241415,%f241416,%f241417,%f241418}, {%r1,%r2}, {%r3}, {%f241415,%f241416,%f241417,%f241418};

	// end inline asm
	// begin inline asm
	mma.sync.aligned.m16n8k8.row.col.f32.f16.f16.f32 {%f241415,%f241416,%f241417,%f241418}, {%r1,%r2}, {%r3}, {%f241415,%f241416,%f241417,%f241418};

	// end inline asm
	// begin inline asm
	mma.sync.aligned.m16n8k8.row.col.f32.f16.f16.f32 {%f241415,%f241416,%f241417,%f241418}, {%r1,%r2}, {%r3}, {%f241415,%f241416,%f241417,%f241418};

	// end inline asm
	// begin inline asm
	mma.sync.aligned.m16n8k8.row.col.f32.f16.f16.f32 {%f241415,%f241416,%f241417,%f241418}, {%r1,%r2}, {%r3}, {%f241415,%f241416,%f241417,%f241418};

	// end inline asm
	// begin inline asm
	mma.sync.aligned.m16n8k8.row.col.f32.f16.f16.f32 {%f241415,%f241416,%f241417,%f241418}, {%r1,%r2}, {%r3}, {%f241415,%f241416,%f241417,%f241418};

	// end inline asm
	// begin inline asm
	mma.sync.aligned.m16n8k8.row.col.f32.f16.f16.f32 {%f241415,%f241416,%f241417,%f241418}, {%r1,%r2}, {%r3}, {%f241415,%f241416,%f241417,%f241418};

	// end inline asm
	// begin inline asm
	mma.sync.aligned.m16n8k8.row.col.f32.f16.f16.f32 {%f241415,%f241416,%f241417,%f241418}, {%r1,%r2}, {%r3}, {%f241415,%f241416,%f241417,%f241418};

	// end inline asm
	// begin inline asm
	mma.sync.aligned.m16n8k8.row.col.f32.f16.f16.f32 {%f241415,%f241416,%f241417,%f241418}, {%r1,%r2}, {%r3}, {%f241415,%f241416,%f241417,%f241418};

	// end inline asm
	// begin inline asm
	mma.sync.aligned.m16n8k8.row.col.f32.f16.f16.f32 {%f241415,%f241416,%f241417,%f241418}, {%r1,%r2}, {%r3}, {%f241415,%f241416,%f241417,%f241418};

	// end inline asm
	mov.f32 	%f244257, %f241417;
	mov.f32 	%f244256, %f241416;
	mov.f32 	%f244258, %f241418;
	mov.f32 	%f244255, %f241415;
	// begin inline asm
	mma.sync.aligned.m16n8k8.row.col.f32.f16.f16.f32 {%f244255,%f244256,%f244257,%f244258}, {%r1,%r2}, {%r3}, {%f244255,%f244256,%f244257,%f244258};

	// end inline asm
	// begin inline asm
	mma.sync.aligned.m16n8k8.row.col.f32.f16.f16.f32 {%f244255,%f244256,%f244257,%f244258}, {%r1,%r2}, {%r3}, {%f244255,%f244256,%f244257,%f244258};

	// end inline asm
	// begin inline asm
	mma.sync.aligned.m16n8k8.row.col.f32.f16.f16.f32 {%f244255,%f244256,%f244257,%f244258}, {%r1,%r2}, {%r3}, {%f244255,%f244256,%f244257,%f244258};

	// end inline asm
	// begin inline asm
	mma.sync.aligned.m16n8k8.row.col.f32.f16.f16.f32 {%f244255,%f244256,%f244257,%f244258}, {%r1,%r2}, {%r3}, {%f244255,%f244256,%f244257,%f244258};

	// end inline asm
	// begin inline asm
	mma.sync.aligned.m16n8k8.row.col.f32.f16.f16.f32 {%f244255,%f244256,%f244257,%f244258}, {%r1,%r2}, {%r3}, {%f244255,%f244256,%f244257,%f244258};

	// end inline asm
	// begin inline asm
	mma.sync.aligned.m16n8k8.row.col.f32.f16.f16.f32 {%f244255,%f244256,%f244257,%f244258}, {%r1,%r2}, {%r3}, {%f244255,%f244256,%f244257,%f244258};

	// end inline asm
	// begin inline asm
	mma.sync.aligned.m16n8k8.row.col.f32.f16.f16.f32 {%f244255,%f244256,%f244257,%f244258}, {%r1,%r2}, {%r3}, {%f244255,%f244256,%f244257,%f244258};

	// end inline asm
	// begin inline asm
	mma.sync.aligned.m16n8k8.row.col.f32.f16.f16.f32 {%f244255,%f244256,%f244257,%f244258}, {%r1,%r2}, {%r3}, {%f244255,%f244256,%f244257,%f244258};

	// end inline asm
	// begin inline asm
	mma.sync.aligned.m16n8k8.row.col.f32.f16.f16.f32 {%f244255,%f244256,%f244257,%f244258}, {%r1,%r2}, {%r3}, {%f244255,%f244256,%f244257,%f244258};

	// end inline asm
	// begin inline asm
	mma.sync.aligned.m16n8k8.row.col.f32.f16.f16.f32 {%f244255,%f244256,%f244257,%f244258}, {%r1,%r2}, {%r3}, {%f244255,%f244256,%f244257,%f244258};

	// end inline asm
	// begin inline asm
	mma.sync.aligned.m16n8k8.row.col.f32.f16.f16.f32 {%f244255,%f244256,%f244257,%f244258}, {%r1,%r2}, {%r3}, {%f244255,%f244256,%f244257,%f244258};

	// end inline asm
	// begin inline asm
	mma.sync.aligned.m16n8k8.row.col.f32.f16.f16.f32 {%f244255,%f244256,%f244257,%f244258}, {%r1,%r2}, {%r3}, {%f244255,%f244256,%f244257,%f244258};

	// end inline asm
	// begin inline asm
	mma.sync.aligned.m16n8k8.row.col.f32.f16.f16.f32 {%f244255,%f244256,%f244257,%f244258}, {%r1,%r2}, {%r3}, {%f244255,%f244256,%f244257,%f244258};

	// end inline asm
	// begin inline asm
	mma.sync.aligned.m16n8k8.row.col.f32.f16.f16.f32 {%f244255,%f244256,%f244257,%f244258}, {%r1,%r2}, {%r3}, {%f244255,%f244256,%f244257,%f244258};

	// end inline asm
	// begin inline asm
	mma.sync.aligned.m16n8k8.row.col.f32.f16.f16.f32 {%f244255,%f244256,%f244257,%f244258}, {%r1,%r2}, {%r3}, {%f244255,%f244256,%f244257,%f244258};

	// end inline asm
	// begin inline asm
	mma.sync.aligned.m16n8k8.row.col.f32.f16.f16.f32 {%f244255,%f244256,%f244257,%f244258}, {%r1,%r2}, {%r3}, {%f244255,%f244256,%f244257,%f244258};

	// end inline asm
	// begin inline asm
	mma.sync.aligned.m16n8k8.row.col.f32.f16.f16.f32 {%f244255,%f244256,%f244257,%f244258}, {%r1,%r2}, {%r3}, {%f244255,%f244256,%f244257,%f244258};

	// end inline asm
	// begin inline asm
	mma.sync.aligned.m16n8k8.row.col.f32.f16.f16.f32 {%f244255,%f244256,%f244257,%f244258}, {%r1,%r2}, {%r3}, {%f244255,%f244256,%f244257,%f244258};

	// end inline asm
	// begin inline asm
	mma.sync.aligned.m16n8k8.row.col.f32.f16.f16.f32 {%f244255,%f244256,%f244257,%f244258}, {%r1,%r2}, {%r3}, {%f244255,%f244256,%f244257,%f244258};

	// end inline asm
	// begin inline asm
	mma.sync.aligned.m16n8k8.row.col.f32.f16.f16.f32 {%f244255,%f244256,%f244257,%f244258}, {%r1,%r2}, {%r3}, {%f244255,%f244256,%f244257,%f244258};

	// end inline asm
	// begin inline asm
	mma.sync.aligned.m16n8k8.row.col.f32.f16.f16.f32 {%f244255,%f244256,%f244257,%f244258}, {%r1,%r2}, {%r3}, {%f244255,%f244256,%f244257,%f244258};

	// end inline asm
	// begin inline asm
	mma.sync.aligned.m16n8k8.row.col.f32.f16.f16.f32 {%f244255,%f244256,%f244257,%f244258}, {%r1,%r2}, {%r3}, {%f244255,%f244256,%f244257,%f244258};

	// end inline asm
	// begin inline asm
	mma.sync.aligned.m16n8k8.row.col.f32.f16.f16.f32 {%f244255,%f244256,%f244257,%f244258}, {%r1,%r2}, {%r3}, {%f244255,%f244256,%f244257,%f244258};

	// end inline asm
	// begin inline asm
	mma.sync.aligned.m16n8k8.row.col.f32.f16.f16.f32 {%f244255,%f244256,%f244257,%f244258}, {%r1,%r2}, {%r3}, {%f244255,%f244256,%f244257,%f244258};

	// end inline asm
	// begin inline asm
	mma.sync.aligned.m16n8k8.row.col.f32.f16.f16.f32 {%f244255,%f244256,%f244257,%f244258}, {%r1,%r2}, {%r3}, {%f244255,%f244256,%f244257,%f244258};

	// end inline asm
	// begin inline asm
	mma.sync.aligned.m16n8k8.row.col.f32.f16.f16.f32 {%f244255,%f244256,%f244257,%f244258}, {%r1,%r2}, {%r3}, {%f244255,%f244256,%f244257,%f244258};

	// end inline asm
	// begin inline asm
	mma.sync.aligned.m16n8k8.row.col.f32.f16.f16.f32 {%f244255,%f244256,%f244257,%f244258}, {%r1,%r2}, {%r3}, {%f244255,%f244256,%f244257,%f244258};

	// end inline asm
	// begin inline asm
	mma.sync.aligned.m16n8k8.row.col.f32.f16.f16.f32 {%f244255,%f244256,%f244257,%f244258}, {%r1,%r2}, {%r3}, {%f244255,%f244256,%f244257,%f244258};

	// end inline asm
	// begin inline asm
	mma.sync.aligned.m16n8k8.row.col.f32.f16.f16.f32 {%f244255,%f244256,%f244257,%f244258}, {%r1,%r2}, {%r3}, {%f244255,%f244256,%f244257,%f244258};

	// end inline asm
	// begin inline asm
	mma.sync.aligned.m16n8k8.row.col.f32.f16.f16.f32 {%f244255,%f244256,%f244257,%f244258}, {%r1,%r2}, {%r3}, {%f244255,%f244256,%f244257,%f244258};

	// end inline asm
	// begin inline asm
	mma.sync.aligned.m16n8k8.row.col.f32.f16.f16.f32 {%f244255,%f244256,%f244257,%f244258}, {%r1,%r2}, {%r3}, {%f244255,%f244256,%f244257,%f244258};

	// end inline asm
	// begin inline asm
	mma.sync.aligned.m16n8k8.row.col.f32.f16.f16.f32 {%f244255,%f244256,%f244257,%f244258}, {%r1,%r2}, {%r3}, {%f244255,%f244256,%f244257,%f244258};

	// end inline asm
	// begin inline asm
	mma.sync.aligned.m16n8k8.row.col.f32.f16.f16.f32 {%f244255,%f244256,%f244257,%f244258}, {%r1,%r2}, {%r3}, {%f244255,%f244256,%f244257,%f244258};

	// end inline asm
	// begin inline asm
	mma.sync.aligned.m16n8k8.row.col.f32.f16.f16.f32 {%f244255,%f244256,%f244257,%f244258}, {%r1,%r2}, {%r3}, {%f244255,%f244256,%f244257,%f244258};

	// end inline asm
	// begin inline asm
	mma.sync.aligned.m16n8k8.row.col.f32.f16.f16.f32 {%f244255,%f244256,%f244257,%f244258}, {%r1,%r2}, {%r3}, {%f244255,%f244256,%f244257,%f244258};

	// end inline asm
	// begin inline asm
	mma.sync.aligned.m16n8k8.row.col.f32.f16.f16.f32 {%f244255,%f244256,%f244257,%f244258}, {%r1,%r2}, {%r3}, {%f244255,%f244256,%f244257,%f244258};

	// end inline asm
	// begin inline asm
	mma.sync.aligned.m16n8k8.row.col.f32.f16.f16.f32 {%f244255,%f244256,%f244257,%f244258}, {%r1,%r2}, {%r3}, {%f244255,%f244256,%f244257,%f244258};

	// end inline asm
	// begin inline asm
	mma.sync.aligned.m16n8k8.row.col.f32.f16.f16.f32 {%f244255,%f244256,%f244257,%f244258}, {%r1,%r2}, {%r3}, {%f244255,%f244256,%f244257,%f244258};

	// end inline asm
	// begin inline asm
	mma.sync.aligned.m16n8k8.row.col.f32.f16.f16.f32 {%f244255,%f244256,%f244257,%f244258}, {%r1,%r2}, {%r3}, {%f244255,%f244256,%f244257,%f244258};

	// end inline asm
	// begin inline asm
	mma.sync.aligned.m16n8k8.row.col.f32.f16.f16.f32 {%f244255,%f244256,%f244257,%f244258}, {%r1,%r2}, {%r3}, {%f244255,%f244256,%f244257,%f244258};

	// end inline asm
	// begin inline asm
	mma.sync.aligned.m16n8k8.row.col.f32.f16.f16.f32 {%f244255,%f244256,%f244257,%f244258}, {%r1,%r2}, {%r3}, {%f244255,%f244256,%f244257,%f244258};

	// end inline asm
	// begin inline asm
	mma.sync.aligned.m16n8k8.row.col.f32.f16.f16.f32 {%f244255,%f244256,%f244257,%f244258}, {%r1,%r2}, {%r3}, {%f244255,%f244256,%f244257,%f244258};

	// end inline asm
	// begin inline asm
	mma.sync.aligned.m16n8k8.row.col.f32.f16.f16.f32 {%f244255,%f244256,%f244257,%f244258}, {%r1,%r2}, {%r3}, {%f244255,%f244256,%f244257,%f244258};

	// end inline asm
	// begin inline asm
	mma.sync.aligned.m16n8k8.row.col.f32.f16.f16.f32 {%f244255,%f244256,%f244257,%f244258}, {%r1,%r2}, {%r3}, {%f244255,%f244256,%f244257,%f244258};

	// end inline asm
	// begin inline asm
	mma.sync.aligned.m16n8k8.row.col.f32.f16.f16.f32 {%f244255,%f244256,%f244257,%f244258}, {%r1,%r2}, {%r3}, {%f244255,%f244256,%f244257,%f244258};

	// end inline asm
	// begin inline asm
	mma.sync.aligned.m16n8k8.row.col.f32.f16.f16.f32 {%f244255,%f244256,%f244257,%f244258}, {%r1,%r2}, {%r3}, {%f244255,%f244256,%f244257,%f244258};

	// end inline asm
	// begin inline asm
	mma.sync.aligned.m16n8k8.row.col.f32.f16.f16.f32 {%f244255,%f244256,%f244257,%f244258}, {%r1,%r2}, {%r3}, {%f244255,%f244256,%f244257,%f244258};

	// end inline asm
	// begin inline asm
	mma.sync.aligned.m16n8k8.row.col.f32.f16.f16.f32 {%f244255,%f244256,%f244257,%f244258}, {%r1,%r2}, {%r3}, {%f244255,%f244256,%f244257,%f244258};

	// end inline asm
	// begin inline asm
	mma.sync.aligned.m16n8k8.row.col.f32.f16.f16.f32 {%f244255,%f244256,%f244257,%f244258}, {%r1,%r2}, {%r3}, {%f244255,%f244256,%f244257,%f244258};

	// end inline asm
	// begin inline asm
	mma.sync.aligned.m16n8k8.row.col.f32.f16.f16.f32 {%f244255,%f244256,%f244257,%f244258}, {%r1,%r2}, {%r3}, {%f244255,%f244256,%f244257,%f244258};

	// end inline asm
	// begin inline asm
	mma.sync.aligned.m16n8k8.row.col.f32.f16.f16.f32 {%f244255,%f244256,%f244257,%f244258}, {%r1,%r2}, {%r3}, {%f244255,%f244256,%f244257,%f244258};

	// end inline asm
	// begin inline asm
	mma.sync.aligned.m16n8k8.row.col.f32.f16.f16.f32 {%f244255,%f244256,%f244257,%f244258}, {%r1,%r2}, {%r3}, {%f244255,%f244256,%f244257,%f244258};

	// end inline asm
	// begin inline asm
	mma.sync.aligned.m16n8k8.row.col.f32.f16.f16.f32 {%f244255,%f244256,%f244257,%f244258}, {%r1,%r2}, {%r3}, {%f244255,%f244256,%f244257,%f244258};

	// end inline asm
	// begin inline asm
	mma.sync.aligned.m16n8k8.row.col.f32.f16.f16.f32 {%f244255,%f244256,%f244257,%f244258}, {%r1,%r2}, {%r3}, {%f244255,%f244256,%f244257,%f244258};

	// end inline asm
	// begin inline asm
	mma.sync.aligned.m16n8k8.row.col.f32.f16.f16.f32 {%f244255,%f244256,%f244257,%f244258}, {%r1,%r2}, {%r3}, {%f244255,%f244256,%f244257,%f244258};

	// end inline asm
	// begin inline asm
	mma.sync.aligned.m16n8k8.row.col.f32.f16.f16.f32 {%f244255,%f244256,%f244257,%f244258}, {%r1,%r2}, {%r3}, {%f244255,%f244256,%f244257,%f244258};

	// end inline asm
	// begin inline asm
	mma.sync.aligned.m16n8k8.row.col.f32.f16.f16.f32 {%f244255,%f244256,%f244257,%f244258}, {%r1,%r2}, {%r3}, {%f244255,%f244256,%f244257,%f244258};

	// end inline asm
	// begin inline asm
	mma.sync.aligned.m16n8k8.row.col.f32.f16.f16.f32 {%f244255,%f244256,%f244257,%f244258}, {%r1,%r2}, {%r3}, {%f244255,%f244256,%f244257,%f244258};

	// end inline asm
	// begin inline asm
	mma.sync.aligned.m16n8k8.row.col.f32.f16.f16.f32 {%f244255,%f244256,%f244257,%f244258}, {%r1,%r2}, {%r3}, {%f244255,%f244256,%f244257,%f244258};

	// end inline asm
	// begin inline asm
	mma.sync.aligned.m16n8k8.row.col.f32.f16.f16.f32 {%f244255,%f244256,%f244257,%f244258}, {%r1,%r2}, {%r3}, {%f244255,%f244256,%f244257,%f244258};

	// end inline asm
	// begin inline asm
	mma.sync.aligned.m16n8k8.row.col.f32.f16.f16.f32 {%f244255,%f244256,%f244257,%f244258}, {%r1,%r2}, {%r3}, {%f244255,%f244256,%f244257,%f244258};

	// end inline asm
	// begin inline asm
	mma.sync.aligned.m16n8k8.row.col.f32.f16.f16.f32 {%f244255,%f244256,%f244257,%f244258}, {%r1,%r2}, {%r3}, {%f244255,%f244256,%f244257,%f244258};

	// end inline asm
	// begin inline asm
	mma.sync.aligned.m16n8k8.row.col.f32.f16.f16.f32 {%f244255,%f244256,%f244257,%f244258}, {%r1,%r2}, {%r3}, {%f244255,%f244256,%f244257,%f244258};

	// end inline asm
	// begin inline asm
	mma.sync.aligned.m16n8k8.row.col.f32.f16.f16.f32 {%f244255,%f244256,%f244257,%f244258}, {%r1,%r2}, {%r3}, {%f244255,%f244256,%f244257,%f244258};

	// end inline asm
	// begin inline asm
	mma.sync.aligned.m16n8k8.row.col.f32.f16.f16.f32 {%f244255,%f244256,%f244257,%f244258}, {%r1,%r2}, {%r3}, {%f244255,%f244256,%f244257,%f244258};

	// end inline asm
	// begin inline asm
	mma.sync.aligned.m16n8k8.row.col.f32.f16.f16.f32 {%f244255,%f244256,%f244257,%f244258}, {%r1,%r2}, {%r3}, {%f244255,%f244256,%f244257,%f244258};

	// end inline asm
	// begin inline asm
	mma.sync.aligned.m16n8k8.row.col.f32.f16.f16.f32 {%f244255,%f244256,%f244257,%f244258}, {%r1,%r2}, {%r3}, {%f244255,%f244256,%f244257,%f244258};

	// end inline asm
	// begin inline asm
	mma.sync.aligned.m16n8k8.row.col.f32.f16.f16.f32 {%f244255,%f244256,%f244257,%f244258}, {%r1,%r2}, {%r3}, {%f244255,%f244256,%f244257,%f244258};

	// end inline asm
	// begin inline asm
	mma.sync.aligned.m16n8k8.row.col.f32.f16.f16.f32 {%f244255,%f244256,%f244257,%f244258}, {%r1,%r2}, {%r3}, {%f244255,%f244256,%f244257,%f244258};

	// end inline asm
	// begin inline asm
	mma.sync.aligned.m16n8k8.row.col.f32.f16.f16.f32 {%f244255,%f244256,%f244257,%f244258}, {%r1,%r2}, {%r3}, {%f244255,%f244256,%f244257,%f244258};

	// end inline asm
	// begin inline asm
	mma.sync.aligned.m16n8k8.row.col.f32.f16.f16.f32 {%f244255,%f244256,%f244257,%f244258}, {%r1,%r2}, {%r3}, {%f244255,%f244256,%f244257,%f244258};

	// end inline asm
	// begin inline asm
	mma.sync.aligned.m16n8k8.row.col.f32.f16.f16.f32 {%f244255,%f244256,%f244257,%f244258}, {%r1,%r2}, {%r3}, {%f244255,%f244256,%f244257,%f244258};

	// end inline asm
	// begin inline asm
	mma.sync.aligned.m16n8k8.row.col.f32.f16.f16.f32 {%f244255,%f244256,%f244257,%f244258}, {%r1,%r2}, {%r3}, {%f244255,%f244256,%f244257,%f244258};

	// end inline asm
	// begin inline asm
	mma.sync.aligned.m16n8k8.row.col.f32.f16.f16.f32 {%f244255,%f244256,%f244257,%f244258}, {%r1,%r2}, {%r3}, {%f244255,%f244256,%f244257,%f244258};

	// end inline asm
	// begin inline asm
	mma.sync.aligned.m16n8k8.row.col.f32.f16.f16.f32 {%f244255,%f244256,%f244257,%f244258}, {%r1,%r2}, {%r3}, {%f244255,%f244256,%f244257,%f244258};

	// end inline asm
	// begin inline asm
	mma.sync.aligned.m16n8k8.row.col.f32.f16.f16.f32 {%f244255,%f244256,%f244257,%f244258}, {%r1,%r2}, {%r3}, {%f244255,%f244256,%f244257,%f244258};

	// end inline asm
	// begin inline asm
	mma.sync.aligned.m16n8k8.row.col.f32.f16.f16.f32 {%f244255,%f244256,%f244257,%f244258}, {%r1,%r2}, {%r3}, {%f244255,%f244256,%f244257,%f244258};

	// end inline asm
	// begin inline asm
	mma.sync.aligned.m16n8k8.row.col.f32.f16.f16.f32 {%f244255,%f244256,%f244257,%f244258}, {%r1,%r2}, {%r3}, {%f244255,%f244256,%f244257,%f244258};

	// end inline asm
	// begin inline asm
	mma.sync.aligned.m16n8k8.row.col.f32.f16.f16.f32 {%f244255,%f244256,%f244257,%f244258}, {%r1,%r2}, {%r3}, {%f244255,%f244256,%f244257,%f244258};

	// end inline asm
	// begin inline asm
	mma.sync.aligned.m16n8k8.row.col.f32.f16.f16.f32 {%f244255,%f244256,%f244257,%f244258}, {%r1,%r2}, {%r3}, {%f244255,%f244256,%f244257,%f244258};

	// end inline asm
	// begin inline asm
	mma.sync.aligned.m16n8k8.row.col.f32.f16.f16.f32 {%f244255,%f244256,%f244257,%f244258}, {%r1,%r2}, {%r3}, {%f244255,%f244256,%f244257,%f244258};

	// end inline asm
	// begin inline asm
	mma.sync.aligned.m16n8k8.row.col.f32.f16.f16.f32 {%f244255,%f244256,%f244257,%f244258}, {%r1,%r2}, {%r3}, {%f244255,%f244256,%f244257,%f244258};

	// end inline asm
	// begin inline asm
	mma.sync.aligned.m16n8k8.row.col.f32.f16.f16.f32 {%f244255,%f244256,%f244257,%f244258}, {%r1,%r2}, {%r3}, {%f244255,%f244256,%f244257,%f244258};

	// end inline asm
	// begin inline asm
	mma.sync.aligned.m16n8k8.row.col.f32.f16.f16.f32 {%f244255,%f244256,%f244257,%f244258}, {%r1,%r2}, {%r3}, {%f244255,%f244256,%f244257,%f244258};

	// end inline asm
	// begin inline asm
	mma.sync.aligned.m16n8k8.row.col.f32.f16.f16.f32 {%f244255,%f244256,%f244257,%f244258}, {%r1,%r2}, {%r3}, {%f244255,%f244256,%f244257,%f244258};

	// end inline asm
	// begin inline asm
	mma.sync.aligned.m16n8k8.row.col.f32.f16.f16.f32 {%f244255,%f244256,%f244257,%f244258}, {%r1,%r2}, {%r3}, {%f244255,%f244256,%f244257,%f244258};

	// end inline asm
	// begin inline asm
	mma.sync.aligned.m16n8k8.row.col.f32.f16.f16.f32 {%f244255,%f244256,%f244257,%f244258}, {%r1,%r2}, {%r3}, {%f244255,%f244256,%f244257,%f244258};

	// end inline asm
	// begin inline asm
	mma.sync.aligned.m16n8k8.row.col.f32.f16.f16.f32 {%f244255,%f244256,%f244257,%f244258}, {%r1,%r2}, {%r3}, {%f244255,%f244256,%f244257,%f244258};

	// end inline asm
	// begin inline asm
	mma.sync.aligned.m16n8k8.row.col.f32.f16.f16.f32 {%f244255,%f244256,%f244257,%f244258}, {%r1,%r2}, {%r3}, {%f244255,%f244256,%f244257,%f244258};

	// end inline asm
	// begin inline asm
	mma.sync.aligned.m16n8k8.row.col.f32.f16.f16.f32 {%f244255,%f244256,%f244257,%f244258}, {%r1,%r2}, {%r3}, {%f244255,%f244256,%f244257,%f244258};

	// end inline asm
	// begin inline asm
	mma.sync.aligned.m16n8k8.row.col.f32.f16.f16.f32 {%f244255,%f244256,%f244257,%f244258}, {%r1,%r2}, {%r3}, {%f244255,%f244256,%f244257,%f244258};

	// end inline asm
	// begin inline asm
	mma.sync.aligned.m16n8k8.row.col.f32.f16.f16.f32 {%f244255,%f244256,%f244257,%f244258}, {%r1,%r2}, {%r3}, {%f244255,%f244256,%f244257,%f244258};

	// end inline asm
	// begin inline asm
	mma.sync.aligned.m16n8k8.row.col.f32.f16.f16.f32 {%f244255,%f244256,%f244257,%f244258}, {%r1,%r2}, {%r3}, {%f244255,%f244256,%f244257,%f244258};

	// end inline asm
	// begin inline asm
	mma.sync.aligned.m16n8k8.row.col.f32.f16.f16.f32 {%f244255,%f244256,%f244257,%f244258}, {%r1,%r2}, {%r3}, {%f244255,%f244256,%f244257,%f244258};

	// end inline asm
	// begin inline asm
	mma.sync.aligned.m16n8k8.row.col.f32.f16.f16.f32 {%f244255,%f244256,%f244257,%f244258}, {%r1,%r2}, {%r3}, {%f244255,%f244256,%f244257,%f244258};

	// end inline asm
	// begin inline asm
	mma.sync.aligned.m16n8k8.row.col.f32.f16.f16.f32 {%f244255,%f244256,%f244257,%f244258}, {%r1,%r2}, {%r3}, {%f244255,%f244256,%f244257,%f244258};

	// end inline asm
	// begin inline asm
	mma.sync.aligned.m16n8k8.row.col.f32.f16.f16.f32 {%f244255,%f244256,%f244257,%f244258}, {%r1,%r2}, {%r3}, {%f244255,%f244256,%f244257,%f244258};

	// end inline asm
	// begin inline asm
	mma.sync.aligned.m16n8k8.row.col.f32.f16.f16.f32 {%f244255,%f244256,%f244257,%f244258}, {%r1,%r2}, {%r3}, {%f244255,%f244256,%f244257,%f244258};

	// end inline asm
	// begin inline asm
	mma.sync.aligned.m16n8k8.row.col.f32.f16.f16.f32 {%f244255,%f244256,%f244257,%f244258}, {%r1,%r2}, {%r3}, {%f244255,%f244256,%f244257,%f244258};

	// end inline asm
	// begin inline asm
	mma.sync.aligned.m16n8k8.row.col.f32.f16.f16.f32 {%f244255,%f244256,%f244257,%f244258}, {%r1,%r2}, {%r3}, {%f244255,%f244256,%f244257,%f244258};

	// end inline asm
	// begin inline asm
	mma.sync.aligned.m16n8k8.row.col.f32.f16.f16.f32 {%f244255,%f244256,%f244257,%f244258}, {%r1,%r2}, {%r3}, {%f244255,%f244256,%f244257,%f244258};

	// end inline asm
	// begin inline asm
	mma.sync.aligned.m16n8k8.row.col.f32.f16.f16.f32 {%f244255,%f244256,%f244257,%f244258}, {%r1,%r2}, {%r3}, {%f244255,%f244256,%f244257,%f244258};

	// end inline asm
	// begin inline asm
	mma.sync.aligned.m16n8k8.row.col.f32.f16.f16.f32 {%f244255,%f244256,%f244257,%f244258}, {%r1,%r2}, {%r3}, {%f244255,%f244256,%f244257,%f244258};

	// end inline asm
	// begin inline asm
	mma.sync.aligned.m16n8k8.row.col.f32.f16.f16.f32 {%f244255,%f244256,%f244257,%f244258}, {%r1,%r2}, {%r3}, {%f244255,%f244256,%f244257,%f244258};

	// end inline asm
	// begin inline asm
	mma.sync.aligned.m16n8k8.row.col.f32.f16.f16.f32 {%f244255,%f244256,%f244257,%f244258}, {%r1,%r2}, {%r3}, {%f244255,%f244256,%f244257,%f244258};

	// end inline asm
	// begin inline asm
	mma.sync.aligned.m16n8k8.row.col.f32.f16.f16.f32 {%f244255,%f244256,%f244257,%f244258}, {%r1,%r2}, {%r3}, {%f244255,%f244256,%f244257,%f244258};

	// end inline asm
	// begin inline asm
	mma.sync.aligned.m16n8k8.row.col.f32.f16.f16.f32 {%f244255,%f244256,%f244257,%f244258}, {%r1,%r2}, {%r3}, {%f244255,%f244256,%f244257,%f244258};

	// end inline asm
	// begin inline asm
	mma.sync.aligned.m16n8k8.row.col.f32.f16.f16.f32 {%f244255,%f244256,%f244257,%f244258}, {%r1,%r2}, {%r3}, {%f244255,%f244256,%f244257,%f244258};

	// end inline asm
	// begin inline asm
	mma.sync.aligned.m16n8k8.row.col.f32.f16.f16.f32 {%f244255,%f244256,%f244257,%f244258}, {%r1,%r2}, {%r3}, {%f244255,%f244256,%f244257,%f244258};

	// end inline asm
	// begin inline asm
	mma.sync.aligned.m16n8k8.row.col.f32.f16.f16.f32 {%f244255,%f244256,%f244257,%f244258}, {%r1,%r2}, {%r3}, {%f244255,%f244256,%f244257,%f244258};

	// end inline asm
	// begin inline asm
	mma.sync.aligned.m16n8k8.row.col.f32.f16.f16.f32 {%f244255,%f244256,%f244257,%f244258}, {%r1,%r2}, {%r3}, {%f244255,%f244256,%f244257,%f244258};

	// end inline asm
	// begin inline asm
	mma.sync.aligned.m16n8k8.row.col.f32.f16.f16.f32 {%f244255,%f244256,%f244257,%f244258}, {%r1,%r2}, {%r3}, {%f244255,%f244256,%f244257,%f244258};

	// end inline asm
	// begin inline asm
	mma.sync.aligned.m16n8k8.row.col.f32.f16.f16.f32 {%f244255,%f244256,%f244257,%f244258}, {%r1,%r2}, {%r3}, {%f244255,%f244256,%f244257,%f244258};

	// end inline asm
	// begin inline asm
	mma.sync.aligned.m16n8k8.row.col.f32.f16.f16.f32 {%f244255,%f244256,%f244257,%f244258}, {%r1,%r2}, {%r3}, {%f244255,%f244256,%f244257,%f244258};

	// end inline asm
	// begin inline asm
	mma.sync.aligned.m16n8k8.row.col.f32.f16.f16.f32 {%f244255,%f244256,%f244257,%f244258}, {%r1,%r2}, {%r3}, {%f244255,%f244256,%f244257,%f244258};

	// end inline asm
	// begin inline asm
	mma.sync.aligned.m16n8k8.row.col.f32.f16.f16.f32 {%f244255,%f244256,%f244257,%f244258}, {%r1,%r2}, {%r3}, {%f244255,%f244256,%f244257,%f244258};

	// end inline asm
	// begin inline asm
	mma.sync.aligned.m16n8k8.row.col.f32.f16.f16.f32 {%f244255,%f244256,%f244257,%f244258}, {%r1,%r2}, {%r3}, {%f244255,%f244256,%f244257,%f244258};

	// end inline asm
	// begin inline asm
	mma.sync.aligned.m16n8k8.row.col.f32.f16.f16.f32 {%f244255,%f244256,%f244257,%f244258}, {%r1,%r2}, {%r3}, {%f244255,%f244256,%f244257,%f244258};

	// end inline asm
	// begin inline asm
	mma.sync.aligned.m16n8k8.row.col.f32.f16.f16.f32 {%f244255,%f244256,%f244257,%f244258}, {%r1,%r2}, {%r3}, {%f244255,%f244256,%f244257,%f244258};

	// end inline asm
	// begin inline asm
	mma.sync.aligned.m16n8k8.row.col.f32.f16.f16.f32 {%f244255,%f244256,%f244257,%f244258}, {%r1,%r2}, {%r3}, {%f244255,%f244256,%f244257,%f244258};

	// end inline asm
	// begin inline asm
	mma.sync.aligned.m16n8k8.row.col.f32.f16.f16.f32 {%f244255,%f244256,%f244257,%f244258}, {%r1,%r2}, {%r3}, {%f244255,%f244256,%f244257,%f244258};

	// end inline asm
	// begin inline asm
	mma.sync.aligned.m16n8k8.row.col.f32.f16.f16.f32 {%f244255,%f244256,%f244257,%f244258}, {%r1,%r2}, {%r3}, {%f244255,%f244256,%f244257,%f244258};

	// end inline asm
	// begin inline asm
	mma.sync.aligned.m16n8k8.row.col.f32.f16.f16.f32 {%f244255,%f244256,%f244257,%f244258}, {%r1,%r2}, {%r3}, {%f244255,%f244256,%f244257,%f244258};

	// end inline asm
	// begin inline asm
	mma.sync.aligned.m16n8k8.row.col.f32.f16.f16.f32 {%f244255,%f244256,%f244257,%f244258}, {%r1,%r2}, {%r3}, {%f244255,%f244256,%f244257,%f244258};

	// end inline asm
	// begin inline asm
	mma.sync.aligned.m16n8k8.row.col.f32.f16.f16.f32 {%f244255,%f244256,%f244257,%f244258}, {%r1,%r2}, {%r3}, {%f244255,%f244256,%f244257,%f244258};

	// end inline asm
	// begin inline asm
	mma.sync.aligned.m16n8k8.row.col.f32.f16.f16.f32 {%f244255,%f244256,%f244257,%f244258}, {%r1,%r2}, {%r3}, {%f244255,%f244256,%f244257,%f244258};

	// end inline asm
	// begin inline asm
	mma.sync.aligned.m16n8k8.row.col.f32.f16.f16.f32 {%f244255,%f244256,%f244257,%f244258}, {%r1,%r2}, {%r3}, {%f244255,%f244256,%f244257,%f244258};

	// end inline asm
	// begin inline asm
	mma.sync.aligned.m16n8k8.row.col.f32.f16.f16.f32 {%f244255,%f244256,%f244257,%f244258}, {%r1,%r2}, {%r3}, {%f244255,%f244256,%f244257,%f244258};

	// end inline asm
	// begin inline asm
	mma.sync.aligned.m16n8k8.row.col.f32.f16.f16.f32 {%f244255,%f244256,%f244257,%f244258}, {%r1,%r2}, {%r3}, {%f244255,%f244256,%f244257,%f244258};

	// end inline asm
	// begin inline asm
	mma.sync.aligned.m16n8k8.row.col.f32.f16.f16.f32 {%f244255,%f244256,%f244257,%f244258}, {%r1,%r2}, {%r3}, {%f244255,%f244256,%f244257,%f244258};

	// end inline asm
	// begin inline asm
	mma.sync.aligned.m16n8k8.row.col.f32.f16.f16.f32 {%f244255,%f244256,%f244257,%f244258}, {%r1,%r2}, {%r3}, {%f244255,%f244256,%f244257,%f244258};

	// end inline asm
	// begin inline asm
	mma.sync.aligned.m16n8k8.row.col.f32.f16.f16.f32 {%f244255,%f244256,%f244257,%f244258}, {%r1,%r2}, {%r3}, {%f244255,%f244256,%f244257,%f244258};

	// end inline asm
	// begin inline asm
	mma.sync.aligned.m16n8k8.row.col.f32.f16.f16.f32 {%f244255,%f244256,%f244257,%f244258}, {%r1,%r2}, {%r3}, {%f244255,%f244256,%f244257,%f244258};

	// end inline asm
	// begin inline asm
	mma.sync.aligned.m16n8k8.row.col.f32.f16.f16.f32 {%f244255,%f244256,%f244257,%f244258}, {%r1,%r2}, {%r3}, {%f244255,%f244256,%f244257,%f244258};

	// end inline asm
	// begin inline asm
	mma.sync.aligned.m16n8k8.row.col.f32.f16.f16.f32 {%f244255,%f244256,%f244257,%f244258}, {%r1,%r2}, {%r3}, {%f244255,%f244256,%f244257,%f244258};

	// end inline asm
	// begin inline asm
	mma.sync.aligned.m16n8k8.row.col.f32.f16.f16.f32 {%f244255,%f244256,%f244257,%f244258}, {%r1,%r2}, {%r3}, {%f244255,%f244256,%f244257,%f244258};

	// end inline asm
	// begin inline asm
	mma.sync.aligned.m16n8k8.row.col.f32.f16.f16.f32 {%f244255,%f244256,%f244257,%f244258}, {%r1,%r2}, {%r3}, {%f244255,%f244256,%f244257,%f244258};

	// end inline asm
	// begin inline asm
	mma.sync.aligned.m16n8k8.row.col.f32.f16.f16.f32 {%f244255,%f244256,%f244257,%f244258}, {%r1,%r2}, {%r3}, {%f244255,%f244256,%f244257,%f244258};

	// end inline asm
	// begin inline asm
	mma.sync.aligned.m16n8k8.row.col.f32.f16.f16.f32 {%f244255,%f244256,%f244257,%f244258}, {%r1,%r2}, {%r3}, {%f244255,%f244256,%f244257,%f244258};

	// end inline asm
	// begin inline asm
	mma.sync.aligned.m16n8k8.row.col.f32.f16.f16.f32 {%f244255,%f244256,%f244257,%f244258}, {%r1,%r2}, {%r3}, {%f244255,%f244256,%f244257,%f244258};

	// end inline asm
	// begin inline asm
	mma.sync.aligned.m16n8k8.row.col.f32.f16.f16.f32 {%f244255,%f244256,%f244257,%f244258}, {%r1,%r2}, {%r3}, {%f244255,%f244256,%f244257,%f244258};

	// end inline asm
	// begin inline asm
	mma.sync.aligned.m16n8k8.row.col.f32.f16.f16.f32 {%f244255,%f244256,%f244257,%f244258}, {%r1,%r2}, {%r3}, {%f244255,%f244256,%f244257,%f244258};

	// end inline asm
	// begin inline asm
	mma.sync.aligned.m16n8k8.row.col.f32.f16.f16.f32 {%f244255,%f244256,%f244257,%f244258}, {%r1,%r2}, {%r3}, {%f244255,%f244256,%f244257,%f244258};

	// end inline asm
	// begin inline asm
	mma.sync.aligned.m16n8k8.row.col.f32.f16.f16.f32 {%f244255,%f244256,%f244257,%f244258}, {%r1,%r2}, {%r3}, {%f244255,%f244256,%f244257,%f244258};

	// end inline asm
	// begin inline asm
	mma.sync.aligned.m16n8k8.row.col.f32.f16.f16.f32 {%f244255,%f244256,%f244257,%f244258}, {%r1,%r2}, {%r3}, {%f244255,%f244256,%f244257,%f244258};

	// end inline asm
	// begin inline asm
	mma.sync.aligned.m16n8k8.row.col.f32.f16.f16.f32 {%f244255,%f244256,%f244257,%f244258}, {%r1,%r2}, {%r3}, {%f244255,%f244256,%f244257,%f244258};

	// end inline asm
	// begin inline asm
	mma.sync.aligned.m16n8k8.row.col.f32.f16.f16.f32 {%f244255,%f244256,%f244257,%f244258}, {%r1,%r2}, {%r3}, {%f244255,%f244256,%f244257,%f244258};

	// end inline asm
	// begin inline asm
	mma.sync.aligned.m16n8k8.row.col.f32.f16.f16.f32 {%f244255,%f244256,%f244257,%f244258}, {%r1,%r2}, {%r3}, {%f244255,%f244256,%f244257,%f244258};

	// end inline asm
	// begin inline asm
	mma.sync.aligned.m16n8k8.row.col.f32.f16.f16.f32 {%f244255,%f244256,%f244257,%f244258}, {%r1,%r2}, {%r3}, {%f244255,%f244256,%f244257,%f244258};

	// end inline asm
	// begin inline asm
	mma.sync.aligned.m16n8k8.row.col.f32.f16.f16.f32 {%f244255,%f244256,%f244257,%f244258}, {%r1,%r2}, {%r3}, {%f244255,%f244256,%f244257,%f244258};

	// end inline asm
	// begin inline asm
	mma.sync.aligned.m16n8k8.row.col.f32.f16.f16.f32 {%f244255,%f244256,%f244257,%f244258}, {%r1,%r2}, {%r3}, {%f244255,%f244256,%f244257,%f244258};

	// end inline asm
	// begin inline asm
	mma.sync.aligned.m16n8k8.row.col.f32.f16.f16.f32 {%f244255,%f244256,%f244257,%f244258}, {%r1,%r2}, {%r3}, {%f244255,%f244256,%f244257,%f244258};

	// end inline asm
	// begin inline asm
	mma.sync.aligned.m16n8k8.row.col.f32.f16.f16.f32 {%f244255,%f244256,%f244257,%f244258}, {%r1,%r2}, {%r3}, {%f244255,%f244256,%f244257,%f244258};

	// end inline asm
	// begin inline asm
	mma.sync.aligned.m16n8k8.row.col.f32.f16.f16.f32 {%f244255,%f244256,%f244257,%f244258}, {%r1,%r2}, {%r3}, {%f244255,%f244256,%f244257,%f244258};

	// end inline asm
	// begin inline asm
	mma.sync.aligned.m16n8k8.row.col.f32.f16.f16.f32 {%f244255,%f244256,%f244257,%f244258}, {%r1,%r2}, {%r3}, {%f244255,%f244256,%f244257,%f244258};

	// end inline asm
	// begin inline asm
	mma.sync.aligned.m16n8k8.row.col.f32.f16.f16.f32 {%f244255,%f244256,%f244257,%f244258}, {%r1,%r2}, {%r3}, {%f244255,%f244256,%f244257,%f244258};

	// end inline asm
	// begin inline asm
	mma.sync.aligned.m16n8k8.row.col.f32.f16.f16.f32 {%f244255,%f244256,%f244257,%f244258}, {%r1,%r2}, {%r3}, {%f244255,%f244256,%f244257,%f244258};

	// end inline asm
	// begin inline asm
	mma.sync.aligned.m16n8k8.row.col.f32.f16.f16.f32 {%f244255,%f244256,%f244257,%f244258}, {%r1,%r2}, {%r3}, {%f244255,%f244256,%f244257,%f244258};

	// end inline asm
	// begin inline asm
	mma.sync.aligned.m16n8k8.row.col.f32.f16.f16.f32 {%f244255,%f244256,%f244257,%f244258}, {%r1,%r2}, {%r3}, {%f244255,%f244256,%f244257,%f244258};

	// end inline asm
	// begin inline asm
	mma.sync.aligned.m16n8k8.row.col.f32.f16.f16.f32 {%f244255,%f244256,%f244257,%f244258}, {%r1,%r2}, {%r3}, {%f244255,%f244256,%f244257,%f244258};

	// end inline asm
	// begin inline asm
	mma.sync.aligned.m16n8k8.row.col.f32.f16.f16.f32 {%f244255,%f244256,%f244257,%f244258}, {%r1,%r2}, {%r3}, {%f244255,%f244256,%f244257,%f244258};

	// end inline asm
	// begin inline asm
	mma.sync.aligned.m16n8k8.row.col.f32.f16.f16.f32 {%f244255,%f244256,%f244257,%f244258}, {%r1,%r2}, {%r3}, {%f244255,%f244256,%f244257,%f244258};

	// end inline asm
	// begin inline asm
	mma.sync.aligned.m16n8k8.row.col.f32.f16.f16.f32 {%f244255,%f244256,%f244257,%f244258}, {%r1,%r2}, {%r3}, {%f244255,%f244256,%f244257,%f244258};

	// end inline asm
	// begin inline asm
	mma.sync.aligned.m16n8k8.row.col.f32.f16.f16.f32 {%f244255,%f244256,%f244257,%f244258}, {%r1,%r2}, {%r3}, {%f244255,%f244256,%f244257,%f244258};

	// end inline asm
	// begin inline asm
	mma.sync.aligned.m16n8k8.row.col.f32.f16.f16.f32 {%f244255,%f244256,%f244257,%f244258}, {%r1,%r2}, {%r3}, {%f244255,%f244256,%f244257,%f244258};

	// end inline asm
	// begin inline asm
	mma.sync.aligned.m16n8k8.row.col.f32.f16.f16.f32 {%f244255,%f244256,%f244257,%f244258}, {%r1,%r2}, {%r3}, {%f244255,%f244256,%f244257,%f244258};

	// end inline asm
	// begin inline asm
	mma.sync.aligned.m16n8k8.row.col.f32.f16.f16.f32 {%f244255,%f244256,%f244257,%f244258}, {%r1,%r2}, {%r3}, {%f244255,%f244256,%f244257,%f244258};

	// end inline asm
	// begin inline asm
	mma.sync.aligned.m16n8k8.row.col.f32.f16.f16.f32 {%f244255,%f244256,%f244257,%f244258}, {%r1,%r2}, {%r3}, {%f244255,%f244256,%f244257,%f244258};

	// end inline asm
	// begin inline asm
	mma.sync.aligned.m16n8k8.row.col.f32.f16.f16.f32 {%f244255,%f244256,%f244257,%f244258}, {%r1,%r2}, {%r3}, {%f244255,%f244256,%f244257,%f244258};

	// end inline asm
	// begin inline asm
	mma.sync.aligned.m16n8k8.row.col.f32.f16.f16.f32 {%f244255,%f244256,%f244257,%f244258}, {%r1,%r2}, {%r3}, {%f244255,%f244256,%f244257,%f244258};

	// end inline asm
	// begin inline asm
	mma.sync.aligned.m16n8k8.row.col.f32.f16.f16.f32 {%f244255,%f244256,%f244257,%f244258}, {%r1,%r2}, {%r3}, {%f244255,%f244256,%f244257,%f244258};

	// end inline asm
	// begin inline asm
	mma.sync.aligned.m16n8k8.row.col.f32.f16.f16.f32 {%f244255,%f244256,%f244257,%f244258}, {%r1,%r2}, {%r3}, {%f244255,%f244256,%f244257,%f244258};

	// end inline asm
	// begin inline asm
	mma.sync.aligned.m16n8k8.row.col.f32.f16.f16.f32 {%f244255,%f244256,%f244257,%f244258}, {%r1,%r2}, {%r3}, {%f244255,%f244256,%f244257,%f244258};

	// end inline asm
	// begin inline asm
	mma.sync.aligned.m16n8k8.row.col.f32.f16.f16.f32 {%f244255,%f244256,%f244257,%f244258}, {%r1,%r2}, {%r3}, {%f244255,%f244256,%f244257,%f244258};

	// end inline asm
	// begin inline asm
	mma.sync.aligned.m16n8k8.row.col.f32.f16.f16.f32 {%f244255,%f244256,%f244257,%f244258}, {%r1,%r2}, {%r3}, {%f244255,%f244256,%f244257,%f244258};

	// end inline asm
	// begin inline asm
	mma.sync.aligned.m16n8k8.row.col.f32.f16.f16.f32 {%f244255,%f244256,%f244257,%f244258}, {%r1,%r2}, {%r3}, {%f244255,%f244256,%f244257,%f244258};

	// end inline asm
	// begin inline asm
	mma.sync.aligned.m16n8k8.row.col.f32.f16.f16.f32 {%f244255,%f244256,%f244257,%f244258}, {%r1,%r2}, {%r3}, {%f244255,%f244256,%f244257,%f244258};

	// end inline asm
	// begin inline asm
	mma.sync.aligned.m16n8k8.row.col.f32.f16.f16.f32 {%f244255,%f244256,%f244257,%f244258}, {%r1,%r2}, {%r3}, {%f244255,%f244256,%f244257,%f244258};

	// end inline asm
	// begin inline asm
	mma.sync.aligned.m16n8k8.row.col.f32.f16.f16.f32 {%f244255,%f244256,%f244257,%f244258}, {%r1,%r2}, {%r3}, {%f244255,%f244256,%f244257,%f244258};

	// end inline asm
	// begin inline asm
	mma.sync.aligned.m16n8k8.row.col.f32.f16.f16.f32 {%f244255,%f244256,%f244257,%f244258}, {%r1,%r2}, {%r3}, {%f244255,%f244256,%f244257,%f244258};

	// end inline asm
	// begin inline asm
	mma.sync.aligned.m16n8k8.row.col.f32.f16.f16.f32 {%f244255,%f244256,%f244257,%f244258}, {%r1,%r2}, {%r3}, {%f244255,%f244256,%f244257,%f244258};

	// end inline asm
	// begin inline asm
	mma.sync.aligned.m16n8k8.row.col.f32.f16.f16.f32 {%f244255,%f244256,%f244257,%f244258}, {%r1,%r2}, {%r3}, {%f244255,%f244256,%f244257,%f244258};

	// end inline asm
	// begin inline asm
	mma.sync.aligned.m16n8k8.row.col.f32.f16.f16.f32 {%f244255,%f244256,%f244257,%f244258}, {%r1,%r2}, {%r3}, {%f244255,%f244256,%f244257,%f244258};

	// end inline asm
	// begin inline asm
	mma.sync.aligned.m16n8k8.row.col.f32.f16.f16.f32 {%f244255,%f244256,%f244257,%f244258}, {%r1,%r2}, {%r3}, {%f244255,%f244256,%f244257,%f244258};

	// end inline asm
	// begin inline asm
	mma.sync.aligned.m16n8k8.row.col.f32.f16.f16.f32 {%f244255,%f244256,%f244257,%f244258}, {%r1,%r2}, {%r3}, {%f244255,%f244256,%f244257,%f244258};

	// end inline asm
	// begin inline asm
	mma.sync.aligned.m16n8k8.row.col.f32.f16.f16.f32 {%f244255,%f244256,%f244257,%f244258}, {%r1,%r2}, {%r3}, {%f244255,%f244256,%f244257,%f244258};

	// end inline asm
	// begin inline asm
	mma.sync.aligned.m16n8k8.row.col.f32.f16.f16.f32 {%f244255,%f244256,%f244257,%f244258}, {%r1,%r2}, {%r3}, {%f244255,%f244256,%f244257,%f244258};

	// end inline asm
	// begin inline asm
	mma.sync.aligned.m16n8k8.row.col.f32.f16.f16.f32 {%f244255,%f244256,%f244257,%f244258}, {%r1,%r2}, {%r3}, {%f244255,%f244256,%f244257,%f244258};

	// end inline asm
	// begin inline asm
	mma.sync.aligned.m16n8k8.row.col.f32.f16.f16.f32 {%f244255,%f244256,%f244257,%f244258}, {%r1,%r2}, {%r3}, {%f244255,%f244256,%f244257,%f244258};

	// end inline asm
	// begin inline asm
	mma.sync.aligned.m16n8k8.row.col.f32.f16.f16.f32 {%f244255,%f244256,%f244257,%f244258}, {%r1,%r2}, {%r3}, {%f244255,%f244256,%f244257,%f244258};

	// end inline asm
	// begin inline asm
	mma.sync.aligned.m16n8k8.row.col.f32.f16.f16.f32 {%f244255,%f244256,%f244257,%f244258}, {%r1,%r2}, {%r3}, {%f244255,%f244256,%f244257,%f244258};

	// end inline asm
	// begin inline asm
	mma.sync.aligned.m16n8k8.row.col.f32.f16.f16.f32 {%f244255,%f244256,%f244257,%f244258}, {%r1,%r2}, {%r3}, {%f244255,%f244256,%f244257,%f244258};

	// end inline asm
	// begin inline asm
	mma.sync.aligned.m16n8k8.row.col.f32.f16.f16.f32 {%f244255,%f244256,%f244257,%f244258}, {%r1,%r2}, {%r3}, {%f244255,%f244256,%f244257,%f244258};

	// end inline asm
	// begin inline asm
	mma.sync.aligned.m16n8k8.row.col.f32.f16.f16.f32 {%f244255,%f244256,%f244257,%f244258}, {%r1,%r2}, {%r3}, {%f244255,%f244256,%f244257,%f244258};

	// end inline asm
	// begin inline asm
	mma.sync.aligned.m16n8k8.row.col.f32.f16.f16.f32 {%f244255,%f244256,%f244257,%f244258}, {%r1,%r2}, {%r3}, {%f244255,%f244256,%f244257,%f244258};

	// end inline asm
	// begin inline asm
	mma.sync.aligned.m16n8k8.row.col.f32.f16.f16.f32 {%f244255,%f244256,%f244257,%f244258}, {%r1,%r2}, {%r3}, {%f244255,%f244256,%f244257,%f244258};

	// end inline asm
	// begin inline asm
	mma.sync.aligned.m16n8k8.row.col.f32.f16.f16.f32 {%f244255,%f244256,%f244257,%f244258}, {%r1,%r2}, {%r3}, {%f244255,%f244256,%f244257,%f244258};

	// end inline asm
	// begin inline asm
	mma.sync.aligned.m16n8k8.row.col.f32.f16.f16.f32 {%f244255,%f244256,%f244257,%f244258}, {%r1,%r2}, {%r3}, {%f244255,%f244256,%f244257,%f244258};

	// end inline asm
	// begin inline asm
	mma.sync.aligned.m16n8k8.row.col.f32.f16.f16.f32 {%f244255,%f244256,%f244257,%f244258}, {%r1,%r2}, {%r3}, {%f244255,%f244256,%f244257,%f244258};

	// end inline asm
	// begin inline asm
	mma.sync.aligned.m16n8k8.row.col.f32.f16.f16.f32 {%f244255,%f244256,%f244257,%f244258}, {%r1,%r2}, {%r3}, {%f244255,%f244256,%f244257,%f244258};

	// end inline asm
	// begin inline asm
	mma.sync.aligned.m16n8k8.row.col.f32.f16.f16.f32 {%f244255,%f244256,%f244257,%f244258}, {%r1,%r2}, {%r3}, {%f244255,%f244256,%f244257,%f244258};

	// end inline asm
	// begin inline asm
	mma.sync.aligned.m16n8k8.row.col.f32.f16.f16.f32 {%f244255,%f244256,%f244257,%f244258}, {%r1,%r2}, {%r3}, {%f244255,%f244256,%f244257,%f244258};

	// end inline asm
	// begin inline asm
	mma.sync.aligned.m16n8k8.row.col.f32.f16.f16.f32 {%f244255,%f244256,%f244257,%f244258}, {%r1,%r2}, {%r3}, {%f244255,%f244256,%f244257,%f244258};

	// end inline asm
	// begin inline asm
	mma.sync.aligned.m16n8k8.row.col.f32.f16.f16.f32 {%f244255,%f244256,%f244257,%f244258}, {%r1,%r2}, {%r3}, {%f244255,%f244256,%f244257,%f244258};

	// end inline asm
	// begin inline asm
	mma.sync.aligned.m16n8k8.row.col.f32.f16.f16.f32 {%f244255,%f244256,%f244257,%f244258}, {%r1,%r2}, {%r3}, {%f244255,%f244256,%f244257,%f244258};

	// end inline asm
	// begin inline asm
	mma.sync.aligned.m16n8k8.row.col.f32.f16.f16.f32 {%f244255,%f244256,%f244257,%f244258}, {%r1,%r2}, {%r3}, {%f244255,%f244256,%f244257,%f244258};

	// end inline asm
	// begin inline asm
	mma.sync.aligned.m16n8k8.row.col.f32.f16.f16.f32 {%f244255,%f244256,%f244257,%f244258}, {%r1,%r2}, {%r3}, {%f244255,%f244256,%f244257,%f244258};

	// end inline asm
	// begin inline asm
	mma.sync.aligned.m16n8k8.row.col.f32.f16.f16.f32 {%f244255,%f244256,%f244257,%f244258}, {%r1,%r2}, {%r3}, {%f244255,%f244256,%f244257,%f244258};

	// end inline asm
	// begin inline asm
	mma.sync.aligned.m16n8k8.row.col.f32.f16.f16.f32 {%f244255,%f244256,%f244257,%f244258}, {%r1,%r2}, {%r3}, {%f244255,%f244256,%f244257,%f244258};

	// end inline asm
	// begin inline asm
	mma.sync.aligned.m16n8k8.row.col.f32.f16.f16.f32 {%f244255,%f244256,%f244257,%f244258}, {%r1,%r2}, {%r3}, {%f244255,%f244256,%f244257,%f244258};

	// end inline asm
	// begin inline asm
	mma.sync.aligned.m16n8k8.row.col.f32.f16.f16.f32 {%f244255,%f244256,%f244257,%f244258}, {%r1,%r2}, {%r3}, {%f244255,%f244256,%f244257,%f244258};

	// end inline asm
	// begin inline asm
	mma.sync.aligned.m16n8k8.row.col.f32.f16.f16.f32 {%f244255,%f244256,%f244257,%f244258}, {%r1,%r2}, {%r3}, {%f244255,%f244256,%f244257,%f244258};

	// end inline asm
	// begin inline asm
	mma.sync.aligned.m16n8k8.row.col.f32.f16.f16.f32 {%f244255,%f244256,%f244257,%f244258}, {%r1,%r2}, {%r3}, {%f244255,%f244256,%f244257,%f244258};

	// end inline asm
	// begin inline asm
	mma.sync.aligned.m16n8k8.row.col.f32.f16.f16.f32 {%f244255,%f244256,%f244257,%f244258}, {%r1,%r2}, {%r3}, {%f244255,%f244256,%f244257,%f244258};

	// end inline asm
	// begin inline asm
	mma.sync.aligned.m16n8k8.row.col.f32.f16.f16.f32 {%f244255,%f244256,%f244257,%f244258}, {%r1,%r2}, {%r3}, {%f244255,%f244256,%f244257,%f244258};

	// end inline asm
	// begin inline asm
	mma.sync.aligned.m16n8k8.row.col.f32.f16.f16.f32 {%f244255,%f244256,%f244257,%f244258}, {%r1,%r2}, {%r3}, {%f244255,%f244256,%f244257,%f244258};

	// end inline asm
	// begin inline asm
	mma.sync.aligned.m16n8k8.row.col.f32.f16.f16.f32 {%f244255,%f244256,%f244257,%f244258}, {%r1,%r2}, {%r3}, {%f244255,%f244256,%f244257,%f244258};

	// end inline asm
	// begin inline asm
	mma.sync.aligned.m16n8k8.row.col.f32.f16.f16.f32 {%f244255,%f244256,%f244257,%f244258}, {%r1,%r2}, {%r3}, {%f244255,%f244256,%f244257,%f244258};

	// end inline asm
	// begin inline asm
	mma.sync.aligned.m16n8k8.row.col.f32.f16.f16.f32 {%f244255,%f244256,%f244257,%f244258}, {%r1,%r2}, {%r3}, {%f244255,%f244256,%f244257,%f244258};

	// end inline asm
	// begin inline asm
	mma.sync.aligned.m16n8k8.row.col.f32.f16.f16.f32 {%f244255,%f244256,%f244257,%f244258}, {%r1,%r2}, {%r3}, {%f244255,%f244256,%f244257,%f244258};

	// end inline asm
	// begin inline asm
	mma.sync.aligned.m16n8k8.row.col.f32.f16.f16.f32 {%f244255,%f244256,%f244257,%f244258}, {%r1,%r2}, {%r3}, {%f244255,%f244256,%f244257,%f244258};

	// end inline asm
	// begin inline asm
	mma.sync.aligned.m16n8k8.row.col.f32.f16.f16.f32 {%f244255,%f244256,%f244257,%f244258}, {%r1,%r2}, {%r3}, {%f244255,%f244256,%f244257,%f244258};

	// end inline asm
	// begin inline asm
	mma.sync.aligned.m16n8k8.row.col.f32.f16.f16.f32 {%f244255,%f244256,%f244257,%f244258}, {%r1,%r2}, {%r3}, {%f244255,%f244256,%f244257,%f244258};

	// end inline asm
	// begin inline asm
	mma.sync.aligned.m16n8k8.row.col.f32.f16.f16.f32 {%f244255,%f244256,%f244257,%f244258}, {%r1,%r2}, {%r3}, {%f244255,%f244256,%f244257,%f244258};

	// end inline asm
	// begin inline asm
	mma.sync.aligned.m16n8k8.row.col.f32.f16.f16.f32 {%f244255,%f244256,%f244257,%f244258}, {%r1,%r2}, {%r3}, {%f244255,%f244256,%f244257,%f244258};

	// end inline asm
	// begin inline asm
	mma.sync.aligned.m16n8k8.row.col.f32.f16.f16.f32 {%f244255,%f244256,%f244257,%f244258}, {%r1,%r2}, {%r3}, {%f244255,%f244256,%f244257,%f244258};

	// end inline asm
	// begin inline asm
	mma.sync.aligned.m16n8k8.row.col.f32.f16.f16.f32 {%f244255,%f244256,%f244257,%f244258}, {%r1,%r2}, {%r3}, {%f244255,%f244256,%f244257,%f244258};

	// end inline asm
	// begin inline asm
	mma.sync.aligned.m16n8k8.row.col.f32.f16.f16.f32 {%f244255,%f244256,%f244257,%f244258}, {%r1,%r2}, {%r3}, {%f244255,%f244256,%f244257,%f244258};

	// end inline asm
	// begin inline asm
	mma.sync.aligned.m16n8k8.row.col.f32.f16.f16.f32 {%f244255,%f244256,%f244257,%f244258}, {%r1,%r2}, {%r3}, {%f244255,%f244256,%f244257,%f244258};

	// end inline asm
	// begin inline asm
	mma.sync.aligned.m16n8k8.row.col.f32.f16.f16.f32 {%f244255,%f244256,%f244257,%f244258}, {%r1,%r2}, {%r3}, {%f244255,%f244256,%f244257,%f244258};

	// end inline asm
	// begin inline asm
	mma.sync.aligned.m16n8k8.row.col.f32.f16.f16.f32 {%f244255,%f244256,%f244257,%f244258}, {%r1,%r2}, {%r3}, {%f244255,%f244256,%f244257,%f244258};

	// end inline asm
	// begin inline asm
	mma.sync.aligned.m16n8k8.row.col.f32.f16.f16.f32 {%f244255,%f244256,%f244257,%f244258}, {%r1,%r2}, {%r3}, {%f244255,%f244256,%f244257,%f244258};

	// end inline asm
	// begin inline asm
	mma.sync.aligned.m16n8k8.row.col.f32.f16.f16.f32 {%f244255,%f244256,%f244257,%f244258}, {%r1,%r2}, {%r3}, {%f244255,%f244256,%f244257,%f244258};

	// end inline asm
	// begin inline asm
	mma.sync.aligned.m16n8k8.row.col.f32.f16.f16.f32 {%f244255,%f244256,%f244257,%f244258}, {%r1,%r2}, {%r3}, {%f244255,%f244256,%f244257,%f244258};

	// end inline asm
	// begin inline asm
	mma.sync.aligned.m16n8k8.row.col.f32.f16.f16.f32 {%f244255,%f244256,%f244257,%f244258}, {%r1,%r2}, {%r3}, {%f244255,%f244256,%f244257,%f244258};

	// end inline asm
	// begin inline asm
	mma.sync.aligned.m16n8k8.row.col.f32.f16.f16.f32 {%f244255,%f244256,%f244257,%f244258}, {%r1,%r2}, {%r3}, {%f244255,%f244256,%f244257,%f244258};

	// end inline asm
	// begin inline asm
	mma.sync.aligned.m16n8k8.row.col.f32.f16.f16.f32 {%f244255,%f244256,%f244257,%f244258}, {%r1,%r2}, {%r3}, {%f244255,%f244256,%f244257,%f244258};

	// end inline asm
	// begin inline asm
	mma.sync.aligned.m16n8k8.row.col.f32.f16.f16.f32 {%f244255,%f244256,%f244257,%f244258}, {%r1,%r2}, {%r3}, {%f244255,%f244256,%f244257,%f244258};

	// end inline asm
	// begin inline asm
	mma.sync.aligned.m16n8k8.row.col.f32.f16.f16.f32 {%f244255,%f244256,%f244257,%f244258}, {%r1,%r2}, {%r3}, {%f244255,%f244256,%f244257,%f244258};

	// end inline asm
	// begin inline asm
	mma.sync.aligned.m16n8k8.row.col.f32.f16.f16.f32 {%f244255,%f244256,%f244257,%f244258}, {%r1,%r2}, {%r3}, {%f244255,%f244256,%f244257,%f244258};

	// end inline asm
	// begin inline asm
	mma.sync.aligned.m16n8k8.row.col.f32.f16.f16.f32 {%f244255,%f244256,%f244257,%f244258}, {%r1,%r2}, {%r3}, {%f244255,%f244256,%f244257,%f244258};

	// end inline asm
	// begin inline asm
	mma.sync.aligned.m16n8k8.row.col.f32.f16.f16.f32 {%f244255,%f244256,%f244257,%f244258}, {%r1,%r2}, {%r3}, {%f244255,%f244256,%f244257,%f244258};

	// end inline asm
	// begin inline asm
	mma.sync.aligned.m16n8k8.row.col.f32.f16.f16.f32 {%f244255,%f244256,%f244257,%f244258}, {%r1,%r2}, {%r3}, {%f244255,%f244256,%f244257,%f244258};

	// end inline asm
	// begin inline asm
	mma.sync.aligned.m16n8k8.row.col.f32.f16.f16.f32 {%f244255,%f244256,%f244257,%f244258}, {%r1,%r2}, {%r3}, {%f244255,%f244256,%f244257,%f244258};

	// end inline asm
	// begin inline asm
	mma.sync.aligned.m16n8k8.row.col.f32.f16.f16.f32 {%f244255,%f244256,%f244257,%f244258}, {%r1,%r2}, {%r3}, {%f244255,%f244256,%f244257,%f244258};

	// end inline asm
	// begin inline asm
	mma.sync.aligned.m16n8k8.row.col.f32.f16.f16.f32 {%f244255,%f244256,%f244257,%f244258}, {%r1,%r2}, {%r3}, {%f244255,%f244256,%f244257,%f244258};

	// end inline asm
	// begin inline asm
	mma.sync.aligned.m16n8k8.row.col.f32.f16.f16.f32 {%f244255,%f244256,%f244257,%f244258}, {%r1,%r2}, {%r3}, {%f244255,%f244256,%f244257,%f244258};

	// end inline asm
	// begin inline asm
	mma.sync.aligned.m16n8k8.row.col.f32.f16.f16.f32 {%f244255,%f244256,%f244257,%f244258}, {%r1,%r2}, {%r3}, {%f244255,%f244256,%f244257,%f244258};

	// end inline asm
	// begin inline asm
	mma.sync.aligned.m16n8k8.row.col.f32.f16.f16.f32 {%f244255,%f244256,%f244257,%f244258}, {%r1,%r2}, {%r3}, {%f244255,%f244256,%f244257,%f244258};

	// end inline asm
	// begin inline asm
	mma.sync.aligned.m16n8k8.row.col.f32.f16.f16.f32 {%f244255,%f244256,%f244257,%f244258}, {%r1,%r2}, {%r3}, {%f244255,%f244256,%f244257,%f244258};

	// end inline asm
	// begin inline asm
	mma.sync.aligned.m16n8k8.row.col.f32.f16.f16.f32 {%f244255,%f244256,%f244257,%f244258}, {%r1,%r2}, {%r3}, {%f244255,%f244256,%f244257,%f244258};

	// end inline asm
	// begin inline asm
	mma.sync.aligned.m16n8k8.row.col.f32.f16.f16.f32 {%f244255,%f244256,%f244257,%f244258}, {%r1,%r2}, {%r3}, {%f244255,%f244256,%f244257,%f244258};

	// end inline asm
	// begin inline asm
	mma.sync.aligned.m16n8k8.row.col.f32.f16.f16.f32 {%f244255,%f244256,%f244257,%f244258}, {%r1,%r2}, {%r3}, {%f244255,%f244256,%f244257,%f244258};

	// end inline asm
	// begin inline asm
	mma.sync.aligned.m16n8k8.row.col.f32.f16.f16.f32 {%f244255,%f244256,%f244257,%f244258}, {%r1,%r2}, {%r3}, {%f244255,%f244256,%f244257,%f244258};

	// end inline asm
	// begin inline asm
	mma.sync.aligned.m16n8k8.row.col.f32.f16.f16.f32 {%f244255,%f244256,%f244257,%f244258}, {%r1,%r2}, {%r3}, {%f244255,%f244256,%f244257,%f244258};

	// end inline asm
	// begin inline asm
	mma.sync.aligned.m16n8k8.row.col.f32.f16.f16.f32 {%f244255,%f244256,%f244257,%f244258}, {%r1,%r2}, {%r3}, {%f244255,%f244256,%f244257,%f244258};

	// end inline asm
	// begin inline asm
	mma.sync.aligned.m16n8k8.row.col.f32.f16.f16.f32 {%f244255,%f244256,%f244257,%f244258}, {%r1,%r2}, {%r3}, {%f244255,%f244256,%f244257,%f244258};

	// end inline asm
	// begin inline asm
	mma.sync.aligned.m16n8k8.row.col.f32.f16.f16.f32 {%f244255,%f244256,%f244257,%f244258}, {%r1,%r2}, {%r3}, {%f244255,%f244256,%f244257,%f244258};

	// end inline asm
	// begin inline asm
	mma.sync.aligned.m16n8k8.row.col.f32.f16.f16.f32 {%f244255,%f244256,%f244257,%f244258}, {%r1,%r2}, {%r3}, {%f244255,%f244256,%f244257,%f244258};

	// end inline asm
	// begin inline asm
	mma.sync.aligned.m16n8k8.row.col.f32.f16.f16.f32 {%f244255,%f244256,%f244257,%f244258}, {%r1,%r2}, {%r3}, {%f244255,%f244256,%f244257,%f244258};

	// end inline asm
	// begin inline asm
	mma.sync.aligned.m16n8k8.row.col.f32.f16.f16.f32 {%f244255,%f244256,%f244257,%f244258}, {%r1,%r2}, {%r3}, {%f244255,%f244256,%f244257,%f244258};

	// end inline asm
	// begin inline asm
	mma.sync.aligned.m16n8k8.row.col.f32.f16.f16.f32 {%f244255,%f244256,%f244257,%f244258}, {%r1,%r2}, {%r3}, {%f244255,%f244256,%f244257,%f244258};

	// end inline asm
	// begin inline asm
	mma.sync.aligned.m16n8k8.row.col.f32.f16.f16.f32 {%f244255,%f244256,%f244257,%f244258}, {%r1,%r2}, {%r3}, {%f244255,%f244256,%f244257,%f244258};

	// end inline asm
	// begin inline asm
	mma.sync.aligned.m16n8k8.row.col.f32.f16.f16.f32 {%f244255,%f244256,%f244257,%f244258}, {%r1,%r2}, {%r3}, {%f244255,%f244256,%f244257,%f244258};

	// end inline asm
	// begin inline asm
	mma.sync.aligned.m16n8k8.row.col.f32.f16.f16.f32 {%f244255,%f244256,%f244257,%f244258}, {%r1,%r2}, {%r3}, {%f244255,%f244256,%f244257,%f244258};

	// end inline asm
	// begin inline asm
	mma.sync.aligned.m16n8k8.row.col.f32.f16.f16.f32 {%f244255,%f244256,%f244257,%f244258}, {%r1,%r2}, {%r3}, {%f244255,%f244256,%f244257,%f244258};

	// end inline asm
	// begin inline asm
	mma.sync.aligned.m16n8k8.row.col.f32.f16.f16.f32 {%f244255,%f244256,%f244257,%f244258}, {%r1,%r2}, {%r3}, {%f244255,%f244256,%f244257,%f244258};

	// end inline asm
	// begin inline asm
	mma.sync.aligned.m16n8k8.row.col.f32.f16.f16.f32 {%f244255,%f244256,%f244257,%f244258}, {%r1,%r2}, {%r3}, {%f244255,%f244256,%f244257,%f244258};

	// end inline asm
	// begin inline asm
	mma.sync.aligned.m16n8k8.row.col.f32.f16.f16.f32 {%f244255,%f244256,%f244257,%f244258}, {%r1,%r2}, {%r3}, {%f244255,%f244256,%f244257,%f244258};

	// end inline asm
	// begin inline asm
	mma.sync.aligned.m16n8k8.row.col.f32.f16.f16.f32 {%f244255,%f244256,%f244257,%f244258}, {%r1,%r2}, {%r3}, {%f244255,%f244256,%f244257,%f244258};

	// end inline asm
	// begin inline asm
	mma.sync.aligned.m16n8k8.row.col.f32.f16.f16.f32 {%f244255,%f244256,%f244257,%f244258}, {%r1,%r2}, {%r3}, {%f244255,%f244256,%f244257,%f244258};

	// end inline asm
	// begin inline asm
	mma.sync.aligned.m16n8k8.row.col.f32.f16.f16.f32 {%f244255,%f244256,%f244257,%f244258}, {%r1,%r2}, {%r3}, {%f244255,%f244256,%f244257,%f244258};

	// end inline asm
	// begin inline asm
	mma.sync.aligned.m16n8k8.row.col.f32.f16.f16.f32 {%f244255,%f244256,%f244257,%f244258}, {%r1,%r2}, {%r3}, {%f244255,%f244256,%f244257,%f244258};

	// end inline asm
	// begin inline asm
	mma.sync.aligned.m16n8k8.row.col.f32.f16.f16.f32 {%f244255,%f244256,%f244257,%f244258}, {%r1,%r2}, {%r3}, {%f244255,%f244256,%f244257,%f244258};

	// end inline asm
	// begin inline asm
	mma.sync.aligned.m16n8k8.row.col.f32.f16.f16.f32 {%f244255,%f244256,%f244257,%f244258}, {%r1,%r2}, {%r3}, {%f244255,%f244256,%f244257,%f244258};

	// end inline asm
	// begin inline asm
	mma.sync.aligned.m16n8k8.row.col.f32.f16.f16.f32 {%f244255,%f244256,%f244257,%f244258}, {%r1,%r2}, {%r3}, {%f244255,%f244256,%f244257,%f244258};

	// end inline asm
	// begin inline asm
	mma.sync.aligned.m16n8k8.row.col.f32.f16.f16.f32 {%f244255,%f244256,%f244257,%f244258}, {%r1,%r2}, {%r3}, {%f244255,%f244256,%f244257,%f244258};

	// end inline asm
	// begin inline asm
	mma.sync.aligned.m16n8k8.row.col.f32.f16.f16.f32 {%f244255,%f244256,%f244257,%f244258}, {%r1,%r2}, {%r3}, {%f244255,%f244256,%f244257,%f244258};

	// end inline asm
	// begin inline asm
	mma.sync.aligned.m16n8k8.row.col.f32.f16.f16.f32 {%f244255,%f244256,%f244257,%f244258}, {%r1,%r2}, {%r3}, {%f244255,%f244256,%f244257,%f244258};

	// end inline asm
	// begin inline asm
	mma.sync.aligned.m16n8k8.row.col.f32.f16.f16.f32 {%f244255,%f244256,%f244257,%f244258}, {%r1,%r2}, {%r3}, {%f244255,%f244256,%f244257,%f244258};

	// end inline asm
	// begin inline asm
	mma.sync.aligned.m16n8k8.row.col.f32.f16.f16.f32 {%f244255,%f244256,%f244257,%f244258}, {%r1,%r2}, {%r3}, {%f244255,%f244256,%f244257,%f244258};

	// end inline asm
	// begin inline asm
	mma.sync.aligned.m16n8k8.row.col.f32.f16.f16.f32 {%f244255,%f244256,%f244257,%f244258}, {%r1,%r2}, {%r3}, {%f244255,%f244256,%f244257,%f244258};

	// end inline asm
	// begin inline asm
	mma.sync.aligned.m16n8k8.row.col.f32.f16.f16.f32 {%f244255,%f244256,%f244257,%f244258}, {%r1,%r2}, {%r3}, {%f244255,%f244256,%f244257,%f244258};

	// end inline asm
	// begin inline asm
	mma.sync.aligned.m16n8k8.row.col.f32.f16.f16.f32 {%f244255,%f244256,%f244257,%f244258}, {%r1,%r2}, {%r3}, {%f244255,%f244256,%f244257,%f244258};

	// end inline asm
	// begin inline asm
	mma.sync.aligned.m16n8k8.row.col.f32.f16.f16.f32 {%f244255,%f244256,%f244257,%f244258}, {%r1,%r2}, {%r3}, {%f244255,%f244256,%f244257,%f244258};

	// end inline asm
	// begin inline asm
	mma.sync.aligned.m16n8k8.row.col.f32.f16.f16.f32 {%f244255,%f244256,%f244257,%f244258}, {%r1,%r2}, {%r3}, {%f244255,%f244256,%f244257,%f244258};

	// end inline asm
	// begin inline asm
	mma.sync.aligned.m16n8k8.row.col.f32.f16.f16.f32 {%f244255,%f244256,%f244257,%f244258}, {%r1,%r2}, {%r3}, {%f244255,%f244256,%f244257,%f244258};

	// end inline asm
	// begin inline asm
	mma.sync.aligned.m16n8k8.row.col.f32.f16.f16.f32 {%f244255,%f244256,%f244257,%f244258}, {%r1,%r2}, {%r3}, {%f244255,%f244256,%f244257,%f244258};

	// end inline asm
	// begin inline asm
	mma.sync.aligned.m16n8k8.row.col.f32.f16.f16.f32 {%f244255,%f244256,%f244257,%f244258}, {%r1,%r2}, {%r3}, {%f244255,%f244256,%f244257,%f244258};

	// end inline asm
	// begin inline asm
	mma.sync.aligned.m16n8k8.row.col.f32.f16.f16.f32 {%f244255,%f244256,%f244257,%f244258}, {%r1,%r2}, {%r3}, {%f244255,%f244256,%f244257,%f244258};

	// end inline asm
	// begin inline asm
	mma.sync.aligned.m16n8k8.row.col.f32.f16.f16.f32 {%f244255,%f244256,%f244257,%f244258}, {%r1,%r2}, {%r3}, {%f244255,%f244256,%f244257,%f244258};

	// end inline asm
	// begin inline asm
	mma.sync.aligned.m16n8k8.row.col.f32.f16.f16.f32 {%f244255,%f244256,%f244257,%f244258}, {%r1,%r2}, {%r3}, {%f244255,%f244256,%f244257,%f244258};

	// end inline asm
	// begin inline asm
	mma.sync.aligned.m16n8k8.row.col.f32.f16.f16.f32 {%f244255,%f244256,%f244257,%f244258}, {%r1,%r2}, {%r3}, {%f244255,%f244256,%f244257,%f244258};

	// end inline asm
	// begin inline asm
	mma.sync.aligned.m16n8k8.row.col.f32.f16.f16.f32 {%f244255,%f244256,%f244257,%f244258}, {%r1,%r2}, {%r3}, {%f244255,%f244256,%f244257,%f244258};

	// end inline asm
	// begin inline asm
	mma.sync.aligned.m16n8k8.row.col.f32.f16.f16.f32 {%f244255,%f244256,%f244257,%f244258}, {%r1,%r2}, {%r3}, {%f244255,%f244256,%f244257,%f244258};

	// end inline asm
	// begin inline asm
	mma.sync.aligned.m16n8k8.row.col.f32.f16.f16.f32 {%f244255,%f244256,%f244257,%f244258}, {%r1,%r2}, {%r3}, {%f244255,%f244256,%f244257,%f244258};

	// end inline asm
	// begin inline asm
	mma.sync.aligned.m16n8k8.row.col.f32.f16.f16.f32 {%f244255,%f244256,%f244257,%f244258}, {%r1,%r2}, {%r3}, {%f244255,%f244256,%f244257,%f244258};

	// end inline asm
	// begin inline asm
	mma.sync.aligned.m16n8k8.row.col.f32.f16.f16.f32 {%f244255,%f244256,%f244257,%f244258}, {%r1,%r2}, {%r3}, {%f244255,%f244256,%f244257,%f244258};

	// end inline asm
	// begin inline asm
	mma.sync.aligned.m16n8k8.row.col.f32.f16.f16.f32 {%f244255,%f244256,%f244257,%f244258}, {%r1,%r2}, {%r3}, {%f244255,%f244256,%f244257,%f244258};

	// end inline asm
	// begin inline asm
	mma.sync.aligned.m16n8k8.row.col.f32.f16.f16.f32 {%f244255,%f244256,%f244257,%f244258}, {%r1,%r2}, {%r3}, {%f244255,%f244256,%f244257,%f244258};

	// end inline asm
	// begin inline asm
	mma.sync.aligned.m16n8k8.row.col.f32.f16.f16.f32 {%f244255,%f244256,%f244257,%f244258}, {%r1,%r2}, {%r3}, {%f244255,%f244256,%f244257,%f244258};

	// end inline asm
	// begin inline asm
	mma.sync.aligned.m16n8k8.row.col.f32.f16.f16.f32 {%f244255,%f244256,%f244257,%f244258}, {%r1,%r2}, {%r3}, {%f244255,%f244256,%f244257,%f244258};

	// end inline asm
	// begin inline asm
	mma.sync.aligned.m16n8k8.row.col.f32.f16.f16.f32 {%f244255,%f244256,%f244257,%f244258}, {%r1,%r2}, {%r3}, {%f244255,%f244256,%f244257,%f244258};

	// end inline asm
	// begin inline asm
	mma.sync.aligned.m16n8k8.row.col.f32.f16.f16.f32 {%f244255,%f244256,%f244257,%f244258}, {%r1,%r2}, {%r3}, {%f244255,%f244256,%f244257,%f244258};

	// end inline asm
	// begin inline asm
	mma.sync.aligned.m16n8k8.row.col.f32.f16.f16.f32 {%f244255,%f244256,%f244257,%f244258}, {%r1,%r2}, {%r3}, {%f244255,%f244256,%f244257,%f244258};

	// end inline asm
	// begin inline asm
	mma.sync.aligned.m16n8k8.row.col.f32.f16.f16.f32 {%f244255,%f244256,%f244257,%f244258}, {%r1,%r2}, {%r3}, {%f244255,%f244256,%f244257,%f244258};

	// end inline asm
	// begin inline asm
	mma.sync.aligned.m16n8k8.row.col.f32.f16.f16.f32 {%f244255,%f244256,%f244257,%f244258}, {%r1,%r2}, {%r3}, {%f244255,%f244256,%f244257,%f244258};

	// end inline asm
	// begin inline asm
	mma.sync.aligned.m16n8k8.row.col.f32.f16.f16.f32 {%f244255,%f244256,%f244257,%f244258}, {%r1,%r2}, {%r3}, {%f244255,%f244256,%f244257,%f244258};

	// end inline asm
	// begin inline asm
	mma.sync.aligned.m16n8k8.row.col.f32.f16.f16.f32 {%f244255,%f244256,%f244257,%f244258}, {%r1,%r2}, {%r3}, {%f244255,%f244256,%f244257,%f244258};

	// end inline asm
	// begin inline asm
	mma.sync.aligned.m16n8k8.row.col.f32.f16.f16.f32 {%f244255,%f244256,%f244257,%f244258}, {%r1,%r2}, {%r3}, {%f244255,%f244256,%f244257,%f244258};

	// end inline asm
	// begin inline asm
	mma.sync.aligned.m16n8k8.row.col.f32.f16.f16.f32 {%f244255,%f244256,%f244257,%f244258}, {%r1,%r2}, {%r3}, {%f244255,%f244256,%f244257,%f244258};

	// end inline asm
	// begin inline asm
	mma.sync.aligned.m16n8k8.row.col.f32.f16.f16.f32 {%f244255,%f244256,%f244257,%f244258}, {%r1,%r2}, {%r3}, {%f244255,%f244256,%f244257,%f244258};

	// end inline asm
	// begin inline asm
	mma.sync.aligned.m16n8k8.row.col.f32.f16.f16.f32 {%f244255,%f244256,%f244257,%f244258}, {%r1,%r2}, {%r3}, {%f244255,%f244256,%f244257,%f244258};

	// end inline asm
	// begin inline asm
	mma.sync.aligned.m16n8k8.row.col.f32.f16.f16.f32 {%f244255,%f244256,%f244257,%f244258}, {%r1,%r2}, {%r3}, {%f244255,%f244256,%f244257,%f244258};

	// end inline asm
	// begin inline asm
	mma.sync.aligned.m16n8k8.row.col.f32.f16.f16.f32 {%f244255,%f244256,%f244257,%f244258}, {%r1,%r2}, {%r3}, {%f244255,%f244256,%f244257,%f244258};

	// end inline asm
	// begin inline asm
	mma.sync.aligned.m16n8k8.row.col.f32.f16.f16.f32 {%f244255,%f244256,%f244257,%f244258}, {%r1,%r2}, {%r3}, {%f244255,%f244256,%f244257,%f244258};

	// end inline asm
	// begin inline asm
	mma.sync.aligned.m16n8k8.row.col.f32.f16.f16.f32 {%f244255,%f244256,%f244257,%f244258}, {%r1,%r2}, {%r3}, {%f244255,%f244256,%f244257,%f244258};

	// end inline asm
	// begin inline asm
	mma.sync.aligned.m16n8k8.row.col.f32.f16.f16.f32 {%f244255,%f244256,%f244257,%f244258}, {%r1,%r2}, {%r3}, {%f244255,%f244256,%f244257,%f244258};

	// end inline asm
	// begin inline asm
	mma.sync.aligned.m16n8k8.row.col.f32.f16.f16.f32 {%f244255,%f244256,%f244257,%f244258}, {%r1,%r2}, {%r3}, {%f244255,%f244256,%f244257,%f244258};

	// end inline asm
	// begin inline asm
	mma.sync.aligned.m16n8k8.row.col.f32.f16.f16.f32 {%f244255,%f244256,%f244257,%f244258}, {%r1,%r2}, {%r3}, {%f244255,%f244256,%f244257,%f244258};

	// end inline asm
	// begin inline asm
	mma.sync.aligned.m16n8k8.row.col.f32.f16.f16.f32 {%f244255,%f244256,%f244257,%f244258}, {%r1,%r2}, {%r3}, {%f244255,%f244256,%f244257,%f244258};

	// end inline asm
	// begin inline asm
	mma.sync.aligned.m16n8k8.row.col.f32.f16.f16.f32 {%f244255,%f244256,%f244257,%f244258}, {%r1,%r2}, {%r3}, {%f244255,%f244256,%f244257,%f244258};

	// end inline asm
	// begin inline asm
	mma.sync.aligned.m16n8k8.row.col.f32.f16.f16.f32 {%f244255,%f244256,%f244257,%f244258}, {%r1,%r2}, {%r3}, {%f244255,%f244256,%f244257,%f244258};

	// end inline asm
	// begin inline asm
	mma.sync.aligned.m16n8k8.row.col.f32.f16.f16.f32 {%f244255,%f244256,%f244257,%f244258}, {%r1,%r2}, {%r3}, {%f244255,%f244256,%f244257,%f244258};

	// end inline asm
	// begin inline asm
	mma.sync.aligned.m16n8k8.row.col.f32.f16.f16.f32 {%f244255,%f244256,%f244257,%f244258}, {%r1,%r2}, {%r3}, {%f244255,%f244256,%f244257,%f244258};

	// end inline asm
	// begin inline asm
	mma.sync.aligned.m16n8k8.row.col.f32.f16.f16.f32 {%f244255,%f244256,%f244257,%f244258}, {%r1,%r2}, {%r3}, {%f244255,%f244256,%f244257,%f244258};

	// end inline asm
	// begin inline asm
	mma.sync.aligned.m16n8k8.row.col.f32.f16.f16.f32 {%f244255,%f244256,%f244257,%f244258}, {%r1,%r2}, {%r3}, {%f244255,%f244256,%f244257,%f244258};

	// end inline asm
	// begin inline asm
	mma.sync.aligned.m16n8k8.row.col.f32.f16.f16.f32 {%f244255,%f244256,%f244257,%f244258}, {%r1,%r2}, {%r3}, {%f244255,%f244256,%f244257,%f244258};

	// end inline asm
	// begin inline asm
	mma.sync.aligned.m16n8k8.row.col.f32.f16.f16.f32 {%f244255,%f244256,%f244257,%f244258}, {%r1,%r2}, {%r3}, {%f244255,%f244256,%f244257,%f244258};

	// end inline asm
	// begin inline asm
	mma.sync.aligned.m16n8k8.row.col.f32.f16.f16.f32 {%f244255,%f244256,%f244257,%f244258}, {%r1,%r2}, {%r3}, {%f244255,%f244256,%f244257,%f244258};

	// end inline asm
	// begin inline asm
	mma.sync.aligned.m16n8k8.row.col.f32.f16.f16.f32 {%f244255,%f244256,%f244257,%f244258}, {%r1,%r2}, {%r3}, {%f244255,%f244256,%f244257,%f244258};

	// end inline asm
	// begin inline asm
	mma.sync.aligned.m16n8k8.row.col.f32.f16.f16.f32 {%f244255,%f244256,%f244257,%f244258}, {%r1,%r2}, {%r3}, {%f244255,%f244256,%f244257,%f244258};

	// end inline asm
	// begin inline asm
	mma.sync.aligned.m16n8k8.row.col.f32.f16.f16.f32 {%f244255,%f244256,%f244257,%f244258}, {%r1,%r2}, {%r3}, {%f244255,%f244256,%f244257,%f244258};

	// end inline asm
	// begin inline asm
	mma.sync.aligned.m16n8k8.row.col.f32.f16.f16.f32 {%f244255,%f244256,%f244257,%f244258}, {%r1,%r2}, {%r3}, {%f244255,%f244256,%f244257,%f244258};

	// end inline asm
	// begin inline asm
	mma.sync.aligned.m16n8k8.row.col.f32.f16.f16.f32 {%f244255,%f244256,%f244257,%f244258}, {%r1,%r2}, {%r3}, {%f244255,%f244256,%f244257,%f244258};

	// end inline asm
	// begin inline asm
	mma.sync.aligned.m16n8k8.row.col.f32.f16.f16.f32 {%f244255,%f244256,%f244257,%f244258}, {%r1,%r2}, {%r3}, {%f244255,%f244256,%f244257,%f244258};

	// end inline asm
	// begin inline asm
	mma.sync.aligned.m16n8k8.row.col.f32.f16.f16.f32 {%f244255,%f244256,%f244257,%f244258}, {%r1,%r2}, {%r3}, {%f244255,%f244256,%f244257,%f244258};

	// end inline asm
	// begin inline asm
	mma.sync.aligned.m16n8k8.row.col.f32.f16.f16.f32 {%f244255,%f244256,%f244257,%f244258}, {%r1,%r2}, {%r3}, {%f244255,%f244256,%f244257,%f244258};

	// end inline asm
	// begin inline asm
	mma.sync.aligned.m16n8k8.row.col.f32.f16.f16.f32 {%f244255,%f244256,%f244257,%f244258}, {%r1,%r2}, {%r3}, {%f244255,%f244256,%f244257,%f244258};

	// end inline asm
	// begin inline asm
	mma.sync.aligned.m16n8k8.row.col.f32.f16.f16.f32 {%f244255,%f244256,%f244257,%f244258}, {%r1,%r2}, {%r3}, {%f244255,%f244256,%f244257,%f244258};

	// end inline asm
	// begin inline asm
	mma.sync.aligned.m16n8k8.row.col.f32.f16.f16.f32 {%f244255,%f244256,%f244257,%f244258}, {%r1,%r2}, {%r3}, {%f244255,%f244256,%f244257,%f244258};

	// end inline asm
	// begin inline asm
	mma.sync.aligned.m16n8k8.row.col.f32.f16.f16.f32 {%f244255,%f244256,%f244257,%f244258}, {%r1,%r2}, {%r3}, {%f244255,%f244256,%f244257,%f244258};

	// end inline asm
	// begin inline asm
	mma.sync.aligned.m16n8k8.row.col.f32.f16.f16.f32 {%f244255,%f244256,%f244257,%f244258}, {%r1,%r2}, {%r3}, {%f244255,%f244256,%f244257,%f244258};

	// end inline asm
	// begin inline asm
	mma.sync.aligned.m16n8k8.row.col.f32.f16.f16.f32 {%f244255,%f244256,%f244257,%f244258}, {%r1,%r2}, {%r3}, {%f244255,%f244256,%f244257,%f244258};

	// end inline asm
	// begin inline asm
	mma.sync.aligned.m16n8k8.row.col.f32.f16.f16.f32 {%f244255,%f244256,%f244257,%f244258}, {%r1,%r2}, {%r3}, {%f244255,%f244256,%f244257,%f244258};

	// end inline asm
	// begin inline asm
	mma.sync.aligned.m16n8k8.row.col.f32.f16.f16.f32 {%f244255,%f244256,%f244257,%f244258}, {%r1,%r2}, {%r3}, {%f244255,%f244256,%f244257,%f244258};

	// end inline asm
	// begin inline asm
	mma.sync.aligned.m16n8k8.row.col.f32.f16.f16.f32 {%f244255,%f244256,%f244257,%f244258}, {%r1,%r2}, {%r3}, {%f244255,%f244256,%f244257,%f244258};

	// end inline asm
	// begin inline asm
	mma.sync.aligned.m16n8k8.row.col.f32.f16.f16.f32 {%f244255,%f244256,%f244257,%f244258}, {%r1,%r2}, {%r3}, {%f244255,%f244256,%f244257,%f244258};

	// end inline asm
	// begin inline asm
	mma.sync.aligned.m16n8k8.row.col.f32.f16.f16.f32 {%f244255,%f244256,%f244257,%f244258}, {%r1,%r2}, {%r3}, {%f244255,%f244256,%f244257,%f244258};

	// end inline asm
	// begin inline asm
	mma.sync.aligned.m16n8k8.row.col.f32.f16.f16.f32 {%f244255,%f244256,%f244257,%f244258}, {%r1,%r2}, {%r3}, {%f244255,%f244256,%f244257,%f244258};

	// end inline asm
	// begin inline asm
	mma.sync.aligned.m16n8k8.row.col.f32.f16.f16.f32 {%f244255,%f244256,%f244257,%f244258}, {%r1,%r2}, {%r3}, {%f244255,%f244256,%f244257,%f244258};

	// end inline asm
	// begin inline asm
	mma.sync.aligned.m16n8k8.row.col.f32.f16.f16.f32 {%f244255,%f244256,%f244257,%f244258}, {%r1,%r2}, {%r3}, {%f244255,%f244256,%f244257,%f244258};

	// end inline asm
	// begin inline asm
	mma.sync.aligned.m16n8k8.row.col.f32.f16.f16.f32 {%f244255,%f244256,%f244257,%f244258}, {%r1,%r2}, {%r3}, {%f244255,%f244256,%f244257,%f244258};

	// end inline asm
	// begin inline asm
	mma.sync.aligned.m16n8k8.row.col.f32.f16.f16.f32 {%f244255,%f244256,%f244257,%f244258}, {%r1,%r2}, {%r3}, {%f244255,%f244256,%f244257,%f244258};

	// end inline asm
	// begin inline asm
	mma.sync.aligned.m16n8k8.row.col.f32.f16.f16.f32 {%f244255,%f244256,%f244257,%f244258}, {%r1,%r2}, {%r3}, {%f244255,%f244256,%f244257,%f244258};

	// end inline asm
	mov.f32 	%f247096, %f244256;
	mov.f32 	%f247098, %f244258;
	mov.f32 	%f247095, %f244255;
	mov.f32 	%f247097, %f244257;
	// begin inline asm
	mma.sync.aligned.m16n8k8.row.col.f32.f16.f16.f32 {%f247095,%f247096,%f247097,%f247098}, {%r1,%r2}, {%r3}, {%f247095,%f247096,%f247097,%f247098};

	// end inline asm
	// begin inline asm
	mma.sync.aligned.m16n8k8.row.col.f32.f16.f16.f32 {%f247095,%f247096,%f247097,%f247098}, {%r1,%r2}, {%r3}, {%f247095,%f247096,%f247097,%f247098};

	// end inline asm
	// begin inline asm
	mma.sync.aligned.m16n8k8.row.col.f32.f16.f16.f32 {%f247095,%f247096,%f247097,%f247098}, {%r1,%r2}, {%r3}, {%f247095,%f247096,%f247097,%f247098};

	// end inline asm
	// begin inline asm
	mma.sync.aligned.m16n8k8.row.col.f32.f16.f16.f32 {%f247095,%f247096,%f247097,%f247098}, {%r1,%r2}, {%r3}, {%f247095,%f247096,%f247097,%f247098};

	// end inline asm
	// begin inline asm
	mma.sync.aligned.m16n8k8.row.col.f32.f16.f16.f32 {%f247095,%f247096,%f247097,%f247098}, {%r1,%r2}, {%r3}, {%f247095,%f247096,%f247097,%f247098};

	// end inline asm
	// begin inline asm
	mma.sync.aligned.m16n8k8.row.col.f32.f16.f16.f32 {%f247095,%f247096,%f247097,%f247098}, {%r1,%r2}, {%r3}, {%f247095,%f247096,%f247097,%f247098};

	// end inline asm
	// begin inline asm
	mma.sync.aligned.m16n8k8.row.col.f32.f16.f16.f32 {%f247095,%f247096,%f247097,%f247098}, {%r1,%r2}, {%r3}, {%f247095,%f247096,%f247097,%f247098};

	// end inline asm
	// begin inline asm
	mma.sync.aligned.m16n8k8.row.col.f32.f16.f16.f32 {%f247095,%f247096,%f247097,%f247098}, {%r1,%r2}, {%r3}, {%f247095,%f247096,%f247097,%f247098};

	// end inline asm
	// begin inline asm
	mma.sync.aligned.m16n8k8.row.col.f32.f16.f16.f32 {%f247095,%f247096,%f247097,%f247098}, {%r1,%r2}, {%r3}, {%f247095,%f247096,%f247097,%f247098};

	// end inline asm
	// begin inline asm
	mma.sync.aligned.m16n8k8.row.col.f32.f16.f16.f32 {%f247095,%f247096,%f247097,%f247098}, {%r1,%r2}, {%r3}, {%f247095,%f247096,%f247097,%f247098};

	// end inline asm
	// begin inline asm
	mma.sync.aligned.m16n8k8.row.col.f32.f16.f16.f32 {%f247095,%f247096,%f247097,%f247098}, {%r1,%r2}, {%r3}, {%f247095,%f247096,%f247097,%f247098};

	// end inline asm
	// begin inline asm
	mma.sync.aligned.m16n8k8.row.col.f32.f16.f16.f32 {%f247095,%f247096,%f247097,%f247098}, {%r1,%r2}, {%r3}, {%f247095,%f247096,%f247097,%f247098};

	// end inline asm
	// begin inline asm
	mma.sync.aligned.m16n8k8.row.col.f32.f16.f16.f32 {%f247095,%f247096,%f247097,%f247098}, {%r1,%r2}, {%r3}, {%f247095,%f247096,%f247097,%f247098};

	// end inline asm
	// begin inline asm
	mma.sync.aligned.m16n8k8.row.col.f32.f16.f16.f32 {%f247095,%f247096,%f247097,%f247098}, {%r1,%r2}, {%r3}, {%f247095,%f247096,%f247097,%f247098};

	// end inline asm
	// begin inline asm
	mma.sync.aligned.m16n8k8.row.col.f32.f16.f16.f32 {%f247095,%f247096,%f247097,%f247098}, {%r1,%r2}, {%r3}, {%f247095,%f247096,%f247097,%f247098};

	// end inline asm
	// begin inline asm
	mma.sync.aligned.m16n8k8.row.col.f32.f16.f16.f32 {%f247095,%f247096,%f247097,%f247098}, {%r1,%r2}, {%r3}, {%f247095,%f247096,%f247097,%f247098};

	// end inline asm
	// begin inline asm
	mma.sync.aligned.m16n8k8.row.col.f32.f16.f16.f32 {%f247095,%f247096,%f247097,%f247098}, {%r1,%r2}, {%r3}, {%f247095,%f247096,%f247097,%f247098};

	// end inline asm
	// begin inline asm
	mma.sync.aligned.m16n8k8.row.col.f32.f16.f16.f32 {%f247095,%f247096,%f247097,%f247098}, {%r1,%r2}, {%r3}, {%f247095,%f247096,%f247097,%f247098};

	// end inline asm
	// begin inline asm
	mma.sync.aligned.m16n8k8.row.col.f32.f16.f16.f32 {%f247095,%f247096,%f247097,%f247098}, {%r1,%r2}, {%r3}, {%f247095,%f247096,%f247097,%f247098};

	// end inline asm
	// begin inline asm
	mma.sync.aligned.m16n8k8.row.col.f32.f16.f16.f32 {%f247095,%f247096,%f247097,%f247098}, {%r1,%r2}, {%r3}, {%f247095,%f247096,%f247097,%f247098};

	// end inline asm
	// begin inline asm
	mma.sync.aligned.m16n8k8.row.col.f32.f16.f16.f32 {%f247095,%f247096,%f247097,%f247098}, {%r1,%r2}, {%r3}, {%f247095,%f247096,%f247097,%f247098};

	// end inline asm
	// begin inline asm
	mma.sync.aligned.m16n8k8.row.col.f32.f16.f16.f32 {%f247095,%f247096,%f247097,%f247098}, {%r1,%r2}, {%r3}, {%f247095,%f247096,%f247097,%f247098};

	// end inline asm
	// begin inline asm
	mma.sync.aligned.m16n8k8.row.col.f32.f16.f16.f32 {%f247095,%f247096,%f247097,%f247098}, {%r1,%r2}, {%r3}, {%f247095,%f247096,%f247097,%f247098};

	// end inline asm
	// begin inline asm
	mma.sync.aligned.m16n8k8.row.col.f32.f16.f16.f32 {%f247095,%f247096,%f247097,%f247098}, {%r1,%r2}, {%r3}, {%f247095,%f247096,%f247097,%f247098};

	// end inline asm
	// begin inline asm
	mma.sync.aligned.m16n8k8.row.col.f32.f16.f16.f32 {%f247095,%f247096,%f247097,%f247098}, {%r1,%r2}, {%r3}, {%f247095,%f247096,%f247097,%f247098};

	// end inline asm
	// begin inline asm
	mma.sync.aligned.m16n8k8.row.col.f32.f16.f16.f32 {%f247095,%f247096,%f247097,%f247098}, {%r1,%r2}, {%r3}, {%f247095,%f247096,%f247097,%f247098};

	// end inline asm
	// begin inline asm
	mma.sync.aligned.m16n8k8.row.col.f32.f16.f16.f32 {%f247095,%f247096,%f247097,%f247098}, {%r1,%r2}, {%r3}, {%f247095,%f247096,%f247097,%f247098};

	// end inline asm
	// begin inline asm
	mma.sync.aligned.m16n8k8.row.col.f32.f16.f16.f32 {%f247095,%f247096,%f247097,%f247098}, {%r1,%r2}, {%r3}, {%f247095,%f247096,%f247097,%f247098};

	// end inline asm
	// begin inline asm
	mma.sync.aligned.m16n8k8.row.col.f32.f16.f16.f32 {%f247095,%f247096,%f247097,%f247098}, {%r1,%r2}, {%r3}, {%f247095,%f247096,%f247097,%f247098};

	// end inline asm
	// begin inline asm
	mma.sync.aligned.m16n8k8.row.col.f32.f16.f16.f32 {%f247095,%f247096,%f247097,%f247098}, {%r1,%r2}, {%r3}, {%f247095,%f247096,%f247097,%f247098};

	// end inline asm
	// begin inline asm
	mma.sync.aligned.m16n8k8.row.col.f32.f16.f16.f32 {%f247095,%f247096,%f247097,%f247098}, {%r1,%r2}, {%r3}, {%f247095,%f247096,%f247097,%f247098};

	// end inline asm
	// begin inline asm
	mma.sync.aligned.m16n8k8.row.col.f32.f16.f16.f32 {%f247095,%f247096,%f247097,%f247098}, {%r1,%r2}, {%r3}, {%f247095,%f247096,%f247097,%f247098};

	// end inline asm
	// begin inline asm
	mma.sync.aligned.m16n8k8.row.col.f32.f16.f16.f32 {%f247095,%f247096,%f247097,%f247098}, {%r1,%r2}, {%r3}, {%f247095,%f247096,%f247097,%f247098};

	// end inline asm
	// begin inline asm
	mma.sync.aligned.m16n8k8.row.col.f32.f16.f16.f32 {%f247095,%f247096,%f247097,%f247098}, {%r1,%r2}, {%r3}, {%f247095,%f247096,%f247097,%f247098};

	// end inline asm
	// begin inline asm
	mma.sync.aligned.m16n8k8.row.col.f32.f16.f16.f32 {%f247095,%f247096,%f247097,%f247098}, {%r1,%r2}, {%r3}, {%f247095,%f247096,%f247097,%f247098};

	// end inline asm
	// begin inline asm
	mma.sync.aligned.m16n8k8.row.col.f32.f16.f16.f32 {%f247095,%f247096,%f247097,%f247098}, {%r1,%r2}, {%r3}, {%f247095,%f247096,%f247097,%f247098};

	// end inline asm
	// begin inline asm
	mma.sync.aligned.m16n8k8.row.col.f32.f16.f16.f32 {%f247095,%f247096,%f247097,%f247098}, {%r1,%r2}, {%r3}, {%f247095,%f247096,%f247097,%f247098};

	// end inline asm
	// begin inline asm
	mma.sync.aligned.m16n8k8.row.col.f32.f16.f16.f32 {%f247095,%f247096,%f247097,%f247098}, {%r1,%r2}, {%r3}, {%f247095,%f247096,%f247097,%f247098};

	// end inline asm
	// begin inline asm
	mma.sync.aligned.m16n8k8.row.col.f32.f16.f16.f32 {%f247095,%f247096,%f247097,%f247098}, {%r1,%r2}, {%r3}, {%f247095,%f247096,%f247097,%f247098};

	// end inline asm
	// begin inline asm
	mma.sync.aligned.m16n8k8.row.col.f32.f16.f16.f32 {%f247095,%f247096,%f247097,%f247098}, {%r1,%r2}, {%r3}, {%f247095,%f247096,%f247097,%f247098};

	// end inline asm
	// begin inline asm
	mma.sync.aligned.m16n8k8.row.col.f32.f16.f16.f32 {%f247095,%f247096,%f247097,%f247098}, {%r1,%r2}, {%r3}, {%f247095,%f247096,%f247097,%f247098};

	// end inline asm
	// begin inline asm
	mma.sync.aligned.m16n8k8.row.col.f32.f16.f16.f32 {%f247095,%f247096,%f247097,%f247098}, {%r1,%r2}, {%r3}, {%f247095,%f247096,%f247097,%f247098};

	// end inline asm
	// begin inline asm
	mma.sync.aligned.m16n8k8.row.col.f32.f16.f16.f32 {%f247095,%f247096,%f247097,%f247098}, {%r1,%r2}, {%r3}, {%f247095,%f247096,%f247097,%f247098};

	// end inline asm
	// begin inline asm
	mma.sync.aligned.m16n8k8.row.col.f32.f16.f16.f32 {%f247095,%f247096,%f247097,%f247098}, {%r1,%r2}, {%r3}, {%f247095,%f247096,%f247097,%f247098};

	// end inline asm
	// begin inline asm
	mma.sync.aligned.m16n8k8.row.col.f32.f16.f16.f32 {%f247095,%f247096,%f247097,%f247098}, {%r1,%r2}, {%r3}, {%f247095,%f247096,%f247097,%f247098};

	// end inline asm
	// begin inline asm
	mma.sync.aligned.m16n8k8.row.col.f32.f16.f16.f32 {%f247095,%f247096,%f247097,%f247098}, {%r1,%r2}, {%r3}, {%f247095,%f247096,%f247097,%f247098};

	// end inline asm
	// begin inline asm
	mma.sync.aligned.m16n8k8.row.col.f32.f16.f16.f32 {%f247095,%f247096,%f247097,%f247098}, {%r1,%r2}, {%r3}, {%f247095,%f247096,%f247097,%f247098};

	// end inline asm
	// begin inline asm
	mma.sync.aligned.m16n8k8.row.col.f32.f16.f16.f32 {%f247095,%f247096,%f247097,%f247098}, {%r1,%r2}, {%r3}, {%f247095,%f247096,%f247097,%f247098};

	// end inline asm
	// begin inline asm
	mma.sync.aligned.m16n8k8.row.col.f32.f16.f16.f32 {%f247095,%f247096,%f247097,%f247098}, {%r1,%r2}, {%r3}, {%f247095,%f247096,%f247097,%f247098};

	// end inline asm
	// begin inline asm
	mma.sync.aligned.m16n8k8.row.col.f32.f16.f16.f32 {%f247095,%f247096,%f247097,%f247098}, {%r1,%r2}, {%r3}, {%f247095,%f247096,%f247097,%f247098};

	// end inline asm
	// begin inline asm
	mma.sync.aligned.m16n8k8.row.col.f32.f16.f16.f32 {%f247095,%f247096,%f247097,%f247098}, {%r1,%r2}, {%r3}, {%f247095,%f247096,%f247097,%f247098};

	// end inline asm
	// begin inline asm
	mma.sync.aligned.m16n8k8.row.col.f32.f16.f16.f32 {%f247095,%f247096,%f247097,%f247098}, {%r1,%r2}, {%r3}, {%f247095,%f247096,%f247097,%f247098};

	// end inline asm
	// begin inline asm
	mma.sync.aligned.m16n8k8.row.col.f32.f16.f16.f32 {%f247095,%f247096,%f247097,%f247098}, {%r1,%r2}, {%r3}, {%f247095,%f247096,%f247097,%f247098};

	// end inline asm
	// begin inline asm
	mma.sync.aligned.m16n8k8.row.col.f32.f16.f16.f32 {%f247095,%f247096,%f247097,%f247098}, {%r1,%r2}, {%r3}, {%f247095,%f247096,%f247097,%f247098};

	// end inline asm
	// begin inline asm
	mma.sync.aligned.m16n8k8.row.col.f32.f16.f16.f32 {%f247095,%f247096,%f247097,%f247098}, {%r1,%r2}, {%r3}, {%f247095,%f247096,%f247097,%f247098};

	// end inline asm
	// begin inline asm
	mma.sync.aligned.m16n8k8.row.col.f32.f16.f16.f32 {%f247095,%f247096,%f247097,%f247098}, {%r1,%r2}, {%r3}, {%f247095,%f247096,%f247097,%f247098};

	// end inline asm
	// begin inline asm
	mma.sync.aligned.m16n8k8.row.col.f32.f16.f16.f32 {%f247095,%f247096,%f247097,%f247098}, {%r1,%r2}, {%r3}, {%f247095,%f247096,%f247097,%f247098};

	// end inline asm
	// begin inline asm
	mma.sync.aligned.m16n8k8.row.col.f32.f16.f16.f32 {%f247095,%f247096,%f247097,%f247098}, {%r1,%r2}, {%r3}, {%f247095,%f247096,%f247097,%f247098};

	// end inline asm
	// begin inline asm
	mma.sync.aligned.m16n8k8.row.col.f32.f16.f16.f32 {%f247095,%f247096,%f247097,%f247098}, {%r1,%r2}, {%r3}, {%f247095,%f247096,%f247097,%f247098};

	// end inline asm
	// begin inline asm
	mma.sync.aligned.m16n8k8.row.col.f32.f16.f16.f32 {%f247095,%f247096,%f247097,%f247098}, {%r1,%r2}, {%r3}, {%f247095,%f247096,%f247097,%f247098};

	// end inline asm
	// begin inline asm
	mma.sync.aligned.m16n8k8.row.col.f32.f16.f16.f32 {%f247095,%f247096,%f247097,%f247098}, {%r1,%r2}, {%r3}, {%f247095,%f247096,%f247097,%f247098};

	// end inline asm
	// begin inline asm
	mma.sync.aligned.m16n8k8.row.col.f32.f16.f16.f32 {%f247095,%f247096,%f247097,%f247098}, {%r1,%r2}, {%r3}, {%f247095,%f247096,%f247097,%f247098};

	// end inline asm
	// begin inline asm
	mma.sync.aligned.m16n8k8.row.col.f32.f16.f16.f32 {%f247095,%f247096,%f247097,%f247098}, {%r1,%r2}, {%r3}, {%f247095,%f247096,%f247097,%f247098};

	// end inline asm
	// begin inline asm
	mma.sync.aligned.m16n8k8.row.col.f32.f16.f16.f32 {%f247095,%f247096,%f247097,%f247098}, {%r1,%r2}, {%r3}, {%f247095,%f247096,%f247097,%f247098};

	// end inline asm
	// begin inline asm
	mma.sync.aligned.m16n8k8.row.col.f32.f16.f16.f32 {%f247095,%f247096,%f247097,%f247098}, {%r1,%r2}, {%r3}, {%f247095,%f247096,%f247097,%f247098};

	// end inline asm
	// begin inline asm
	mma.sync.aligned.m16n8k8.row.col.f32.f16.f16.f32 {%f247095,%f247096,%f247097,%f247098}, {%r1,%r2}, {%r3}, {%f247095,%f247096,%f247097,%f247098};

	// end inline asm
	// begin inline asm
	mma.sync.aligned.m16n8k8.row.col.f32.f16.f16.f32 {%f247095,%f247096,%f247097,%f247098}, {%r1,%r2}, {%r3}, {%f247095,%f247096,%f247097,%f247098};

	// end inline asm
	// begin inline asm
	mma.sync.aligned.m16n8k8.row.col.f32.f16.f16.f32 {%f247095,%f247096,%f247097,%f247098}, {%r1,%r2}, {%r3}, {%f247095,%f247096,%f247097,%f247098};

	// end inline asm
	// begin inline asm
	mma.sync.aligned.m16n8k8.row.col.f32.f16.f16.f32 {%f247095,%f247096,%f247097,%f247098}, {%r1,%r2}, {%r3}, {%f247095,%f247096,%f247097,%f247098};

	// end inline asm
	// begin inline asm
	mma.sync.aligned.m16n8k8.row.col.f32.f16.f16.f32 {%f247095,%f247096,%f247097,%f247098}, {%r1,%r2}, {%r3}, {%f247095,%f247096,%f247097,%f247098};

	// end inline asm
	// begin inline asm
	mma.sync.aligned.m16n8k8.row.col.f32.f16.f16.f32 {%f247095,%f247096,%f247097,%f247098}, {%r1,%r2}, {%r3}, {%f247095,%f247096,%f247097,%f247098};

	// end inline asm
	// begin inline asm
	mma.sync.aligned.m16n8k8.row.col.f32.f16.f16.f32 {%f247095,%f247096,%f247097,%f247098}, {%r1,%r2}, {%r3}, {%f247095,%f247096,%f247097,%f247098};

	// end inline asm
	// begin inline asm
	mma.sync.aligned.m16n8k8.row.col.f32.f16.f16.f32 {%f247095,%f247096,%f247097,%f247098}, {%r1,%r2}, {%r3}, {%f247095,%f247096,%f247097,%f247098};

	// end inline asm
	// begin inline asm
	mma.sync.aligned.m16n8k8.row.col.f32.f16.f16.f32 {%f247095,%f247096,%f247097,%f247098}, {%r1,%r2}, {%r3}, {%f247095,%f247096,%f247097,%f247098};

	// end inline asm
	// begin inline asm
	mma.sync.aligned.m16n8k8.row.col.f32.f16.f16.f32 {%f247095,%f247096,%f247097,%f247098}, {%r1,%r2}, {%r3}, {%f247095,%f247096,%f247097,%f247098};

	// end inline asm
	// begin inline asm
	mma.sync.aligned.m16n8k8.row.col.f32.f16.f16.f32 {%f247095,%f247096,%f247097,%f247098}, {%r1,%r2}, {%r3}, {%f247095,%f247096,%f247097,%f247098};

	// end inline asm
	// begin inline asm
	mma.sync.aligned.m16n8k8.row.col.f32.f16.f16.f32 {%f247095,%f247096,%f247097,%f247098}, {%r1,%r2}, {%r3}, {%f247095,%f247096,%f247097,%f247098};

	// end inline asm
	// begin inline asm
	mma.sync.aligned.m16n8k8.row.col.f32.f16.f16.f32 {%f247095,%f247096,%f247097,%f247098}, {%r1,%r2}, {%r3}, {%f247095,%f247096,%f247097,%f247098};

	// end inline asm
	// begin inline asm
	mma.sync.aligned.m16n8k8.row.col.f32.f16.f16.f32 {%f247095,%f247096,%f247097,%f247098}, {%r1,%r2}, {%r3}, {%f247095,%f247096,%f247097,%f247098};

	// end inline asm
	// begin inline asm
	mma.sync.aligned.m16n8k8.row.col.f32.f16.f16.f32 {%f247095,%f247096,%f247097,%f247098}, {%r1,%r2}, {%r3}, {%f247095,%f247096,%f247097,%f247098};

	// end inline asm
	// begin inline asm
	mma.sync.aligned.m16n8k8.row.col.f32.f16.f16.f32 {%f247095,%f247096,%f247097,%f247098}, {%r1,%r2}, {%r3}, {%f247095,%f247096,%f247097,%f247098};

	// end inline asm
	// begin inline asm
	mma.sync.aligned.m16n8k8.row.col.f32.f16.f16.f32 {%f247095,%f247096,%f247097,%f247098}, {%r1,%r2}, {%r3}, {%f247095,%f247096,%f247097,%f247098};

	// end inline asm
	// begin inline asm
	mma.sync.aligned.m16n8k8.row.col.f32.f16.f16.f32 {%f247095,%f247096,%f247097,%f247098}, {%r1,%r2}, {%r3}, {%f247095,%f247096,%f247097,%f247098};

	// end inline asm
	// begin inline asm
	mma.sync.aligned.m16n8k8.row.col.f32.f16.f16.f32 {%f247095,%f247096,%f247097,%f247098}, {%r1,%r2}, {%r3}, {%f247095,%f247096,%f247097,%f247098};

	// end inline asm
	// begin inline asm
	mma.sync.aligned.m16n8k8.row.col.f32.f16.f16.f32 {%f247095,%f247096,%f247097,%f247098}, {%r1,%r2}, {%r3}, {%f247095,%f247096,%f247097,%f247098};

	// end inline asm
	// begin inline asm
	mma.sync.aligned.m16n8k8.row.col.f32.f16.f16.f32 {%f247095,%f247096,%f247097,%f247098}, {%r1,%r2}, {%r3}, {%f247095,%f247096,%f247097,%f247098};

	// end inline asm
	// begin inline asm
	mma.sync.aligned.m16n8k8.row.col.f32.f16.f16.f32 {%f247095,%f247096,%f247097,%f247098}, {%r1,%r2}, {%r3}, {%f247095,%f247096,%f247097,%f247098};

	// end inline asm
	// begin inline asm
	mma.sync.aligned.m16n8k8.row.col.f32.f16.f16.f32 {%f247095,%f247096,%f247097,%f247098}, {%r1,%r2}, {%r3}, {%f247095,%f247096,%f247097,%f247098};

	// end inline asm
	// begin inline asm
	mma.sync.aligned.m16n8k8.row.col.f32.f16.f16.f32 {%f247095,%f247096,%f247097,%f247098}, {%r1,%r2}, {%r3}, {%f247095,%f247096,%f247097,%f247098};

	// end inline asm
	// begin inline asm
	mma.sync.aligned.m16n8k8.row.col.f32.f16.f16.f32 {%f247095,%f247096,%f247097,%f247098}, {%r1,%r2}, {%r3}, {%f247095,%f247096,%f247097,%f247098};

	// end inline asm
	// begin inline asm
	mma.sync.aligned.m16n8k8.row.col.f32.f16.f16.f32 {%f247095,%f247096,%f247097,%f247098}, {%r1,%r2}, {%r3}, {%f247095,%f247096,%f247097,%f247098};

	// end inline asm
	// begin inline asm
	mma.sync.aligned.m16n8k8.row.col.f32.f16.f16.f32 {%f247095,%f247096,%f247097,%f247098}, {%r1,%r2}, {%r3}, {%f247095,%f247096,%f247097,%f247098};

	// end inline asm
	// begin inline asm
	mma.sync.aligned.m16n8k8.row.col.f32.f16.f16.f32 {%f247095,%f247096,%f247097,%f247098}, {%r1,%r2}, {%r3}, {%f247095,%f247096,%f247097,%f247098};

	// end inline asm
	// begin inline asm
	mma.sync.aligned.m16n8k8.row.col.f32.f16.f16.f32 {%f247095,%f247096,%f247097,%f247098}, {%r1,%r2}, {%r3}, {%f247095,%f247096,%f247097,%f247098};

	// end inline asm
	// begin inline asm
	mma.sync.aligned.m16n8k8.row.col.f32.f16.f16.f32 {%f247095,%f247096,%f247097,%f247098}, {%r1,%r2}, {%r3}, {%f247095,%f247096,%f247097,%f247098};

	// end inline asm
	// begin inline asm
	mma.sync.aligned.m16n8k8.row.col.f32.f16.f16.f32 {%f247095,%f247096,%f247097,%f247098}, {%r1,%r2}, {%r3}, {%f247095,%f247096,%f247097,%f247098};

	// end inline asm
	// begin inline asm
	mma.sync.aligned.m16n8k8.row.col.f32.f16.f16.f32 {%f247095,%f247096,%f247097,%f247098}, {%r1,%r2}, {%r3}, {%f247095,%f247096,%f247097,%f247098};

	// end inline asm
	// begin inline asm
	mma.sync.aligned.m16n8k8.row.col.f32.f16.f16.f32 {%f247095,%f247096,%f247097,%f247098}, {%r1,%r2}, {%r3}, {%f247095,%f247096,%f247097,%f247098};

	// end inline asm
	// begin inline asm
	mma.sync.aligned.m16n8k8.row.col.f32.f16.f16.f32 {%f247095,%f247096,%f247097,%f247098}, {%r1,%r2}, {%r3}, {%f247095,%f247096,%f247097,%f247098};

	// end inline asm
	// begin inline asm
	mma.sync.aligned.m16n8k8.row.col.f32.f16.f16.f32 {%f247095,%f247096,%f247097,%f247098}, {%r1,%r2}, {%r3}, {%f247095,%f247096,%f247097,%f247098};

	// end inline asm
	// begin inline asm
	mma.sync.aligned.m16n8k8.row.col.f32.f16.f16.f32 {%f247095,%f247096,%f247097,%f247098}, {%r1,%r2}, {%r3}, {%f247095,%f247096,%f247097,%f247098};

	// end inline asm
	// begin inline asm
	mma.sync.aligned.m16n8k8.row.col.f32.f16.f16.f32 {%f247095,%f247096,%f247097,%f247098}, {%r1,%r2}, {%r3}, {%f247095,%f247096,%f247097,%f247098};

	// end inline asm
	// begin inline asm
	mma.sync.aligned.m16n8k8.row.col.f32.f16.f16.f32 {%f247095,%f247096,%f247097,%f247098}, {%r1,%r2}, {%r3}, {%f247095,%f247096,%f247097,%f247098};

	// end inline asm
	// begin inline asm
	mma.sync.aligned.m16n8k8.row.col.f32.f16.f16.f32 {%f247095,%f247096,%f247097,%f247098}, {%r1,%r2}, {%r3}, {%f247095,%f247096,%f247097,%f247098};

	// end inline asm
	// begin inline asm
	mma.sync.aligned.m16n8k8.row.col.f32.f16.f16.f32 {%f247095,%f247096,%f247097,%f247098}, {%r1,%r2}, {%r3}, {%f247095,%f247096,%f247097,%f247098};

	// end inline asm
	// begin inline asm
	mma.sync.aligned.m16n8k8.row.col.f32.f16.f16.f32 {%f247095,%f247096,%f247097,%f247098}, {%r1,%r2}, {%r3}, {%f247095,%f247096,%f247097,%f247098};

	// end inline asm
	// begin inline asm
	mma.sync.aligned.m16n8k8.row.col.f32.f16.f16.f32 {%f247095,%f247096,%f247097,%f247098}, {%r1,%r2}, {%r3}, {%f247095,%f247096,%f247097,%f247098};

	// end inline asm
	// begin inline asm
	mma.sync.aligned.m16n8k8.row.col.f32.f16.f16.f32 {%f247095,%f247096,%f247097,%f247098}, {%r1,%r2}, {%r3}, {%f247095,%f247096,%f247097,%f247098};

	// end inline asm
	// begin inline asm
	mma.sync.aligned.m16n8k8.row.col.f32.f16.f16.f32 {%f247095,%f247096,%f247097,%f247098}, {%r1,%r2}, {%r3}, {%f247095,%f247096,%f247097,%f247098};

	// end inline asm
	// begin inline asm
	mma.sync.aligned.m16n8k8.row.col.f32.f16.f16.f32 {%f247095,%f247096,%f247097,%f247098}, {%r1,%r2}, {%r3}, {%f247095,%f247096,%f247097,%f247098};

	// end inline asm
	// begin inline asm
	mma.sync.aligned.m16n8k8.row.col.f32.f16.f16.f32 {%f247095,%f247096,%f247097,%f247098}, {%r1,%r2}, {%r3}, {%f247095,%f247096,%f247097,%f247098};

	// end inline asm
	// begin inline asm
	mma.sync.aligned.m16n8k8.row.col.f32.f16.f16.f32 {%f247095,%f247096,%f247097,%f247098}, {%r1,%r2}, {%r3}, {%f247095,%f247096,%f247097,%f247098};

	// end inline asm
	// begin inline asm
	mma.sync.aligned.m16n8k8.row.col.f32.f16.f16.f32 {%f247095,%f247096,%f247097,%f247098}, {%r1,%r2}, {%r3}, {%f247095,%f247096,%f247097,%f247098};

	// end inline asm
	// begin inline asm
	mma.sync.aligned.m16n8k8.row.col.f32.f16.f16.f32 {%f247095,%f247096,%f247097,%f247098}, {%r1,%r2}, {%r3}, {%f247095,%f247096,%f247097,%f247098};

	// end inline asm
	// begin inline asm
	mma.sync.aligned.m16n8k8.row.col.f32.f16.f16.f32 {%f247095,%f247096,%f247097,%f247098}, {%r1,%r2}, {%r3}, {%f247095,%f247096,%f247097,%f247098};

	// end inline asm
	// begin inline asm
	mma.sync.aligned.m16n8k8.row.col.f32.f16.f16.f32 {%f247095,%f247096,%f247097,%f247098}, {%r1,%r2}, {%r3}, {%f247095,%f247096,%f247097,%f247098};

	// end inline asm
	// begin inline asm
	mma.sync.aligned.m16n8k8.row.col.f32.f16.f16.f32 {%f247095,%f247096,%f247097,%f247098}, {%r1,%r2}, {%r3}, {%f247095,%f247096,%f247097,%f247098};

	// end inline asm
	// begin inline asm
	mma.sync.aligned.m16n8k8.row.col.f32.f16.f16.f32 {%f247095,%f247096,%f247097,%f247098}, {%r1,%r2}, {%r3}, {%f247095,%f247096,%f247097,%f247098};

	// end inline asm
	// begin inline asm
	mma.sync.aligned.m16n8k8.row.col.f32.f16.f16.f32 {%f247095,%f247096,%f247097,%f247098}, {%r1,%r2}, {%r3}, {%f247095,%f247096,%f247097,%f247098};

	// end inline asm
	// begin inline asm
	mma.sync.aligned.m16n8k8.row.col.f32.f16.f16.f32 {%f247095,%f247096,%f247097,%f247098}, {%r1,%r2}, {%r3}, {%f247095,%f247096,%f247097,%f247098};

	// end inline asm
	// begin inline asm
	mma.sync.aligned.m16n8k8.row.col.f32.f16.f16.f32 {%f247095,%f247096,%f247097,%f247098}, {%r1,%r2}, {%r3}, {%f247095,%f247096,%f247097,%f247098};

	// end inline asm
	// begin inline asm
	mma.sync.aligned.m16n8k8.row.col.f32.f16.f16.f32 {%f247095,%f247096,%f247097,%f247098}, {%r1,%r2}, {%r3}, {%f247095,%f247096,%f247097,%f247098};

	// end inline asm
	// begin inline asm
	mma.sync.aligned.m16n8k8.row.col.f32.f16.f16.f32 {%f247095,%f247096,%f247097,%f247098}, {%r1,%r2}, {%r3}, {%f247095,%f247096,%f247097,%f247098};

	// end inline asm
	// begin inline asm
	mma.sync.aligned.m16n8k8.row.col.f32.f16.f16.f32 {%f247095,%f247096,%f247097,%f247098}, {%r1,%r2}, {%r3}, {%f247095,%f247096,%f247097,%f247098};

	// end inline asm
	// begin inline asm
	mma.sync.aligned.m16n8k8.row.col.f32.f16.f16.f32 {%f247095,%f247096,%f247097,%f247098}, {%r1,%r2}, {%r3}, {%f247095,%f247096,%f247097,%f247098};

	// end inline asm
	// begin inline asm
	mma.sync.aligned.m16n8k8.row.col.f32.f16.f16.f32 {%f247095,%f247096,%f247097,%f247098}, {%r1,%r2}, {%r3}, {%f247095,%f247096,%f247097,%f247098};

	// end inline asm
	// begin inline asm
	mma.sync.aligned.m16n8k8.row.col.f32.f16.f16.f32 {%f247095,%f247096,%f247097,%f247098}, {%r1,%r2}, {%r3}, {%f247095,%f247096,%f247097,%f247098};

	// end inline asm
	// begin inline asm
	mma.sync.aligned.m16n8k8.row.col.f32.f16.f16.f32 {%f247095,%f247096,%f247097,%f247098}, {%r1,%r2}, {%r3}, {%f247095,%f247096,%f247097,%f247098};

	// end inline asm
	// begin inline asm
	mma.sync.aligned.m16n8k8.row.col.f32.f16.f16.f32 {%f247095,%f247096,%f247097,%f247098}, {%r1,%r2}, {%r3}, {%f247095,%f247096,%f247097,%f247098};

	// end inline asm
	// begin inline asm
	mma.sync.aligned.m16n8k8.row.col.f32.f16.f16.f32 {%f247095,%f247096,%f247097,%f247098}, {%r1,%r2}, {%r3}, {%f247095,%f247096,%f247097,%f247098};

	// end inline asm
	// begin inline asm
	mma.sync.aligned.m16n8k8.row.col.f32.f16.f16.f32 {%f247095,%f247096,%f247097,%f247098}, {%r1,%r2}, {%r3}, {%f247095,%f247096,%f247097,%f247098};

	// end inline asm
	// begin inline asm
	mma.sync.aligned.m16n8k8.row.col.f32.f16.f16.f32 {%f247095,%f247096,%f247097,%f247098}, {%r1,%r2}, {%r3}, {%f247095,%f247096,%f247097,%f247098};

	// end inline asm
	// begin inline asm
	mma.sync.aligned.m16n8k8.row.col.f32.f16.f16.f32 {%f247095,%f247096,%f247097,%f247098}, {%r1,%r2}, {%r3}, {%f247095,%f247096,%f247097,%f247098};

	// end inline asm
	// begin inline asm
	mma.sync.aligned.m16n8k8.row.col.f32.f16.f16.f32 {%f247095,%f247096,%f247097,%f247098}, {%r1,%r2}, {%r3}, {%f247095,%f247096,%f247097,%f247098};

	// end inline asm
	// begin inline asm
	mma.sync.aligned.m16n8k8.row.col.f32.f16.f16.f32 {%f247095,%f247096,%f247097,%f247098}, {%r1,%r2}, {%r3}, {%f247095,%f247096,%f247097,%f247098};

	// end inline asm
	// begin inline asm
	mma.sync.aligned.m16n8k8.row.col.f32.f16.f16.f32 {%f247095,%f247096,%f247097,%f247098}, {%r1,%r2}, {%r3}, {%f247095,%f247096,%f247097,%f247098};

	// end inline asm
	// begin inline asm
	mma.sync.aligned.m16n8k8.row.col.f32.f16.f16.f32 {%f247095,%f247096,%f247097,%f247098}, {%r1,%r2}, {%r3}, {%f247095,%f247096,%f247097,%f247098};

	// end inline asm
	// begin inline asm
	mma.sync.aligned.m16n8k8.row.col.f32.f16.f16.f32 {%f247095,%f247096,%f247097,%f247098}, {%r1,%r2}, {%r3}, {%f247095,%f247096,%f247097,%f247098};

	// end inline asm
	// begin inline asm
	mma.sync.aligned.m16n8k8.row.col.f32.f16.f16.f32 {%f247095,%f247096,%f247097,%f247098}, {%r1,%r2}, {%r3}, {%f247095,%f247096,%f247097,%f247098};

	// end inline asm
	// begin inline asm
	mma.sync.aligned.m16n8k8.row.col.f32.f16.f16.f32 {%f247095,%f247096,%f247097,%f247098}, {%r1,%r2}, {%r3}, {%f247095,%f247096,%f247097,%f247098};

	// end inline asm
	// begin inline asm
	mma.sync.aligned.m16n8k8.row.col.f32.f16.f16.f32 {%f247095,%f247096,%f247097,%f247098}, {%r1,%r2}, {%r3}, {%f247095,%f247096,%f247097,%f247098};

	// end inline asm
	// begin inline asm
	mma.sync.aligned.m16n8k8.row.col.f32.f16.f16.f32 {%f247095,%f247096,%f247097,%f247098}, {%r1,%r2}, {%r3}, {%f247095,%f247096,%f247097,%f247098};

	// end inline asm
	// begin inline asm
	mma.sync.aligned.m16n8k8.row.col.f32.f16.f16.f32 {%f247095,%f247096,%f247097,%f247098}, {%r1,%r2}, {%r3}, {%f247095,%f247096,%f247097,%f247098};

	// end inline asm
	// begin inline asm
	mma.sync.aligned.m16n8k8.row.col.f32.f16.f16.f32 {%f247095,%f247096,%f247097,%f247098}, {%r1,%r2}, {%r3}, {%f247095,%f247096,%f247097,%f247098};

	// end inline asm
	// begin inline asm
	mma.sync.aligned.m16n8k8.row.col.f32.f16.f16.f32 {%f247095,%f247096,%f247097,%f247098}, {%r1,%r2}, {%r3}, {%f247095,%f247096,%f247097,%f247098};

	// end inline asm
	// begin inline asm
	mma.sync.aligned.m16n8k8.row.col.f32.f16.f16.f32 {%f247095,%f247096,%f247097,%f247098}, {%r1,%r2}, {%r3}, {%f247095,%f247096,%f247097,%f247098};

	// end inline asm
	// begin inline asm
	mma.sync.aligned.m16n8k8.row.col.f32.f16.f16.f32 {%f247095,%f247096,%f247097,%f247098}, {%r1,%r2}, {%r3}, {%f247095,%f247096,%f247097,%f247098};

	// end inline asm
	// begin inline asm
	mma.sync.aligned.m16n8k8.row.col.f32.f16.f16.f32 {%f247095,%f247096,%f247097,%f247098}, {%r1,%r2}, {%r3}, {%f247095,%f247096,%f247097,%f247098};

	// end inline asm
	// begin inline asm
	mma.sync.aligned.m16n8k8.row.col.f32.f16.f16.f32 {%f247095,%f247096,%f247097,%f247098}, {%r1,%r2}, {%r3}, {%f247095,%f247096,%f247097,%f247098};

	// end inline asm
	// begin inline asm
	mma.sync.aligned.m16n8k8.row.col.f32.f16.f16.f32 {%f247095,%f247096,%f247097,%f247098}, {%r1,%r2}, {%r3}, {%f247095,%f247096,%f247097,%f247098};

	// end inline asm
	// begin inline asm
	mma.sync.aligned.m16n8k8.row.col.f32.f16.f16.f32 {%f247095,%f247096,%f247097,%f247098}, {%r1,%r2}, {%r3}, {%f247095,%f247096,%f247097,%f247098};

	// end inline asm
	// begin inline asm
	mma.sync.aligned.m16n8k8.row.col.f32.f16.f16.f32 {%f247095,%f247096,%f247097,%f247098}, {%r1,%r2}, {%r3}, {%f247095,%f247096,%f247097,%f247098};

	// end inline asm
	// begin inline asm
	mma.sync.aligned.m16n8k8.row.col.f32.f16.f16.f32 {%f247095,%f247096,%f247097,%f247098}, {%r1,%r2}, {%r3}, {%f247095,%f247096,%f247097,%f247098};

	// end inline asm
	// begin inline asm
	mma.sync.aligned.m16n8k8.row.col.f32.f16.f16.f32 {%f247095,%f247096,%f247097,%f247098}, {%r1,%r2}, {%r3}, {%f247095,%f247096,%f247097,%f247098};

	// end inline asm
	// begin inline asm
	mma.sync.aligned.m16n8k8.row.col.f32.f16.f16.f32 {%f247095,%f247096,%f247097,%f247098}, {%r1,%r2}, {%r3}, {%f247095,%f247096,%f247097,%f247098};

	// end inline asm
	// begin inline asm
	mma.sync.aligned.m16n8k8.row.col.f32.f16.f16.f32 {%f247095,%f247096,%f247097,%f247098}, {%r1,%r2}, {%r3}, {%f247095,%f247096,%f247097,%f247098};

	// end inline asm
	// begin inline asm
	mma.sync.aligned.m16n8k8.row.col.f32.f16.f16.f32 {%f247095,%f247096,%f247097,%f247098}, {%r1,%r2}, {%r3}, {%f247095,%f247096,%f247097,%f247098};

	// end inline asm
	// begin inline asm
	mma.sync.aligned.m16n8k8.row.col.f32.f16.f16.f32 {%f247095,%f247096,%f247097,%f247098}, {%r1,%r2}, {%r3}, {%f247095,%f247096,%f247097,%f247098};

	// end inline asm
	// begin inline asm
	mma.sync.aligned.m16n8k8.row.col.f32.f16.f16.f32 {%f247095,%f247096,%f247097,%f247098}, {%r1,%r2}, {%r3}, {%f247095,%f247096,%f247097,%f247098};

	// end inline asm
	// begin inline asm
	mma.sync.aligned.m16n8k8.row.col.f32.f16.f16.f32 {%f247095,%f247096,%f247097,%f247098}, {%r1,%r2}, {%r3}, {%f247095,%f247096,%f247097,%f247098};

	// end inline asm
	// begin inline asm
	mma.sync.aligned.m16n8k8.row.col.f32.f16.f16.f32 {%f247095,%f247096,%f247097,%f247098}, {%r1,%r2}, {%r3}, {%f247095,%f247096,%f247097,%f247098};

	// end inline asm
	// begin inline asm
	mma.sync.aligned.m16n8k8.row.col.f32.f16.f16.f32 {%f247095,%f247096,%f247097,%f247098}, {%r1,%r2}, {%r3}, {%f247095,%f247096,%f247097,%f247098};

	// end inline asm
	// begin inline asm
	mma.sync.aligned.m16n8k8.row.col.f32.f16.f16.f32 {%f247095,%f247096,%f247097,%f247098}, {%r1,%r2}, {%r3}, {%f247095,%f247096,%f247097,%f247098};

	// end inline asm
	// begin inline asm
	mma.sync.aligned.m16n8k8.row.col.f32.f16.f16.f32 {%f247095,%f247096,%f247097,%f247098}, {%r1,%r2}, {%r3}, {%f247095,%f247096,%f247097,%f247098};

	// end inline asm
	// begin inline asm
	mma.sync.aligned.m16n8k8.row.col.f32.f16.f16.f32 {%f247095,%f247096,%f247097,%f247098}, {%r1,%r2}, {%r3}, {%f247095,%f247096,%f247097,%f247098};

	// end inline asm
	// begin inline asm
	mma.sync.aligned.m16n8k8.row.col.f32.f16.f16.f32 {%f247095,%f247096,%f247097,%f247098}, {%r1,%r2}, {%r3}, {%f247095,%f247096,%f247097,%f247098};

	// end inline asm
	// begin inline asm
	mma.sync.aligned.m16n8k8.row.col.f32.f16.f16.f32 {%f247095,%f247096,%f247097,%f247098}, {%r1,%r2}, {%r3}, {%f247095,%f247096,%f247097,%f247098};

	// end inline asm
	// begin inline asm
	mma.sync.aligned.m16n8k8.row.col.f32.f16.f16.f32 {%f247095,%f247096,%f247097,%f247098}, {%r1,%r2}, {%r3}, {%f247095,%f247096,%f247097,%f247098};

	// end inline asm
	// begin inline asm
	mma.sync.aligned.m16n8k8.row.col.f32.f16.f16.f32 {%f247095,%f247096,%f247097,%f247098}, {%r1,%r2}, {%r3}, {%f247095,%f247096,%f247097,%f247098};

	// end inline asm
	// begin inline asm
	mma.sync.aligned.m16n8k8.row.col.f32.f16.f16.f32 {%f247095,%f247096,%f247097,%f247098}, {%r1,%r2}, {%r3}, {%f247095,%f247096,%f247097,%f247098};

	// end inline asm
	// begin inline asm
	mma.sync.aligned.m16n8k8.row.col.f32.f16.f16.f32 {%f247095,%f247096,%f247097,%f247098}, {%r1,%r2}, {%r3}, {%f247095,%f247096,%f247097,%f247098};

	// end inline asm
	// begin inline asm
	mma.sync.aligned.m16n8k8.row.col.f32.f16.f16.f32 {%f247095,%f247096,%f247097,%f247098}, {%r1,%r2}, {%r3}, {%f247095,%f247096,%f247097,%f247098};

	// end inline asm
	// begin inline asm
	mma.sync.aligned.m16n8k8.row.col.f32.f16.f16.f32 {%f247095,%f247096,%f247097,%f247098}, {%r1,%r2}, {%r3}, {%f247095,%f247096,%f247097,%f247098};

	// end inline asm
	// begin inline asm
	mma.sync.aligned.m16n8k8.row.col.f32.f16.f16.f32 {%f247095,%f247096,%f247097,%f247098}, {%r1,%r2}, {%r3}, {%f247095,%f247096,%f247097,%f247098};

	// end inline asm
	// begin inline asm
	mma.sync.aligned.m16n8k8.row.col.f32.f16.f16.f32 {%f247095,%f247096,%f247097,%f247098}, {%r1,%r2}, {%r3}, {%f247095,%f247096,%f247097,%f247098};

	// end inline asm
	// begin inline asm
	mma.sync.aligned.m16n8k8.row.col.f32.f16.f16.f32 {%f247095,%f247096,%f247097,%f247098}, {%r1,%r2}, {%r3}, {%f247095,%f247096,%f247097,%f247098};

	// end inline asm
	// begin inline asm
	mma.sync.aligned.m16n8k8.row.col.f32.f16.f16.f32 {%f247095,%f247096,%f247097,%f247098}, {%r1,%r2}, {%r3}, {%f247095,%f247096,%f247097,%f247098};

	// end inline asm
	// begin inline asm
	mma.sync.aligned.m16n8k8.row.col.f32.f16.f16.f32 {%f247095,%f247096,%f247097,%f247098}, {%r1,%r2}, {%r3}, {%f247095,%f247096,%f247097,%f247098};

	// end inline asm
	// begin inline asm
	mma.sync.aligned.m16n8k8.row.col.f32.f16.f16.f32 {%f247095,%f247096,%f247097,%f247098}, {%r1,%r2}, {%r3}, {%f247095,%f247096,%f247097,%f247098};

	// end inline asm
	// begin inline asm
	mma.sync.aligned.m16n8k8.row.col.f32.f16.f16.f32 {%f247095,%f247096,%f247097,%f247098}, {%r1,%r2}, {%r3}, {%f247095,%f247096,%f247097,%f247098};

	// end inline asm
	// begin inline asm
	mma.sync.aligned.m16n8k8.row.col.f32.f16.f16.f32 {%f247095,%f247096,%f247097,%f247098}, {%r1,%r2}, {%r3}, {%f247095,%f247096,%f247097,%f247098};

	// end inline asm
	// begin inline asm
	mma.sync.aligned.m16n8k8.row.col.f32.f16.f16.f32 {%f247095,%f247096,%f247097,%f247098}, {%r1,%r2}, {%r3}, {%f247095,%f247096,%f247097,%f247098};

	// end inline asm
	// begin inline asm
	mma.sync.aligned.m16n8k8.row.col.f32.f16.f16.f32 {%f247095,%f247096,%f247097,%f247098}, {%r1,%r2}, {%r3}, {%f247095,%f247096,%f247097,%f247098};

	// end inline asm
	// begin inline asm
	mma.sync.aligned.m16n8k8.row.col.f32.f16.f16.f32 {%f247095,%f247096,%f247097,%f247098}, {%r1,%r2}, {%r3}, {%f247095,%f247096,%f247097,%f247098};

	// end inline asm
	// begin inline asm
	mma.sync.aligned.m16n8k8.row.col.f32.f16.f16.f32 {%f247095,%f247096,%f247097,%f247098}, {%r1,%r2}, {%r3}, {%f247095,%f247096,%f247097,%f247098};

	// end inline asm
	// begin inline asm
	mma.sync.aligned.m16n8k8.row.col.f32.f16.f16.f32 {%f247095,%f247096,%f247097,%f247098}, {%r1,%r2}, {%r3}, {%f247095,%f247096,%f247097,%f247098};

	// end inline asm
	// begin inline asm
	mma.sync.aligned.m16n8k8.row.col.f32.f16.f16.f32 {%f247095,%f247096,%f247097,%f247098}, {%r1,%r2}, {%r3}, {%f247095,%f247096,%f247097,%f247098};

	// end inline asm
	// begin inline asm
	mma.sync.aligned.m16n8k8.row.col.f32.f16.f16.f32 {%f247095,%f247096,%f247097,%f247098}, {%r1,%r2}, {%r3}, {%f247095,%f247096,%f247097,%f247098};

	// end inline asm
	// begin inline asm
	mma.sync.aligned.m16n8k8.row.col.f32.f16.f16.f32 {%f247095,%f247096,%f247097,%f247098}, {%r1,%r2}, {%r3}, {%f247095,%f247096,%f247097,%f247098};

	// end inline asm
	// begin inline asm
	mma.sync.aligned.m16n8k8.row.col.f32.f16.f16.f32 {%f247095,%f247096,%f247097,%f247098}, {%r1,%r2}, {%r3}, {%f247095,%f247096,%f247097,%f247098};

	// end inline asm
	// begin inline asm
	mma.sync.aligned.m16n8k8.row.col.f32.f16.f16.f32 {%f247095,%f247096,%f247097,%f247098}, {%r1,%r2}, {%r3}, {%f247095,%f247096,%f247097,%f247098};

	// end inline asm
	// begin inline asm
	mma.sync.aligned.m16n8k8.row.col.f32.f16.f16.f32 {%f247095,%f247096,%f247097,%f247098}, {%r1,%r2}, {%r3}, {%f247095,%f247096,%f247097,%f247098};

	// end inline asm
	// begin inline asm
	mma.sync.aligned.m16n8k8.row.col.f32.f16.f16.f32 {%f247095,%f247096,%f247097,%f247098}, {%r1,%r2}, {%r3}, {%f247095,%f247096,%f247097,%f247098};

	// end inline asm
	// begin inline asm
	mma.sync.aligned.m16n8k8.row.col.f32.f16.f16.f32 {%f247095,%f247096,%f247097,%f247098}, {%r1,%r2}, {%r3}, {%f247095,%f247096,%f247097,%f247098};

	// end inline asm
	// begin inline asm
	mma.sync.aligned.m16n8k8.row.col.f32.f16.f16.f32 {%f247095,%f247096,%f247097,%f247098}, {%r1,%r2}, {%r3}, {%f247095,%f247096,%f247097,%f247098};

	// end inline asm
	// begin inline asm
	mma.sync.aligned.m16n8k8.row.col.f32.f16.f16.f32 {%f247095,%f247096,%f247097,%f247098}, {%r1,%r2}, {%r3}, {%f247095,%f247096,%f247097,%f247098};

	// end inline asm
	// begin inline asm
	mma.sync.aligned.m16n8k8.row.col.f32.f16.f16.f32 {%f247095,%f247096,%f247097,%f247098}, {%r1,%r2}, {%r3}, {%f247095,%f247096,%f247097,%f247098};

	// end inline asm
	// begin inline asm
	mma.sync.aligned.m16n8k8.row.col.f32.f16.f16.f32 {%f247095,%f247096,%f247097,%f247098}, {%r1,%r2}, {%r3}, {%f247095,%f247096,%f247097,%f247098};

	// end inline asm
	// begin inline asm
	mma.sync.aligned.m16n8k8.row.col.f32.f16.f16.f32 {%f247095,%f247096,%f247097,%f247098}, {%r1,%r2}, {%r3}, {%f247095,%f247096,%f247097,%f247098};

	// end inline asm
	// begin inline asm
	mma.sync.aligned.m16n8k8.row.col.f32.f16.f16.f32 {%f247095,%f247096,%f247097,%f247098}, {%r1,%r2}, {%r3}, {%f247095,%f247096,%f247097,%f247098};

	// end inline asm
	// begin inline asm
	mma.sync.aligned.m16n8k8.row.col.f32.f16.f16.f32 {%f247095,%f247096,%f247097,%f247098}, {%r1,%r2}, {%r3}, {%f247095,%f247096,%f247097,%f247098};

	// end inline asm
	// begin inline asm
	mma.sync.aligned.m16n8k8.row.col.f32.f16.f16.f32 {%f247095,%f247096,%f247097,%f247098}, {%r1,%r2}, {%r3}, {%f247095,%f247096,%f247097,%f247098};

	// end inline asm
	// begin inline asm
	mma.sync.aligned.m16n8k8.row.col.f32.f16.f16.f32 {%f247095,%f247096,%f247097,%f247098}, {%r1,%r2}, {%r3}, {%f247095,%f247096,%f247097,%f247098};

	// end inline asm
	// begin inline asm
	mma.sync.aligned.m16n8k8.row.col.f32.f16.f16.f32 {%f247095,%f247096,%f247097,%f247098}, {%r1,%r2}, {%r3}, {%f247095,%f247096,%f247097,%f247098};

	// end inline asm
	// begin inline asm
	mma.sync.aligned.m16n8k8.row.col.f32.f16.f16.f32 {%f247095,%f247096,%f247097,%f247098}, {%r1,%r2}, {%r3}, {%f247095,%f247096,%f247097,%f247098};

	// end inline asm
	// begin inline asm
	mma.sync.aligned.m16n8k8.row.col.f32.f16.f16.f32 {%f247095,%f247096,%f247097,%f247098}, {%r1,%r2}, {%r3}, {%f247095,%f247096,%f247097,%f247098};

	// end inline asm
	// begin inline asm
	mma.sync.aligned.m16n8k8.row.col.f32.f16.f16.f32 {%f247095,%f247096,%f247097,%f247098}, {%r1,%r2}, {%r3}, {%f247095,%f247096,%f247097,%f247098};

	// end inline asm
	// begin inline asm
	mma.sync.aligned.m16n8k8.row.col.f32.f16.f16.f32 {%f247095,%f247096,%f247097,%f247098}, {%r1,%r2}, {%r3}, {%f247095,%f247096,%f247097,%f247098};

	// end inline asm
	// begin inline asm
	mma.sync.aligned.m16n8k8.row.col.f32.f16.f16.f32 {%f247095,%f247096,%f247097,%f247098}, {%r1,%r2}, {%r3}, {%f247095,%f247096,%f247097,%f247098};

	// end inline asm
	// begin inline asm
	mma.sync.aligned.m16n8k8.row.col.f32.f16.f16.f32 {%f247095,%f247096,%f247097,%f247098}, {%r1,%r2}, {%r3}, {%f247095,%f247096,%f247097,%f247098};

	// end inline asm
	// begin inline asm
	mma.sync.aligned.m16n8k8.row.col.f32.f16.f16.f32 {%f247095,%f247096,%f247097,%f247098}, {%r1,%r2}, {%r3}, {%f247095,%f247096,%f247097,%f247098};

	// end inline asm
	// begin inline asm
	mma.sync.aligned.m16n8k8.row.col.f32.f16.f16.f32 {%f247095,%f247096,%f247097,%f247098}, {%r1,%r2}, {%r3}, {%f247095,%f247096,%f247097,%f247098};

	// end inline asm
	// begin inline asm
	mma.sync.aligned.m16n8k8.row.col.f32.f16.f16.f32 {%f247095,%f247096,%f247097,%f247098}, {%r1,%r2}, {%r3}, {%f247095,%f247096,%f247097,%f247098};

	// end inline asm
	// begin inline asm
	mma.sync.aligned.m16n8k8.row.col.f32.f16.f16.f32 {%f247095,%f247096,%f247097,%f247098}, {%r1,%r2}, {%r3}, {%f247095,%f247096,%f247097,%f247098};

	// end inline asm
	// begin inline asm
	mma.sync.aligned.m16n8k8.row.col.f32.f16.f16.f32 {%f247095,%f247096,%f247097,%f247098}, {%r1,%r2}, {%r3}, {%f247095,%f247096,%f247097,%f247098};

	// end inline asm
	// begin inline asm
	mma.sync.aligned.m16n8k8.row.col.f32.f16.f16.f32 {%f247095,%f247096,%f247097,%f247098}, {%r1,%r2}, {%r3}, {%f247095,%f247096,%f247097,%f247098};

	// end inline asm
	// begin inline asm
	mma.sync.aligned.m16n8k8.row.col.f32.f16.f16.f32 {%f247095,%f247096,%f247097,%f247098}, {%r1,%r2}, {%r3}, {%f247095,%f247096,%f247097,%f247098};

	// end inline asm
	// begin inline asm
	mma.sync.aligned.m16n8k8.row.col.f32.f16.f16.f32 {%f247095,%f247096,%f247097,%f247098}, {%r1,%r2}, {%r3}, {%f247095,%f247096,%f247097,%f247098};

	// end inline asm
	// begin inline asm
	mma.sync.aligned.m16n8k8.row.col.f32.f16.f16.f32 {%f247095,%f247096,%f247097,%f247098}, {%r1,%r2}, {%r3}, {%f247095,%f247096,%f247097,%f247098};

	// end inline asm
	// begin inline asm
	mma.sync.aligned.m16n8k8.row.col.f32.f16.f16.f32 {%f247095,%f247096,%f247097,%f247098}, {%r1,%r2}, {%r3}, {%f247095,%f247096,%f247097,%f247098};

	// end inline asm
	// begin inline asm
	mma.sync.aligned.m16n8k8.row.col.f32.f16.f16.f32 {%f247095,%f247096,%f247097,%f247098}, {%r1,%r2}, {%r3}, {%f247095,%f247096,%f247097,%f247098};

	// end inline asm
	// begin inline asm
	mma.sync.aligned.m16n8k8.row.col.f32.f16.f16.f32 {%f247095,%f247096,%f247097,%f247098}, {%r1,%r2}, {%r3}, {%f247095,%f247096,%f247097,%f247098};

	// end inline asm
	// begin inline asm
	mma.sync.aligned.m16n8k8.row.col.f32.f16.f16.f32 {%f247095,%f247096,%f247097,%f247098}, {%r1,%r2}, {%r3}, {%f247095,%f247096,%f247097,%f247098};

	// end inline asm
	// begin inline asm
	mma.sync.aligned.m16n8k8.row.col.f32.f16.f16.f32 {%f247095,%f247096,%f247097,%f247098}, {%r1,%r2}, {%r3}, {%f247095,%f247096,%f247097,%f247098};

	// end inline asm
	// begin inline asm
	mma.sync.aligned.m16n8k8.row.col.f32.f16.f16.f32 {%f247095,%f247096,%f247097,%f247098}, {%r1,%r2}, {%r3}, {%f247095,%f247096,%f247097,%f247098};

	// end inline asm
	// begin inline asm
	mma.sync.aligned.m16n8k8.row.col.f32.f16.f16.f32 {%f247095,%f247096,%f247097,%f247098}, {%r1,%r2}, {%r3}, {%f247095,%f247096,%f247097,%f247098};

	// end inline asm
	// begin inline asm
	mma.sync.aligned.m16n8k8.row.col.f32.f16.f16.f32 {%f247095,%f247096,%f247097,%f247098}, {%r1,%r2}, {%r3}, {%f247095,%f247096,%f247097,%f247098};

	// end inline asm
	// begin inline asm
	mma.sync.aligned.m16n8k8.row.col.f32.f16.f16.f32 {%f247095,%f247096,%f247097,%f247098}, {%r1,%r2}, {%r3}, {%f247095,%f247096,%f247097,%f247098};

	// end inline asm
	// begin inline asm
	mma.sync.aligned.m16n8k8.row.col.f32.f16.f16.f32 {%f247095,%f247096,%f247097,%f247098}, {%r1,%r2}, {%r3}, {%f247095,%f247096,%f247097,%f247098};

	// end inline asm
	// begin inline asm
	mma.sync.aligned.m16n8k8.row.col.f32.f16.f16.f32 {%f247095,%f247096,%f247097,%f247098}, {%r1,%r2}, {%r3}, {%f247095,%f247096,%f247097,%f247098};

	// end inline asm
	// begin inline asm
	mma.sync.aligned.m16n8k8.row.col.f32.f16.f16.f32 {%f247095,%f247096,%f247097,%f247098}, {%r1,%r2}, {%r3}, {%f247095,%f247096,%f247097,%f247098};

	// end inline asm
	// begin inline asm
	mma.sync.aligned.m16n8k8.row.col.f32.f16.f16.f32 {%f247095,%f247096,%f247097,%f247098}, {%r1,%r2}, {%r3}, {%f247095,%f247096,%f247097,%f247098};

	// end inline asm
	// begin inline asm
	mma.sync.aligned.m16n8k8.row.col.f32.f16.f16.f32 {%f247095,%f247096,%f247097,%f247098}, {%r1,%r2}, {%r3}, {%f247095,%f247096,%f247097,%f247098};

	// end inline asm
	// begin inline asm
	mma.sync.aligned.m16n8k8.row.col.f32.f16.f16.f32 {%f247095,%f247096,%f247097,%f247098}, {%r1,%r2}, {%r3}, {%f247095,%f247096,%f247097,%f247098};

	// end inline asm
	// begin inline asm
	mma.sync.aligned.m16n8k8.row.col.f32.f16.f16.f32 {%f247095,%f247096,%f247097,%f247098}, {%r1,%r2}, {%r3}, {%f247095,%f247096,%f247097,%f247098};

	// end inline asm
	// begin inline asm
	mma.sync.aligned.m16n8k8.row.col.f32.f16.f16.f32 {%f247095,%f247096,%f247097,%f247098}, {%r1,%r2}, {%r3}, {%f247095,%f247096,%f247097,%f247098};

	// end inline asm
	// begin inline asm
	mma.sync.aligned.m16n8k8.row.col.f32.f16.f16.f32 {%f247095,%f247096,%f247097,%f247098}, {%r1,%r2}, {%r3}, {%f247095,%f247096,%f247097,%f247098};

	// end inline asm
	// begin inline asm
	mma.sync.aligned.m16n8k8.row.col.f32.f16.f16.f32 {%f247095,%f247096,%f247097,%f247098}, {%r1,%r2}, {%r3}, {%f247095,%f247096,%f247097,%f247098};

	// end inline asm
	// begin inline asm
	mma.sync.aligned.m16n8k8.row.col.f32.f16.f16.f32 {%f247095,%f247096,%f247097,%f247098}, {%r1,%r2}, {%r3}, {%f247095,%f247096,%f247097,%f247098};

	// end inline asm
	// begin inline asm
	mma.sync.aligned.m16n8k8.row.col.f32.f16.f16.f32 {%f247095,%f247096,%f247097,%f247098}, {%r1,%r2}, {%r3}, {%f247095,%f247096,%f247097,%f247098};

	// end inline asm
	// begin inline asm
	mma.sync.aligned.m16n8k8.row.col.f32.f16.f16.f32 {%f247095,%f247096,%f247097,%f247098}, {%r1,%r2}, {%r3}, {%f247095,%f247096,%f247097,%f247098};

	// end inline asm
	// begin inline asm
	mma.sync.aligned.m16n8k8.row.col.f32.f16.f16.f32 {%f247095,%f247096,%f247097,%f247098}, {%r1,%r2}, {%r3}, {%f247095,%f247096,%f247097,%f247098};

	// end inline asm
	// begin inline asm
	mma.sync.aligned.m16n8k8.row.col.f32.f16.f16.f32 {%f247095,%f247096,%f247097,%f247098}, {%r1,%r2}, {%r3}, {%f247095,%f247096,%f247097,%f247098};

	// end inline asm
	// begin inline asm
	mma.sync.aligned.m16n8k8.row.col.f32.f16.f16.f32 {%f247095,%f247096,%f247097,%f247098}, {%r1,%r2}, {%r3}, {%f247095,%f247096,%f247097,%f247098};

	// end inline asm
	// begin inline asm
	mma.sync.aligned.m16n8k8.row.col.f32.f16.f16.f32 {%f247095,%f247096,%f247097,%f247098}, {%r1,%r2}, {%r3}, {%f247095,%f247096,%f247097,%f247098};

	// end inline asm
	// begin inline asm
	mma.sync.aligned.m16n8k8.row.col.f32.f16.f16.f32 {%f247095,%f247096,%f247097,%f247098}, {%r1,%r2}, {%r3}, {%f247095,%f247096,%f247097,%f247098};

	// end inline asm
	// begin inline asm
	mma.sync.aligned.m16n8k8.row.col.f32.f16.f16.f32 {%f247095,%f247096,%f247097,%f247098}, {%r1,%r2}, {%r3}, {%f247095,%f247096,%f247097,%f247098};

	// end inline asm
	// begin inline asm
	mma.sync.aligned.m16n8k8.row.col.f32.f16.f16.f32 {%f247095,%f247096,%f247097,%f247098}, {%r1,%r2}, {%r3}, {%f247095,%f247096,%f247097,%f247098};

	// end inline asm
	// begin inline asm
	mma.sync.aligned.m16n8k8.row.col.f32.f16.f16.f32 {%f247095,%f247096,%f247097,%f247098}, {%r1,%r2}, {%r3}, {%f247095,%f247096,%f247097,%f247098};

	// end inline asm
	// begin inline asm
	mma.sync.aligned.m16n8k8.row.col.f32.f16.f16.f32 {%f247095,%f247096,%f247097,%f247098}, {%r1,%r2}, {%r3}, {%f247095,%f247096,%f247097,%f247098};

	// end inline asm
	// begin inline asm
	mma.sync.aligned.m16n8k8.row.col.f32.f16.f16.f32 {%f247095,%f247096,%f247097,%f247098}, {%r1,%r2}, {%r3}, {%f247095,%f247096,%f247097,%f247098};

	// end inline asm
	// begin inline asm
	mma.sync.aligned.m16n8k8.row.col.f32.f16.f16.f32 {%f247095,%f247096,%f247097,%f247098}, {%r1,%r2}, {%r3}, {%f247095,%f247096,%f247097,%f247098};

	// end inline asm
	// begin inline asm
	mma.sync.aligned.m16n8k8.row.col.f32.f16.f16.f32 {%f247095,%f247096,%f247097,%f247098}, {%r1,%r2}, {%r3}, {%f247095,%f247096,%f247097,%f247098};

	// end inline asm
	// begin inline asm
	mma.sync.aligned.m16n8k8.row.col.f32.f16.f16.f32 {%f247095,%f247096,%f247097,%f247098}, {%r1,%r2}, {%r3}, {%f247095,%f247096,%f247097,%f247098};

	// end inline asm
	// begin inline asm
	mma.sync.aligned.m16n8k8.row.col.f32.f16.f16.f32 {%f247095,%f247096,%f247097,%f247098}, {%r1,%r2}, {%r3}, {%f247095,%f247096,%f247097,%f247098};

	// end inline asm
	// begin inline asm
	mma.sync.aligned.m16n8k8.row.col.f32.f16.f16.f32 {%f247095,%f247096,%f247097,%f247098}, {%r1,%r2}, {%r3}, {%f247095,%f247096,%f247097,%f247098};

	// end inline asm
	// begin inline asm
	mma.sync.aligned.m16n8k8.row.col.f32.f16.f16.f32 {%f247095,%f247096,%f247097,%f247098}, {%r1,%r2}, {%r3}, {%f247095,%f247096,%f247097,%f247098};

	// end inline asm
	// begin inline asm
	mma.sync.aligned.m16n8k8.row.col.f32.f16.f16.f32 {%f247095,%f247096,%f247097,%f247098}, {%r1,%r2}, {%r3}, {%f247095,%f247096,%f247097,%f247098};

	// end inline asm
	// begin inline asm
	mma.sync.aligned.m16n8k8.row.col.f32.f16.f16.f32 {%f247095,%f247096,%f247097,%f247098}, {%r1,%r2}, {%r3}, {%f247095,%f247096,%f247097,%f247098};

	// end inline asm
	// begin inline asm
	mma.sync.aligned.m16n8k8.row.col.f32.f16.f16.f32 {%f247095,%f247096,%f247097,%f247098}, {%r1,%r2}, {%r3}, {%f247095,%f247096,%f247097,%f247098};

	// end inline asm
	// begin inline asm
	mma.sync.aligned.m16n8k8.row.col.f32.f16.f16.f32 {%f247095,%f247096,%f247097,%f247098}, {%r1,%r2}, {%r3}, {%f247095,%f247096,%f247097,%f247098};

	// end inline asm
	// begin inline asm
	mma.sync.aligned.m16n8k8.row.col.f32.f16.f16.f32 {%f247095,%f247096,%f247097,%f247098}, {%r1,%r2}, {%r3}, {%f247095,%f247096,%f247097,%f247098};

	// end inline asm
	// begin inline asm
	mma.sync.aligned.m16n8k8.row.col.f32.f16.f16.f32 {%f247095,%f247096,%f247097,%f247098}, {%r1,%r2}, {%r3}, {%f247095,%f247096,%f247097,%f247098};

	// end inline asm
	// begin inline asm
	mma.sync.aligned.m16n8k8.row.col.f32.f16.f16.f32 {%f247095,%f247096,%f247097,%f247098}, {%r1,%r2}, {%r3}, {%f247095,%f247096,%f247097,%f247098};

	// end inline asm
	// begin inline asm
	mma.sync.aligned.m16n8k8.row.col.f32.f16.f16.f32 {%f247095,%f247096,%f247097,%f247098}, {%r1,%r2}, {%r3}, {%f247095,%f247096,%f247097,%f247098};

	// end inline asm
	// begin inline asm
	mma.sync.aligned.m16n8k8.row.col.f32.f16.f16.f32 {%f247095,%f247096,%f247097,%f247098}, {%r1,%r2}, {%r3}, {%f247095,%f247096,%f247097,%f247098};

	// end inline asm
	// begin inline asm
	mma.sync.aligned.m16n8k8.row.col.f32.f16.f16.f32 {%f247095,%f247096,%f247097,%f247098}, {%r1,%r2}, {%r3}, {%f247095,%f247096,%f247097,%f247098};

	// end inline asm
	// begin inline asm
	mma.sync.aligned.m16n8k8.row.col.f32.f16.f16.f32 {%f247095,%f247096,%f247097,%f247098}, {%r1,%r2}, {%r3}, {%f247095,%f247096,%f247097,%f247098};

	// end inline asm
	// begin inline asm
	mma.sync.aligned.m16n8k8.row.col.f32.f16.f16.f32 {%f247095,%f247096,%f247097,%f247098}, {%r1,%r2}, {%r3}, {%f247095,%f247096,%f247097,%f247098};

	// end inline asm
	// begin inline asm
	mma.sync.aligned.m16n8k8.row.col.f32.f16.f16.f32 {%f247095,%f247096,%f247097,%f247098}, {%r1,%r2}, {%r3}, {%f247095,%f247096,%f247097,%f247098};

	// end inline asm
	// begin inline asm
	mma.sync.aligned.m16n8k8.row.col.f32.f16.f16.f32 {%f247095,%f247096,%f247097,%f247098}, {%r1,%r2}, {%r3}, {%f247095,%f247096,%f247097,%f247098};

	// end inline asm
	// begin inline asm
	mma.sync.aligned.m16n8k8.row.col.f32.f16.f16.f32 {%f247095,%f247096,%f247097,%f247098}, {%r1,%r2}, {%r3}, {%f247095,%f247096,%f247097,%f247098};

	// end inline asm
	// begin inline asm
	mma.sync.aligned.m16n8k8.row.col.f32.f16.f16.f32 {%f247095,%f247096,%f247097,%f247098}, {%r1,%r2}, {%r3}, {%f247095,%f247096,%f247097,%f247098};

	// end inline asm
	// begin inline asm
	mma.sync.aligned.m16n8k8.row.col.f32.f16.f16.f32 {%f247095,%f247096,%f247097,%f247098}, {%r1,%r2}, {%r3}, {%f247095,%f247096,%f247097,%f247098};

	// end inline asm
	// begin inline asm
	mma.sync.aligned.m16n8k8.row.col.f32.f16.f16.f32 {%f247095,%f247096,%f247097,%f247098}, {%r1,%r2}, {%r3}, {%f247095,%f247096,%f247097,%f247098};

	// end inline asm
	// begin inline asm
	mma.sync.aligned.m16n8k8.row.col.f32.f16.f16.f32 {%f247095,%f247096,%f247097,%f247098}, {%r1,%r2}, {%r3}, {%f247095,%f247096,%f247097,%f247098};

	// end inline asm
	// begin inline asm
	mma.sync.aligned.m16n8k8.row.col.f32.f16.f16.f32 {%f247095,%f247096,%f247097,%f247098}, {%r1,%r2}, {%r3}, {%f247095,%f247096,%f247097,%f247098};

	// end inline asm
	// begin inline asm
	mma.sync.aligned.m16n8k8.row.col.f32.f16.f16.f32 {%f247095,%f247096,%f247097,%f247098}, {%r1,%r2}, {%r3}, {%f247095,%f247096,%f247097,%f247098};

	// end inline asm
	// begin inline asm
	mma.sync.aligned.m16n8k8.row.col.f32.f16.f16.f32 {%f247095,%f247096,%f247097,%f247098}, {%r1,%r2}, {%r3}, {%f247095,%f247096,%f247097,%f247098};

	// end inline asm
	// begin inline asm
	mma.sync.aligned.m16n8k8.row.col.f32.f16.f16.f32 {%f247095,%f247096,%f247097,%f247098}, {%r1,%r2}, {%r3}, {%f247095,%f247096,%f247097,%f247098};

	// end inline asm
	// begin inline asm
	mma.sync.aligned.m16n8k8.row.col.f32.f16.f16.f32 {%f247095,%f247096,%f247097,%f247098}, {%r1,%r2}, {%r3}, {%f247095,%f247096,%f247097,%f247098};

	// end inline asm
	// begin inline asm
	mma.sync.aligned.m16n8k8.row.col.f32.f16.f16.f32 {%f247095,%f247096,%f247097,%f247098}, {%r1,%r2}, {%r3}, {%f247095,%f247096,%f247097,%f247098};

	// end inline asm
	// begin inline asm
	mma.sync.aligned.m16n8k8.row.col.f32.f16.f16.f32 {%f247095,%f247096,%f247097,%f247098}, {%r1,%r2}, {%r3}, {%f247095,%f247096,%f247097,%f247098};

	// end inline asm
	// begin inline asm
	mma.sync.aligned.m16n8k8.row.col.f32.f16.f16.f32 {%f247095,%f247096,%f247097,%f247098}, {%r1,%r2}, {%r3}, {%f247095,%f247096,%f247097,%f247098};

	// end inline asm
	// begin inline asm
	mma.sync.aligned.m16n8k8.row.col.f32.f16.f16.f32 {%f247095,%f247096,%f247097,%f247098}, {%r1,%r2}, {%r3}, {%f247095,%f247096,%f247097,%f247098};

	// end inline asm
	// begin inline asm
	mma.sync.aligned.m16n8k8.row.col.f32.f16.f16.f32 {%f247095,%f247096,%f247097,%f247098}, {%r1,%r2}, {%r3}, {%f247095,%f247096,%f247097,%f247098};

	// end inline asm
	// begin inline asm
	mma.sync.aligned.m16n8k8.row.col.f32.f16.f16.f32 {%f247095,%f247096,%f247097,%f247098}, {%r1,%r2}, {%r3}, {%f247095,%f247096,%f247097,%f247098};

	// end inline asm
	// begin inline asm
	mma.sync.aligned.m16n8k8.row.col.f32.f16.f16.f32 {%f247095,%f247096,%f247097,%f247098}, {%r1,%r2}, {%r3}, {%f247095,%f247096,%f247097,%f247098};

	// end inline asm
	// begin inline asm
	mma.sync.aligned.m16n8k8.row.col.f32.f16.f16.f32 {%f247095,%f247096,%f247097,%f247098}, {%r1,%r2}, {%r3}, {%f247095,%f247096,%f247097,%f247098};

	// end inline asm
	// begin inline asm
	mma.sync.aligned.m16n8k8.row.col.f32.f16.f16.f32 {%f247095,%f247096,%f247097,%f247098}, {%r1,%r2}, {%r3}, {%f247095,%f247096,%f247097,%f247098};

	// end inline asm
	// begin inline asm
	mma.sync.aligned.m16n8k8.row.col.f32.f16.f16.f32 {%f247095,%f247096,%f247097,%f247098}, {%r1,%r2}, {%r3}, {%f247095,%f247096,%f247097,%f247098};

	// end inline asm
	// begin inline asm
	mma.sync.aligned.m16n8k8.row.col.f32.f16.f16.f32 {%f247095,%f247096,%f247097,%f247098}, {%r1,%r2}, {%r3}, {%f247095,%f247096,%f247097,%f247098};

	// end inline asm
	// begin inline asm
	mma.sync.aligned.m16n8k8.row.col.f32.f16.f16.f32 {%f247095,%f247096,%f247097,%f247098}, {%r1,%r2}, {%r3}, {%f247095,%f247096,%f247097,%f247098};

	// end inline asm
	// begin inline asm
	mma.sync.aligned.m16n8k8.row.col.f32.f16.f16.f32 {%f247095,%f247096,%f247097,%f247098}, {%r1,%r2}, {%r3}, {%f247095,%f247096,%f247097,%f247098};

	// end inline asm
	// begin inline asm
	mma.sync.aligned.m16n8k8.row.col.f32.f16.f16.f32 {%f247095,%f247096,%f247097,%f247098}, {%r1,%r2}, {%r3}, {%f247095,%f247096,%f247097,%f247098};

	// end inline asm
	// begin inline asm
	mma.sync.aligned.m16n8k8.row.col.f32.f16.f16.f32 {%f247095,%f247096,%f247097,%f247098}, {%r1,%r2}, {%r3}, {%f247095,%f247096,%f247097,%f247098};

	// end inline asm
	// begin inline asm
	mma.sync.aligned.m16n8k8.row.col.f32.f16.f16.f32 {%f247095,%f247096,%f247097,%f247098}, {%r1,%r2}, {%r3}, {%f247095,%f247096,%f247097,%f247098};

	// end inline asm
	// begin inline asm
	mma.sync.aligned.m16n8k8.row.col.f32.f16.f16.f32 {%f247095,%f247096,%f247097,%f247098}, {%r1,%r2}, {%r3}, {%f247095,%f247096,%f247097,%f247098};

	// end inline asm
	// begin inline asm
	mma.sync.aligned.m16n8k8.row.col.f32.f16.f16.f32 {%f247095,%f247096,%f247097,%f247098}, {%r1,%r2}, {%r3}, {%f247095,%f247096,%f247097,%f247098};

	// end inline asm
	// begin inline asm
	mma.sync.aligned.m16n8k8.row.col.f32.f16.f16.f32 {%f247095,%f247096,%f247097,%f247098}, {%r1,%r2}, {%r3}, {%f247095,%f247096,%f247097,%f247098};

	// end inline asm
	// begin inline asm
	mma.sync.aligned.m16n8k8.row.col.f32.f16.f16.f32 {%f247095,%f247096,%f247097,%f247098}, {%r1,%r2}, {%r3}, {%f247095,%f247096,%f247097,%f247098};

	// end inline asm
	// begin inline asm
	mma.sync.aligned.m16n8k8.row.col.f32.f16.f16.f32 {%f247095,%f247096,%f247097,%f247098}, {%r1,%r2}, {%r3}, {%f247095,%f247096,%f247097,%f247098};

	// end inline asm
	// begin inline asm
	mma.sync.aligned.m16n8k8.row.col.f32.f16.f16.f32 {%f247095,%f247096,%f247097,%f247098}, {%r1,%r2}, {%r3}, {%f247095,%f247096,%f247097,%f247098};

	// end inline asm
	// begin inline asm
	mma.sync.aligned.m16n8k8.row.col.f32.f16.f16.f32 {%f247095,%f247096,%f247097,%f247098}, {%r1,%r2}, {%r3}, {%f247095,%f247096,%f247097,%f247098};

	// end inline asm
	// begin inline asm
	mma.sync.aligned.m16n8k8.row.col.f32.f16.f16.f32 {%f247095,%f247096,%f247097,%f247098}, {%r1,%r2}, {%r3}, {%f247095,%f247096,%f247097,%f247098};

	// end inline asm
	// begin inline asm
	mma.sync.aligned.m16n8k8.row.col.f32.f16.f16.f32 {%f247095,%f247096,%f247097,%f247098}, {%r1,%r2}, {%r3}, {%f247095,%f247096,%f247097,%f247098};

	// end inline asm
	// begin inline asm
	mma.sync.aligned.m16n8k8.row.col.f32.f16.f16.f32 {%f247095,%f247096,%f247097,%f247098}, {%r1,%r2}, {%r3}, {%f247095,%f247096,%f247097,%f247098};

	// end inline asm
	// begin inline asm
	mma.sync.aligned.m16n8k8.row.col.f32.f16.f16.f32 {%f247095,%f247096,%f247097,%f247098}, {%r1,%r2}, {%r3}, {%f247095,%f247096,%f247097,%f247098};

	// end inline asm
	// begin inline asm
	mma.sync.aligned.m16n8k8.row.col.f32.f16.f16.f32 {%f247095,%f247096,%f247097,%f247098}, {%r1,%r2}, {%r3}, {%f247095,%f247096,%f247097,%f247098};

	// end inline asm
	// begin inline asm
	mma.sync.aligned.m16n8k8.row.col.f32.f16.f16.f32 {%f247095,%f247096,%f247097,%f247098}, {%r1,%r2}, {%r3}, {%f247095,%f247096,%f247097,%f247098};

	// end inline asm
	// begin inline asm
	mma.sync.aligned.m16n8k8.row.col.f32.f16.f16.f32 {%f247095,%f247096,%f247097,%f247098}, {%r1,%r2}, {%r3}, {%f247095,%f247096,%f247097,%f247098};

	// end inline asm
	// begin inline asm
	mma.sync.aligned.m16n8k8.row.col.f32.f16.f16.f32 {%f247095,%f247096,%f247097,%f247098}, {%r1,%r2}, {%r3}, {%f247095,%f247096,%f247097,%f247098};

	// end inline asm
	// begin inline asm
	mma.sync.aligned.m16n8k8.row.col.f32.f16.f16.f32 {%f247095,%f247096,%f247097,%f247098}, {%r1,%r2}, {%r3}, {%f247095,%f247096,%f247097,%f247098};

	// end inline asm
	// begin inline asm
	mma.sync.aligned.m16n8k8.row.col.f32.f16.f16.f32 {%f247095,%f247096,%f247097,%f247098}, {%r1,%r2}, {%r3}, {%f247095,%f247096,%f247097,%f247098};

	// end inline asm
	// begin inline asm
	mma.sync.aligned.m16n8k8.row.col.f32.f16.f16.f32 {%f247095,%f247096,%f247097,%f247098}, {%r1,%r2}, {%r3}, {%f247095,%f247096,%f247097,%f247098};

	// end inline asm
	// begin inline asm
	mma.sync.aligned.m16n8k8.row.col.f32.f16.f16.f32 {%f247095,%f247096,%f247097,%f247098}, {%r1,%r2}, {%r3}, {%f247095,%f247096,%f247097,%f247098};

	// end inline asm
	// begin inline asm
	mma.sync.aligned.m16n8k8.row.col.f32.f16.f16.f32 {%f247095,%f247096,%f247097,%f247098}, {%r1,%r2}, {%r3}, {%f247095,%f247096,%f247097,%f247098};

	// end inline asm
	// begin inline asm
	mma.sync.aligned.m16n8k8.row.col.f32.f16.f16.f32 {%f247095,%f247096,%f247097,%f247098}, {%r1,%r2}, {%r3}, {%f247095,%f247096,%f247097,%f247098};

	// end inline asm
	// begin inline asm
	mma.sync.aligned.m16n8k8.row.col.f32.f16.f16.f32 {%f247095,%f247096,%f247097,%f247098}, {%r1,%r2}, {%r3}, {%f247095,%f247096,%f247097,%f247098};

	// end inline asm
	// begin inline asm
	mma.sync.aligned.m16n8k8.row.col.f32.f16.f16.f32 {%f247095,%f247096,%f247097,%f247098}, {%r1,%r2}, {%r3}, {%f247095,%f247096,%f247097,%f247098};

	// end inline asm
	// begin inline asm
	mma.sync.aligned.m16n8k8.row.col.f32.f16.f16.f32 {%f247095,%f247096,%f247097,%f247098}, {%r1,%r2}, {%r3}, {%f247095,%f247096,%f247097,%f247098};

	// end inline asm
	// begin inline asm
	mma.sync.aligned.m16n8k8.row.col.f32.f16.f16.f32 {%f247095,%f247096,%f247097,%f247098}, {%r1,%r2}, {%r3}, {%f247095,%f247096,%f247097,%f247098};

	// end inline asm
	// begin inline asm
	mma.sync.aligned.m16n8k8.row.col.f32.f16.f16.f32 {%f247095,%f247096,%f247097,%f247098}, {%r1,%r2}, {%r3}, {%f247095,%f247096,%f247097,%f247098};

	// end inline asm
	// begin inline asm
	mma.sync.aligned.m16n8k8.row.col.f32.f16.f16.f32 {%f247095,%f247096,%f247097,%f247098}, {%r1,%r2}, {%r3}, {%f247095,%f247096,%f247097,%f247098};

	// end inline asm
	// begin inline asm
	mma.sync.aligned.m16n8k8.row.col.f32.f16.f16.f32 {%f247095,%f247096,%f247097,%f247098}, {%r1,%r2}, {%r3}, {%f247095,%f247096,%f247097,%f247098};

	// end inline asm
	// begin inline asm
	mma.sync.aligned.m16n8k8.row.col.f32.f16.f16.f32 {%f247095,%f247096,%f247097,%f247098}, {%r1,%r2}, {%r3}, {%f247095,%f247096,%f247097,%f247098};

	// end inline asm
	// begin inline asm
	mma.sync.aligned.m16n8k8.row.col.f32.f16.f16.f32 {%f247095,%f247096,%f247097,%f247098}, {%r1,%r2}, {%r3}, {%f247095,%f247096,%f247097,%f247098};

	// end inline asm
	// begin inline asm
	mma.sync.aligned.m16n8k8.row.col.f32.f16.f16.f32 {%f247095,%f247096,%f247097,%f247098}, {%r1,%r2}, {%r3}, {%f247095,%f247096,%f247097,%f247098};

	// end inline asm
	// begin inline asm
	mma.sync.aligned.m16n8k8.row.col.f32.f16.f16.f32 {%f247095,%f247096,%f247097,%f247098}, {%r1,%r2}, {%r3}, {%f247095,%f247096,%f247097,%f247098};

	// end inline asm
	// begin inline asm
	mma.sync.aligned.m16n8k8.row.col.f32.f16.f16.f32 {%f247095,%f247096,%f247097,%f247098}, {%r1,%r2}, {%r3}, {%f247095,%f247096,%f247097,%f247098};

	// end inline asm
	// begin inline asm
	mma.sync.aligned.m16n8k8.row.col.f32.f16.f16.f32 {%f247095,%f247096,%f247097,%f247098}, {%r1,%r2}, {%r3}, {%f247095,%f247096,%f247097,%f247098};

	// end inline asm
	// begin inline asm
	mma.sync.aligned.m16n8k8.row.col.f32.f16.f16.f32 {%f247095,%f247096,%f247097,%f247098}, {%r1,%r2}, {%r3}, {%f247095,%f247096,%f247097,%f247098};

	// end inline asm
	// begin inline asm
	mma.sync.aligned.m16n8k8.row.col.f32.f16.f16.f32 {%f247095,%f247096,%f247097,%f247098}, {%r1,%r2}, {%r3}, {%f247095,%f247096,%f247097,%f247098};

	// end inline asm
	// begin inline asm
	mma.sync.aligned.m16n8k8.row.col.f32.f16.f16.f32 {%f247095,%f247096,%f247097,%f247098}, {%r1,%r2}, {%r3}, {%f247095,%f247096,%f247097,%f247098};

	// end inline asm
	// begin inline asm
	mma.sync.aligned.m16n8k8.row.col.f32.f16.f16.f32 {%f247095,%f247096,%f247097,%f247098}, {%r1,%r2}, {%r3}, {%f247095,%f247096,%f247097,%f247098};

	// end inline asm
	// begin inline asm
	mma.sync.aligned.m16n8k8.row.col.f32.f16.f16.f32 {%f247095,%f247096,%f247097,%f247098}, {%r1,%r2}, {%r3}, {%f247095,%f247096,%f247097,%f247098};

	// end inline asm
	// begin inline asm
	mma.sync.aligned.m16n8k8.row.col.f32.f16.f16.f32 {%f247095,%f247096,%f247097,%f247098}, {%r1,%r2}, {%r3}, {%f247095,%f247096,%f247097,%f247098};

	// end inline asm
	// begin inline asm
	mma.sync.aligned.m16n8k8.row.col.f32.f16.f16.f32 {%f247095,%f247096,%f247097,%f247098}, {%r1,%r2}, {%r3}, {%f247095,%f247096,%f247097,%f247098};

	// end inline asm
	// begin inline asm
	mma.sync.aligned.m16n8k8.row.col.f32.f16.f16.f32 {%f247095,%f247096,%f247097,%f247098}, {%r1,%r2}, {%r3}, {%f247095,%f247096,%f247097,%f247098};

	// end inline asm
	// begin inline asm
	mma.sync.aligned.m16n8k8.row.col.f32.f16.f16.f32 {%f247095,%f247096,%f247097,%f247098}, {%r1,%r2}, {%r3}, {%f247095,%f247096,%f247097,%f247098};

	// end inline asm
	// begin inline asm
	mma.sync.aligned.m16n8k8.row.col.f32.f16.f16.f32 {%f247095,%f247096,%f247097,%f247098}, {%r1,%r2}, {%r3}, {%f247095,%f247096,%f247097,%f247098};

	// end inline asm
	// begin inline asm
	mma.sync.aligned.m16n8k8.row.col.f32.f16.f16.f32 {%f247095,%f247096,%f247097,%f247098}, {%r1,%r2}, {%r3}, {%f247095,%f247096,%f247097,%f247098};

	// end inline asm
	// begin inline asm
	mma.sync.aligned.m16n8k8.row.col.f32.f16.f16.f32 {%f247095,%f247096,%f247097,%f247098}, {%r1,%r2}, {%r3}, {%f247095,%f247096,%f247097,%f247098};

	// end inline asm
	// begin inline asm
	mma.sync.aligned.m16n8k8.row.col.f32.f16.f16.f32 {%f247095,%f247096,%f247097,%f247098}, {%r1,%r2}, {%r3}, {%f247095,%f247096,%f247097,%f247098};

	// end inline asm
	// begin inline asm
	mma.sync.aligned.m16n8k8.row.col.f32.f16.f16.f32 {%f247095,%f247096,%f247097,%f247098}, {%r1,%r2}, {%r3}, {%f247095,%f247096,%f247097,%f247098};

	// end inline asm
	// begin inline asm
	mma.sync.aligned.m16n8k8.row.col.f32.f16.f16.f32 {%f247095,%f247096,%f247097,%f247098}, {%r1,%r2}, {%r3}, {%f247095,%f247096,%f247097,%f247098};

	// end inline asm
	// begin inline asm
	mma.sync.aligned.m16n8k8.row.col.f32.f16.f16.f32 {%f247095,%f247096,%f247097,%f247098}, {%r1,%r2}, {%r3}, {%f247095,%f247096,%f247097,%f247098};

	// end inline asm
	// begin inline asm
	mma.sync.aligned.m16n8k8.row.col.f32.f16.f16.f32 {%f247095,%f247096,%f247097,%f247098}, {%r1,%r2}, {%r3}, {%f247095,%f247096,%f247097,%f247098};

	// end inline asm
	// begin inline asm
	mma.sync.aligned.m16n8k8.row.col.f32.f16.f16.f32 {%f247095,%f247096,%f247097,%f247098}, {%r1,%r2}, {%r3}, {%f247095,%f247096,%f247097,%f247098};

	// end inline asm
	// begin inline asm
	mma.sync.aligned.m16n8k8.row.col.f32.f16.f16.f32 {%f247095,%f247096,%f247097,%f247098}, {%r1,%r2}, {%r3}, {%f247095,%f247096,%f247097,%f247098};

	// end inline asm
	// begin inline asm
	mma.sync.aligned.m16n8k8.row.col.f32.f16.f16.f32 {%f247095,%f247096,%f247097,%f247098}, {%r1,%r2}, {%r3}, {%f247095,%f247096,%f247097,%f247098};

	// end inline asm
	// begin inline asm
	mma.sync.aligned.m16n8k8.row.col.f32.f16.f16.f32 {%f247095,%f247096,%f247097,%f247098}, {%r1,%r2}, {%r3}, {%f247095,%f247096,%f247097,%f247098};

	// end inline asm
	// begin inline asm
	mma.sync.aligned.m16n8k8.row.col.f32.f16.f16.f32 {%f247095,%f247096,%f247097,%f247098}, {%r1,%r2}, {%r3}, {%f247095,%f247096,%f247097,%f247098};

	// end inline asm
	// begin inline asm
	mma.sync.aligned.m16n8k8.row.col.f32.f16.f16.f32 {%f247095,%f247096,%f247097,%f247098}, {%r1,%r2}, {%r3}, {%f247095,%f247096,%f247097,%f247098};

	// end inline asm
	// begin inline asm
	mma.sync.aligned.m16n8k8.row.col.f32.f16.f16.f32 {%f247095,%f247096,%f247097,%f247098}, {%r1,%r2}, {%r3}, {%f247095,%f247096,%f247097,%f247098};

	// end inline asm
	mov.f32 	%f249935, %f247095;
	mov.f32 	%f249937, %f247097;
	mov.f32 	%f249936, %f247096;
	mov.f32 	%f249938, %f247098;
	// begin inline asm
	mma.sync.aligned.m16n8k8.row.col.f32.f16.f16.f32 {%f249935,%f249936,%f249937,%f249938}, {%r1,%r2}, {%r3}, {%f249935,%f249936,%f249937,%f249938};

	// end inline asm
	// begin inline asm
	mma.sync.aligned.m16n8k8.row.col.f32.f16.f16.f32 {%f249935,%f249936,%f249937,%f249938}, {%r1,%r2}, {%r3}, {%f249935,%f249936,%f249937,%f249938};

	// end inline asm
	// begin inline asm
	mma.sync.aligned.m16n8k8.row.col.f32.f16.f16.f32 {%f249935,%f249936,%f249937,%f249938}, {%r1,%r2}, {%r3}, {%f249935,%f249936,%f249937,%f249938};

	// end inline asm
	// begin inline asm
	mma.sync.aligned.m16n8k8.row.col.f32.f16.f16.f32 {%f249935,%f249936,%f249937,%f249938}, {%r1,%r2}, {%r3}, {%f249935,%f249936,%f249937,%f249938};

	// end inline asm
	// begin inline asm
	mma.sync.aligned.m16n8k8.row.col.f32.f16.f16.f32 {%f249935,%f249936,%f249937,%f249938}, {%r1,%r2}, {%r3}, {%f249935,%f249936,%f249937,%f249938};

	// end inline asm
	// begin inline asm
	mma.sync.aligned.m16n8k8.row.col.f32.f16.f16.f32 {%f249935,%f249936,%f249937,%f249938}, {%r1,%r2}, {%r3}, {%f249935,%f249936,%f249937,%f249938};

	// end inline asm
	// begin inline asm
	mma.sync.aligned.m16n8k8.row.col.f32.f16.f16.f32 {%f249935,%f249936,%f249937,%f249938}, {%r1,%r2}, {%r3}, {%f249935,%f249936,%f249937,%f249938};

	// end inline asm
	// begin inline asm
	mma.sync.aligned.m16n8k8.row.col.f32.f16.f16.f32 {%f249935,%f249936,%f249937,%f249938}, {%r1,%r2}, {%r3}, {%f249935,%f249936,%f249937,%f249938};

	// end inline asm
	// begin inline asm
	mma.sync.aligned.m16n8k8.row.col.f32.f16.f16.f32 {%f249935,%f249936,%f249937,%f249938}, {%r1,%r2}, {%r3}, {%f249935,%f249936,%f249937,%f249938};

	// end inline asm
	// begin inline asm
	mma.sync.aligned.m16n8k8.row.col.f32.f16.f16.f32 {%f249935,%f249936,%f249937,%f249938}, {%r1,%r2}, {%r3}, {%f249935,%f249936,%f249937,%f249938};

	// end inline asm
	// begin inline asm
	mma.sync.aligned.m16n8k8.row.col.f32.f16.f16.f32 {%f249935,%f249936,%f249937,%f249938}, {%r1,%r2}, {%r3}, {%f249935,%f249936,%f249937,%f249938};

	// end inline asm
	// begin inline asm
	mma.sync.aligned.m16n8k8.row.col.f32.f16.f16.f32 {%f249935,%f249936,%f249937,%f249938}, {%r1,%r2}, {%r3}, {%f249935,%f249936,%f249937,%f249938};

	// end inline asm
	// begin inline asm
	mma.sync.aligned.m16n8k8.row.col.f32.f16.f16.f32 {%f249935,%f249936,%f249937,%f249938}, {%r1,%r2}, {%r3}, {%f249935,%f249936,%f249937,%f249938};

	// end inline asm
	// begin inline asm
	mma.sync.aligned.m16n8k8.row.col.f32.f16.f16.f32 {%f249935,%f249936,%f249937,%f249938}, {%r1,%r2}, {%r3}, {%f249935,%f249936,%f249937,%f249938};

	// end inline asm
	// begin inline asm
	mma.sync.aligned.m16n8k8.row.col.f32.f16.f16.f32 {%f249935,%f249936,%f249937,%f249938}, {%r1,%r2}, {%r3}, {%f249935,%f249936,%f249937,%f249938};

	// end inline asm
	// begin inline asm
	mma.sync.aligned.m16n8k8.row.col.f32.f16.f16.f32 {%f249935,%f249936,%f249937,%f249938}, {%r1,%r2}, {%r3}, {%f249935,%f249936,%f249937,%f249938};

	// end inline asm
	// begin inline asm
	mma.sync.aligned.m16n8k8.row.col.f32.f16.f16.f32 {%f249935,%f249936,%f249937,%f249938}, {%r1,%r2}, {%r3}, {%f249935,%f249936,%f249937,%f249938};

	// end inline asm
	// begin inline asm
	mma.sync.aligned.m16n8k8.row.col.f32.f16.f16.f32 {%f249935,%f249936,%f249937,%f249938}, {%r1,%r2}, {%r3}, {%f249935,%f249936,%f249937,%f249938};

	// end inline asm
	// begin inline asm
	mma.sync.aligned.m16n8k8.row.col.f32.f16.f16.f32 {%f249935,%f249936,%f249937,%f249938}, {%r1,%r2}, {%r3}, {%f249935,%f249936,%f249937,%f249938};

	// end inline asm
	// begin inline asm
	mma.sync.aligned.m16n8k8.row.col.f32.f16.f16.f32 {%f249935,%f249936,%f249937,%f249938}, {%r1,%r2}, {%r3}, {%f249935,%f249936,%f249937,%f249938};

	// end inline asm
	// begin inline asm
	mma.sync.aligned.m16n8k8.row.col.f32.f16.f16.f32 {%f249935,%f249936,%f249937,%f249938}, {%r1,%r2}, {%r3}, {%f249935,%f249936,%f249937,%f249938};

	// end inline asm
	// begin inline asm
	mma.sync.aligned.m16n8k8.row.col.f32.f16.f16.f32 {%f249935,%f249936,%f249937,%f249938}, {%r1,%r2}, {%r3}, {%f249935,%f249936,%f249937,%f249938};

	// end inline asm
	// begin inline asm
	mma.sync.aligned.m16n8k8.row.col.f32.f16.f16.f32 {%f249935,%f249936,%f249937,%f249938}, {%r1,%r2}, {%r3}, {%f249935,%f249936,%f249937,%f249938};

	// end inline asm
	// begin inline asm
	mma.sync.aligned.m16n8k8.row.col.f32.f16.f16.f32 {%f249935,%f249936,%f249937,%f249938}, {%r1,%r2}, {%r3}, {%f249935,%f249936,%f249937,%f249938};

	// end inline asm
	// begin inline asm
	mma.sync.aligned.m16n8k8.row.col.f32.f16.f16.f32 {%f249935,%f249936,%f249937,%f249938}, {%r1,%r2}, {%r3}, {%f249935,%f249936,%f249937,%f249938};

	// end inline asm
	// begin inline asm
	mma.sync.aligned.m16n8k8.row.col.f32.f16.f16.f32 {%f249935,%f249936,%f249937,%f249938}, {%r1,%r2}, {%r3}, {%f249935,%f249936,%f249937,%f249938};

	// end inline asm
	// begin inline asm
	mma.sync.aligned.m16n8k8.row.col.f32.f16.f16.f32 {%f249935,%f249936,%f249937,%f249938}, {%r1,%r2}, {%r3}, {%f249935,%f249936,%f249937,%f249938};

	// end inline asm
	// begin inline asm
	mma.sync.aligned.m16n8k8.row.col.f32.f16.f16.f32 {%f249935,%f249936,%f249937,%f249938}, {%r1,%r2}, {%r3}, {%f249935,%f249936,%f249937,%f249938};

	// end inline asm
	// begin inline asm
	mma.sync.aligned.m16n8k8.row.col.f32.f16.f16.f32 {%f249935,%f249936,%f249937,%f249938}, {%r1,%r2}, {%r3}, {%f249935,%f249936,%f249937,%f249938};

	// end inline asm
	// begin inline asm
	mma.sync.aligned.m16n8k8.row.col.f32.f16.f16.f32 {%f249935,%f249936,%f249937,%f249938}, {%r1,%r2}, {%r3}, {%f249935,%f249936,%f249937,%f249938};

	// end inline asm
	// begin inline asm
	mma.sync.aligned.m16n8k8.row.col.f32.f16.f16.f32 {%f249935,%f249936,%f249937,%f249938}, {%r1,%r2}, {%r3}, {%f249935,%f249936,%f249937,%f249938};

	// end inline asm
	// begin inline asm
	mma.sync.aligned.m16n8k8.row.col.f32.f16.f16.f32 {%f249935,%f249936,%f249937,%f249938}, {%r1,%r2}, {%r3}, {%f249935,%f249936,%f249937,%f249938};

	// end inline asm
	// begin inline asm
	mma.sync.aligned.m16n8k8.row.col.f32.f16.f16.f32 {%f249935,%f249936,%f249937,%f249938}, {%r1,%r2}, {%r3}, {%f249935,%f249936,%f249937,%f249938};

	// end inline asm
	// begin inline asm
	mma.sync.aligned.m16n8k8.row.col.f32.f16.f16.f32 {%f249935,%f249936,%f249937,%f249938}, {%r1,%r2}, {%r3}, {%f249935,%f249936,%f249937,%f249938};

	// end inline asm
	// begin inline asm
	mma.sync.aligned.m16n8k8.row.col.f32.f16.f16.f32 {%f249935,%f249936,%f249937,%f249938}, {%r1,%r2}, {%r3}, {%f249935,%f249936,%f249937,%f249938};

	// end inline asm
	// begin inline asm
	mma.sync.aligned.m16n8k8.row.col.f32.f16.f16.f32 {%f249935,%f249936,%f249937,%f249938}, {%r1,%r2}, {%r3}, {%f249935,%f249936,%f249937,%f249938};

	// end inline asm
	// begin inline asm
	mma.sync.aligned.m16n8k8.row.col.f32.f16.f16.f32 {%f249935,%f249936,%f249937,%f249938}, {%r1,%r2}, {%r3}, {%f249935,%f249936,%f249937,%f249938};

	// end inline asm
	// begin inline asm
	mma.sync.aligned.m16n8k8.row.col.f32.f16.f16.f32 {%f249935,%f249936,%f249937,%f249938}, {%r1,%r2}, {%r3}, {%f249935,%f249936,%f249937,%f249938};

	// end inline asm
	// begin inline asm
	mma.sync.aligned.m16n8k8.row.col.f32.f16.f16.f32 {%f249935,%f249936,%f249937,%f249938}, {%r1,%r2}, {%r3}, {%f249935,%f249936,%f249937,%f249938};

	// end inline asm
	// begin inline asm
	mma.sync.aligned.m16n8k8.row.col.f32.f16.f16.f32 {%f249935,%f249936,%f249937,%f249938}, {%r1,%r2}, {%r3}, {%f249935,%f249936,%f249937,%f249938};

	// end inline asm
	// begin inline asm
	mma.sync.aligned.m16n8k8.row.col.f32.f16.f16.f32 {%f249935,%f249936,%f249937,%f249938}, {%r1,%r2}, {%r3}, {%f249935,%f249936,%f249937,%f249938};

	// end inline asm
	// begin inline asm
	mma.sync.aligned.m16n8k8.row.col.f32.f16.f16.f32 {%f249935,%f249936,%f249937,%f249938}, {%r1,%r2}, {%r3}, {%f249935,%f249936,%f249937,%f249938};

	// end inline asm
	// begin inline asm
	mma.sync.aligned.m16n8k8.row.col.f32.f16.f16.f32 {%f249935,%f249936,%f249937,%f249938}, {%r1,%r2}, {%r3}, {%f249935,%f249936,%f249937,%f249938};

	// end inline asm
	// begin inline asm
	mma.sync.aligned.m16n8k8.row.col.f32.f16.f16.f32 {%f249935,%f249936,%f249937,%f249938}, {%r1,%r2}, {%r3}, {%f249935,%f249936,%f249937,%f249938};

	// end inline asm
	// begin inline asm
	mma.sync.aligned.m16n8k8.row.col.f32.f16.f16.f32 {%f249935,%f249936,%f249937,%f249938}, {%r1,%r2}, {%r3}, {%f249935,%f249936,%f249937,%f249938};

	// end inline asm
	// begin inline asm
	mma.sync.aligned.m16n8k8.row.col.f32.f16.f16.f32 {%f249935,%f249936,%f249937,%f249938}, {%r1,%r2}, {%r3}, {%f249935,%f249936,%f249937,%f249938};

	// end inline asm
	// begin inline asm
	mma.sync.aligned.m16n8k8.row.col.f32.f16.f16.f32 {%f249935,%f249936,%f249937,%f249938}, {%r1,%r2}, {%r3}, {%f249935,%f249936,%f249937,%f249938};

	// end inline asm
	// begin inline asm
	mma.sync.aligned.m16n8k8.row.col.f32.f16.f16.f32 {%f249935,%f249936,%f249937,%f249938}, {%r1,%r2}, {%r3}, {%f249935,%f249936,%f249937,%f249938};

	// end inline asm
	// begin inline asm
	mma.sync.aligned.m16n8k8.row.col.f32.f16.f16.f32 {%f249935,%f249936,%f249937,%f249938}, {%r1,%r2}, {%r3}, {%f249935,%f249936,%f249937,%f249938};

	// end inline asm
	// begin inline asm
	mma.sync.aligned.m16n8k8.row.col.f32.f16.f16.f32 {%f249935,%f249936,%f249937,%f249938}, {%r1,%r2}, {%r3}, {%f249935,%f249936,%f249937,%f249938};

	// end inline asm
	// begin inline asm
	mma.sync.aligned.m16n8k8.row.col.f32.f16.f16.f32 {%f249935,%f249936,%f249937,%f249938}, {%r1,%r2}, {%r3}, {%f249935,%f249936,%f249937,%f249938};

	// end inline asm
	// begin inline asm
	mma.sync.aligned.m16n8k8.row.col.f32.f16.f16.f32 {%f249935,%f249936,%f249937,%f249938}, {%r1,%r2}, {%r3}, {%f249935,%f249936,%f249937,%f249938};

	// end inline asm
	// begin inline asm
	mma.sync.aligned.m16n8k8.row.col.f32.f16.f16.f32 {%f249935,%f249936,%f249937,%f249938}, {%r1,%r2}, {%r3}, {%f249935,%f249936,%f249937,%f249938};

	// end inline asm
	// begin inline asm
	mma.sync.aligned.m16n8k8.row.col.f32.f16.f16.f32 {%f249935,%f249936,%f249937,%f249938}, {%r1,%r2}, {%r3}, {%f249935,%f249936,%f249937,%f249938};

	// end inline asm
	// begin inline asm
	mma.sync.aligned.m16n8k8.row.col.f32.f16.f16.f32 {%f249935,%f249936,%f249937,%f249938}, {%r1,%r2}, {%r3}, {%f249935,%f249936,%f249937,%f249938};

	// end inline asm
	// begin inline asm
	mma.sync.aligned.m16n8k8.row.col.f32.f16.f16.f32 {%f249935,%f249936,%f249937,%f249938}, {%r1,%r2}, {%r3}, {%f249935,%f249936,%f249937,%f249938};

	// end inline asm
	// begin inline asm
	mma.sync.aligned.m16n8k8.row.col.f32.f16.f16.f32 {%f249935,%f249936,%f249937,%f249938}, {%r1,%r2}, {%r3}, {%f249935,%f249936,%f249937,%f249938};

	// end inline asm
	// begin inline asm
	mma.sync.aligned.m16n8k8.row.col.f32.f16.f16.f32 {%f249935,%f249936,%f249937,%f249938}, {%r1,%r2}, {%r3}, {%f249935,%f249936,%f249937,%f249938};

	// end inline asm
	// begin inline asm
	mma.sync.aligned.m16n8k8.row.col.f32.f16.f16.f32 {%f249935,%f249936,%f249937,%f249938}, {%r1,%r2}, {%r3}, {%f249935,%f249936,%f249937,%f249938};

	// end inline asm
	// begin inline asm
	mma.sync.aligned.m16n8k8.row.col.f32.f16.f16.f32 {%f249935,%f249936,%f249937,%f249938}, {%r1,%r2}, {%r3}, {%f249935,%f249936,%f249937,%f249938};

	// end inline asm
	// begin inline asm
	mma.sync.aligned.m16n8k8.row.col.f32.f16.f16.f32 {%f249935,%f249936,%f249937,%f249938}, {%r1,%r2}, {%r3}, {%f249935,%f249936,%f249937,%f249938};

	// end inline asm
	// begin inline asm
	mma.sync.aligned.m16n8k8.row.col.f32.f16.f16.f32 {%f249935,%f249936,%f249937,%f249938}, {%r1,%r2}, {%r3}, {%f249935,%f249936,%f249937,%f249938};

	// end inline asm
	// begin inline asm
	mma.sync.aligned.m16n8k8.row.col.f32.f16.f16.f32 {%f249935,%f249936,%f249937,%f249938}, {%r1,%r2}, {%r3}, {%f249935,%f249936,%f249937,%f249938};

	// end inline asm
	// begin inline asm
	mma.sync.aligned.m16n8k8.row.col.f32.f16.f16.f32 {%f249935,%f249936,%f249937,%f249938}, {%r1,%r2}, {%r3}, {%f249935,%f249936,%f249937,%f249938};

	// end inline asm
	// begin inline asm
	mma.sync.aligned.m16n8k8.row.col.f32.f16.f16.f32 {%f249935,%f249936,%f249937,%f249938}, {%r1,%r2}, {%r3}, {%f249935,%f249936,%f249937,%f249938};

	// end inline asm
	// begin inline asm
	mma.sync.aligned.m16n8k8.row.col.f32.f16.f16.f32 {%f249935,%f249936,%f249937,%f249938}, {%r1,%r2}, {%r3}, {%f249935,%f249936,%f249937,%f249938};

	// end inline asm
	// begin inline asm
	mma.sync.aligned.m16n8k8.row.col.f32.f16.f16.f32 {%f249935,%f249936,%f249937,%f249938}, {%r1,%r2}, {%r3}, {%f249935,%f249936,%f249937,%f249938};

	// end inline asm
	// begin inline asm
	mma.sync.aligned.m16n8k8.row.col.f32.f16.f16.f32 {%f249935,%f249936,%f249937,%f249938}, {%r1,%r2}, {%r3}, {%f249935,%f249936,%f249937,%f249938};

	// end inline asm
	// begin inline asm
	mma.sync.aligned.m16n8k8.row.col.f32.f16.f16.f32 {%f249935,%f249936,%f249937,%f249938}, {%r1,%r2}, {%r3}, {%f249935,%f249936,%f249937,%f249938};

	// end inline asm
	// begin inline asm
	mma.sync.aligned.m16n8k8.row.col.f32.f16.f16.f32 {%f249935,%f249936,%f249937,%f249938}, {%r1,%r2}, {%r3}, {%f249935,%f249936,%f249937,%f249938};

	// end inline asm
	// begin inline asm
	mma.sync.aligned.m16n8k8.row.col.f32.f16.f16.f32 {%f249935,%f249936,%f249937,%f249938}, {%r1,%r2}, {%r3}, {%f249935,%f249936,%f249937,%f249938};

	// end inline asm
	// begin inline asm
	mma.sync.aligned.m16n8k8.row.col.f32.f16.f16.f32 {%f249935,%f249936,%f249937,%f249938}, {%r1,%r2}, {%r3}, {%f249935,%f249936,%f249937,%f249938};

	// end inline asm
	// begin inline asm
	mma.sync.aligned.m16n8k8.row.col.f32.f16.f16.f32 {%f249935,%f249936,%f249937,%f249938}, {%r1,%r2}, {%r3}, {%f249935,%f249936,%f249937,%f249938};

	// end inline asm
	// begin inline asm
	mma.sync.aligned.m16n8k8.row.col.f32.f16.f16.f32 {%f249935,%f249936,%f249937,%f249938}, {%r1,%r2}, {%r3}, {%f249935,%f249936,%f249937,%f249938};

	// end inline asm
	// begin inline asm
	mma.sync.aligned.m16n8k8.row.col.f32.f16.f16.f32 {%f249935,%f249936,%f249937,%f249938}, {%r1,%r2}, {%r3}, {%f249935,%f249936,%f249937,%f249938};

	// end inline asm
	// begin inline asm
	mma.sync.aligned.m16n8k8.row.col.f32.f16.f16.f32 {%f249935,%f249936,%f249937,%f249938}, {%r1,%r2}, {%r3}, {%f249935,%f249936,%f249937,%f249938};

	// end inline asm
	// begin inline asm
	mma.sync.aligned.m16n8k8.row.col.f32.f16.f16.f32 {%f249935,%f249936,%f249937,%f249938}, {%r1,%r2}, {%r3}, {%f249935,%f249936,%f249937,%f249938};

	// end inline asm
	// begin inline asm
	mma.sync.aligned.m16n8k8.row.col.f32.f16.f16.f32 {%f249935,%f249936,%f249937,%f249938}, {%r1,%r2}, {%r3}, {%f249935,%f249936,%f249937,%f249938};

	// end inline asm
	// begin inline asm
	mma.sync.aligned.m16n8k8.row.col.f32.f16.f16.f32 {%f249935,%f249936,%f249937,%f249938}, {%r1,%r2}, {%r3}, {%f249935,%f249936,%f249937,%f249938};

	// end inline asm
	// begin inline asm
	mma.sync.aligned.m16n8k8.row.col.f32.f16.f16.f32 {%f249935,%f249936,%f249937,%f249938}, {%r1,%r2}, {%r3}, {%f249935,%f249936,%f249937,%f249938};

	// end inline asm
	// begin inline asm
	mma.sync.aligned.m16n8k8.row.col.f32.f16.f16.f32 {%f249935,%f249936,%f249937,%f249938}, {%r1,%r2}, {%r3}, {%f249935,%f249936,%f249937,%f249938};

	// end inline asm
	// begin inline asm
	mma.sync.aligned.m16n8k8.row.col.f32.f16.f16.f32 {%f249935,%f249936,%f249937,%f249938}, {%r1,%r2}, {%r3}, {%f249935,%f249936,%f249937,%f249938};

	// end inline asm
	// begin inline asm
	mma.sync.aligned.m16n8k8.row.col.f32.f16.f16.f32 {%f249935,%f249936,%f249937,%f249938}, {%r1,%r2}, {%r3}, {%f249935,%f249936,%f249937,%f249938};

	// end inline asm
	// begin inline asm
	mma.sync.aligned.m16n8k8.row.col.f32.f16.f16.f32 {%f249935,%f249936,%f249937,%f249938}, {%r1,%r2}, {%r3}, {%f249935,%f249936,%f249937,%f249938};

	// end inline asm
	// begin inline asm
	mma.sync.aligned.m16n8k8.row.col.f32.f16.f16.f32 {%f249935,%f249936,%f249937,%f249938}, {%r1,%r2}, {%r3}, {%f249935,%f249936,%f249937,%f249938};

	// end inline asm
	// begin inline asm
	mma.sync.aligned.m16n8k8.row.col.f32.f16.f16.f32 {%f249935,%f249936,%f249937,%f249938}, {%r1,%r2}, {%r3}, {%f249935,%f249936,%f249937,%f249938};

	// end inline asm
	// begin inline asm
	mma.sync.aligned.m16n8k8.row.col.f32.f16.f16.f32 {%f249935,%f249936,%f249937,%f249938}, {%r1,%r2}, {%r3}, {%f249935,%f249936,%f249937,%f249938};

	// end inline asm
	// begin inline asm
	mma.sync.aligned.m16n8k8.row.col.f32.f16.f16.f32 {%f249935,%f249936,%f249937,%f249938}, {%r1,%r2}, {%r3}, {%f249935,%f249936,%f249937,%f249938};

	// end inline asm
	// begin inline asm
	mma.sync.aligned.m16n8k8.row.col.f32.f16.f16.f32 {%f249935,%f249936,%f249937,%f249938}, {%r1,%r2}, {%r3}, {%f249935,%f249936,%f249937,%f249938};

	// end inline asm
	// begin inline asm
	mma.sync.aligned.m16n8k8.row.col.f32.f16.f16.f32 {%f249935,%f249936,%f249937,%f249938}, {%r1,%r2}, {%r3}, {%f249935,%f249936,%f249937,%f249938};

	// end inline asm
	// begin inline asm
	mma.sync.aligned.m16n8k8.row.col.f32.f16.f16.f32 {%f249935,%f249936,%f249937,%f249938}, {%r1,%r2}, {%r3}, {%f249935,%f249936,%f249937,%f249938};

	// end inline asm
	// begin inline asm
	mma.sync.aligned.m16n8k8.row.col.f32.f16.f16.f32 {%f249935,%f249936,%f249937,%f249938}, {%r1,%r2}, {%r3}, {%f249935,%f249936,%f249937,%f249938};

	// end inline asm
	// begin inline asm
	mma.sync.aligned.m16n8k8.row.col.f32.f16.f16.f32 {%f249935,%f249936,%f249937,%f249938}, {%r1,%r2}, {%r3}, {%f249935,%f249936,%f249937,%f249938};

	// end inline asm
	// begin inline asm
	mma.sync.aligned.m16n8k8.row.col.f32.f16.f16.f32 {%f249935,%f249936,%f249937,%f249938}, {%r1,%r2}, {%r3}, {%f249935,%f249936,%f249937,%f249938};

	// end inline asm
	// begin inline asm
	mma.sync.aligned.m16n8k8.row.col.f32.f16.f16.f32 {%f249935,%f249936,%f249937,%f249938}, {%r1,%r2}, {%r3}, {%f249935,%f249936,%f249937,%f249938};

	// end inline asm
	// begin inline asm
	mma.sync.aligned.m16n8k8.row.col.f32.f16.f16.f32 {%f249935,%f249936,%f249937,%f249938}, {%r1,%r2}, {%r3}, {%f249935,%f249936,%f249937,%f249938};

	// end inline asm
	// begin inline asm
	mma.sync.aligned.m16n8k8.row.col.f32.f16.f16.f32 {%f249935,%f249936,%f249937,%f249938}, {%r1,%r2}, {%r3}, {%f249935,%f249936,%f249937,%f249938};

	// end inline asm
	// begin inline asm
	mma.sync.aligned.m16n8k8.row.col.f32.f16.f16.f32 {%f249935,%f249936,%f249937,%f249938}, {%r1,%r2}, {%r3}, {%f249935,%f249936,%f249937,%f249938};

	// end inline asm
	// begin inline asm
	mma.sync.aligned.m16n8k8.row.col.f32.f16.f16.f32 {%f249935,%f249936,%f249937,%f249938}, {%r1,%r2}, {%r3}, {%f249935,%f249936,%f249937,%f249938};

	// end inline asm
	// begin inline asm
	mma.sync.aligned.m16n8k8.row.col.f32.f16.f16.f32 {%f249935,%f249936,%f249937,%f249938}, {%r1,%r2}, {%r3}, {%f249935,%f249936,%f249937,%f249938};

	// end inline asm
	// begin inline asm
	mma.sync.aligned.m16n8k8.row.col.f32.f16.f16.f32 {%f249935,%f249936,%f249937,%f249938}, {%r1,%r2}, {%r3}, {%f249935,%f249936,%f249937,%f249938};

	// end inline asm
	// begin inline asm
	mma.sync.aligned.m16n8k8.row.col.f32.f16.f16.f32 {%f249935,%f249936,%f249937,%f249938}, {%r1,%r2}, {%r3}, {%f249935,%f249936,%f249937,%f249938};

	// end inline asm
	// begin inline asm
	mma.sync.aligned.m16n8k8.row.col.f32.f16.f16.f32 {%f249935,%f249936,%f249937,%f249938}, {%r1,%r2}, {%r3}, {%f249935,%f249936,%f249937,%f249938};

	// end inline asm
	// begin inline asm
	mma.sync.aligned.m16n8k8.row.col.f32.f16.f16.f32 {%f249935,%f249936,%f249937,%f249938}, {%r1,%r2}, {%r3}, {%f249935,%f249936,%f249937,%f249938};

	// end inline asm
	// begin inline asm
	mma.sync.aligned.m16n8k8.row.col.f32.f16.f16.f32 {%f249935,%f249936,%f249937,%f249938}, {%r1,%r2}, {%r3}, {%f249935,%f249936,%f249937,%f249938};

	// end inline asm
	// begin inline asm
	mma.sync.aligned.m16n8k8.row.col.f32.f16.f16.f32 {%f249935,%f249936,%f249937,%f249938}, {%r1,%r2}, {%r3}, {%f249935,%f249936,%f249937,%f249938};

	// end inline asm
	// begin inline asm
	mma.sync.aligned.m16n8k8.row.col.f32.f16.f16.f32 {%f249935,%f249936,%f249937,%f249938}, {%r1,%r2}, {%r3}, {%f249935,%f249936,%f249937,%f249938};

	// end inline asm
	// begin inline asm
	mma.sync.aligned.m16n8k8.row.col.f32.f16.f16.f32 {%f249935,%f249936,%f249937,%f249938}, {%r1,%r2}, {%r3}, {%f249935,%f249936,%f249937,%f249938};

	// end inline asm
	// begin inline asm
	mma.sync.aligned.m16n8k8.row.col.f32.f16.f16.f32 {%f249935,%f249936,%f249937,%f249938}, {%r1,%r2}, {%r3}, {%f249935,%f249936,%f249937,%f249938};

	// end inline asm
	// begin inline asm
	mma.sync.aligned.m16n8k8.row.col.f32.f16.f16.f32 {%f249935,%f249936,%f249937,%f249938}, {%r1,%r2}, {%r3}, {%f249935,%f249936,%f249937,%f249938};

	// end inline asm
	// begin inline asm
	mma.sync.aligned.m16n8k8.row.col.f32.f16.f16.f32 {%f249935,%f249936,%f249937,%f249938}, {%r1,%r2}, {%r3}, {%f249935,%f249936,%f249937,%f249938};

	// end inline asm
	// begin inline asm
	mma.sync.aligned.m16n8k8.row.col.f32.f16.f16.f32 {%f249935,%f249936,%f249937,%f249938}, {%r1,%r2}, {%r3}, {%f249935,%f249936,%f249937,%f249938};

	// end inline asm
	// begin inline asm
	mma.sync.aligned.m16n8k8.row.col.f32.f16.f16.f32 {%f249935,%f249936,%f249937,%f249938}, {%r1,%r2}, {%r3}, {%f249935,%f249936,%f249937,%f249938};

	// end inline asm
	// begin inline asm
	mma.sync.aligned.m16n8k8.row.col.f32.f16.f16.f32 {%f249935,%f249936,%f249937,%f249938}, {%r1,%r2}, {%r3}, {%f249935,%f249936,%f249937,%f249938};

	// end inline asm
	// begin inline asm
	mma.sync.aligned.m16n8k8.row.col.f32.f16.f16.f32 {%f249935,%f249936,%f249937,%f249938}, {%r1,%r2}, {%r3}, {%f249935,%f249936,%f249937,%f249938};

	// end inline asm
	// begin inline asm
	mma.sync.aligned.m16n8k8.row.col.f32.f16.f16.f32 {%f249935,%f249936,%f249937,%f249938}, {%r1,%r2}, {%r3}, {%f249935,%f249936,%f249937,%f249938};

	// end inline asm
	// begin inline asm
	mma.sync.aligned.m16n8k8.row.col.f32.f16.f16.f32 {%f249935,%f249936,%f249937,%f249938}, {%r1,%r2}, {%r3}, {%f249935,%f249936,%f249937,%f249938};

	// end inline asm
	// begin inline asm
	mma.sync.aligned.m16n8k8.row.col.f32.f16.f16.f32 {%f249935,%f249936,%f249937,%f249938}, {%r1,%r2}, {%r3}, {%f249935,%f249936,%f249937,%f249938};

	// end inline asm
	// begin inline asm
	mma.sync.aligned.m16n8k8.row.col.f32.f16.f16.f32 {%f249935,%f249936,%f249937,%f249938}, {%r1,%r2}, {%r3}, {%f249935,%f249936,%f249937,%f249938};

	// end inline asm
	// begin inline asm
	mma.sync.aligned.m16n8k8.row.col.f32.f16.f16.f32 {%f249935,%f249936,%f249937,%f249938}, {%r1,%r2}, {%r3}, {%f249935,%f249936,%f249937,%f249938};

	// end inline asm
	// begin inline asm
	mma.sync.aligned.m16n8k8.row.col.f32.f16.f16.f32 {%f249935,%f249936,%f249937,%f249938}, {%r1,%r2}, {%r3}, {%f249935,%f249936,%f249937,%f249938};

	// end inline asm
	// begin inline asm
	mma.sync.aligned.m16n8k8.row.col.f32.f16.f16.f32 {%f249935,%f249936,%f249937,%f249938}, {%r1,%r2}, {%r3}, {%f249935,%f249936,%f249937,%f249938};

	// end inline asm
	// begin inline asm
	mma.sync.aligned.m16n8k8.row.col.f32.f16.f16.f32 {%f249935,%f249936,%f249937,%f249938}, {%r1,%r2}, {%r3}, {%f249935,%f249936,%f249937,%f249938};

	// end inline asm
	// begin inline asm
	mma.sync.aligned.m16n8k8.row.col.f32.f16.f16.f32 {%f249935,%f249936,%f249937,%f249938}, {%r1,%r2}, {%r3}, {%f249935,%f249936,%f249937,%f249938};

	// end inline asm
	// begin inline asm
	mma.sync.aligned.m16n8k8.row.col.f32.f16.f16.f32 {%f249935,%f249936,%f249937,%f249938}, {%r1,%r2}, {%r3}, {%f249935,%f249936,%f249937,%f249938};

	// end inline asm
	// begin inline asm
	mma.sync.aligned.m16n8k8.row.col.f32.f16.f16.f32 {%f249935,%f249936,%f249937,%f249938}, {%r1,%r2}, {%r3}, {%f249935,%f249936,%f249937,%f249938};

	// end inline asm
	// begin inline asm
	mma.sync.aligned.m16n8k8.row.col.f32.f16.f16.f32 {%f249935,%f249936,%f249937,%f249938}, {%r1,%r2}, {%r3}, {%f249935,%f249936,%f249937,%f249938};

	// end inline asm
	// begin inline asm
	mma.sync.aligned.m16n8k8.row.col.f32.f16.f16.f32 {%f249935,%f249936,%f249937,%f249938}, {%r1,%r2}, {%r3}, {%f249935,%f249936,%f249937,%f249938};

	// end inline asm
	// begin inline asm
	mma.sync.aligned.m16n8k8.row.col.f32.f16.f16.f32 {%f249935,%f249936,%f249937,%f249938}, {%r1,%r2}, {%r3}, {%f249935,%f249936,%f249937,%f249938};

	// end inline asm
	// begin inline asm
	mma.sync.aligned.m16n8k8.row.col.f32.f16.f16.f32 {%f249935,%f249936,%f249937,%f249938}, {%r1,%r2}, {%r3}, {%f249935,%f249936,%f249937,%f249938};

	// end inline asm
	// begin inline asm
	mma.sync.aligned.m16n8k8.row.col.f32.f16.f16.f32 {%f249935,%f249936,%f249937,%f249938}, {%r1,%r2}, {%r3}, {%f249935,%f249936,%f249937,%f249938};

	// end inline asm
	// begin inline asm
	mma.sync.aligned.m16n8k8.row.col.f32.f16.f16.f32 {%f249935,%f249936,%f249937,%f249938}, {%r1,%r2}, {%r3}, {%f249935,%f249936,%f249937,%f249938};

	// end inline asm
	// begin inline asm
	mma.sync.aligned.m16n8k8.row.col.f32.f16.f16.f32 {%f249935,%f249936,%f249937,%f249938}, {%r1,%r2}, {%r3}, {%f249935,%f249936,%f249937,%f249938};

	// end inline asm
	// begin inline asm
	mma.sync.aligned.m16n8k8.row.col.f32.f16.f16.f32 {%f249935,%f249936,%f249937,%f249938}, {%r1,%r2}, {%r3}, {%f249935,%f249936,%f249937,%f249938};

	// end inline asm
	// begin inline asm
	mma.sync.aligned.m16n8k8.row.col.f32.f16.f16.f32 {%f249935,%f249936,%f249937,%f249938}, {%r1,%r2}, {%r3}, {%f249935,%f249936,%f249937,%f249938};

	// end inline asm
	// begin inline asm
	mma.sync.aligned.m16n8k8.row.col.f32.f16.f16.f32 {%f249935,%f249936,%f249937,%f249938}, {%r1,%r2}, {%r3}, {%f249935,%f249936,%f249937,%f249938};

	// end inline asm
	// begin inline asm
	mma.sync.aligned.m16n8k8.row.col.f32.f16.f16.f32 {%f249935,%f249936,%f249937,%f249938}, {%r1,%r2}, {%r3}, {%f249935,%f249936,%f249937,%f249938};

	// end inline asm
	// begin inline asm
	mma.sync.aligned.m16n8k8.row.col.f32.f16.f16.f32 {%f249935,%f249936,%f249937,%f249938}, {%r1,%r2}, {%r3}, {%f249935,%f249936,%f249937,%f249938};

	// end inline asm
	// begin inline asm
	mma.sync.aligned.m16n8k8.row.col.f32.f16.f16.f32 {%f249935,%f249936,%f249937,%f249938}, {%r1,%r2}, {%r3}, {%f249935,%f249936,%f249937,%f249938};

	// end inline asm
	// begin inline asm
	mma.sync.aligned.m16n8k8.row.col.f32.f16.f16.f32 {%f249935,%f249936,%f249937,%f249938}, {%r1,%r2}, {%r3}, {%f249935,%f249936,%f249937,%f249938};

	// end inline asm
	// begin inline asm
	mma.sync.aligned.m16n8k8.row.col.f32.f16.f16.f32 {%f249935,%f249936,%f249937,%f249938}, {%r1,%r2}, {%r3}, {%f249935,%f249936,%f249937,%f249938};

	// end inline asm
	// begin inline asm
	mma.sync.aligned.m16n8k8.row.col.f32.f16.f16.f32 {%f249935,%f249936,%f249937,%f249938}, {%r1,%r2}, {%r3}, {%f249935,%f249936,%f249937,%f249938};

	// end inline asm
	// begin inline asm
	mma.sync.aligned.m16n8k8.row.col.f32.f16.f16.f32 {%f249935,%f249936,%f249937,%f249938}, {%r1,%r2}, {%r3}, {%f249935,%f249936,%f249937,%f249938};

	// end inline asm
	// begin inline asm
	mma.sync.aligned.m16n8k8.row.col.f32.f16.f16.f32 {%f249935,%f249936,%f249937,%f249938}, {%r1,%r2}, {%r3}, {%f249935,%f249936,%f249937,%f249938};

	// end inline asm
	// begin inline asm
	mma.sync.aligned.m16n8k8.row.col.f32.f16.f16.f32 {%f249935,%f249936,%f249937,%f249938}, {%r1,%r2}, {%r3}, {%f249935,%f249936,%f249937,%f249938};

	// end inline asm
	// begin inline asm
	mma.sync.aligned.m16n8k8.row.col.f32.f16.f16.f32 {%f249935,%f249936,%f249937,%f249938}, {%r1,%r2}, {%r3}, {%f249935,%f249936,%f249937,%f249938};

	// end inline asm
	// begin inline asm
	mma.sync.aligned.m16n8k8.row.col.f32.f16.f16.f32 {%f249935,%f249936,%f249937,%f249938}, {%r1,%r2}, {%r3}, {%f249935,%f249936,%f249937,%f249938};

	// end inline asm
	// begin inline asm
	mma.sync.aligned.m16n8k8.row.col.f32.f16.f16.f32 {%f249935,%f249936,%f249937,%f249938}, {%r1,%r2}, {%r3}, {%f249935,%f249936,%f249937,%f249938};

	// end inline asm
	// begin inline asm
	mma.sync.aligned.m16n8k8.row.col.f32.f16.f16.f32 {%f249935,%f249936,%f249937,%f249938}, {%r1,%r2}, {%r3}, {%f249935,%f249936,%f249937,%f249938};

	// end inline asm
	// begin inline asm
	mma.sync.aligned.m16n8k8.row.col.f32.f16.f16.f32 {%f249935,%f249936,%f249937,%f249938}, {%r1,%r2}, {%r3}, {%f249935,%f249936,%f249937,%f249938};

	// end inline asm
	// begin inline asm
	mma.sync.aligned.m16n8k8.row.col.f32.f16.f16.f32 {%f249935,%f249936,%f249937,%f249938}, {%r1,%r2}, {%r3}, {%f249935,%f249936,%f249937,%f249938};

	// end inline asm
	// begin inline asm
	mma.sync.aligned.m16n8k8.row.col.f32.f16.f16.f32 {%f249935,%f249936,%f249937,%f249938}, {%r1,%r2}, {%r3}, {%f249935,%f249936,%f249937,%f249938};

	// end inline asm
	// begin inline asm
	mma.sync.aligned.m16n8k8.row.col.f32.f16.f16.f32 {%f249935,%f249936,%f249937,%f249938}, {%r1,%r2}, {%r3}, {%f249935,%f249936,%f249937,%f249938};

	// end inline asm
	// begin inline asm
	mma.sync.aligned.m16n8k8.row.col.f32.f16.f16.f32 {%f249935,%f249936,%f249937,%f249938}, {%r1,%r2}, {%r3}, {%f249935,%f249936,%f249937,%f249938};

	// end inline asm
	// begin inline asm
	mma.sync.aligned.m16n8k8.row.col.f32.f16.f16.f32 {%f249935,%f249936,%f249937,%f249938}, {%r1,%r2}, {%r3}, {%f249935,%f249936,%f249937,%f249938};

	// end inline asm
	// begin inline asm
	mma.sync.aligned.m16n8k8.row.col.f32.f16.f16.f32 {%f249935,%f249936,%f249937,%f249938}, {%r1,%r2}, {%r3}, {%f249935,%f249936,%f249937,%f249938};

	// end inline asm
	// begin inline asm
	mma.sync.aligned.m16n8k8.row.col.f32.f16.f16.f32 {%f249935,%f249936,%f249937,%f249938}, {%r1,%r2}, {%r3}, {%f249935,%f249936,%f249937,%f249938};

	// end inline asm
	// begin inline asm
	mma.sync.aligned.m16n8k8.row.col.f32.f16.f16.f32 {%f249935,%f249936,%f249937,%f249938}, {%r1,%r2}, {%r3}, {%f249935,%f249936,%f249937,%f249938};

	// end inline asm
	// begin inline asm
	mma.sync.aligned.m16n8k8.row.col.f32.f16.f16.f32 {%f249935,%f249936,%f249937,%f249938}, {%r1,%r2}, {%r3}, {%f249935,%f249936,%f249937,%f249938};

	// end inline asm
	// begin inline asm
	mma.sync.aligned.m16n8k8.row.col.f32.f16.f16.f32 {%f249935,%f249936,%f249937,%f249938}, {%r1,%r2}, {%r3}, {%f249935,%f249936,%f249937,%f249938};

	// end inline asm
	// begin inline asm
	mma.sync.aligned.m16n8k8.row.col.f32.f16.f16.f32 {%f249935,%f249936,%f249937,%f249938}, {%r1,%r2}, {%r3}, {%f249935,%f249936,%f249937,%f249938};

	// end inline asm
	// begin inline asm
	mma.sync.aligned.m16n8k8.row.col.f32.f16.f16.f32 {%f249935,%f249936,%f249937,%f249938}, {%r1,%r2}, {%r3}, {%f249935,%f249936,%f249937,%f249938};

	// end inline asm
	// begin inline asm
	mma.sync.aligned.m16n8k8.row.col.f32.f16.f16.f32 {%f249935,%f249936,%f249937,%f249938}, {%r1,%r2}, {%r3}, {%f249935,%f249936,%f249937,%f249938};

	// end inline asm
	// begin inline asm
	mma.sync.aligned.m16n8k8.row.col.f32.f16.f16.f32 {%f249935,%f249936,%f249937,%f249938}, {%r1,%r2}, {%r3}, {%f249935,%f249936,%f249937,%f249938};

	// end inline asm
	// begin inline asm
	mma.sync.aligned.m16n8k8.row.col.f32.f16.f16.f32 {%f249935,%f249936,%f249937,%f249938}, {%r1,%r2}, {%r3}, {%f249935,%f249936,%f249937,%f249938};

	// end inline asm
	// begin inline asm
	mma.sync.aligned.m16n8k8.row.col.f32.f16.f16.f32 {%f249935,%f249936,%f249937,%f249938}, {%r1,%r2}, {%r3}, {%f249935,%f249936,%f249937,%f249938};

	// end inline asm
	// begin inline asm
	mma.sync.aligned.m16n8k8.row.col.f32.f16.f16.f32 {%f249935,%f249936,%f249937,%f249938}, {%r1,%r2}, {%r3}, {%f249935,%f249936,%f249937,%f249938};

	// end inline asm
	// begin inline asm
	mma.sync.aligned.m16n8k8.row.col.f32.f16.f16.f32 {%f249935,%f249936,%f249937,%f249938}, {%r1,%r2}, {%r3}, {%f249935,%f249936,%f249937,%f249938};

	// end inline asm
	// begin inline asm
	mma.sync.aligned.m16n8k8.row.col.f32.f16.f16.f32 {%f249935,%f249936,%f249937,%f249938}, {%r1,%r2}, {%r3}, {%f249935,%f249936,%f249937,%f249938};

	// end inline asm
	// begin inline asm
	mma.sync.aligned.m16n8k8.row.col.f32.f16.f16.f32 {%f249935,%f249936,%f249937,%f249938}, {%r1,%r2}, {%r3}, {%f249935,%f249936,%f249937,%f249938};

	// end inline asm
	// begin inline asm
	mma.sync.aligned.m16n8k8.row.col.f32.f16.f16.f32 {%f249935,%f249936,%f249937,%f249938}, {%r1,%r2}, {%r3}, {%f249935,%f249936,%f249937,%f249938};

	// end inline asm
	// begin inline asm
	mma.sync.aligned.m16n8k8.row.col.f32.f16.f16.f32 {%f249935,%f249936,%f249937,%f249938}, {%r1,%r2}, {%r3}, {%f249935,%f249936,%f249937,%f249938};

	// end inline asm
	// begin inline asm
	mma.sync.aligned.m16n8k8.row.col.f32.f16.f16.f32 {%f249935,%f249936,%f249937,%f249938}, {%r1,%r2}, {%r3}, {%f249935,%f249936,%f249937,%f249938};

	// end inline asm
	// begin inline asm
	mma.sync.aligned.m16n8k8.row.col.f32.f16.f16.f32 {%f249935,%f249936,%f249937,%f249938}, {%r1,%r2}, {%r3}, {%f249935,%f249936,%f249937,%f249938};

	// end inline asm
	// begin inline asm
	mma.sync.aligned.m16n8k8.row.col.f32.f16.f16.f32 {%f249935,%f249936,%f249937,%f249938}, {%r1,%r2}, {%r3}, {%f249935,%f249936,%f249937,%f249938};

	// end inline asm
	// begin inline asm
	mma.sync.aligned.m16n8k8.row.col.f32.f16.f16.f32 {%f249935,%f249936,%f249937,%f249938}, {%r1,%r2}, {%r3}, {%f249935,%f249936,%f249937,%f249938};

	// end inline asm
	// begin inline asm
	mma.sync.aligned.m16n8k8.row.col.f32.f16.f16.f32 {%f249935,%f249936,%f249937,%f249938}, {%r1,%r2}, {%r3}, {%f249935,%f249936,%f249937,%f249938};

	// end inline asm
	// begin inline asm
	mma.sync.aligned.m16n8k8.row.col.f32.f16.f16.f32 {%f249935,%f249936,%f249937,%f249938}, {%r1,%r2}, {%r3}, {%f249935,%f249936,%f249937,%f249938};

	// end inline asm
	// begin inline asm
	mma.sync.aligned.m16n8k8.row.col.f32.f16.f16.f32 {%f249935,%f249936,%f249937,%f249938}, {%r1,%r2}, {%r3}, {%f249935,%f249936,%f249937,%f249938};

	// end inline asm
	// begin inline asm
	mma.sync.aligned.m16n8k8.row.col.f32.f16.f16.f32 {%f249935,%f249936,%f249937,%f249938}, {%r1,%r2}, {%r3}, {%f249935,%f249936,%f249937,%f249938};

	// end inline asm
	// begin inline asm
	mma.sync.aligned.m16n8k8.row.col.f32.f16.f16.f32 {%f249935,%f249936,%f249937,%f249938}, {%r1,%r2}, {%r3}, {%f249935,%f249936,%f249937,%f249938};

	// end inline asm
	// begin inline asm
	mma.sync.aligned.m16n8k8.row.col.f32.f16.f16.f32 {%f249935,%f249936,%f249937,%f249938}, {%r1,%r2}, {%r3}, {%f249935,%f249936,%f249937,%f249938};

	// end inline asm
	// begin inline asm
	mma.sync.aligned.m16n8k8.row.col.f32.f16.f16.f32 {%f249935,%f249936,%f249937,%f249938}, {%r1,%r2}, {%r3}, {%f249935,%f249936,%f249937,%f249938};

	// end inline asm
	// begin inline asm
	mma.sync.aligned.m16n8k8.row.col.f32.f16.f16.f32 {%f249935,%f249936,%f249937,%f249938}, {%r1,%r2}, {%r3}, {%f249935,%f249936,%f249937,%f249938};

	// end inline asm
	// begin inline asm
	mma.sync.aligned.m16n8k8.row.col.f32.f16.f16.f32 {%f249935,%f249936,%f249937,%f249938}, {%r1,%r2}, {%r3}, {%f249935,%f249936,%f249937,%f249938};

	// end inline asm
	// begin inline asm
	mma.sync.aligned.m16n8k8.row.col.f32.f16.f16.f32 {%f249935,%f249936,%f249937,%f249938}, {%r1,%r2}, {%r3}, {%f249935,%f249936,%f249937,%f249938};

	// end inline asm
	// begin inline asm
	mma.sync.aligned.m16n8k8.row.col.f32.f16.f16.f32 {%f249935,%f249936,%f249937,%f249938}, {%r1,%r2}, {%r3}, {%f249935,%f249936,%f249937,%f249938};

	// end inline asm
	// begin inline asm
	mma.sync.aligned.m16n8k8.row.col.f32.f16.f16.f32 {%f249935,%f249936,%f249937,%f249938}, {%r1,%r2}, {%r3}, {%f249935,%f249936,%f249937,%f249938};

	// end inline asm
	// begin inline asm
	mma.sync.aligned.m16n8k8.row.col.f32.f16.f16.f32 {%f249935,%f249936,%f249937,%f249938}, {%r1,%r2}, {%r3}, {%f249935,%f249936,%f249937,%f249938};

	// end inline asm
	// begin inline asm
	mma.sync.aligned.m16n8k8.row.col.f32.f16.f16.f32 {%f249935,%f249936,%f249937,%f249938}, {%r1,%r2}, {%r3}, {%f249935,%f249936,%f249937,%f249938};

	// end inline asm
	// begin inline asm
	mma.sync.aligned.m16n8k8.row.col.f32.f16.f16.f32 {%f249935,%f249936,%f249937,%f249938}, {%r1,%r2}, {%r3}, {%f249935,%f249936,%f249937,%f249938};

	// end inline asm
	// begin inline asm
	mma.sync.aligned.m16n8k8.row.col.f32.f16.f16.f32 {%f249935,%f249936,%f249937,%f249938}, {%r1,%r2}, {%r3}, {%f249935,%f249936,%f249937,%f249938};

	// end inline asm
	// begin inline asm
	mma.sync.aligned.m16n8k8.row.col.f32.f16.f16.f32 {%f249935,%f249936,%f249937,%f249938}, {%r1,%r2}, {%r3}, {%f249935,%f249936,%f249937,%f249938};

	// end inline asm
	// begin inline asm
	mma.sync.aligned.m16n8k8.row.col.f32.f16.f16.f32 {%f249935,%f249936,%f249937,%f249938}, {%r1,%r2}, {%r3}, {%f249935,%f249936,%f249937,%f249938};

	// end inline asm
	// begin inline asm
	mma.sync.aligned.m16n8k8.row.col.f32.f16.f16.f32 {%f249935,%f249936,%f249937,%f249938}, {%r1,%r2}, {%r3}, {%f249935,%f249936,%f249937,%f249938};

	// end inline asm
	// begin inline asm
	mma.sync.aligned.m16n8k8.row.col.f32.f16.f16.f32 {%f249935,%f249936,%f249937,%f249938}, {%r1,%r2}, {%r3}, {%f249935,%f249936,%f249937,%f249938};

	// end inline asm
	// begin inline asm
	mma.sync.aligned.m16n8k8.row.col.f32.f16.f16.f32 {%f249935,%f249936,%f249937,%f249938}, {%r1,%r2}, {%r3}, {%f249935,%f249936,%f249937,%f249938};

	// end inline asm
	// begin inline asm
	mma.sync.aligned.m16n8k8.row.col.f32.f16.f16.f32 {%f249935,%f249936,%f249937,%f249938}, {%r1,%r2}, {%r3}, {%f249935,%f249936,%f249937,%f249938};

	// end inline asm
	// begin inline asm
	mma.sync.aligned.m16n8k8.row.col.f32.f16.f16.f32 {%f249935,%f249936,%f249937,%f249938}, {%r1,%r2}, {%r3}, {%f249935,%f249936,%f249937,%f249938};

	// end inline asm
	// begin inline asm
	mma.sync.aligned.m16n8k8.row.col.f32.f16.f16.f32 {%f249935,%f249936,%f249937,%f249938}, {%r1,%r2}, {%r3}, {%f249935,%f249936,%f249937,%f249938};

	// end inline asm
	// begin inline asm
	mma.sync.aligned.m16n8k8.row.col.f32.f16.f16.f32 {%f249935,%f249936,%f249937,%f249938}, {%r1,%r2}, {%r3}, {%f249935,%f249936,%f249937,%f249938};

	// end inline asm
	// begin inline asm
	mma.sync.aligned.m16n8k8.row.col.f32.f16.f16.f32 {%f249935,%f249936,%f249937,%f249938}, {%r1,%r2}, {%r3}, {%f249935,%f249936,%f249937,%f249938};

	// end inline asm
	// begin inline asm
	mma.sync.aligned.m16n8k8.row.col.f32.f16.f16.f32 {%f249935,%f249936,%f249937,%f249938}, {%r1,%r2}, {%r3}, {%f249935,%f249936,%f249937,%f249938};

	// end inline asm
	// begin inline asm
	mma.sync.aligned.m16n8k8.row.col.f32.f16.f16.f32 {%f249935,%f249936,%f249937,%f249938}, {%r1,%r2}, {%r3}, {%f249935,%f249936,%f249937,%f249938};

	// end inline asm
	// begin inline asm
	mma.sync.aligned.m16n8k8.row.col.f32.f16.f16.f32 {%f249935,%f249936,%f249937,%f249938}, {%r1,%r2}, {%r3}, {%f249935,%f249936,%f249937,%f249938};

	// end inline asm
	// begin inline asm
	mma.sync.aligned.m16n8k8.row.col.f32.f16.f16.f32 {%f249935,%f249936,%f249937,%f249938}, {%r1,%r2}, {%r3}, {%f249935,%f249936,%f249937,%f249938};

	// end inline asm
	// begin inline asm
	mma.sync.aligned.m16n8k8.row.col.f32.f16.f16.f32 {%f249935,%f249936,%f249937,%f249938}, {%r1,%r2}, {%r3}, {%f249935,%f249936,%f249937,%f249938};

	// end inline asm
	// begin inline asm
	mma.sync.aligned.m16n8k8.row.col.f32.f16.f16.f32 {%f249935,%f249936,%f249937,%f249938}, {%r1,%r2}, {%r3}, {%f249935,%f249936,%f249937,%f249938};

	// end inline asm
	// begin inline asm
	mma.sync.aligned.m16n8k8.row.col.f32.f16.f16.f32 {%f249935,%f249936,%f249937,%f249938}, {%r1,%r2}, {%r3}, {%f249935,%f249936,%f249937,%f249938};

	// end inline asm
	// begin inline asm
	mma.sync.aligned.m16n8k8.row.col.f32.f16.f16.f32 {%f249935,%f249936,%f249937,%f249938}, {%r1,%r2}, {%r3}, {%f249935,%f249936,%f249937,%f249938};

	// end inline asm
	// begin inline asm
	mma.sync.aligned.m16n8k8.row.col.f32.f16.f16.f32 {%f249935,%f249936,%f249937,%f249938}, {%r1,%r2}, {%r3}, {%f249935,%f249936,%f249937,%f249938};

	// end inline asm
	// begin inline asm
	mma.sync.aligned.m16n8k8.row.col.f32.f16.f16.f32 {%f249935,%f249936,%f249937,%f249938}, {%r1,%r2}, {%r3}, {%f249935,%f249936,%f249937,%f249938};

	// end inline asm
	// begin inline asm
	mma.sync.aligned.m16n8k8.row.col.f32.f16.f16.f32 {%f249935,%f249936,%f249937,%f249938}, {%r1,%r2}, {%r3}, {%f249935,%f249936,%f249937,%f249938};

	// end inline asm
	// begin inline asm
	mma.sync.aligned.m16n8k8.row.col.f32.f16.f16.f32 {%f249935,%f249936,%f249937,%f249938}, {%r1,%r2}, {%r3}, {%f249935,%f249936,%f249937,%f249938};

	// end inline asm
	// begin inline asm
	mma.sync.aligned.m16n8k8.row.col.f32.f16.f16.f32 {%f249935,%f249936,%f249937,%f249938}, {%r1,%r2}, {%r3}, {%f249935,%f249936,%f249937,%f249938};

	// end inline asm
	// begin inline asm
	mma.sync.aligned.m16n8k8.row.col.f32.f16.f16.f32 {%f249935,%f249936,%f249937,%f249938}, {%r1,%r2}, {%r3}, {%f249935,%f249936,%f249937,%f249938};

	// end inline asm
	// begin inline asm
	mma.sync.aligned.m16n8k8.row.col.f32.f16.f16.f32 {%f249935,%f249936,%f249937,%f249938}, {%r1,%r2}, {%r3}, {%f249935,%f249936,%f249937,%f249938};

	// end inline asm
	// begin inline asm
	mma.sync.aligned.m16n8k8.row.col.f32.f16.f16.f32 {%f249935,%f249936,%f249937,%f249938}, {%r1,%r2}, {%r3}, {%f249935,%f249936,%f249937,%f249938};

	// end inline asm
	// begin inline asm
	mma.sync.aligned.m16n8k8.row.col.f32.f16.f16.f32 {%f249935,%f249936,%f249937,%f249938}, {%r1,%r2}, {%r3}, {%f249935,%f249936,%f249937,%f249938};

	// end inline asm
	// begin inline asm
	mma.sync.aligned.m16n8k8.row.col.f32.f16.f16.f32 {%f249935,%f249936,%f249937,%f249938}, {%r1,%r2}, {%r3}, {%f249935,%f249936,%f249937,%f249938};

	// end inline asm
	// begin inline asm
	mma.sync.aligned.m16n8k8.row.col.f32.f16.f16.f32 {%f249935,%f249936,%f249937,%f249938}, {%r1,%r2}, {%r3}, {%f249935,%f249936,%f249937,%f249938};

	// end inline asm
	// begin inline asm
	mma.sync.aligned.m16n8k8.row.col.f32.f16.f16.f32 {%f249935,%f249936,%f249937,%f249938}, {%r1,%r2}, {%r3}, {%f249935,%f249936,%f249937,%f249938};

	// end inline asm
	// begin inline asm
	mma.sync.aligned.m16n8k8.row.col.f32.f16.f16.f32 {%f249935,%f249936,%f249937,%f249938}, {%r1,%r2}, {%r3}, {%f249935,%f249936,%f249937,%f249938};

	// end inline asm
	// begin inline asm
	mma.sync.aligned.m16n8k8.row.col.f32.f16.f16.f32 {%f249935,%f249936,%f249937,%f249938}, {%r1,%r2}, {%r3}, {%f249935,%f249936,%f249937,%f249938};

	// end inline asm
	// begin inline asm
	mma.sync.aligned.m16n8k8.row.col.f32.f16.f16.f32 {%f249935,%f249936,%f249937,%f249938}, {%r1,%r2}, {%r3}, {%f249935,%f249936,%f249937,%f249938};

	// end inline asm
	// begin inline asm
	mma.sync.aligned.m16n8k8.row.col.f32.f16.f16.f32 {%f249935,%f249936,%f249937,%f249938}, {%r1,%r2}, {%r3}, {%f249935,%f249936,%f249937,%f249938};

	// end inline asm
	// begin inline asm
	mma.sync.aligned.m16n8k8.row.col.f32.f16.f16.f32 {%f249935,%f249936,%f249937,%f249938}, {%r1,%r2}, {%r3}, {%f249935,%f249936,%f249937,%f249938};

	// end inline asm
	// begin inline asm
	mma.sync.aligned.m16n8k8.row.col.f32.f16.f16.f32 {%f249935,%f249936,%f249937,%f249938}, {%r1,%r2}, {%r3}, {%f249935,%f249936,%f249937,%f249938};

	// end inline asm
	// begin inline asm
	mma.sync.aligned.m16n8k8.row.col.f32.f16.f16.f32 {%f249935,%f249936,%f249937,%f249938}, {%r1,%r2}, {%r3}, {%f249935,%f249936,%f249937,%f249938};

	// end inline asm
	// begin inline asm
	mma.sync.aligned.m16n8k8.row.col.f32.f16.f16.f32 {%f249935,%f249936,%f249937,%f249938}, {%r1,%r2}, {%r3}, {%f249935,%f249936,%f249937,%f249938};

	// end inline asm
	// begin inline asm
	mma.sync.aligned.m16n8k8.row.col.f32.f16.f16.f32 {%f249935,%f249936,%f249937,%f249938}, {%r1,%r2}, {%r3}, {%f249935,%f249936,%f249937,%f249938};

	// end inline asm
	// begin inline asm
	mma.sync.aligned.m16n8k8.row.col.f32.f16.f16.f32 {%f249935,%f249936,%f249937,%f249938}, {%r1,%r2}, {%r3}, {%f249935,%f249936,%f249937,%f249938};

	// end inline asm
	// begin inline asm
	mma.sync.aligned.m16n8k8.row.col.f32.f16.f16.f32 {%f249935,%f249936,%f249937,%f249938}, {%r1,%r2}, {%r3}, {%f249935,%f249936,%f249937,%f249938};

	// end inline asm
	// begin inline asm
	mma.sync.aligned.m16n8k8.row.col.f32.f16.f16.f32 {%f249935,%f249936,%f249937,%f249938}, {%r1,%r2}, {%r3}, {%f249935,%f249936,%f249937,%f249938};

	// end inline asm
	// begin inline asm
	mma.sync.aligned.m16n8k8.row.col.f32.f16.f16.f32 {%f249935,%f249936,%f249937,%f249938}, {%r1,%r2}, {%r3}, {%f249935,%f249936,%f249937,%f249938};

	// end inline asm
	// begin inline asm
	mma.sync.aligned.m16n8k8.row.col.f32.f16.f16.f32 {%f249935,%f249936,%f249937,%f249938}, {%r1,%r2}, {%r3}, {%f249935,%f249936,%f249937,%f249938};

	// end inline asm
	// begin inline asm
	mma.sync.aligned.m16n8k8.row.col.f32.f16.f16.f32 {%f249935,%f249936,%f249937,%f249938}, {%r1,%r2}, {%r3}, {%f249935,%f249936,%f249937,%f249938};

	// end inline asm
	// begin inline asm
	mma.sync.aligned.m16n8k8.row.col.f32.f16.f16.f32 {%f249935,%f249936,%f249937,%f249938}, {%r1,%r2}, {%r3}, {%f249935,%f249936,%f249937,%f249938};

	// end inline asm
	// begin inline asm
	mma.sync.aligned.m16n8k8.row.col.f32.f16.f16.f32 {%f249935,%f249936,%f249937,%f249938}, {%r1,%r2}, {%r3}, {%f249935,%f249936,%f249937,%f249938};

	// end inline asm
	// begin inline asm
	mma.sync.aligned.m16n8k8.row.col.f32.f16.f16.f32 {%f249935,%f249936,%f249937,%f249938}, {%r1,%r2}, {%r3}, {%f249935,%f249936,%f249937,%f249938};

	// end inline asm
	// begin inline asm
	mma.sync.aligned.m16n8k8.row.col.f32.f16.f16.f32 {%f249935,%f249936,%f249937,%f249938}, {%r1,%r2}, {%r3}, {%f249935,%f249936,%f249937,%f249938};

	// end inline asm
	// begin inline asm
	mma.sync.aligned.m16n8k8.row.col.f32.f16.f16.f32 {%f249935,%f249936,%f249937,%f249938}, {%r1,%r2}, {%r3}, {%f249935,%f249936,%f249937,%f249938};

	// end inline asm
	// begin inline asm
	mma.sync.aligned.m16n8k8.row.col.f32.f16.f16.f32 {%f249935,%f249936,%f249937,%f249938}, {%r1,%r2}, {%r3}, {%f249935,%f249936,%f249937,%f249938};

	// end inline asm
	// begin inline asm
	mma.sync.aligned.m16n8k8.row.col.f32.f16.f16.f32 {%f249935,%f249936,%f249937,%f249938}, {%r1,%r2}, {%r3}, {%f249935,%f249936,%f249937,%f249938};

	// end inline asm
	// begin inline asm
	mma.sync.aligned.m16n8k8.row.col.f32.f16.f16.f32 {%f249935,%f249936,%f249937,%f249938}, {%r1,%r2}, {%r3}, {%f249935,%f249936,%f249937,%f249938};

	// end inline asm
	// begin inline asm
	mma.sync.aligned.m16n8k8.row.col.f32.f16.f16.f32 {%f249935,%f249936,%f249937,%f249938}, {%r1,%r2}, {%r3}, {%f249935,%f249936,%f249937,%f249938};

	// end inline asm
	// begin inline asm
	mma.sync.aligned.m16n8k8.row.col.f32.f16.f16.f32 {%f249935,%f249936,%f249937,%f249938}, {%r1,%r2}, {%r3}, {%f249935,%f249936,%f249937,%f249938};

	// end inline asm
	// begin inline asm
	mma.sync.aligned.m16n8k8.row.col.f32.f16.f16.f32 {%f249935,%f249936,%f249937,%f249938}, {%r1,%r2}, {%r3}, {%f249935,%f249936,%f249937,%f249938};

	// end inline asm
	// begin inline asm
	mma.sync.aligned.m16n8k8.row.col.f32.f16.f16.f32 {%f249935,%f249936,%f249937,%f249938}, {%r1,%r2}, {%r3}, {%f249935,%f249936,%f249937,%f249938};

	// end inline asm
	// begin inline asm
	mma.sync.aligned.m16n8k8.row.col.f32.f16.f16.f32 {%f249935,%f249936,%f249937,%f249938}, {%r1,%r2}, {%r3}, {%f249935,%f249936,%f249937,%f249938};

	// end inline asm
	// begin inline asm
	mma.sync.aligned.m16n8k8.row.col.f32.f16.f16.f32 {%f249935,%f249936,%f249937,%f249938}, {%r1,%r2}, {%r3}, {%f249935,%f249936,%f249937,%f249938};

	// end inline asm
	// begin inline asm
	mma.sync.aligned.m16n8k8.row.col.f32.f16.f16.f32 {%f249935,%f249936,%f249937,%f249938}, {%r1,%r2}, {%r3}, {%f249935,%f249936,%f249937,%f249938};

	// end inline asm
	// begin inline asm
	mma.sync.aligned.m16n8k8.row.col.f32.f16.f16.f32 {%f249935,%f249936,%f249937,%f249938}, {%r1,%r2}, {%r3}, {%f249935,%f249936,%f249937,%f249938};

	// end inline asm
	// begin inline asm
	mma.sync.aligned.m16n8k8.row.col.f32.f16.f16.f32 {%f249935,%f249936,%f249937,%f249938}, {%r1,%r2}, {%r3}, {%f249935,%f249936,%f249937,%f249938};

	// end inline asm
	// begin inline asm
	mma.sync.aligned.m16n8k8.row.col.f32.f16.f16.f32 {%f249935,%f249936,%f249937,%f249938}, {%r1,%r2}, {%r3}, {%f249935,%f249936,%f249937,%f249938};

	// end inline asm
	// begin inline asm
	mma.sync.aligned.m16n8k8.row.col.f32.f16.f16.f32 {%f249935,%f249936,%f249937,%f249938}, {%r1,%r2}, {%r3}, {%f249935,%f249936,%f249937,%f249938};

	// end inline asm
	// begin inline asm
	mma.sync.aligned.m16n8k8.row.col.f32.f16.f16.f32 {%f249935,%f249936,%f249937,%f249938}, {%r1,%r2}, {%r3}, {%f249935,%f249936,%f249937,%f249938};

	// end inline asm
	// begin inline asm
	mma.sync.aligned.m16n8k8.row.col.f32.f16.f16.f32 {%f249935,%f249936,%f249937,%f249938}, {%r1,%r2}, {%r3}, {%f249935,%f249936,%f249937,%f249938};

	// end inline asm
	// begin inline asm
	mma.sync.aligned.m16n8k8.row.col.f32.f16.f16.f32 {%f249935,%f249936,%f249937,%f249938}, {%r1,%r2}, {%r3}, {%f249935,%f249936,%f249937,%f249938};

	// end inline asm
	// begin inline asm
	mma.sync.aligned.m16n8k8.row.col.f32.f16.f16.f32 {%f249935,%f249936,%f249937,%f249938}, {%r1,%r2}, {%r3}, {%f249935,%f249936,%f249937,%f249938};

	// end inline asm
	// begin inline asm
	mma.sync.aligned.m16n8k8.row.col.f32.f16.f16.f32 {%f249935,%f249936,%f249937,%f249938}, {%r1,%r2}, {%r3}, {%f249935,%f249936,%f249937,%f249938};

	// end inline asm
	// begin inline asm
	mma.sync.aligned.m16n8k8.row.col.f32.f16.f16.f32 {%f249935,%f249936,%f249937,%f249938}, {%r1,%r2}, {%r3}, {%f249935,%f249936,%f249937,%f249938};

	// end inline asm
	// begin inline asm
	mma.sync.aligned.m16n8k8.row.col.f32.f16.f16.f32 {%f249935,%f249936,%f249937,%f249938}, {%r1,%r2}, {%r3}, {%f249935,%f249936,%f249937,%f249938};

	// end inline asm
	// begin inline asm
	mma.sync.aligned.m16n8k8.row.col.f32.f16.f16.f32 {%f249935,%f249936,%f249937,%f249938}, {%r1,%r2}, {%r3}, {%f249935,%f249936,%f249937,%f249938};

	// end inline asm
	// begin inline asm
	mma.sync.aligned.m16n8k8.row.col.f32.f16.f16.f32 {%f249935,%f249936,%f249937,%f249938}, {%r1,%r2}, {%r3}, {%f249935,%f249936,%f249937,%f249938};

	// end inline asm
	// begin inline asm
	mma.sync.aligned.m16n8k8.row.col.f32.f16.f16.f32 {%f249935,%f249936,%f249937,%f249938}, {%r1,%r2}, {%r3}, {%f249935,%f249936,%f249937,%f249938};

	// end inline asm
	// begin inline asm
	mma.sync.aligned.m16n8k8.row.col.f32.f16.f16.f32 {%f249935,%f249936,%f249937,%f249938}, {%r1,%r2}, {%r3}, {%f249935,%f249936,%f249937,%f249938};

	// end inline asm
	// begin inline asm
	mma.sync.aligned.m16n8k8.row.col.f32.f16.f16.f32 {%f249935,%f249936,%f249937,%f249938}, {%r1,%r2}, {%r3}, {%f249935,%f249936,%f249937,%f249938};

	// end inline asm
	// begin inline asm
	mma.sync.aligned.m16n8k8.row.col.f32.f16.f16.f32 {%f249935,%f249936,%f249937,%f249938}, {%r1,%r2}, {%r3}, {%f249935,%f249936,%f249937,%f249938};

	// end inline asm
	// begin inline asm
	mma.sync.aligned.m16n8k8.row.col.f32.f16.f16.f32 {%f249935,%f249936,%f249937,%f249938}, {%r1,%r2}, {%r3}, {%f249935,%f249936,%f249937,%f249938};

	// end inline asm
	// begin inline asm
	mma.sync.aligned.m16n8k8.row.col.f32.f16.f16.f32 {%f249935,%f249936,%f249937,%f249938}, {%r1,%r2}, {%r3}, {%f249935,%f249936,%f249937,%f249938};

	// end inline asm
	// begin inline asm
	mma.sync.aligned.m16n8k8.row.col.f32.f16.f16.f32 {%f249935,%f249936,%f249937,%f249938}, {%r1,%r2}, {%r3}, {%f249935,%f249936,%f249937,%f249938};

	// end inline asm
	// begin inline asm
	mma.sync.aligned.m16n8k8.row.col.f32.f16.f16.f32 {%f249935,%f249936,%f249937,%f249938}, {%r1,%r2}, {%r3}, {%f249935,%f249936,%f249937,%f249938};

	// end inline asm
	// begin inline asm
	mma.sync.aligned.m16n8k8.row.col.f32.f16.f16.f32 {%f249935,%f249936,%f249937,%f249938}, {%r1,%r2}, {%r3}, {%f249935,%f249936,%f249937,%f249938};

	// end inline asm
	// begin inline asm
	mma.sync.aligned.m16n8k8.row.col.f32.f16.f16.f32 {%f249935,%f249936,%f249937,%f249938}, {%r1,%r2}, {%r3}, {%f249935,%f249936,%f249937,%f249938};

	// end inline asm
	// begin inline asm
	mma.sync.aligned.m16n8k8.row.col.f32.f16.f16.f32 {%f249935,%f249936,%f249937,%f249938}, {%r1,%r2}, {%r3}, {%f249935,%f249936,%f249937,%f249938};

	// end inline asm
	// begin inline asm
	mma.sync.aligned.m16n8k8.row.col.f32.f16.f16.f32 {%f249935,%f249936,%f249937,%f249938}, {%r1,%r2}, {%r3}, {%f249935,%f249936,%f249937,%f249938};

	// end inline asm
	// begin inline asm
	mma.sync.aligned.m16n8k8.row.col.f32.f16.f16.f32 {%f249935,%f249936,%f249937,%f249938}, {%r1,%r2}, {%r3}, {%f249935,%f249936,%f249937,%f249938};

	// end inline asm
	// begin inline asm
	mma.sync.aligned.m16n8k8.row.col.f32.f16.f16.f32 {%f249935,%f249936,%f249937,%f249938}, {%r1,%r2}, {%r3}, {%f249935,%f249936,%f249937,%f249938};

	// end inline asm
	// begin inline asm
	mma.sync.aligned.m16n8k8.row.col.f32.f16.f16.f32 {%f249935,%f249936,%f249937,%f249938}, {%r1,%r2}, {%r3}, {%f249935,%f249936,%f249937,%f249938};

	// end inline asm
	// begin inline asm
	mma.sync.aligned.m16n8k8.row.col.f32.f16.f16.f32 {%f249935,%f249936,%f249937,%f249938}, {%r1,%r2}, {%r3}, {%f249935,%f249936,%f249937,%f249938};

	// end inline asm
	// begin inline asm
	mma.sync.aligned.m16n8k8.row.col.f32.f16.f16.f32 {%f249935,%f249936,%f249937,%f249938}, {%r1,%r2}, {%r3}, {%f249935,%f249936,%f249937,%f249938};

	// end inline asm
	// begin inline asm
	mma.sync.aligned.m16n8k8.row.col.f32.f16.f16.f32 {%f249935,%f249936,%f249937,%f249938}, {%r1,%r2}, {%r3}, {%f249935,%f249936,%f249937,%f249938};

	// end inline asm
	// begin inline asm
	mma.sync.aligned.m16n8k8.row.col.f32.f16.f16.f32 {%f249935,%f249936,%f249937,%f249938}, {%r1,%r2}, {%r3}, {%f249935,%f249936,%f249937,%f249938};

	// end inline asm
	// begin inline asm
	mma.sync.aligned.m16n8k8.row.col.f32.f16.f16.f32 {%f249935,%f249936,%f249937,%f249938}, {%r1,%r2}, {%r3}, {%f249935,%f249936,%f249937,%f249938};

	// end inline asm
	// begin inline asm
	mma.sync.aligned.m16n8k8.row.col.f32.f16.f16.f32 {%f249935,%f249936,%f249937,%f249938}, {%r1,%r2}, {%r3}, {%f249935,%f249936,%f249937,%f249938};

	// end inline asm
	// begin inline asm
	mma.sync.aligned.m16n8k8.row.col.f32.f16.f16.f32 {%f249935,%f249936,%f249937,%f249938}, {%r1,%r2}, {%r3}, {%f249935,%f249936,%f249937,%f249938};

	// end inline asm
	// begin inline asm
	mma.sync.aligned.m16n8k8.row.col.f32.f16.f16.f32 {%f249935,%f249936,%f249937,%f249938}, {%r1,%r2}, {%r3}, {%f249935,%f249936,%f249937,%f249938};

	// end inline asm
	// begin inline asm
	mma.sync.aligned.m16n8k8.row.col.f32.f16.f16.f32 {%f249935,%f249936,%f249937,%f249938}, {%r1,%r2}, {%r3}, {%f249935,%f249936,%f249937,%f249938};

	// end inline asm
	// begin inline asm
	mma.sync.aligned.m16n8k8.row.col.f32.f16.f16.f32 {%f249935,%f249936,%f249937,%f249938}, {%r1,%r2}, {%r3}, {%f249935,%f249936,%f249937,%f249938};

	// end inline asm
	// begin inline asm
	mma.sync.aligned.m16n8k8.row.col.f32.f16.f16.f32 {%f249935,%f249936,%f249937,%f249938}, {%r1,%r2}, {%r3}, {%f249935,%f249936,%f249937,%f249938};

	// end inline asm
	// begin inline asm
	mma.sync.aligned.m16n8k8.row.col.f32.f16.f16.f32 {%f249935,%f249936,%f249937,%f249938}, {%r1,%r2}, {%r3}, {%f249935,%f249936,%f249937,%f249938};

	// end inline asm
	// begin inline asm
	mma.sync.aligned.m16n8k8.row.col.f32.f16.f16.f32 {%f249935,%f249936,%f249937,%f249938}, {%r1,%r2}, {%r3}, {%f249935,%f249936,%f249937,%f249938};

	// end inline asm
	// begin inline asm
	mma.sync.aligned.m16n8k8.row.col.f32.f16.f16.f32 {%f249935,%f249936,%f249937,%f249938}, {%r1,%r2}, {%r3}, {%f249935,%f249936,%f249937,%f249938};

	// end inline asm
	// begin inline asm
	mma.sync.aligned.m16n8k8.row.col.f32.f16.f16.f32 {%f249935,%f249936,%f249937,%f249938}, {%r1,%r2}, {%r3}, {%f249935,%f249936,%f249937,%f249938};

	// end inline asm
	// begin inline asm
	mma.sync.aligned.m16n8k8.row.col.f32.f16.f16.f32 {%f249935,%f249936,%f249937,%f249938}, {%r1,%r2}, {%r3}, {%f249935,%f249936,%f249937,%f249938};

	// end inline asm
	// begin inline asm
	mma.sync.aligned.m16n8k8.row.col.f32.f16.f16.f32 {%f249935,%f249936,%f249937,%f249938}, {%r1,%r2}, {%r3}, {%f249935,%f249936,%f249937,%f249938};

	// end inline asm
	// begin inline asm
	mma.sync.aligned.m16n8k8.row.col.f32.f16.f16.f32 {%f249935,%f249936,%f249937,%f249938}, {%r1,%r2}, {%r3}, {%f249935,%f249936,%f249937,%f249938};

	// end inline asm
	// begin inline asm
	mma.sync.aligned.m16n8k8.row.col.f32.f16.f16.f32 {%f249935,%f249936,%f249937,%f249938}, {%r1,%r2}, {%r3}, {%f249935,%f249936,%f249937,%f249938};

	// end inline asm
	// begin inline asm
	mma.sync.aligned.m16n8k8.row.col.f32.f16.f16.f32 {%f249935,%f249936,%f249937,%f249938}, {%r1,%r2}, {%r3}, {%f249935,%f249936,%f249937,%f249938};

	// end inline asm
	// begin inline asm
	mma.sync.aligned.m16n8k8.row.col.f32.f16.f16.f32 {%f249935,%f249936,%f249937,%f249938}, {%r1,%r2}, {%r3}, {%f249935,%f249936,%f249937,%f249938};

	// end inline asm
	// begin inline asm
	mma.sync.aligned.m16n8k8.row.col.f32.f16.f16.f32 {%f249935,%f249936,%f249937,%f249938}, {%r1,%r2}, {%r3}, {%f249935,%f249936,%f249937,%f249938};

	// end inline asm
	// begin inline asm
	mma.sync.aligned.m16n8k8.row.col.f32.f16.f16.f32 {%f249935,%f249936,%f249937,%f249938}, {%r1,%r2}, {%r3}, {%f249935,%f249936,%f249937,%f249938};

	// end inline asm
	// begin inline asm
	mma.sync.aligned.m16n8k8.row.col.f32.f16.f16.f32 {%f249935,%f249936,%f249937,%f249938}, {%r1,%r2}, {%r3}, {%f249935,%f249936,%f249937,%f249938};

	// end inline asm
	// begin inline asm
	mma.sync.aligned.m16n8k8.row.col.f32.f16.f16.f32 {%f249935,%f249936,%f249937,%f249938}, {%r1,%r2}, {%r3}, {%f249935,%f249936,%f249937,%f249938};

	// end inline asm
	// begin inline asm
	mma.sync.aligned.m16n8k8.row.col.f32.f16.f16.f32 {%f249935,%f249936,%f249937,%f249938}, {%r1,%r2}, {%r3}, {%f249935,%f249936,%f249937,%f249938};

	// end inline asm
	// begin inline asm
	mma.sync.aligned.m16n8k8.row.col.f32.f16.f16.f32 {%f249935,%f249936,%f249937,%f249938}, {%r1,%r2}, {%r3}, {%f249935,%f249936,%f249937,%f249938};

	// end inline asm
	// begin inline asm
	mma.sync.aligned.m16n8k8.row.col.f32.f16.f16.f32 {%f249935,%f249936,%f249937,%f249938}, {%r1,%r2}, {%r3}, {%f249935,%f249936,%f249937,%f249938};

	// end inline asm
	// begin inline asm
	mma.sync.aligned.m16n8k8.row.col.f32.f16.f16.f32 {%f249935,%f249936,%f249937,%f249938}, {%r1,%r2}, {%r3}, {%f249935,%f249936,%f249937,%f249938};

	// end inline asm
	// begin inline asm
	mma.sync.aligned.m16n8k8.row.col.f32.f16.f16.f32 {%f249935,%f249936,%f249937,%f249938}, {%r1,%r2}, {%r3}, {%f249935,%f249936,%f249937,%f249938};

	// end inline asm
	// begin inline asm
	mma.sync.aligned.m16n8k8.row.col.f32.f16.f16.f32 {%f249935,%f249936,%f249937,%f249938}, {%r1,%r2}, {%r3}, {%f249935,%f249936,%f249937,%f249938};

	// end inline asm
	// begin inline asm
	mma.sync.aligned.m16n8k8.row.col.f32.f16.f16.f32 {%f249935,%f249936,%f249937,%f249938}, {%r1,%r2}, {%r3}, {%f249935,%f249936,%f249937,%f249938};

	// end inline asm
	// begin inline asm
	mma.sync.aligned.m16n8k8.row.col.f32.f16.f16.f32 {%f249935,%f249936,%f249937,%f249938}, {%r1,%r2}, {%r3}, {%f249935,%f249936,%f249937,%f249938};

	// end inline asm
	// begin inline asm
	mma.sync.aligned.m16n8k8.row.col.f32.f16.f16.f32 {%f249935,%f249936,%f249937,%f249938}, {%r1,%r2}, {%r3}, {%f249935,%f249936,%f249937,%f249938};

	// end inline asm
	// begin inline asm
	mma.sync.aligned.m16n8k8.row.col.f32.f16.f16.f32 {%f249935,%f249936,%f249937,%f249938}, {%r1,%r2}, {%r3}, {%f249935,%f249936,%f249937,%f249938};

	// end inline asm
	// begin inline asm
	mma.sync.aligned.m16n8k8.row.col.f32.f16.f16.f32 {%f249935,%f249936,%f249937,%f249938}, {%r1,%r2}, {%r3}, {%f249935,%f249936,%f249937,%f249938};

	// end inline asm
	// begin inline asm
	mma.sync.aligned.m16n8k8.row.col.f32.f16.f16.f32 {%f249935,%f249936,%f249937,%f249938}, {%r1,%r2}, {%r3}, {%f249935,%f249936,%f249937,%f249938};

	// end inline asm
	// begin inline asm
	mma.sync.aligned.m16n8k8.row.col.f32.f16.f16.f32 {%f249935,%f249936,%f249937,%f249938}, {%r1,%r2}, {%r3}, {%f249935,%f249936,%f249937,%f249938};

	// end inline asm
	// begin inline asm
	mma.sync.aligned.m16n8k8.row.col.f32.f16.f16.f32 {%f249935,%f249936,%f249937,%f249938}, {%r1,%r2}, {%r3}, {%f249935,%f249936,%f249937,%f249938};

	// end inline asm
	// begin inline asm
	mma.sync.aligned.m16n8k8.row.col.f32.f16.f16.f32 {%f249935,%f249936,%f249937,%f249938}, {%r1,%r2}, {%r3}, {%f249935,%f249936,%f249937,%f249938};

	// end inline asm
	// begin inline asm
	mma.sync.aligned.m16n8k8.row.col.f32.f16.f16.f32 {%f249935,%f249936,%f249937,%f249938}, {%r1,%r2}, {%r3}, {%f249935,%f249936,%f249937,%f249938};

	// end inline asm
	// begin inline asm
	mma.sync.aligned.m16n8k8.row.col.f32.f16.f16.f32 {%f249935,%f249936,%f249937,%f249938}, {%r1,%r2}, {%r3}, {%f249935,%f249936,%f249937,%f249938};

	// end inline asm
	// begin inline asm
	mma.sync.aligned.m16n8k8.row.col.f32.f16.f16.f32 {%f249935,%f249936,%f249937,%f249938}, {%r1,%r2}, {%r3}, {%f249935,%f249936,%f249937,%f249938};

	// end inline asm
	// begin inline asm
	mma.sync.aligned.m16n8k8.row.col.f32.f16.f16.f32 {%f249935,%f249936,%f249937,%f249938}, {%r1,%r2}, {%r3}, {%f249935,%f249936,%f249937,%f249938};

	// end inline asm
	// begin inline asm
	mma.sync.aligned.m16n8k8.row.col.f32.f16.f16.f32 {%f249935,%f249936,%f249937,%f249938}, {%r1,%r2}, {%r3}, {%f249935,%f249936,%f249937,%f249938};

	// end inline asm
	// begin inline asm
	mma.sync.aligned.m16n8k8.row.col.f32.f16.f16.f32 {%f249935,%f249936,%f249937,%f249938}, {%r1,%r2}, {%r3}, {%f249935,%f249936,%f249937,%f249938};

	// end inline asm
	// begin inline asm
	mma.sync.aligned.m16n8k8.row.col.f32.f16.f16.f32 {%f249935,%f249936,%f249937,%f249938}, {%r1,%r2}, {%r3}, {%f249935,%f249936,%f249937,%f249938};

	// end inline asm
	// begin inline asm
	mma.sync.aligned.m16n8k8.row.col.f32.f16.f16.f32 {%f249935,%f249936,%f249937,%f249938}, {%r1,%r2}, {%r3}, {%f249935,%f249936,%f249937,%f249938};

	// end inline asm
	// begin inline asm
	mma.sync.aligned.m16n8k8.row.col.f32.f16.f16.f32 {%f249935,%f249936,%f249937,%f249938}, {%r1,%r2}, {%r3}, {%f249935,%f249936,%f249937,%f249938};

	// end inline asm
	// begin inline asm
	mma.sync.aligned.m16n8k8.row.col.f32.f16.f16.f32 {%f249935,%f249936,%f249937,%f249938}, {%r1,%r2}, {%r3}, {%f249935,%f249936,%f249937,%f249938};

	// end inline asm
	// begin inline asm
	mma.sync.aligned.m16n8k8.row.col.f32.f16.f16.f32 {%f249935,%f249936,%f249937,%f249938}, {%r1,%r2}, {%r3}, {%f249935,%f249936,%f249937,%f249938};

	// end inline asm
	// begin inline asm
	mma.sync.aligned.m16n8k8.row.col.f32.f16.f16.f32 {%f249935,%f249936,%f249937,%f249938}, {%r1,%r2}, {%r3}, {%f249935,%f249936,%f249937,%f249938};

	// end inline asm
	// begin inline asm
	mma.sync.aligned.m16n8k8.row.col.f32.f16.f16.f32 {%f249935,%f249936,%f249937,%f249938}, {%r1,%r2}, {%r3}, {%f249935,%f249936,%f249937,%f249938};

	// end inline asm
	// begin inline asm
	mma.sync.aligned.m16n8k8.row.col.f32.f16.f16.f32 {%f249935,%f249936,%f249937,%f249938}, {%r1,%r2}, {%r3}, {%f249935,%f249936,%f249937,%f249938};

	// end inline asm
	// begin inline asm
	mma.sync.aligned.m16n8k8.row.col.f32.f16.f16.f32 {%f249935,%f249936,%f249937,%f249938}, {%r1,%r2}, {%r3}, {%f249935,%f249936,%f249937,%f249938};

	// end inline asm
	// begin inline asm
	mma.sync.aligned.m16n8k8.row.col.f32.f16.f16.f32 {%f249935,%f249936,%f249937,%f249938}, {%r1,%r2}, {%r3}, {%f249935,%f249936,%f249937,%f249938};

	// end inline asm
	// begin inline asm
	mma.sync.aligned.m16n8k8.row.col.f32.f16.f16.f32 {%f249935,%f249936,%f249937,%f249938}, {%r1,%r2}, {%r3}, {%f249935,%f249936,%f249937,%f249938};

	// end inline asm
	// begin inline asm
	mma.sync.aligned.m16n8k8.row.col.f32.f16.f16.f32 {%f249935,%f249936,%f249937,%f249938}, {%r1,%r2}, {%r3}, {%f249935,%f249936,%f249937,%f249938};

	// end inline asm
	// begin inline asm
	mma.sync.aligned.m16n8k8.row.col.f32.f16.f16.f32 {%f249935,%f249936,%f249937,%f249938}, {%r1,%r2}, {%r3}, {%f249935,%f249936,%f249937,%f249938};

	// end inline asm
	// begin inline asm
	mma.sync.aligned.m16n8k8.row.col.f32.f16.f16.f32 {%f249935,%f249936,%f249937,%f249938}, {%r1,%r2}, {%r3}, {%f249935,%f249936,%f249937,%f249938};

	// end inline asm
	// begin inline asm
	mma.sync.aligned.m16n8k8.row.col.f32.f16.f16.f32 {%f249935,%f249936,%f249937,%f249938}, {%r1,%r2}, {%r3}, {%f249935,%f249936,%f249937,%f249938};

	// end inline asm
	// begin inline asm
	mma.sync.aligned.m16n8k8.row.col.f32.f16.f16.f32 {%f249935,%f249936,%f249937,%f249938}, {%r1,%r2}, {%r3}, {%f249935,%f249936,%f249937,%f249938};

	// end inline asm
	// begin inline asm
	mma.sync.aligned.m16n8k8.row.col.f32.f16.f16.f32 {%f249935,%f249936,%f249937,%f249938}, {%r1,%r2}, {%r3}, {%f249935,%f249936,%f249937,%f249938};

	// end inline asm
	// begin inline asm
	mma.sync.aligned.m16n8k8.row.col.f32.f16.f16.f32 {%f249935,%f249936,%f249937,%f249938}, {%r1,%r2}, {%r3}, {%f249935,%f249936,%f249937,%f249938};

	// end inline asm
	// begin inline asm
	mma.sync.aligned.m16n8k8.row.col.f32.f16.f16.f32 {%f249935,%f249936,%f249937,%f249938}, {%r1,%r2}, {%r3}, {%f249935,%f249936,%f249937,%f249938};

	// end inline asm
	// begin inline asm
	mma.sync.aligned.m16n8k8.row.col.f32.f16.f16.f32 {%f249935,%f249936,%f249937,%f249938}, {%r1,%r2}, {%r3}, {%f249935,%f249936,%f249937,%f249938};

	// end inline asm
	// begin inline asm
	mma.sync.aligned.m16n8k8.row.col.f32.f16.f16.f32 {%f249935,%f249936,%f249937,%f249938}, {%r1,%r2}, {%r3}, {%f249935,%f249936,%f249937,%f249938};

	// end inline asm
	// begin inline asm
	mma.sync.aligned.m16n8k8.row.col.f32.f16.f16.f32 {%f249935,%f249936,%f249937,%f249938}, {%r1,%r2}, {%r3}, {%f249935,%f249936,%f249937,%f249938};

	// end inline asm
	// begin inline asm
	mma.sync.aligned.m16n8k8.row.col.f32.f16.f16.f32 {%f249935,%f249936,%f249937,%f249938}, {%r1,%r2}, {%r3}, {%f249935,%f249936,%f249937,%f249938};

	// end inline asm
	// begin inline asm
	mma.sync.aligned.m16n8k8.row.col.f32.f16.f16.f32 {%f249935,%f249936,%f249937,%f249938}, {%r1,%r2}, {%r3}, {%f249935,%f249936,%f249937,%f249938};

	// end inline asm
	// begin inline asm
	mma.sync.aligned.m16n8k8.row.col.f32.f16.f16.f32 {%f249935,%f249936,%f249937,%f249938}, {%r1,%r2}, {%r3}, {%f249935,%f249936,%f249937,%f249938};

	// end inline asm
	// begin inline asm
	mma.sync.aligned.m16n8k8.row.col.f32.f16.f16.f32 {%f249935,%f249936,%f249937,%f249938}, {%r1,%r2}, {%r3}, {%f249935,%f249936,%f249937,%f249938};

	// end inline asm
	// begin inline asm
	mma.sync.aligned.m16n8k8.row.col.f32.f16.f16.f32 {%f249935,%f249936,%f249937,%f249938}, {%r1,%r2}, {%r3}, {%f249935,%f249936,%f249937,%f249938};

	// end inline asm
	// begin inline asm
	mma.sync.aligned.m16n8k8.row.col.f32.f16.f16.f32 {%f249935,%f249936,%f249937,%f249938}, {%r1,%r2}, {%r3}, {%f249935,%f249936,%f249937,%f249938};

	// end inline asm
	// begin inline asm
	mma.sync.aligned.m16n8k8.row.col.f32.f16.f16.f32 {%f249935,%f249936,%f249937,%f249938}, {%r1,%r2}, {%r3}, {%f249935,%f249936,%f249937,%f249938};

	// end inline asm
	mov.f32 	%f252776, %f249936;
	mov.f32 	%f252778, %f249938;
	mov.f32 	%f252775, %f249935;
	mov.f32 	%f252777, %f249937;
	// begin inline asm
	mma.sync.aligned.m16n8k8.row.col.f32.f16.f16.f32 {%f252775,%f252776,%f252777,%f252778}, {%r1,%r2}, {%r3}, {%f252775,%f252776,%f252777,%f252778};

	// end inline asm
	// begin inline asm
	mma.sync.aligned.m16n8k8.row.col.f32.f16.f16.f32 {%f252775,%f252776,%f252777,%f252778}, {%r1,%r2}, {%r3}, {%f252775,%f252776,%f252777,%f252778};

	// end inline asm
	// begin inline asm
	mma.sync.aligned.m16n8k8.row.col.f32.f16.f16.f32 {%f252775,%f252776,%f252777,%f252778}, {%r1,%r2}, {%r3}, {%f252775,%f252776,%f252777,%f252778};

	// end inline asm
	// begin inline asm
	mma.sync.aligned.m16n8k8.row.col.f32.f16.f16.f32 {%f252775,%f252776,%f252777,%f252778}, {%r1,%r2}, {%r3}, {%f252775,%f252776,%f252777,%f252778};

	// end inline asm
	// begin inline asm
	mma.sync.aligned.m16n8k8.row.col.f32.f16.f16.f32 {%f252775,%f252776,%f252777,%f252778}, {%r1,%r2}, {%r3}, {%f252775,%f252776,%f252777,%f252778};

	// end inline asm
	// begin inline asm
	mma.sync.aligned.m16n8k8.row.col.f32.f16.f16.f32 {%f252775,%f252776,%f252777,%f252778}, {%r1,%r2}, {%r3}, {%f252775,%f252776,%f252777,%f252778};

	// end inline asm
	// begin inline asm
	mma.sync.aligned.m16n8k8.row.col.f32.f16.f16.f32 {%f252775,%f252776,%f252777,%f252778}, {%r1,%r2}, {%r3}, {%f252775,%f252776,%f252777,%f252778};

	// end inline asm
	// begin inline asm
	mma.sync.aligned.m16n8k8.row.col.f32.f16.f16.f32 {%f252775,%f252776,%f252777,%f252778}, {%r1,%r2}, {%r3}, {%f252775,%f252776,%f252777,%f252778};

	// end inline asm
	// begin inline asm
	mma.sync.aligned.m16n8k8.row.col.f32.f16.f16.f32 {%f252775,%f252776,%f252777,%f252778}, {%r1,%r2}, {%r3}, {%f252775,%f252776,%f252777,%f252778};

	// end inline asm
	// begin inline asm
	mma.sync.aligned.m16n8k8.row.col.f32.f16.f16.f32 {%f252775,%f252776,%f252777,%f252778}, {%r1,%r2}, {%r3}, {%f252775,%f252776,%f252777,%f252778};

	// end inline asm
	// begin inline asm
	mma.sync.aligned.m16n8k8.row.col.f32.f16.f16.f32 {%f252775,%f252776,%f252777,%f252778}, {%r1,%r2}, {%r3}, {%f252775,%f252776,%f252777,%f252778};

	// end inline asm
	// begin inline asm
	mma.sync.aligned.m16n8k8.row.col.f32.f16.f16.f32 {%f252775,%f252776,%f252777,%f252778}, {%r1,%r2}, {%r3}, {%f252775,%f252776,%f252777,%f252778};

	// end inline asm
	// begin inline asm
	mma.sync.aligned.m16n8k8.row.col.f32.f16.f16.f32 {%f252775,%f252776,%f252777,%f252778}, {%r1,%r2}, {%r3}, {%f252775,%f252776,%f252777,%f252778};

	// end inline asm
	// begin inline asm
	mma.sync.aligned.m16n8k8.row.col.f32.f16.f16.f32 {%f252775,%f252776,%f252777,%f252778}, {%r1,%r2}, {%r3}, {%f252775,%f252776,%f252777,%f252778};

	// end inline asm
	// begin inline asm
	mma.sync.aligned.m16n8k8.row.col.f32.f16.f16.f32 {%f252775,%f252776,%f252777,%f252778}, {%r1,%r2}, {%r3}, {%f252775,%f252776,%f252777,%f252778};

	// end inline asm
	// begin inline asm
	mma.sync.aligned.m16n8k8.row.col.f32.f16.f16.f32 {%f252775,%f252776,%f252777,%f252778}, {%r1,%r2}, {%r3}, {%f252775,%f252776,%f252777,%f252778};

	// end inline asm
	// begin inline asm
	mma.sync.aligned.m16n8k8.row.col.f32.f16.f16.f32 {%f252775,%f252776,%f252777,%f252778}, {%r1,%r2}, {%r3}, {%f252775,%f252776,%f252777,%f252778};

	// end inline asm
	// begin inline asm
	mma.sync.aligned.m16n8k8.row.col.f32.f16.f16.f32 {%f252775,%f252776,%f252777,%f252778}, {%r1,%r2}, {%r3}, {%f252775,%f252776,%f252777,%f252778};

	// end inline asm
	// begin inline asm
	mma.sync.aligned.m16n8k8.row.col.f32.f16.f16.f32 {%f252775,%f252776,%f252777,%f252778}, {%r1,%r2}, {%r3}, {%f252775,%f252776,%f252777,%f252778};

	// end inline asm
	// begin inline asm
	mma.sync.aligned.m16n8k8.row.col.f32.f16.f16.f32 {%f252775,%f252776,%f252777,%f252778}, {%r1,%r2}, {%r3}, {%f252775,%f252776,%f252777,%f252778};

	// end inline asm
	// begin inline asm
	mma.sync.aligned.m16n8k8.row.col.f32.f16.f16.f32 {%f252775,%f252776,%f252777,%f252778}, {%r1,%r2}, {%r3}, {%f252775,%f252776,%f252777,%f252778};

	// end inline asm
	// begin inline asm
	mma.sync.aligned.m16n8k8.row.col.f32.f16.f16.f32 {%f252775,%f252776,%f252777,%f252778}, {%r1,%r2}, {%r3}, {%f252775,%f252776,%f252777,%f252778};

	// end inline asm
	// begin inline asm
	mma.sync.aligned.m16n8k8.row.col.f32.f16.f16.f32 {%f252775,%f252776,%f252777,%f252778}, {%r1,%r2}, {%r3}, {%f252775,%f252776,%f252777,%f252778};

	// end inline asm
	// begin inline asm
	mma.sync.aligned.m16n8k8.row.col.f32.f16.f16.f32 {%f252775,%f252776,%f252777,%f252778}, {%r1,%r2}, {%r3}, {%f252775,%f252776,%f252777,%f252778};

	// end inline asm
	// begin inline asm
	mma.sync.aligned.m16n8k8.row.col.f32.f16.f16.f32 {%f252775,%f252776,%f252777,%f252778}, {%r1,%r2}, {%r3}, {%f252775,%f252776,%f252777,%f252778};

	// end inline asm
	// begin inline asm
	mma.sync.aligned.m16n8k8.row.col.f32.f16.f16.f32 {%f252775,%f252776,%f252777,%f252778}, {%r1,%r2}, {%r3}, {%f252775,%f252776,%f252777,%f252778};

	// end inline asm
	// begin inline asm
	mma.sync.aligned.m16n8k8.row.col.f32.f16.f16.f32 {%f252775,%f252776,%f252777,%f252778}, {%r1,%r2}, {%r3}, {%f252775,%f252776,%f252777,%f252778};

	// end inline asm
	// begin inline asm
	mma.sync.aligned.m16n8k8.row.col.f32.f16.f16.f32 {%f252775,%f252776,%f252777,%f252778}, {%r1,%r2}, {%r3}, {%f252775,%f252776,%f252777,%f252778};

	// end inline asm
	// begin inline asm
	mma.sync.aligned.m16n8k8.row.col.f32.f16.f16.f32 {%f252775,%f252776,%f252777,%f252778}, {%r1,%r2}, {%r3}, {%f252775,%f252776,%f252777,%f252778};

	// end inline asm
	// begin inline asm
	mma.sync.aligned.m16n8k8.row.col.f32.f16.f16.f32 {%f252775,%f252776,%f252777,%f252778}, {%r1,%r2}, {%r3}, {%f252775,%f252776,%f252777,%f252778};

	// end inline asm
	// begin inline asm
	mma.sync.aligned.m16n8k8.row.col.f32.f16.f16.f32 {%f252775,%f252776,%f252777,%f252778}, {%r1,%r2}, {%r3}, {%f252775,%f252776,%f252777,%f252778};

	// end inline asm
	// begin inline asm
	mma.sync.aligned.m16n8k8.row.col.f32.f16.f16.f32 {%f252775,%f252776,%f252777,%f252778}, {%r1,%r2}, {%r3}, {%f252775,%f252776,%f252777,%f252778};

	// end inline asm
	// begin inline asm
	mma.sync.aligned.m16n8k8.row.col.f32.f16.f16.f32 {%f252775,%f252776,%f252777,%f252778}, {%r1,%r2}, {%r3}, {%f252775,%f252776,%f252777,%f252778};

	// end inline asm
	// begin inline asm
	mma.sync.aligned.m16n8k8.row.col.f32.f16.f16.f32 {%f252775,%f252776,%f252777,%f252778}, {%r1,%r2}, {%r3}, {%f252775,%f252776,%f252777,%f252778};

	// end inline asm
	// begin inline asm
	mma.sync.aligned.m16n8k8.row.col.f32.f16.f16.f32 {%f252775,%f252776,%f252777,%f252778}, {%r1,%r2}, {%r3}, {%f252775,%f252776,%f252777,%f252778};

	// end inline asm
	// begin inline asm
	mma.sync.aligned.m16n8k8.row.col.f32.f16.f16.f32 {%f252775,%f252776,%f252777,%f252778}, {%r1,%r2}, {%r3}, {%f252775,%f252776,%f252777,%f252778};

	// end inline asm
	// begin inline asm
	mma.sync.aligned.m16n8k8.row.col.f32.f16.f16.f32 {%f252775,%f252776,%f252777,%f252778}, {%r1,%r2}, {%r3}, {%f252775,%f252776,%f252777,%f252778};

	// end inline asm
	// begin inline asm
	mma.sync.aligned.m16n8k8.row.col.f32.f16.f16.f32 {%f252775,%f252776,%f252777,%f252778}, {%r1,%r2}, {%r3}, {%f252775,%f252776,%f252777,%f252778};

	// end inline asm
	// begin inline asm
	mma.sync.aligned.m16n8k8.row.col.f32.f16.f16.f32 {%f252775,%f252776,%f252777,%f252778}, {%r1,%r2}, {%r3}, {%f252775,%f252776,%f252777,%f252778};

	// end inline asm
	// begin inline asm
	mma.sync.aligned.m16n8k8.row.col.f32.f16.f16.f32 {%f252775,%f252776,%f252777,%f252778}, {%r1,%r2}, {%r3}, {%f252775,%f252776,%f252777,%f252778};

	// end inline asm
	// begin inline asm
	mma.sync.aligned.m16n8k8.row.col.f32.f16.f16.f32 {%f252775,%f252776,%f252777,%f252778}, {%r1,%r2}, {%r3}, {%f252775,%f252776,%f252777,%f252778};

	// end inline asm
	// begin inline asm
	mma.sync.aligned.m16n8k8.row.col.f32.f16.f16.f32 {%f252775,%f252776,%f252777,%f252778}, {%r1,%r2}, {%r3}, {%f252775,%f252776,%f252777,%f252778};

	// end inline asm
	// begin inline asm
	mma.sync.aligned.m16n8k8.row.col.f32.f16.f16.f32 {%f252775,%f252776,%f252777,%f252778}, {%r1,%r2}, {%r3}, {%f252775,%f252776,%f252777,%f252778};

	// end inline asm
	// begin inline asm
	mma.sync.aligned.m16n8k8.row.col.f32.f16.f16.f32 {%f252775,%f252776,%f252777,%f252778}, {%r1,%r2}, {%r3}, {%f252775,%f252776,%f252777,%f252778};

	// end inline asm
	// begin inline asm
	mma.sync.aligned.m16n8k8.row.col.f32.f16.f16.f32 {%f252775,%f252776,%f252777,%f252778}, {%r1,%r2}, {%r3}, {%f252775,%f252776,%f252777,%f252778};

	// end inline asm
	// begin inline asm
	mma.sync.aligned.m16n8k8.row.col.f32.f16.f16.f32 {%f252775,%f252776,%f252777,%f252778}, {%r1,%r2}, {%r3}, {%f252775,%f252776,%f252777,%f252778};

	// end inline asm
	// begin inline asm
	mma.sync.aligned.m16n8k8.row.col.f32.f16.f16.f32 {%f252775,%f252776,%f252777,%f252778}, {%r1,%r2}, {%r3}, {%f252775,%f252776,%f252777,%f252778};

	// end inline asm
	// begin inline asm
	mma.sync.aligned.m16n8k8.row.col.f32.f16.f16.f32 {%f252775,%f252776,%f252777,%f252778}, {%r1,%r2}, {%r3}, {%f252775,%f252776,%f252777,%f252778};

	// end inline asm
	// begin inline asm
	mma.sync.aligned.m16n8k8.row.col.f32.f16.f16.f32 {%f252775,%f252776,%f252777,%f252778}, {%r1,%r2}, {%r3}, {%f252775,%f252776,%f252777,%f252778};

	// end inline asm
	// begin inline asm
	mma.sync.aligned.m16n8k8.row.col.f32.f16.f16.f32 {%f252775,%f252776,%f252777,%f252778}, {%r1,%r2}, {%r3}, {%f252775,%f252776,%f252777,%f252778};

	// end inline asm
	// begin inline asm
	mma.sync.aligned.m16n8k8.row.col.f32.f16.f16.f32 {%f252775,%f252776,%f252777,%f252778}, {%r1,%r2}, {%r3}, {%f252775,%f252776,%f252777,%f252778};

	// end inline asm
	// begin inline asm
	mma.sync.aligned.m16n8k8.row.col.f32.f16.f16.f32 {%f252775,%f252776,%f252777,%f252778}, {%r1,%r2}, {%r3}, {%f252775,%f252776,%f252777,%f252778};

	// end inline asm
	// begin inline asm
	mma.sync.aligned.m16n8k8.row.col.f32.f16.f16.f32 {%f252775,%f252776,%f252777,%f252778}, {%r1,%r2}, {%r3}, {%f252775,%f252776,%f252777,%f252778};

	// end inline asm
	// begin inline asm
	mma.sync.aligned.m16n8k8.row.col.f32.f16.f16.f32 {%f252775,%f252776,%f252777,%f252778}, {%r1,%r2}, {%r3}, {%f252775,%f252776,%f252777,%f252778};

	// end inline asm
	// begin inline asm
	mma.sync.aligned.m16n8k8.row.col.f32.f16.f16.f32 {%f252775,%f252776,%f252777,%f252778}, {%r1,%r2}, {%r3}, {%f252775,%f252776,%f252777,%f252778};

	// end inline asm
	// begin inline asm
	mma.sync.aligned.m16n8k8.row.col.f32.f16.f16.f32 {%f252775,%f252776,%f252777,%f252778}, {%r1,%r2}, {%r3}, {%f252775,%f252776,%f252777,%f252778};

	// end inline asm
	// begin inline asm
	mma.sync.aligned.m16n8k8.row.col.f32.f16.f16.f32 {%f252775,%f252776,%f252777,%f252778}, {%r1,%r2}, {%r3}, {%f252775,%f252776,%f252777,%f252778};

	// end inline asm
	// begin inline asm
	mma.sync.aligned.m16n8k8.row.col.f32.f16.f16.f32 {%f252775,%f252776,%f252777,%f252778}, {%r1,%r2}, {%r3}, {%f252775,%f252776,%f252777,%f252778};

	// end inline asm
	// begin inline asm
	mma.sync.aligned.m16n8k8.row.col.f32.f16.f16.f32 {%f252775,%f252776,%f252777,%f252778}, {%r1,%r2}, {%r3}, {%f252775,%f252776,%f252777,%f252778};

	// end inline asm
	// begin inline asm
	mma.sync.aligned.m16n8k8.row.col.f32.f16.f16.f32 {%f252775,%f252776,%f252777,%f252778}, {%r1,%r2}, {%r3}, {%f252775,%f252776,%f252777,%f252778};

	// end inline asm
	// begin inline asm
	mma.sync.aligned.m16n8k8.row.col.f32.f16.f16.f32 {%f252775,%f252776,%f252777,%f252778}, {%r1,%r2}, {%r3}, {%f252775,%f252776,%f252777,%f252778};

	// end inline asm
	// begin inline asm
	mma.sync.aligned.m16n8k8.row.col.f32.f16.f16.f32 {%f252775,%f252776,%f252777,%f252778}, {%r1,%r2}, {%r3}, {%f252775,%f252776,%f252777,%f252778};

	// end inline asm
	// begin inline asm
	mma.sync.aligned.m16n8k8.row.col.f32.f16.f16.f32 {%f252775,%f252776,%f252777,%f252778}, {%r1,%r2}, {%r3}, {%f252775,%f252776,%f252777,%f252778};

	// end inline asm
	// begin inline asm
	mma.sync.aligned.m16n8k8.row.col.f32.f16.f16.f32 {%f252775,%f252776,%f252777,%f252778}, {%r1,%r2}, {%r3}, {%f252775,%f252776,%f252777,%f252778};

	// end inline asm
	// begin inline asm
	mma.sync.aligned.m16n8k8.row.col.f32.f16.f16.f32 {%f252775,%f252776,%f252777,%f252778}, {%r1,%r2}, {%r3}, {%f252775,%f252776,%f252777,%f252778};

	// end inline asm
	// begin inline asm
	mma.sync.aligned.m16n8k8.row.col.f32.f16.f16.f32 {%f252775,%f252776,%f252777,%f252778}, {%r1,%r2}, {%r3}, {%f252775,%f252776,%f252777,%f252778};

	// end inline asm
	// begin inline asm
	mma.sync.aligned.m16n8k8.row.col.f32.f16.f16.f32 {%f252775,%f252776,%f252777,%f252778}, {%r1,%r2}, {%r3}, {%f252775,%f252776,%f252777,%f252778};

	// end inline asm
	// begin inline asm
	mma.sync.aligned.m16n8k8.row.col.f32.f16.f16.f32 {%f252775,%f252776,%f252777,%f252778}, {%r1,%r2}, {%r3}, {%f252775,%f252776,%f252777,%f252778};

	// end inline asm
	// begin inline asm
	mma.sync.aligned.m16n8k8.row.col.f32.f16.f16.f32 {%f252775,%f252776,%f252777,%f252778}, {%r1,%r2}, {%r3}, {%f252775,%f252776,%f252777,%f252778};

	// end inline asm
	// begin inline asm
	mma.sync.aligned.m16n8k8.row.col.f32.f16.f16.f32 {%f252775,%f252776,%f252777,%f252778}, {%r1,%r2}, {%r3}, {%f252775,%f252776,%f252777,%f252778};

	// end inline asm
	// begin inline asm
	mma.sync.aligned.m16n8k8.row.col.f32.f16.f16.f32 {%f252775,%f252776,%f252777,%f252778}, {%r1,%r2}, {%r3}, {%f252775,%f252776,%f252777,%f252778};

	// end inline asm
	// begin inline asm
	mma.sync.aligned.m16n8k8.row.col.f32.f16.f16.f32 {%f252775,%f252776,%f252777,%f252778}, {%r1,%r2}, {%r3}, {%f252775,%f252776,%f252777,%f252778};

	// end inline asm
	// begin inline asm
	mma.sync.aligned.m16n8k8.row.col.f32.f16.f16.f32 {%f252775,%f252776,%f252777,%f252778}, {%r1,%r2}, {%r3}, {%f252775,%f252776,%f252777,%f252778};

	// end inline asm
	// begin inline asm
	mma.sync.aligned.m16n8k8.row.col.f32.f16.f16.f32 {%f252775,%f252776,%f252777,%f252778}, {%r1,%r2}, {%r3}, {%f252775,%f252776,%f252777,%f252778};

	// end inline asm
	// begin inline asm
	mma.sync.aligned.m16n8k8.row.col.f32.f16.f16.f32 {%f252775,%f252776,%f252777,%f252778}, {%r1,%r2}, {%r3}, {%f252775,%f252776,%f252777,%f252778};

	// end inline asm
	// begin inline asm
	mma.sync.aligned.m16n8k8.row.col.f32.f16.f16.f32 {%f252775,%f252776,%f252777,%f252778}, {%r1,%r2}, {%r3}, {%f252775,%f252776,%f252777,%f252778};

	// end inline asm
	// begin inline asm
	mma.sync.aligned.m16n8k8.row.col.f32.f16.f16.f32 {%f252775,%f252776,%f252777,%f252778}, {%r1,%r2}, {%r3}, {%f252775,%f252776,%f252777,%f252778};

	// end inline asm
	// begin inline asm
	mma.sync.aligned.m16n8k8.row.col.f32.f16.f16.f32 {%f252775,%f252776,%f252777,%f252778}, {%r1,%r2}, {%r3}, {%f252775,%f252776,%f252777,%f252778};

	// end inline asm
	// begin inline asm
	mma.sync.aligned.m16n8k8.row.col.f32.f16.f16.f32 {%f252775,%f252776,%f252777,%f252778}, {%r1,%r2}, {%r3}, {%f252775,%f252776,%f252777,%f252778};

	// end inline asm
	// begin inline asm
	mma.sync.aligned.m16n8k8.row.col.f32.f16.f16.f32 {%f252775,%f252776,%f252777,%f252778}, {%r1,%r2}, {%r3}, {%f252775,%f252776,%f252777,%f252778};

	// end inline asm
	// begin inline asm
	mma.sync.aligned.m16n8k8.row.col.f32.f16.f16.f32 {%f252775,%f252776,%f252777,%f252778}, {%r1,%r2}, {%r3}, {%f252775,%f252776,%f252777,%f252778};

	// end inline asm
	// begin inline asm
	mma.sync.aligned.m16n8k8.row.col.f32.f16.f16.f32 {%f252775,%f252776,%f252777,%f252778}, {%r1,%r2}, {%r3}, {%f252775,%f252776,%f252777,%f252778};

	// end inline asm
	// begin inline asm
	mma.sync.aligned.m16n8k8.row.col.f32.f16.f16.f32 {%f252775,%f252776,%f252777,%f252778}, {%r1,%r2}, {%r3}, {%f252775,%f252776,%f252777,%f252778};

	// end inline asm
	// begin inline asm
	mma.sync.aligned.m16n8k8.row.col.f32.f16.f16.f32 {%f252775,%f252776,%f252777,%f252778}, {%r1,%r2}, {%r3}, {%f252775,%f252776,%f252777,%f252778};

	// end inline asm
	// begin inline asm
	mma.sync.aligned.m16n8k8.row.col.f32.f16.f16.f32 {%f252775,%f252776,%f252777,%f252778}, {%r1,%r2}, {%r3}, {%f252775,%f252776,%f252777,%f252778};

	// end inline asm
	// begin inline asm
	mma.sync.aligned.m16n8k8.row.col.f32.f16.f16.f32 {%f252775,%f252776,%f252777,%f252778}, {%r1,%r2}, {%r3}, {%f252775,%f252776,%f252777,%f252778};

	// end inline asm
	// begin inline asm
	mma.sync.aligned.m16n8k8.row.col.f32.f16.f16.f32 {%f252775,%f252776,%f252777,%f252778}, {%r1,%r2}, {%r3}, {%f252775,%f252776,%f252777,%f252778};

	// end inline asm
	// begin inline asm
	mma.sync.aligned.m16n8k8.row.col.f32.f16.f16.f32 {%f252775,%f252776,%f252777,%f252778}, {%r1,%r2}, {%r3}, {%f252775,%f252776,%f252777,%f252778};

	// end inline asm
	// begin inline asm
	mma.sync.aligned.m16n8k8.row.col.f32.f16.f16.f32 {%f252775,%f252776,%f252777,%f252778}, {%r1,%r2}, {%r3}, {%f252775,%f252776,%f252777,%f252778};

	// end inline asm
	// begin inline asm
	mma.sync.aligned.m16n8k8.row.col.f32.f16.f16.f32 {%f252775,%f252776,%f252777,%f252778}, {%r1,%r2}, {%r3}, {%f252775,%f252776,%f252777,%f252778};

	// end inline asm
	// begin inline asm
	mma.sync.aligned.m16n8k8.row.col.f32.f16.f16.f32 {%f252775,%f252776,%f252777,%f252778}, {%r1,%r2}, {%r3}, {%f252775,%f252776,%f252777,%f252778};

	// end inline asm
	// begin inline asm
	mma.sync.aligned.m16n8k8.row.col.f32.f16.f16.f32 {%f252775,%f252776,%f252777,%f252778}, {%r1,%r2}, {%r3}, {%f252775,%f252776,%f252777,%f252778};

	// end inline asm
	// begin inline asm
	mma.sync.aligned.m16n8k8.row.col.f32.f16.f16.f32 {%f252775,%f252776,%f252777,%f252778}, {%r1,%r2}, {%r3}, {%f252775,%f252776,%f252777,%f252778};

	// end inline asm
	// begin inline asm
	mma.sync.aligned.m16n8k8.row.col.f32.f16.f16.f32 {%f252775,%f252776,%f252777,%f252778}, {%r1,%r2}, {%r3}, {%f252775,%f252776,%f252777,%f252778};

	// end inline asm
	// begin inline asm
	mma.sync.aligned.m16n8k8.row.col.f32.f16.f16.f32 {%f252775,%f252776,%f252777,%f252778}, {%r1,%r2}, {%r3}, {%f252775,%f252776,%f252777,%f252778};

	// end inline asm
	// begin inline asm
	mma.sync.aligned.m16n8k8.row.col.f32.f16.f16.f32 {%f252775,%f252776,%f252777,%f252778}, {%r1,%r2}, {%r3}, {%f252775,%f252776,%f252777,%f252778};

	// end inline asm
	// begin inline asm
	mma.sync.aligned.m16n8k8.row.col.f32.f16.f16.f32 {%f252775,%f252776,%f252777,%f252778}, {%r1,%r2}, {%r3}, {%f252775,%f252776,%f252777,%f252778};

	// end inline asm
	// begin inline asm
	mma.sync.aligned.m16n8k8.row.col.f32.f16.f16.f32 {%f252775,%f252776,%f252777,%f252778}, {%r1,%r2}, {%r3}, {%f252775,%f252776,%f252777,%f252778};

	// end inline asm
	// begin inline asm
	mma.sync.aligned.m16n8k8.row.col.f32.f16.f16.f32 {%f252775,%f252776,%f252777,%f252778}, {%r1,%r2}, {%r3}, {%f252775,%f252776,%f252777,%f252778};

	// end inline asm
	// begin inline asm
	mma.sync.aligned.m16n8k8.row.col.f32.f16.f16.f32 {%f252775,%f252776,%f252777,%f252778}, {%r1,%r2}, {%r3}, {%f252775,%f252776,%f252777,%f252778};

	// end inline asm
	// begin inline asm
	mma.sync.aligned.m16n8k8.row.col.f32.f16.f16.f32 {%f252775,%f252776,%f252777,%f252778}, {%r1,%r2}, {%r3}, {%f252775,%f252776,%f252777,%f252778};

	// end inline asm
	// begin inline asm
	mma.sync.aligned.m16n8k8.row.col.f32.f16.f16.f32 {%f252775,%f252776,%f252777,%f252778}, {%r1,%r2}, {%r3}, {%f252775,%f252776,%f252777,%f252778};

	// end inline asm
	// begin inline asm
	mma.sync.aligned.m16n8k8.row.col.f32.f16.f16.f32 {%f252775,%f252776,%f252777,%f252778}, {%r1,%r2}, {%r3}, {%f252775,%f252776,%f252777,%f252778};

	// end inline asm
	// begin inline asm
	mma.sync.aligned.m16n8k8.row.col.f32.f16.f16.f32 {%f252775,%f252776,%f252777,%f252778}, {%r1,%r2}, {%r3}, {%f252775,%f252776,%f252777,%f252778};

	// end inline asm
	// begin inline asm
	mma.sync.aligned.m16n8k8.row.col.f32.f16.f16.f32 {%f252775,%f252776,%f252777,%f252778}, {%r1,%r2}, {%r3}, {%f252775,%f252776,%f252777,%f252778};

	// end inline asm
	// begin inline asm
	mma.sync.aligned.m16n8k8.row.col.f32.f16.f16.f32 {%f252775,%f252776,%f252777,%f252778}, {%r1,%r2}, {%r3}, {%f252775,%f252776,%f252777,%f252778};

	// end inline asm
	// begin inline asm
	mma.sync.aligned.m16n8k8.row.col.f32.f16.f16.f32 {%f252775,%f252776,%f252777,%f252778}, {%r1,%r2}, {%r3}, {%f252775,%f252776,%f252777,%f252778};

	// end inline asm
	// begin inline asm
	mma.sync.aligned.m16n8k8.row.col.f32.f16.f16.f32 {%f252775,%f252776,%f252777,%f252778}, {%r1,%r2}, {%r3}, {%f252775,%f252776,%f252777,%f252778};

	// end inline asm
	// begin inline asm
	mma.sync.aligned.m16n8k8.row.col.f32.f16.f16.f32 {%f252775,%f252776,%f252777,%f252778}, {%r1,%r2}, {%r3}, {%f252775,%f252776,%f252777,%f252778};

	// end inline asm
	// begin inline asm
	mma.sync.aligned.m16n8k8.row.col.f32.f16.f16.f32 {%f252775,%f252776,%f252777,%f252778}, {%r1,%r2}, {%r3}, {%f252775,%f252776,%f252777,%f252778};

	// end inline asm
	// begin inline asm
	mma.sync.aligned.m16n8k8.row.col.f32.f16.f16.f32 {%f252775,%f252776,%f252777,%f252778}, {%r1,%r2}, {%r3}, {%f252775,%f252776,%f252777,%f252778};

	// end inline asm
	// begin inline asm
	mma.sync.aligned.m16n8k8.row.col.f32.f16.f16.f32 {%f252775,%f252776,%f252777,%f252778}, {%r1,%r2}, {%r3}, {%f252775,%f252776,%f252777,%f252778};

	// end inline asm
	// begin inline asm
	mma.sync.aligned.m16n8k8.row.col.f32.f16.f16.f32 {%f252775,%f252776,%f252777,%f252778}, {%r1,%r2}, {%r3}, {%f252775,%f252776,%f252777,%f252778};

	// end inline asm
	// begin inline asm
	mma.sync.aligned.m16n8k8.row.col.f32.f16.f16.f32 {%f252775,%f252776,%f252777,%f252778}, {%r1,%r2}, {%r3}, {%f252775,%f252776,%f252777,%f252778};

	// end inline asm
	// begin inline asm
	mma.sync.aligned.m16n8k8.row.col.f32.f16.f16.f32 {%f252775,%f252776,%f252777,%f252778}, {%r1,%r2}, {%r3}, {%f252775,%f252776,%f252777,%f252778};

	// end inline asm
	// begin inline asm
	mma.sync.aligned.m16n8k8.row.col.f32.f16.f16.f32 {%f252775,%f252776,%f252777,%f252778}, {%r1,%r2}, {%r3}, {%f252775,%f252776,%f252777,%f252778};

	// end inline asm
	// begin inline asm
	mma.sync.aligned.m16n8k8.row.col.f32.f16.f16.f32 {%f252775,%f252776,%f252777,%f252778}, {%r1,%r2}, {%r3}, {%f252775,%f252776,%f252777,%f252778};

	// end inline asm
	// begin inline asm
	mma.sync.aligned.m16n8k8.row.col.f32.f16.f16.f32 {%f252775,%f252776,%f252777,%f252778}, {%r1,%r2}, {%r3}, {%f252775,%f252776,%f252777,%f252778};

	// end inline asm
	// begin inline asm
	mma.sync.aligned.m16n8k8.row.col.f32.f16.f16.f32 {%f252775,%f252776,%f252777,%f252778}, {%r1,%r2}, {%r3}, {%f252775,%f252776,%f252777,%f252778};

	// end inline asm
	// begin inline asm
	mma.sync.aligned.m16n8k8.row.col.f32.f16.f16.f32 {%f252775,%f252776,%f252777,%f252778}, {%r1,%r2}, {%r3}, {%f252775,%f252776,%f252777,%f252778};

	// end inline asm
	// begin inline asm
	mma.sync.aligned.m16n8k8.row.col.f32.f16.f16.f32 {%f252775,%f252776,%f252777,%f252778}, {%r1,%r2}, {%r3}, {%f252775,%f252776,%f252777,%f252778};

	// end inline asm
	// begin inline asm
	mma.sync.aligned.m16n8k8.row.col.f32.f16.f16.f32 {%f252775,%f252776,%f252777,%f252778}, {%r1,%r2}, {%r3}, {%f252775,%f252776,%f252777,%f252778};

	// end inline asm
	// begin inline asm
	mma.sync.aligned.m16n8k8.row.col.f32.f16.f16.f32 {%f252775,%f252776,%f252777,%f252778}, {%r1,%r2}, {%r3}, {%f252775,%f252776,%f252777,%f252778};

	// end inline asm
	// begin inline asm
	mma.sync.aligned.m16n8k8.row.col.f32.f16.f16.f32 {%f252775,%f252776,%f252777,%f252778}, {%r1,%r2}, {%r3}, {%f252775,%f252776,%f252777,%f252778};

	// end inline asm
	// begin inline asm
	mma.sync.aligned.m16n8k8.row.col.f32.f16.f16.f32 {%f252775,%f252776,%f252777,%f252778}, {%r1,%r2}, {%r3}, {%f252775,%f252776,%f252777,%f252778};

	// end inline asm
	// begin inline asm
	mma.sync.aligned.m16n8k8.row.col.f32.f16.f16.f32 {%f252775,%f252776,%f252777,%f252778}, {%r1,%r2}, {%r3}, {%f252775,%f252776,%f252777,%f252778};

	// end inline asm
	// begin inline asm
	mma.sync.aligned.m16n8k8.row.col.f32.f16.f16.f32 {%f252775,%f252776,%f252777,%f252778}, {%r1,%r2}, {%r3}, {%f252775,%f252776,%f252777,%f252778};

	// end inline asm
	// begin inline asm
	mma.sync.aligned.m16n8k8.row.col.f32.f16.f16.f32 {%f252775,%f252776,%f252777,%f252778}, {%r1,%r2}, {%r3}, {%f252775,%f252776,%f252777,%f252778};

	// end inline asm
	// begin inline asm
	mma.sync.aligned.m16n8k8.row.col.f32.f16.f16.f32 {%f252775,%f252776,%f252777,%f252778}, {%r1,%r2}, {%r3}, {%f252775,%f252776,%f252777,%f252778};

	// end inline asm
	// begin inline asm
	mma.sync.aligned.m16n8k8.row.col.f32.f16.f16.f32 {%f252775,%f252776,%f252777,%f252778}, {%r1,%r2}, {%r3}, {%f252775,%f252776,%f252777,%f252778};

	// end inline asm
	// begin inline asm
	mma.sync.aligned.m16n8k8.row.col.f32.f16.f16.f32 {%f252775,%f252776,%f252777,%f252778}, {%r1,%r2}, {%r3}, {%f252775,%f252776,%f252777,%f252778};

	// end inline asm
	// begin inline asm
	mma.sync.aligned.m16n8k8.row.col.f32.f16.f16.f32 {%f252775,%f252776,%f252777,%f252778}, {%r1,%r2}, {%r3}, {%f252775,%f252776,%f252777,%f252778};

	// end inline asm
	// begin inline asm
	mma.sync.aligned.m16n8k8.row.col.f32.f16.f16.f32 {%f252775,%f252776,%f252777,%f252778}, {%r1,%r2}, {%r3}, {%f252775,%f252776,%f252777,%f252778};

	// end inline asm
	// begin inline asm
	mma.sync.aligned.m16n8k8.row.col.f32.f16.f16.f32 {%f252775,%f252776,%f252777,%f252778}, {%r1,%r2}, {%r3}, {%f252775,%f252776,%f252777,%f252778};

	// end inline asm
	// begin inline asm
	mma.sync.aligned.m16n8k8.row.col.f32.f16.f16.f32 {%f252775,%f252776,%f252777,%f252778}, {%r1,%r2}, {%r3}, {%f252775,%f252776,%f252777,%f252778};

	// end inline asm
	// begin inline asm
	mma.sync.aligned.m16n8k8.row.col.f32.f16.f16.f32 {%f252775,%f252776,%f252777,%f252778}, {%r1,%r2}, {%r3}, {%f252775,%f252776,%f252777,%f252778};

	// end inline asm
	// begin inline asm
	mma.sync.aligned.m16n8k8.row.col.f32.f16.f16.f32 {%f252775,%f252776,%f252777,%f252778}, {%r1,%r2}, {%r3}, {%f252775,%f252776,%f252777,%f252778};

	// end inline asm
	// begin inline asm
	mma.sync.aligned.m16n8k8.row.col.f32.f16.f16.f32 {%f252775,%f252776,%f252777,%f252778}, {%r1,%r2}, {%r3}, {%f252775,%f252776,%f252777,%f252778};

	// end inline asm
	// begin inline asm
	mma.sync.aligned.m16n8k8.row.col.f32.f16.f16.f32 {%f252775,%f252776,%f252777,%f252778}, {%r1,%r2}, {%r3}, {%f252775,%f252776,%f252777,%f252778};

	// end inline asm
	// begin inline asm
	mma.sync.aligned.m16n8k8.row.col.f32.f16.f16.f32 {%f252775,%f252776,%f252777,%f252778}, {%r1,%r2}, {%r3}, {%f252775,%f252776,%f252777,%f252778};

	// end inline asm
	// begin inline asm
	mma.sync.aligned.m16n8k8.row.col.f32.f16.f16.f32 {%f252775,%f252776,%f252777,%f252778}, {%r1,%r2}, {%r3}, {%f252775,%f252776,%f252777,%f252778};

	// end inline asm
	// begin inline asm
	mma.sync.aligned.m16n8k8.row.col.f32.f16.f16.f32 {%f252775,%f252776,%f252777,%f252778}, {%r1,%r2}, {%r3}, {%f252775,%f252776,%f252777,%f252778};

	// end inline asm
	// begin inline asm
	mma.sync.aligned.m16n8k8.row.col.f32.f16.f16.f32 {%f252775,%f252776,%f252777,%f252778}, {%r1,%r2}, {%r3}, {%f252775,%f252776,%f252777,%f252778};

	// end inline asm
	// begin inline asm
	mma.sync.aligned.m16n8k8.row.col.f32.f16.f16.f32 {%f252775,%f252776,%f252777,%f252778}, {%r1,%r2}, {%r3}, {%f252775,%f252776,%f252777,%f252778};

	// end inline asm
	// begin inline asm
	mma.sync.aligned.m16n8k8.row.col.f32.f16.f16.f32 {%f252775,%f252776,%f252777,%f252778}, {%r1,%r2}, {%r3}, {%f252775,%f252776,%f252777,%f252778};

	// end inline asm
	// begin inline asm
	mma.sync.aligned.m16n8k8.row.col.f32.f16.f16.f32 {%f252775,%f252776,%f252777,%f252778}, {%r1,%r2}, {%r3}, {%f252775,%f252776,%f252777,%f252778};

	// end inline asm
	// begin inline asm
	mma.sync.aligned.m16n8k8.row.col.f32.f16.f16.f32 {%f252775,%f252776,%f252777,%f252778}, {%r1,%r2}, {%r3}, {%f252775,%f252776,%f252777,%f252778};

	// end inline asm
	// begin inline asm
	mma.sync.aligned.m16n8k8.row.col.f32.f16.f16.f32 {%f252775,%f252776,%f252777,%f252778}, {%r1,%r2}, {%r3}, {%f252775,%f252776,%f252777,%f252778};

	// end inline asm
	// begin inline asm
	mma.sync.aligned.m16n8k8.row.col.f32.f16.f16.f32 {%f252775,%f252776,%f252777,%f252778}, {%r1,%r2}, {%r3}, {%f252775,%f252776,%f252777,%f252778};

	// end inline asm
	// begin inline asm
	mma.sync.aligned.m16n8k8.row.col.f32.f16.f16.f32 {%f252775,%f252776,%f252777,%f252778}, {%r1,%r2}, {%r3}, {%f252775,%f252776,%f252777,%f252778};

	// end inline asm
	// begin inline asm
	mma.sync.aligned.m16n8k8.row.col.f32.f16.f16.f32 {%f252775,%f252776,%f252777,%f252778}, {%r1,%r2}, {%r3}, {%f252775,%f252776,%f252777,%f252778};

	// end inline asm
	// begin inline asm
	mma.sync.aligned.m16n8k8.row.col.f32.f16.f16.f32 {%f252775,%f252776,%f252777,%f252778}, {%r1,%r2}, {%r3}, {%f252775,%f252776,%f252777,%f252778};

	// end inline asm
	// begin inline asm
	mma.sync.aligned.m16n8k8.row.col.f32.f16.f16.f32 {%f252775,%f252776,%f252777,%f252778}, {%r1,%r2}, {%r3}, {%f252775,%f252776,%f252777,%f252778};

	// end inline asm
	// begin inline asm
	mma.sync.aligned.m16n8k8.row.col.f32.f16.f16.f32 {%f252775,%f252776,%f252777,%f252778}, {%r1,%r2}, {%r3}, {%f252775,%f252776,%f252777,%f252778};

	// end inline asm
	// begin inline asm
	mma.sync.aligned.m16n8k8.row.col.f32.f16.f16.f32 {%f252775,%f252776,%f252777,%f252778}, {%r1,%r2}, {%r3}, {%f252775,%f252776,%f252777,%f252778};

	// end inline asm
	// begin inline asm
	mma.sync.aligned.m16n8k8.row.col.f32.f16.f16.f32 {%f252775,%f252776,%f252777,%f252778}, {%r1,%r2}, {%r3}, {%f252775,%f252776,%f252777,%f252778};

	// end inline asm
	// begin inline asm
	mma.sync.aligned.m16n8k8.row.col.f32.f16.f16.f32 {%f252775,%f252776,%f252777,%f252778}, {%r1,%r2}, {%r3}, {%f252775,%f252776,%f252777,%f252778};

	// end inline asm
	// begin inline asm
	mma.sync.aligned.m16n8k8.row.col.f32.f16.f16.f32 {%f252775,%f252776,%f252777,%f252778}, {%r1,%r2}, {%r3}, {%f252775,%f252776,%f252777,%f252778};

	// end inline asm
	// begin inline asm
	mma.sync.aligned.m16n8k8.row.col.f32.f16.f16.f32 {%f252775,%f252776,%f252777,%f252778}, {%r1,%r2}, {%r3}, {%f252775,%f252776,%f252777,%f252778};

	// end inline asm
	// begin inline asm
	mma.sync.aligned.m16n8k8.row.col.f32.f16.f16.f32 {%f252775,%f252776,%f252777,%f252778}, {%r1,%r2}, {%r3}, {%f252775,%f252776,%f252777,%f252778};

	// end inline asm
	// begin inline asm
	mma.sync.aligned.m16n8k8.row.col.f32.f16.f16.f32 {%f252775,%f252776,%f252777,%f252778}, {%r1,%r2}, {%r3}, {%f252775,%f252776,%f252777,%f252778};

	// end inline asm
	// begin inline asm
	mma.sync.aligned.m16n8k8.row.col.f32.f16.f16.f32 {%f252775,%f252776,%f252777,%f252778}, {%r1,%r2}, {%r3}, {%f252775,%f252776,%f252777,%f252778};

	// end inline asm
	// begin inline asm
	mma.sync.aligned.m16n8k8.row.col.f32.f16.f16.f32 {%f252775,%f252776,%f252777,%f252778}, {%r1,%r2}, {%r3}, {%f252775,%f252776,%f252777,%f252778};

	// end inline asm
	// begin inline asm
	mma.sync.aligned.m16n8k8.row.col.f32.f16.f16.f32 {%f252775,%f252776,%f252777,%f252778}, {%r1,%r2}, {%r3}, {%f252775,%f252776,%f252777,%f252778};

	// end inline asm
	// begin inline asm
	mma.sync.aligned.m16n8k8.row.col.f32.f16.f16.f32 {%f252775,%f252776,%f252777,%f252778}, {%r1,%r2}, {%r3}, {%f252775,%f252776,%f252777,%f252778};

	// end inline asm
	// begin inline asm
	mma.sync.aligned.m16n8k8.row.col.f32.f16.f16.f32 {%f252775,%f252776,%f252777,%f252778}, {%r1,%r2}, {%r3}, {%f252775,%f252776,%f252777,%f252778};

	// end inline asm
	// begin inline asm
	mma.sync.aligned.m16n8k8.row.col.f32.f16.f16.f32 {%f252775,%f252776,%f252777,%f252778}, {%r1,%r2}, {%r3}, {%f252775,%f252776,%f252777,%f252778};

	// end inline asm
	// begin inline asm
	mma.sync.aligned.m16n8k8.row.col.f32.f16.f16.f32 {%f252775,%f252776,%f252777,%f252778}, {%r1,%r2}, {%r3}, {%f252775,%f252776,%f252777,%f252778};

	// end inline asm
	// begin inline asm
	mma.sync.aligned.m16n8k8.row.col.f32.f16.f16.f32 {%f252775,%f252776,%f252777,%f252778}, {%r1,%r2}, {%r3}, {%f252775,%f252776,%f252777,%f252778};

	// end inline asm
	// begin inline asm
	mma.sync.aligned.m16n8k8.row.col.f32.f16.f16.f32 {%f252775,%f252776,%f252777,%f252778}, {%r1,%r2}, {%r3}, {%f252775,%f252776,%f252777,%f252778};

	// end inline asm
	// begin inline asm
	mma.sync.aligned.m16n8k8.row.col.f32.f16.f16.f32 {%f252775,%f252776,%f252777,%f252778}, {%r1,%r2}, {%r3}, {%f252775,%f252776,%f252777,%f252778};

	// end inline asm
	// begin inline asm
	mma.sync.aligned.m16n8k8.row.col.f32.f16.f16.f32 {%f252775,%f252776,%f252777,%f252778}, {%r1,%r2}, {%r3}, {%f252775,%f252776,%f252777,%f252778};

	// end inline asm
	// begin inline asm
	mma.sync.aligned.m16n8k8.row.col.f32.f16.f16.f32 {%f252775,%f252776,%f252777,%f252778}, {%r1,%r2}, {%r3}, {%f252775,%f252776,%f252777,%f252778};

	// end inline asm
	// begin inline asm
	mma.sync.aligned.m16n8k8.row.col.f32.f16.f16.f32 {%f252775,%f252776,%f252777,%f252778}, {%r1,%r2}, {%r3}, {%f252775,%f252776,%f252777,%f252778};

	// end inline asm
	// begin inline asm
	mma.sync.aligned.m16n8k8.row.col.f32.f16.f16.f32 {%f252775,%f252776,%f252777,%f252778}, {%r1,%r2}, {%r3}, {%f252775,%f252776,%f252777,%f252778};

	// end inline asm
	// begin inline asm
	mma.sync.aligned.m16n8k8.row.col.f32.f16.f16.f32 {%f252775,%f252776,%f252777,%f252778}, {%r1,%r2}, {%r3}, {%f252775,%f252776,%f252777,%f252778};

	// end inline asm
	// begin inline asm
	mma.sync.aligned.m16n8k8.row.col.f32.f16.f16.f32 {%f252775,%f252776,%f252777,%f252778}, {%r1,%r2}, {%r3}, {%f252775,%f252776,%f252777,%f252778};

	// end inline asm
	// begin inline asm
	mma.sync.aligned.m16n8k8.row.col.f32.f16.f16.f32 {%f252775,%f252776,%f252777,%f252778}, {%r1,%r2}, {%r3}, {%f252775,%f252776,%f252777,%f252778};

	// end inline asm
	// begin inline asm
	mma.sync.aligned.m16n8k8.row.col.f32.f16.f16.f32 {%f252775,%f252776,%f252777,%f252778}, {%r1,%r2}, {%r3}, {%f252775,%f252776,%f252777,%f252778};

	// end inline asm
	// begin inline asm
	mma.sync.aligned.m16n8k8.row.col.f32.f16.f16.f32 {%f252775,%f252776,%f252777,%f252778}, {%r1,%r2}, {%r3}, {%f252775,%f252776,%f252777,%f252778};

	// end inline asm
	// begin inline asm
	mma.sync.aligned.m16n8k8.row.col.f32.f16.f16.f32 {%f252775,%f252776,%f252777,%f252778}, {%r1,%r2}, {%r3}, {%f252775,%f252776,%f252777,%f252778};

	// end inline asm
	// begin inline asm
	mma.sync.aligned.m16n8k8.row.col.f32.f16.f16.f32 {%f252775,%f252776,%f252777,%f252778}, {%r1,%r2}, {%r3}, {%f252775,%f252776,%f252777,%f252778};

	// end inline asm
	// begin inline asm
	mma.sync.aligned.m16n8k8.row.col.f32.f16.f16.f32 {%f252775,%f252776,%f252777,%f252778}, {%r1,%r2}, {%r3}, {%f252775,%f252776,%f252777,%f252778};

	// end inline asm
	// begin inline asm
	mma.sync.aligned.m16n8k8.row.col.f32.f16.f16.f32 {%f252775,%f252776,%f252777,%f252778}, {%r1,%r2}, {%r3}, {%f252775,%f252776,%f252777,%f252778};

	// end inline asm
	// begin inline asm
	mma.sync.aligned.m16n8k8.row.col.f32.f16.f16.f32 {%f252775,%f252776,%f252777,%f252778}, {%r1,%r2}, {%r3}, {%f252775,%f252776,%f252777,%f252778};

	// end inline asm
	// begin inline asm
	mma.sync.aligned.m16n8k8.row.col.f32.f16.f16.f32 {%f252775,%f252776,%f252777,%f252778}, {%r1,%r2}, {%r3}, {%f252775,%f252776,%f252777,%f252778};

	// end inline asm
	// begin inline asm
	mma.sync.aligned.m16n8k8.row.col.f32.f16.f16.f32 {%f252775,%f252776,%f252777,%f252778}, {%r1,%r2}, {%r3}, {%f252775,%f252776,%f252777,%f252778};

	// end inline asm
	// begin inline asm
	mma.sync.aligned.m16n8k8.row.col.f32.f16.f16.f32 {%f252775,%f252776,%f252777,%f252778}, {%r1,%r2}, {%r3}, {%f252775,%f252776,%f252777,%f252778};

	// end inline asm
	// begin inline asm
	mma.sync.aligned.m16n8k8.row.col.f32.f16.f16.f32 {%f252775,%f252776,%f252777,%f252778}, {%r1,%r2}, {%r3}, {%f252775,%f252776,%f252777,%f252778};

	// end inline asm
	// begin inline asm
	mma.sync.aligned.m16n8k8.row.col.f32.f16.f16.f32 {%f252775,%f252776,%f252777,%f252778}, {%r1,%r2}, {%r3}, {%f252775,%f252776,%f252777,%f252778};

	// end inline asm
	// begin inline asm
	mma.sync.aligned.m16n8k8.row.col.f32.f16.f16.f32 {%f252775,%f252776,%f252777,%f252778}, {%r1,%r2}, {%r3}, {%f252775,%f252776,%f252777,%f252778};

	// end inline asm
	// begin inline asm
	mma.sync.aligned.m16n8k8.row.col.f32.f16.f16.f32 {%f252775,%f252776,%f252777,%f252778}, {%r1,%r2}, {%r3}, {%f252775,%f252776,%f252777,%f252778};

	// end inline asm
	// begin inline asm
	mma.sync.aligned.m16n8k8.row.col.f32.f16.f16.f32 {%f252775,%f252776,%f252777,%f252778}, {%r1,%r2}, {%r3}, {%f252775,%f252776,%f252777,%f252778};

	// end inline asm
	// begin inline asm
	mma.sync.aligned.m16n8k8.row.col.f32.f16.f16.f32 {%f252775,%f252776,%f252777,%f252778}, {%r1,%r2}, {%r3}, {%f252775,%f252776,%f252777,%f252778};

	// end inline asm
	// begin inline asm
	mma.sync.aligned.m16n8k8.row.col.f32.f16.f16.f32 {%f252775,%f252776,%f252777,%f252778}, {%r1,%r2}, {%r3}, {%f252775,%f252776,%f252777,%f252778};

	// end inline asm
	// begin inline asm
	mma.sync.aligned.m16n8k8.row.col.f32.f16.f16.f32 {%f252775,%f252776,%f252777,%f252778}, {%r1,%r2}, {%r3}, {%f252775,%f252776,%f252777,%f252778};

	// end inline asm
	// begin inline asm
	mma.sync.aligned.m16n8k8.row.col.f32.f16.f16.f32 {%f252775,%f252776,%f252777,%f252778}, {%r1,%r2}, {%r3}, {%f252775,%f252776,%f252777,%f252778};

	// end inline asm
	// begin inline asm
	mma.sync.aligned.m16n8k8.row.col.f32.f16.f16.f32 {%f252775,%f252776,%f252777,%f252778}, {%r1,%r2}, {%r3}, {%f252775,%f252776,%f252777,%f252778};

	// end inline asm
	// begin inline asm
	mma.sync.aligned.m16n8k8.row.col.f32.f16.f16.f32 {%f252775,%f252776,%f252777,%f252778}, {%r1,%r2}, {%r3}, {%f252775,%f252776,%f252777,%f252778};

	// end inline asm
	// begin inline asm
	mma.sync.aligned.m16n8k8.row.col.f32.f16.f16.f32 {%f252775,%f252776,%f252777,%f252778}, {%r1,%r2}, {%r3}, {%f252775,%f252776,%f252777,%f252778};

	// end inline asm
	// begin inline asm
	mma.sync.aligned.m16n8k8.row.col.f32.f16.f16.f32 {%f252775,%f252776,%f252777,%f252778}, {%r1,%r2}, {%r3}, {%f252775,%f252776,%f252777,%f252778};

	// end inline asm
	// begin inline asm
	mma.sync.aligned.m16n8k8.row.col.f32.f16.f16.f32 {%f252775,%f252776,%f252777,%f252778}, {%r1,%r2}, {%r3}, {%f252775,%f252776,%f252777,%f252778};

	// end inline asm
	// begin inline asm
	mma.sync.aligned.m16n8k8.row.col.f32.f16.f16.f32 {%f252775,%f252776,%f252777,%f252778}, {%r1,%r2}, {%r3}, {%f252775,%f252776,%f252777,%f252778};

	// end inline asm
	// begin inline asm
	mma.sync.aligned.m16n8k8.row.col.f32.f16.f16.f32 {%f252775,%f252776,%f252777,%f252778}, {%r1,%r2}, {%r3}, {%f252775,%f252776,%f252777,%f252778};

	// end inline asm
	// begin inline asm
	mma.sync.aligned.m16n8k8.row.col.f32.f16.f16.f32 {%f252775,%f252776,%f252777,%f252778}, {%r1,%r2}, {%r3}, {%f252775,%f252776,%f252777,%f252778};

	// end inline asm
	// begin inline asm
	mma.sync.aligned.m16n8k8.row.col.f32.f16.f16.f32 {%f252775,%f252776,%f252777,%f252778}, {%r1,%r2}, {%r3}, {%f252775,%f252776,%f252777,%f252778};

	// end inline asm
	// begin inline asm
	mma.sync.aligned.m16n8k8.row.col.f32.f16.f16.f32 {%f252775,%f252776,%f252777,%f252778}, {%r1,%r2}, {%r3}, {%f252775,%f252776,%f252777,%f252778};

	// end inline asm
	// begin inline asm
	mma.sync.aligned.m16n8k8.row.col.f32.f16.f16.f32 {%f252775,%f252776,%f252777,%f252778}, {%r1,%r2}, {%r3}, {%f252775,%f252776,%f252777,%f252778};

	// end inline asm
	// begin inline asm
	mma.sync.aligned.m16n8k8.row.col.f32.f16.f16.f32 {%f252775,%f252776,%f252777,%f252778}, {%r1,%r2}, {%r3}, {%f252775,%f252776,%f252777,%f252778};

	// end inline asm
	// begin inline asm
	mma.sync.aligned.m16n8k8.row.col.f32.f16.f16.f32 {%f252775,%f252776,%f252777,%f252778}, {%r1,%r2}, {%r3}, {%f252775,%f252776,%f252777,%f252778};

	// end inline asm
	// begin inline asm
	mma.sync.aligned.m16n8k8.row.col.f32.f16.f16.f32 {%f252775,%f252776,%f252777,%f252778}, {%r1,%r2}, {%r3}, {%f252775,%f252776,%f252777,%f252778};

	// end inline asm
	// begin inline asm
	mma.sync.aligned.m16n8k8.row.col.f32.f16.f16.f32 {%f252775,%f252776,%f252777,%f252778}, {%r1,%r2}, {%r3}, {%f252775,%f252776,%f252777,%f252778};

	// end inline asm
	// begin inline asm
	mma.sync.aligned.m16n8k8.row.col.f32.f16.f16.f32 {%f252775,%f252776,%f252777,%f252778}, {%r1,%r2}, {%r3}, {%f252775,%f252776,%f252777,%f252778};

	// end inline asm
	// begin inline asm
	mma.sync.aligned.m16n8k8.row.col.f32.f16.f16.f32 {%f252775,%f252776,%f252777,%f252778}, {%r1,%r2}, {%r3}, {%f252775,%f252776,%f252777,%f252778};

	// end inline asm
	// begin inline asm
	mma.sync.aligned.m16n8k8.row.col.f32.f16.f16.f32 {%f252775,%f252776,%f252777,%f252778}, {%r1,%r2}, {%r3}, {%f252775,%f252776,%f252777,%f252778};

	// end inline asm
	// begin inline asm
	mma.sync.aligned.m16n8k8.row.col.f32.f16.f16.f32 {%f252775,%f252776,%f252777,%f252778}, {%r1,%r2}, {%r3}, {%f252775,%f252776,%f252777,%f252778};

	// end inline asm
	// begin inline asm
	mma.sync.aligned.m16n8k8.row.col.f32.f16.f16.f32 {%f252775,%f252776,%f252777,%f252778}, {%r1,%r2}, {%r3}, {%f252775,%f252776,%f252777,%f252778};

	// end inline asm
	// begin inline asm
	mma.sync.aligned.m16n8k8.row.col.f32.f16.f16.f32 {%f252775,%f252776,%f252777,%f252778}, {%r1,%r2}, {%r3}, {%f252775,%f252776,%f252777,%f252778};

	// end inline asm
	// begin inline asm
	mma.sync.aligned.m16n8k8.row.col.f32.f16.f16.f32 {%f252775,%f252776,%f252777,%f252778}, {%r1,%r2}, {%r3}, {%f252775,%f252776,%f252777,%f252778};

	// end inline asm
	// begin inline asm
	mma.sync.aligned.m16n8k8.row.col.f32.f16.f16.f32 {%f252775,%f252776,%f252777,%f252778}, {%r1,%r2}, {%r3}, {%f252775,%f252776,%f252777,%f252778};

	// end inline asm
	// begin inline asm
	mma.sync.aligned.m16n8k8.row.col.f32.f16.f16.f32 {%f252775,%f252776,%f252777,%f252778}, {%r1,%r2}, {%r3}, {%f252775,%f252776,%f252777,%f252778};

	// end inline asm
	// begin inline asm
	mma.sync.aligned.m16n8k8.row.col.f32.f16.f16.f32 {%f252775,%f252776,%f252777,%f252778}, {%r1,%r2}, {%r3}, {%f252775,%f252776,%f252777,%f252778};

	// end inline asm
	// begin inline asm
	mma.sync.aligned.m16n8k8.row.col.f32.f16.f16.f32 {%f252775,%f252776,%f252777,%f252778}, {%r1,%r2}, {%r3}, {%f252775,%f252776,%f252777,%f252778};

	// end inline asm
	// begin inline asm
	mma.sync.aligned.m16n8k8.row.col.f32.f16.f16.f32 {%f252775,%f252776,%f252777,%f252778}, {%r1,%r2}, {%r3}, {%f252775,%f252776,%f252777,%f252778};

	// end inline asm
	// begin inline asm
	mma.sync.aligned.m16n8k8.row.col.f32.f16.f16.f32 {%f252775,%f252776,%f252777,%f252778}, {%r1,%r2}, {%r3}, {%f252775,%f252776,%f252777,%f252778};

	// end inline asm
	// begin inline asm
	mma.sync.aligned.m16n8k8.row.col.f32.f16.f16.f32 {%f252775,%f252776,%f252777,%f252778}, {%r1,%r2}, {%r3}, {%f252775,%f252776,%f252777,%f252778};

	// end inline asm
	// begin inline asm
	mma.sync.aligned.m16n8k8.row.col.f32.f16.f16.f32 {%f252775,%f252776,%f252777,%f252778}, {%r1,%r2}, {%r3}, {%f252775,%f252776,%f252777,%f252778};

	// end inline asm
	// begin inline asm
	mma.sync.aligned.m16n8k8.row.col.f32.f16.f16.f32 {%f252775,%f252776,%f252777,%f252778}, {%r1,%r2}, {%r3}, {%f252775,%f252776,%f252777,%f252778};

	// end inline asm
	// begin inline asm
	mma.sync.aligned.m16n8k8.row.col.f32.f16.f16.f32 {%f252775,%f252776,%f252777,%f252778}, {%r1,%r2}, {%r3}, {%f252775,%f252776,%f252777,%f252778};

	// end inline asm
	// begin inline asm
	mma.sync.aligned.m16n8k8.row.col.f32.f16.f16.f32 {%f252775,%f252776,%f252777,%f252778}, {%r1,%r2}, {%r3}, {%f252775,%f252776,%f252777,%f252778};

	// end inline asm
	// begin inline asm
	mma.sync.aligned.m16n8k8.row.col.f32.f16.f16.f32 {%f252775,%f252776,%f252777,%f252778}, {%r1,%r2}, {%r3}, {%f252775,%f252776,%f252777,%f252778};

	// end inline asm
	// begin inline asm
	mma.sync.aligned.m16n8k8.row.col.f32.f16.f16.f32 {%f252775,%f252776,%f252777,%f252778}, {%r1,%r2}, {%r3}, {%f252775,%f252776,%f252777,%f252778};

	// end inline asm
	// begin inline asm
	mma.sync.aligned.m16n8k8.row.col.f32.f16.f16.f32 {%f252775,%f252776,%f252777,%f252778}, {%r1,%r2}, {%r3}, {%f252775,%f252776,%f252777,%f252778};

	// end inline asm
	// begin inline asm
	mma.sync.aligned.m16n8k8.row.col.f32.f16.f16.f32 {%f252775,%f252776,%f252777,%f252778}, {%r1,%r2}, {%r3}, {%f252775,%f252776,%f252777,%f252778};

	// end inline asm
	// begin inline asm
	mma.sync.aligned.m16n8k8.row.col.f32.f16.f16.f32 {%f252775,%f252776,%f252777,%f252778}, {%r1,%r2}, {%r3}, {%f252775,%f252776,%f252777,%f252778};

	// end inline asm
	// begin inline asm
	mma.sync.aligned.m16n8k8.row.col.f32.f16.f16.f32 {%f252775,%f252776,%f252777,%f252778}, {%r1,%r2}, {%r3}, {%f252775,%f252776,%f252777,%f252778};

	// end inline asm
	// begin inline asm
	mma.sync.aligned.m16n8k8.row.col.f32.f16.f16.f32 {%f252775,%f252776,%f252777,%f252778}, {%r1,%r2}, {%r3}, {%f252775,%f252776,%f252777,%f252778};

	// end inline asm
	// begin inline asm
	mma.sync.aligned.m16n8k8.row.col.f32.f16.f16.f32 {%f252775,%f252776,%f252777,%f252778}, {%r1,%r2}, {%r3}, {%f252775,%f252776,%f252777,%f252778};

	// end inline asm
	// begin inline asm
	mma.sync.aligned.m16n8k8.row.col.f32.f16.f16.f32 {%f252775,%f252776,%f252777,%f252778}, {%r1,%r2}, {%r3}, {%f252775,%f252776,%f252777,%f252778};

	// end inline asm
	// begin inline asm
	mma.sync.aligned.m16n8k8.row.col.f32.f16.f16.f32 {%f252775,%f252776,%f252777,%f252778}, {%r1,%r2}, {%r3}, {%f252775,%f252776,%f252777,%f252778};

	// end inline asm
	// begin inline asm
	mma.sync.aligned.m16n8k8.row.col.f32.f16.f16.f32 {%f252775,%f252776,%f252777,%f252778}, {%r1,%r2}, {%r3}, {%f252775,%f252776,%f252777,%f252778};

	// end inline asm
	// begin inline asm
	mma.sync.aligned.m16n8k8.row.col.f32.f16.f16.f32 {%f252775,%f252776,%f252777,%f252778}, {%r1,%r2}, {%r3}, {%f252775,%f252776,%f252777,%f252778};

	// end inline asm
	// begin inline asm
	mma.sync.aligned.m16n8k8.row.col.f32.f16.f16.f32 {%f252775,%f252776,%f252777,%f252778}, {%r1,%r2}, {%r3}, {%f252775,%f252776,%f252777,%f252778};

	// end inline asm
	// begin inline asm
	mma.sync.aligned.m16n8k8.row.col.f32.f16.f16.f32 {%f252775,%f252776,%f252777,%f252778}, {%r1,%r2}, {%r3}, {%f252775,%f252776,%f252777,%f252778};

	// end inline asm
	// begin inline asm
	mma.sync.aligned.m16n8k8.row.col.f32.f16.f16.f32 {%f252775,%f252776,%f252777,%f252778}, {%r1,%r2}, {%r3}, {%f252775,%f252776,%f252777,%f252778};

	// end inline asm
	// begin inline asm
	mma.sync.aligned.m16n8k8.row.col.f32.f16.f16.f32 {%f252775,%f252776,%f252777,%f252778}, {%r1,%r2}, {%r3}, {%f252775,%f252776,%f252777,%f252778};

	// end inline asm
	// begin inline asm
	mma.sync.aligned.m16n8k8.row.col.f32.f16.f16.f32 {%f252775,%f252776,%f252777,%f252778}, {%r1,%r2}, {%r3}, {%f252775,%f252776,%f252777,%f252778};

	// end inline asm
	// begin inline asm
	mma.sync.aligned.m16n8k8.row.col.f32.f16.f16.f32 {%f252775,%f252776,%f252777,%f252778}, {%r1,%r2}, {%r3}, {%f252775,%f252776,%f252777,%f252778};

	// end inline asm
	// begin inline asm
	mma.sync.aligned.m16n8k8.row.col.f32.f16.f16.f32 {%f252775,%f252776,%f252777,%f252778}, {%r1,%r2}, {%r3}, {%f252775,%f252776,%f252777,%f252778};

	// end inline asm
	// begin inline asm
	mma.sync.aligned.m16n8k8.row.col.f32.f16.f16.f32 {%f252775,%f252776,%f252777,%f252778}, {%r1,%r2}, {%r3}, {%f252775,%f252776,%f252777,%f252778};

	// end inline asm
	// begin inline asm
	mma.sync.aligned.m16n8k8.row.col.f32.f16.f16.f32 {%f252775,%f252776,%f252777,%f252778}, {%r1,%r2}, {%r3}, {%f252775,%f252776,%f252777,%f252778};

	// end inline asm
	// begin inline asm
	mma.sync.aligned.m16n8k8.row.col.f32.f16.f16.f32 {%f252775,%f252776,%f252777,%f252778}, {%r1,%r2}, {%r3}, {%f252775,%f252776,%f252777,%f252778};

	// end inline asm
	// begin inline asm
	mma.sync.aligned.m16n8k8.row.col.f32.f16.f16.f32 {%f252775,%f252776,%f252777,%f252778}, {%r1,%r2}, {%r3}, {%f252775,%f252776,%f252777,%f252778};

	// end inline asm
	// begin inline asm
	mma.sync.aligned.m16n8k8.row.col.f32.f16.f16.f32 {%f252775,%f252776,%f252777,%f252778}, {%r1,%r2}, {%r3}, {%f252775,%f252776,%f252777,%f252778};

	// end inline asm
	// begin inline asm
	mma.sync.aligned.m16n8k8.row.col.f32.f16.f16.f32 {%f252775,%f252776,%f252777,%f252778}, {%r1,%r2}, {%r3}, {%f252775,%f252776,%f252777,%f252778};

	// end inline asm
	// begin inline asm
	mma.sync.aligned.m16n8k8.row.col.f32.f16.f16.f32 {%f252775,%f252776,%f252777,%f252778}, {%r1,%r2}, {%r3}, {%f252775,%f252776,%f252777,%f252778};

	// end inline asm
	// begin inline asm
	mma.sync.aligned.m16n8k8.row.col.f32.f16.f16.f32 {%f252775,%f252776,%f252777,%f252778}, {%r1,%r2}, {%r3}, {%f252775,%f252776,%f252777,%f252778};

	// end inline asm
	// begin inline asm
	mma.sync.aligned.m16n8k8.row.col.f32.f16.f16.f32 {%f252775,%f252776,%f252777,%f252778}, {%r1,%r2}, {%r3}, {%f252775,%f252776,%f252777,%f252778};

	// end inline asm
	// begin inline asm
	mma.sync.aligned.m16n8k8.row.col.f32.f16.f16.f32 {%f252775,%f252776,%f252777,%f252778}, {%r1,%r2}, {%r3}, {%f252775,%f252776,%f252777,%f252778};

	// end inline asm
	// begin inline asm
	mma.sync.aligned.m16n8k8.row.col.f32.f16.f16.f32 {%f252775,%f252776,%f252777,%f252778}, {%r1,%r2}, {%r3}, {%f252775,%f252776,%f252777,%f252778};

	// end inline asm
	// begin inline asm
	mma.sync.aligned.m16n8k8.row.col.f32.f16.f16.f32 {%f252775,%f252776,%f252777,%f252778}, {%r1,%r2}, {%r3}, {%f252775,%f252776,%f252777,%f252778};

	// end inline asm
	// begin inline asm
	mma.sync.aligned.m16n8k8.row.col.f32.f16.f16.f32 {%f252775,%f252776,%f252777,%f252778}, {%r1,%r2}, {%r3}, {%f252775,%f252776,%f252777,%f252778};

	// end inline asm
	// begin inline asm
	mma.sync.aligned.m16n8k8.row.col.f32.f16.f16.f32 {%f252775,%f252776,%f252777,%f252778}, {%r1,%r2}, {%r3}, {%f252775,%f252776,%f252777,%f252778};

	// end inline asm
	// begin inline asm
	mma.sync.aligned.m16n8k8.row.col.f32.f16.f16.f32 {%f252775,%f252776,%f252777,%f252778}, {%r1,%r2}, {%r3}, {%f252775,%f252776,%f252777,%f252778};

	// end inline asm
	// begin inline asm
	mma.sync.aligned.m16n8k8.row.col.f32.f16.f16.f32 {%f252775,%f252776,%f252777,%f252778}, {%r1,%r2}, {%r3}, {%f252775,%f252776,%f252777,%f252778};

	// end inline asm
	// begin inline asm
	mma.sync.aligned.m16n8k8.row.col.f32.f16.f16.f32 {%f252775,%f252776,%f252777,%f252778}, {%r1,%r2}, {%r3}, {%f252775,%f252776,%f252777,%f252778};

	// end inline asm
	// begin inline asm
	mma.sync.aligned.m16n8k8.row.col.f32.f16.f16.f32 {%f252775,%f252776,%f252777,%f252778}, {%r1,%r2}, {%r3}, {%f252775,%f252776,%f252777,%f252778};

	// end inline asm
	// begin inline asm
	mma.sync.aligned.m16n8k8.row.col.f32.f16.f16.f32 {%f252775,%f252776,%f252777,%f252778}, {%r1,%r2}, {%r3}, {%f252775,%f252776,%f252777,%f252778};

	// end inline asm
	// begin inline asm
	mma.sync.aligned.m16n8k8.row.col.f32.f16.f16.f32 {%f252775,%f252776,%f252777,%f252778}, {%r1,%r2}, {%r3}, {%f252775,%f252776,%f252777,%f252778};

	// end inline asm
	// begin inline asm
	mma.sync.aligned.m16n8k8.row.col.f32.f16.f16.f32 {%f252775,%f252776,%f252777,%f252778}, {%r1,%r2}, {%r3}, {%f252775,%f252776,%f252777,%f252778};

	// end inline asm
	// begin inline asm
	mma.sync.aligned.m16n8k8.row.col.f32.f16.f16.f32 {%f252775,%f252776,%f252777,%f252778}, {%r1,%r2}, {%r3}, {%f252775,%f252776,%f252777,%f252778};

	// end inline asm
	// begin inline asm
	mma.sync.aligned.m16n8k8.row.col.f32.f16.f16.f32 {%f252775,%f252776,%f252777,%f252778}, {%r1,%r2}, {%r3}, {%f252775,%f252776,%f252777,%f252778};

	// end inline asm
	// begin inline asm
	mma.sync.aligned.m16n8k8.row.col.f32.f16.f16.f32 {%f252775,%f252776,%f252777,%f252778}, {%r1,%r2}, {%r3}, {%f252775,%f252776,%f252777,%f252778};

	// end inline asm
	// begin inline asm
	mma.sync.aligned.m16n8k8.row.col.f32.f16.f16.f32 {%f252775,%f252776,%f252777,%f252778}, {%r1,%r2}, {%r3}, {%f252775,%f252776,%f252777,%f252778};

	// end inline asm
	// begin inline asm
	mma.sync.aligned.m16n8k8.row.col.f32.f16.f16.f32 {%f252775,%f252776,%f252777,%f252778}, {%r1,%r2}, {%r3}, {%f252775,%f252776,%f252777,%f252778};

	// end inline asm
	// begin inline asm
	mma.sync.aligned.m16n8k8.row.col.f32.f16.f16.f32 {%f252775,%f252776,%f252777,%f252778}, {%r1,%r2}, {%r3}, {%f252775,%f252776,%f252777,%f252778};

	// end inline asm
	// begin inline asm
	mma.sync.aligned.m16n8k8.row.col.f32.f16.f16.f32 {%f252775,%f252776,%f252777,%f252778}, {%r1,%r2}, {%r3}, {%f252775,%f252776,%f252777,%f252778};

	// end inline asm
	// begin inline asm
	mma.sync.aligned.m16n8k8.row.col.f32.f16.f16.f32 {%f252775,%f252776,%f252777,%f252778}, {%r1,%r2}, {%r3}, {%f252775,%f252776,%f252777,%f252778};

	// end inline asm
	// begin inline asm
	mma.sync.aligned.m16n8k8.row.col.f32.f16.f16.f32 {%f252775,%f252776,%f252777,%f252778}, {%r1,%r2}, {%r3}, {%f252775,%f252776,%f252777,%f252778};

	// end inline asm
	// begin inline asm
	mma.sync.aligned.m16n8k8.row.col.f32.f16.f16.f32 {%f252775,%f252776,%f252777,%f252778}, {%r1,%r2}, {%r3}, {%f252775,%f252776,%f252777,%f252778};

	// end inline asm
	// begin inline asm
	mma.sync.aligned.m16n8k8.row.col.f32.f16.f16.f32 {%f252775,%f252776,%f252777,%f252778}, {%r1,%r2}, {%r3}, {%f252775,%f252776,%f252777,%f252778};

	// end inline asm
	// begin inline asm
	mma.sync.aligned.m16n8k8.row.col.f32.f16.f16.f32 {%f252775,%f252776,%f252777,%f252778}, {%r1,%r2}, {%r3}, {%f252775,%f252776,%f252777,%f252778};

	// end inline asm
	// begin inline asm
	mma.sync.aligned.m16n8k8.row.col.f32.f16.f16.f32 {%f252775,%f252776,%f252777,%f252778}, {%r1,%r2}, {%r3}, {%f252775,%f252776,%f252777,%f252778};

	// end inline asm
	// begin inline asm
	mma.sync.aligned.m16n8k8.row.col.f32.f16.f16.f32 {%f252775,%f252776,%f252777,%f252778}, {%r1,%r2}, {%r3}, {%f252775,%f252776,%f252777,%f252778};

	// end inline asm
	// begin inline asm
	mma.sync.aligned.m16n8k8.row.col.f32.f16.f16.f32 {%f252775,%f252776,%f252777,%f252778}, {%r1,%r2}, {%r3}, {%f252775,%f252776,%f252777,%f252778};

	// end inline asm
	// begin inline asm
	mma.sync.aligned.m16n8k8.row.col.f32.f16.f16.f32 {%f252775,%f252776,%f252777,%f252778}, {%r1,%r2}, {%r3}, {%f252775,%f252776,%f252777,%f252778};

	// end inline asm
	// begin inline asm
	mma.sync.aligned.m16n8k8.row.col.f32.f16.f16.f32 {%f252775,%f252776,%f252777,%f252778}, {%r1,%r2}, {%r3}, {%f252775,%f252776,%f252777,%f252778};

	// end inline asm
	// begin inline asm
	mma.sync.aligned.m16n8k8.row.col.f32.f16.f16.f32 {%f252775,%f252776,%f252777,%f252778}, {%r1,%r2}, {%r3}, {%f252775,%f252776,%f252777,%f252778};

	// end inline asm
	// begin inline asm
	mma.sync.aligned.m16n8k8.row.col.f32.f16.f16.f32 {%f252775,%f252776,%f252777,%f252778}, {%r1,%r2}, {%r3}, {%f252775,%f252776,%f252777,%f252778};

	// end inline asm
	// begin inline asm
	mma.sync.aligned.m16n8k8.row.col.f32.f16.f16.f32 {%f252775,%f252776,%f252777,%f252778}, {%r1,%r2}, {%r3}, {%f252775,%f252776,%f252777,%f252778};

	// end inline asm
	// begin inline asm
	mma.sync.aligned.m16n8k8.row.col.f32.f16.f16.f32 {%f252775,%f252776,%f252777,%f252778}, {%r1,%r2}, {%r3}, {%f252775,%f252776,%f252777,%f252778};

	// end inline asm
	// begin inline asm
	mma.sync.aligned.m16n8k8.row.col.f32.f16.f16.f32 {%f252775,%f252776,%f252777,%f252778}, {%r1,%r2}, {%r3}, {%f252775,%f252776,%f252777,%f252778};

	// end inline asm
	// begin inline asm
	mma.sync.aligned.m16n8k8.row.col.f32.f16.f16.f32 {%f252775,%f252776,%f252777,%f252778}, {%r1,%r2}, {%r3}, {%f252775,%f252776,%f252777,%f252778};

	// end inline asm
	// begin inline asm
	mma.sync.aligned.m16n8k8.row.col.f32.f16.f16.f32 {%f252775,%f252776,%f252777,%f252778}, {%r1,%r2}, {%r3}, {%f252775,%f252776,%f252777,%f252778};

	// end inline asm
	// begin inline asm
	mma.sync.aligned.m16n8k8.row.col.f32.f16.f16.f32 {%f252775,%f252776,%f252777,%f252778}, {%r1,%r2}, {%r3}, {%f252775,%f252776,%f252777,%f252778};

	// end inline asm
	// begin inline asm
	mma.sync.aligned.m16n8k8.row.col.f32.f16.f16.f32 {%f252775,%f252776,%f252777,%f252778}, {%r1,%r2}, {%r3}, {%f252775,%f252776,%f252777,%f252778};

	// end inline asm
	// begin inline asm
	mma.sync.aligned.m16n8k8.row.col.f32.f16.f16.f32 {%f252775,%f252776,%f252777,%f252778}, {%r1,%r2}, {%r3}, {%f252775,%f252776,%f252777,%f252778};

	// end inline asm
	// begin inline asm
	mma.sync.aligned.m16n8k8.row.col.f32.f16.f16.f32 {%f252775,%f252776,%f252777,%f252778}, {%r1,%r2}, {%r3}, {%f252775,%f252776,%f252777,%f252778};

	// end inline asm
	// begin inline asm
	mma.sync.aligned.m16n8k8.row.col.f32.f16.f16.f32 {%f252775,%f252776,%f252777,%f252778}, {%r1,%r2}, {%r3}, {%f252775,%f252776,%f252777,%f252778};

	// end inline asm
	// begin inline asm
	mma.sync.aligned.m16n8k8.row.col.f32.f16.f16.f32 {%f252775,%f252776,%f252777,%f252778}, {%r1,%r2}, {%r3}, {%f252775,%f252776,%f252777,%f252778};

	// end inline asm
	// begin inline asm
	mma.sync.aligned.m16n8k8.row.col.f32.f16.f16.f32 {%f252775,%f252776,%f252777,%f252778}, {%r1,%r2}, {%r3}, {%f252775,%f252776,%f252777,%f252778};

	// end inline asm
	// begin inline asm
	mma.sync.aligned.m16n8k8.row.col.f32.f16.f16.f32 {%f252775,%f252776,%f252777,%f252778}, {%r1,%r2}, {%r3}, {%f252775,%f252776,%f252777,%f252778};

	// end inline asm
	// begin inline asm
	mma.sync.aligned.m16n8k8.row.col.f32.f16.f16.f32 {%f252775,%f252776,%f252777,%f252778}, {%r1,%r2}, {%r3}, {%f252775,%f252776,%f252777,%f252778};

	// end inline asm
	// begin inline asm
	mma.sync.aligned.m16n8k8.row.col.f32.f16.f16.f32 {%f252775,%f252776,%f252777,%f252778}, {%r1,%r2}, {%r3}, {%f252775,%f252776,%f252777,%f252778};

	// end inline asm
	// begin inline asm
	mma.sync.aligned.m16n8k8.row.col.f32.f16.f16.f32 {%f252775,%f252776,%f252777,%f252778}, {%r1,%r2}, {%r3}, {%f252775,%f252776,%f252777,%f252778};

	// end inline asm
	// begin inline asm
	mma.sync.aligned.m16n8k8.row.col.f32.f16.f16.f32 {%f252775,%f252776,%f252777,%f252778}, {%r1,%r2}, {%r3}, {%f252775,%f252776,%f252777,%f252778};

	// end inline asm
	// begin inline asm
	mma.sync.aligned.m16n8k8.row.col.f32.f16.f16.f32 {%f252775,%f252776,%f252777,%f252778}, {%r1,%r2}, {%r3}, {%f252775,%f252776,%f252777,%f252778};

	// end inline asm
	// begin inline asm
	mma.sync.aligned.m16n8k8.row.col.f32.f16.f16.f32 {%f252775,%f252776,%f252777,%f252778}, {%r1,%r2}, {%r3}, {%f252775,%f252776,%f252777,%f252778};

	// end inline asm
	// begin inline asm
	mma.sync.aligned.m16n8k8.row.col.f32.f16.f16.f32 {%f252775,%f252776,%f252777,%f252778}, {%r1,%r2}, {%r3}, {%f252775,%f252776,%f252777,%f252778};

	// end inline asm
	// begin inline asm
	mma.sync.aligned.m16n8k8.row.col.f32.f16.f16.f32 {%f252775,%f252776,%f252777,%f252778}, {%r1,%r2}, {%r3}, {%f252775,%f252776,%f252777,%f252778};

	// end inline asm
	// begin inline asm
	mma.sync.aligned.m16n8k8.row.col.f32.f16.f16.f32 {%f252775,%f252776,%f252777,%f252778}, {%r1,%r2}, {%r3}, {%f252775,%f252776,%f252777,%f252778};

	// end inline asm
	// begin inline asm
	mma.sync.aligned.m16n8k8.row.col.f32.f16.f16.f32 {%f252775,%f252776,%f252777,%f252778}, {%r1,%r2}, {%r3}, {%f252775,%f252776,%f252777,%f252778};

	// end inline asm
	// begin inline asm
	mma.sync.aligned.m16n8k8.row.col.f32.f16.f16.f32 {%f252775,%f252776,%f252777,%f252778}, {%r1,%r2}, {%r3}, {%f252775,%f252776,%f252777,%f252778};

	// end inline asm
	// begin inline asm
	mma.sync.aligned.m16n8k8.row.col.f32.f16.f16.f32 {%f252775,%f252776,%f252777,%f252778}, {%r1,%r2}, {%r3}, {%f252775,%f252776,%f252777,%f252778};

	// end inline asm
	// begin inline asm
	mma.sync.aligned.m16n8k8.row.col.f32.f16.f16.f32 {%f252775,%f252776,%f252777,%f252778}, {%r1,%r2}, {%r3}, {%f252775,%f252776,%f252777,%f252778};

	// end inline asm
	// begin inline asm
	mma.sync.aligned.m16n8k8.row.col.f32.f16.f16.f32 {%f252775,%f252776,%f252777,%f252778}, {%r1,%r2}, {%r3}, {%f252775,%f252776,%f252777,%f252778};

	// end inline asm
	// begin inline asm
	mma.sync.aligned.m16n8k8.row.col.f32.f16.f16.f32 {%f252775,%f252776,%f252777,%f252778}, {%r1,%r2}, {%r3}, {%f252775,%f252776,%f252777,%f252778};

	// end inline asm
	// begin inline asm
	mma.sync.aligned.m16n8k8.row.col.f32.f16.f16.f32 {%f252775,%f252776,%f252777,%f252778}, {%r1,%r2}, {%r3}, {%f252775,%f252776,%f252777,%f252778};

	// end inline asm
	// begin inline asm
	mma.sync.aligned.m16n8k8.row.col.f32.f16.f16.f32 {%f252775,%f252776,%f252777,%f252778}, {%r1,%r2}, {%r3}, {%f252775,%f252776,%f252777,%f252778};

	// end inline asm
	// begin inline asm
	mma.sync.aligned.m16n8k8.row.col.f32.f16.f16.f32 {%f252775,%f252776,%f252777,%f252778}, {%r1,%r2}, {%r3}, {%f252775,%f252776,%f252777,%f252778};

	// end inline asm
	// begin inline asm
	mma.sync.aligned.m16n8k8.row.col.f32.f16.f16.f32 {%f252775,%f252776,%f252777,%f252778}, {%r1,%r2}, {%r3}, {%f252775,%f252776,%f252777,%f252778};

	// end inline asm
	// begin inline asm
	mma.sync.aligned.m16n8k8.row.col.f32.f16.f16.f32 {%f252775,%f252776,%f252777,%f252778}, {%r1,%r2}, {%r3}, {%f252775,%f252776,%f252777,%f252778};

	// end inline asm
	// begin inline asm
	mma.sync.aligned.m16n8k8.row.col.f32.f16.f16.f32 {%f252775,%f252776,%f252777,%f252778}, {%r1,%r2}, {%r3}, {%f252775,%f252776,%f252777,%f252778};

	// end inline asm
	// begin inline asm
	mma.sync.aligned.m16n8k8.row.col.f32.f16.f16.f32 {%f252775,%f252776,%f252777,%f252778}, {%r1,%r2}, {%r3}, {%f252775,%f252776,%f252777,%f252778};

	// end inline asm
	// begin inline asm
	mma.sync.aligned.m16n8k8.row.col.f32.f16.f16.f32 {%f252775,%f252776,%f252777,%f252778}, {%r1,%r2}, {%r3}, {%f252775,%f252776,%f252777,%f252778};

	// end inline asm
	// begin inline asm
	mma.sync.aligned.m16n8k8.row.col.f32.f16.f16.f32 {%f252775,%f252776,%f252777,%f252778}, {%r1,%r2}, {%r3}, {%f252775,%f252776,%f252777,%f252778};

	// end inline asm
	// begin inline asm
	mma.sync.aligned.m16n8k8.row.col.f32.f16.f16.f32 {%f252775,%f252776,%f252777,%f252778}, {%r1,%r2}, {%r3}, {%f252775,%f252776,%f252777,%f252778};

	// end inline asm
	// begin inline asm
	mma.sync.aligned.m16n8k8.row.col.f32.f16.f16.f32 {%f252775,%f252776,%f252777,%f252778}, {%r1,%r2}, {%r3}, {%f252775,%f252776,%f252777,%f252778};

	// end inline asm
	// begin inline asm
	mma.sync.aligned.m16n8k8.row.col.f32.f16.f16.f32 {%f252775,%f252776,%f252777,%f252778}, {%r1,%r2}, {%r3}, {%f252775,%f252776,%f252777,%f252778};

	// end inline asm
	// begin inline asm
	mma.sync.aligned.m16n8k8.row.col.f32.f16.f16.f32 {%f252775,%f252776,%f252777,%f252778}, {%r1,%r2}, {%r3}, {%f252775,%f252776,%f252777,%f252778};

	// end inline asm
	// begin inline asm
	mma.sync.aligned.m16n8k8.row.col.f32.f16.f16.f32 {%f252775,%f252776,%f252777,%f252778}, {%r1,%r2}, {%r3}, {%f252775,%f252776,%f252777,%f252778};

	// end inline asm
	// begin inline asm
	mma.sync.aligned.m16n8k8.row.col.f32.f16.f16.f32 {%f252775,%f252776,%f252777,%f252778}, {%r1,%r2}, {%r3}, {%f252775,%f252776,%f252777,%f252778};

	// end inline asm
	// begin inline asm
	mma.sync.aligned.m16n8k8.row.col.f32.f16.f16.f32 {%f252775,%f252776,%f252777,%f252778}, {%r1,%r2}, {%r3}, {%f252775,%f252776,%f252777,%f252778};

	// end inline asm
	// begin inline asm
	mma.sync.aligned.m16n8k8.row.col.f32.f16.f16.f32 {%f252775,%f252776,%f252777,%f252778}, {%r1,%r2}, {%r3}, {%f252775,%f252776,%f252777,%f252778};

	// end inline asm
	// begin inline asm
	mma.sync.aligned.m16n8k8.row.col.f32.f16.f16.f32 {%f252775,%f252776,%f252777,%f252778}, {%r1,%r2}, {%r3}, {%f252775,%f252776,%f252777,%f252778};

	// end inline asm
	// begin inline asm
	mma.sync.aligned.m16n8k8.row.col.f32.f16.f16.f32 {%f252775,%f252776,%f252777,%f252778}, {%r1,%r2}, {%r3}, {%f252775,%f252776,%f252777,%f252778};

	// end inline asm
	// begin inline asm
	mma.sync.aligned.m16n8k8.row.col.f32.f16.f16.f32 {%f252775,%f252776,%f252777,%f252778}, {%r1,%r2}, {%r3}, {%f252775,%f252776,%f252777,%f252778};

	// end inline asm
	// begin inline asm
	mma.sync.aligned.m16n8k8.row.col.f32.f16.f16.f32 {%f252775,%f252776,%f252777,%f252778}, {%r1,%r2}, {%r3}, {%f252775,%f252776,%f252777,%f252778};

	// end inline asm
	// begin inline asm
	mma.sync.aligned.m16n8k8.row.col.f32.f16.f16.f32 {%f252775,%f252776,%f252777,%f252778}, {%r1,%r2}, {%r3}, {%f252775,%f252776,%f252777,%f252778};

	// end inline asm
	// begin inline asm
	mma.sync.aligned.m16n8k8.row.col.f32.f16.f16.f32 {%f252775,%f252776,%f252777,%f252778}, {%r1,%r2}, {%r3}, {%f252775,%f252776,%f252777,%f252778};

	// end inline asm
	// begin inline asm
	mma.sync.aligned.m16n8k8.row.col.f32.f16.f16.f32 {%f252775,%f252776,%f252777,%f252778}, {%r1,%r2}, {%r3}, {%f252775,%f252776,%f252777,%f252778};

	// end inline asm
	// begin inline asm
	mma.sync.aligned.m16n8k8.row.col.f32.f16.f16.f32 {%f252775,%f252776,%f252777,%f252778}, {%r1,%r2}, {%r3}, {%f252775,%f252776,%f252777,%f252778};

	// end inline asm
	// begin inline asm
	mma.sync.aligned.m16n8k8.row.col.f32.f16.f16.f32 {%f252775,%f252776,%f252777,%f252778}, {%r1,%r2}, {%r3}, {%f252775,%f252776,%f252777,%f252778};

	// end inline asm
	// begin inline asm
	mma.sync.aligned.m16n8k8.row.col.f32.f16.f16.f32 {%f252775,%f252776,%f252777,%f252778}, {%r1,%r2}, {%r3}, {%f252775,%f252776,%f252777,%f252778};

	// end inline asm
	// begin inline asm
	mma.sync.aligned.m16n8k8.row.col.f32.f16.f16.f32 {%f252775,%f252776,%f252777,%f252778}, {%r1,%r2}, {%r3}, {%f252775,%f252776,%f252777,%f252778};

	// end inline asm
	// begin inline asm
	mma.sync.aligned.m16n8k8.row.col.f32.f16.f16.f32 {%f252775,%f252776,%f252777,%f252778}, {%r1,%r2}, {%r3}, {%f252775,%f252776,%f252777,%f252778};

	// end inline asm
	// begin inline asm
	mma.sync.aligned.m16n8k8.row.col.f32.f16.f16.f32 {%f252775,%f252776,%f252777,%f252778}, {%r1,%r2}, {%r3}, {%f252775,%f252776,%f252777,%f252778};

	// end inline asm
	// begin inline asm
	mma.sync.aligned.m16n8k8.row.col.f32.f16.f16.f32 {%f252775,%f252776,%f252777,%f252778}, {%r1,%r2}, {%r3}, {%f252775,%f252776,%f252777,%f252778};

	// end inline asm
	// begin inline asm
	mma.sync.aligned.m16n8k8.row.col.f32.f16.f16.f32 {%f252775,%f252776,%f252777,%f252778}, {%r1,%r2}, {%r3}, {%f252775,%f252776,%f252777,%f252778};

	// end inline asm
	// begin inline asm
	mma.sync.aligned.m16n8k8.row.col.f32.f16.f16.f32 {%f252775,%f252776,%f252777,%f252778}, {%r1,%r2}, {%r3}, {%f252775,%f252776,%f252777,%f252778};

	// end inline asm
	// begin inline asm
	mma.sync.aligned.m16n8k8.row.col.f32.f16.f16.f32 {%f252775,%f252776,%f252777,%f252778}, {%r1,%r2}, {%r3}, {%f252775,%f252776,%f252777,%f252778};

	// end inline asm
	// begin inline asm
	mma.sync.aligned.m16n8k8.row.col.f32.f16.f16.f32 {%f252775,%f252776,%f252777,%f252778}, {%r1,%r2}, {%r3}, {%f252775,%f252776,%f252777,%f252778};

	// end inline asm
	// begin inline asm
	mma.sync.aligned.m16n8k8.row.col.f32.f16.f16.f32 {%f252775,%f252776,%f252777,%f252778}, {%r1,%r2}, {%r3}, {%f252775,%f252776,%f252777,%f252778};

	// end inline asm
	// begin inline asm
	mma.sync.aligned.m16n8k8.row.col.f32.f16.f16.f32 {%f252775,%f252776,%f252777,%f252778}, {%r1,%r2}, {%r3}, {%f252775,%f252776,%f252777,%f252778};

	// end inline asm
	// begin inline asm
	mma.sync.aligned.m16n8k8.row.col.f32.f16.f16.f32 {%f252775,%f252776,%f252777,%f252778}, {%r1,%r2}, {%r3}, {%f252775,%f252776,%f252777,%f252778};

	// end inline asm
	mov.f32 	%f255615, %f252775;
	mov.f32 	%f255617, %f252777;
	mov.f32 	%f255616, %f252776;
	mov.f32 	%f255618, %f252778;
	// begin inline asm
	mma.sync.aligned.m16n8k8.row.col.f32.f16.f16.f32 {%f255615,%f255616,%f255617,%f255618}, {%r1,%r2}, {%r3}, {%f255615,%f255616,%f255617,%f255618};

	// end inline asm
	// begin inline asm
	mma.sync.aligned.m16n8k8.row.col.f32.f16.f16.f32 {%f255615,%f255616,%f255617,%f255618}, {%r1,%r2}, {%r3}, {%f255615,%f255616,%f255617,%f255618};

	// end inline asm
	// begin inline asm
	mma.sync.aligned.m16n8k8.row.col.f32.f16.f16.f32 {%f255615,%f255616,%f255617,%f255618}, {%r1,%r2}, {%r3}, {%f255615,%f255616,%f255617,%f255618};

	// end inline asm
	// begin inline asm
	mma.sync.aligned.m16n8k8.row.col.f32.f16.f16.f32 {%f255615,%f255616,%f255617,%f255618}, {%r1,%r2}, {%r3}, {%f255615,%f255616,%f255617,%f255618};

	// end inline asm
	// begin inline asm
	mma.sync.aligned.m16n8k8.row.col.f32.f16.f16.f32 {%f255615,%f255616,%f255617,%f255618}, {%r1,%r2}, {%r3}, {%f255615,%f255616,%f255617,%f255618};

	// end inline asm
	// begin inline asm
	mma.sync.aligned.m16n8k8.row.col.f32.f16.f16.f32 {%f255615,%f255616,%f255617,%f255618}, {%r1,%r2}, {%r3}, {%f255615,%f255616,%f255617,%f255618};

	// end inline asm
	// begin inline asm
	mma.sync.aligned.m16n8k8.row.col.f32.f16.f16.f32 {%f255615,%f255616,%f255617,%f255618}, {%r1,%r2}, {%r3}, {%f255615,%f255616,%f255617,%f255618};

	// end inline asm
	// begin inline asm
	mma.sync.aligned.m16n8k8.row.col.f32.f16.f16.f32 {%f255615,%f255616,%f255617,%f255618}, {%r1,%r2}, {%r3}, {%f255615,%f255616,%f255617,%f255618};

	// end inline asm
	// begin inline asm
	mma.sync.aligned.m16n8k8.row.col.f32.f16.f16.f32 {%f255615,%f255616,%f255617,%f255618}, {%r1,%r2}, {%r3}, {%f255615,%f255616,%f255617,%f255618};

	// end inline asm
	// begin inline asm
	mma.sync.aligned.m16n8k8.row.col.f32.f16.f16.f32 {%f255615,%f255616,%f255617,%f255618}, {%r1,%r2}, {%r3}, {%f255615,%f255616,%f255617,%f255618};

	// end inline asm
	// begin inline asm
	mma.sync.aligned.m16n8k8.row.col.f32.f16.f16.f32 {%f255615,%f255616,%f255617,%f255618}, {%r1,%r2}, {%r3}, {%f255615,%f255616,%f255617,%f255618};

	// end inline asm
	// begin inline asm
	mma.sync.aligned.m16n8k8.row.col.f32.f16.f16.f32 {%f255615,%f255616,%f255617,%f255618}, {%r1,%r2}, {%r3}, {%f255615,%f255616,%f255617,%f255618};

	// end inline asm
	// begin inline asm
	mma.sync.aligned.m16n8k8.row.col.f32.f16.f16.f32 {%f255615,%f255616,%f255617,%f255618}, {%r1,%r2}, {%r3}, {%f255615,%f255616,%f255617,%f255618};

	// end inline asm
	// begin inline asm
	mma.sync.aligned.m16n8k8.row.col.f32.f16.f16.f32 {%f255615,%f255616,%f255617,%f255618}, {%r1,%r2}, {%r3}, {%f255615,%f255616,%f255617,%f255618};

	// end inline asm
	// begin inline asm
	mma.sync.aligned.m16n8k8.row.col.f32.f16.f16.f32 {%f255615,%f255616,%f255617,%f255618}, {%r1,%r2}, {%r3}, {%f255615,%f255616,%f255617,%f255618};

	// end inline asm
	// begin inline asm
	mma.sync.aligned.m16n8k8.row.col.f32.f16.f16.f32 {%f255615,%f255616,%f255617,%f255618}, {%r1,%r2}, {%r3}, {%f255615,%f255616,%f255617,%f255618};

	// end inline asm
	// begin inline asm
	mma.sync.aligned.m16n8k8.row.col.f32.f16.f16.f32 {%f255615,%f255616,%f255617,%f255618}, {%r1,%r2}, {%r3}, {%f255615,%f255616,%f255617,%f255618};

	// end inline asm
	// begin inline asm
	mma.sync.aligned.m16n8k8.row.col.f32.f16.f16.f32 {%f255615,%f255616,%f255617,%f255618}, {%r1,%r2}, {%r3}, {%f255615,%f255616,%f255617,%f255618};

	// end inline asm
	// begin inline asm
	mma.sync.aligned.m16n8k8.row.col.f32.f16.f16.f32 {%f255615,%f255616,%f255617,%f255618}, {%r1,%r2}, {%r3}, {%f255615,%f255616,%f255617,%f255618};

	// end inline asm
	// begin inline asm
	mma.sync.aligned.m16n8k8.row.col.f32.f16.f16.f32 {%f255615,%f255616,%f255617,%f255618}, {%r1,%r2}, {%r3}, {%f255615,%f255616,%f255617,%f255618};

	// end inline asm
	// begin inline asm
	mma.sync.aligned.m16n8k8.row.col.f32.f16.f16.f32 {%f255615,%f255616,%f255617,%f255618}, {%r1,%r2}, {%r3}, {%f255615,%f255616,%f255617,%f255618};

	// end inline asm
	// begin inline asm
	mma.sync.aligned.m16n8k8.row.col.f32.f16.f16.f32 {%f255615,%f255616,%f255617,%f255618}, {%r1,%r2}, {%r3}, {%f255615,%f255616,%f255617,%f255618};

	// end inline asm
	// begin inline asm
	mma.sync.aligned.m16n8k8.row.col.f32.f16.f16.f32 {%f255615,%f255616,%f255617,%f255618}, {%r1,%r2}, {%r3}, {%f255615,%f255616,%f255617,%f255618};

	// end inline asm
	// begin inline asm
	mma.sync.aligned.m16n8k8.row.col.f32.f16.f16.f32 {%f255615,%f255616,%f255617,%f255618}, {%r1,%r2}, {%r3}, {%f255615,%f255616,%f255617,%f255618};

	// end inline asm
	// begin inline asm
	mma.sync.aligned.m16n8k8.row.col.f32.f16.f16.f32 {%f255615,%f255616,%f255617,%f255618}, {%r1,%r2}, {%r3}, {%f255615,%f255616,%f255617,%f255618};

	// end inline asm
	// begin inline asm
	mma.sync.aligned.m16n8k8.row.col.f32.f16.f16.f32 {%f255615,%f255616,%f255617,%f255618}, {%r1,%r2}, {%r3}, {%f255615,%f255616,%f255617,%f255618};

	// end inline asm
	// begin inline asm
	mma.sync.aligned.m16n8k8.row.col.f32.f16.f16.f32 {%f255615,%f255616,%f255617,%f255618}, {%r1,%r2}, {%r3}, {%f255615,%f255616,%f255617,%f255618};

	// end inline asm
	// begin inline asm
	mma.sync.aligned.m16n8k8.row.col.f32.f16.f16.f32 {%f255615,%f255616,%f255617,%f255618}, {%r1,%r2}, {%r3}, {%f255615,%f255616,%f255617,%f255618};

	// end inline asm
	// begin inline asm
	mma.sync.aligned.m16n8k8.row.col.f32.f16.f16.f32 {%f255615,%f255616,%f255617,%f255618}, {%r1,%r2}, {%r3}, {%f255615,%f255616,%f255617,%f255618};

	// end inline asm
	// begin inline asm
	mma.sync.aligned.m16n8k8.row.col.f32.f16.f16.f32 {%f255615,%f255616,%f255617,%f255618}, {%r1,%r2}, {%r3}, {%f255615,%f255616,%f255617,%f255618};

	// end inline asm
	// begin inline asm
	mma.sync.aligned.m16n8k8.row.col.f32.f16.f16.f32 {%f255615,%f255616,%f255617,%f255618}, {%r1,%r2}, {%r3}, {%f255615,%f255616,%f255617,%f255618};

	// end inline asm
	// begin inline asm
	mma.sync.aligned.m16n8k8.row.col.f32.f16.f16.f32 {%f255615,%f255616,%f255617,%f255618}, {%r1,%r2}, {%r3}, {%f255615,%f255616,%f255617,%f255618};

	// end inline asm
	// begin inline asm
	mma.sync.aligned.m16n8k8.row.col.f32.f16.f16.f32 {%f255615,%f255616,%f255617,%f255618}, {%r1,%r2}, {%r3}, {%f255615,%f255616,%f255617,%f255618};

	// end inline asm
	// begin inline asm
	mma.sync.aligned.m16n8k8.row.col.f32.f16.f16.f32 {%f255615,%f255616,%f255617,%f255618}, {%r1,%r2}, {%r3}, {%f255615,%f255616,%f255617,%f255618};

	// end inline asm
	// begin inline asm
	mma.sync.aligned.m16n8k8.row.col.f32.f16.f16.f32 {%f255615,%f255616,%f255617,%f255618}, {%r1,%r2}, {%r3}, {%f255615,%f255616,%f255617,%f255618};

	// end inline asm
	// begin inline asm
	mma.sync.aligned.m16n8k8.row.col.f32.f16.f16.f32 {%f255615,%f255616,%f255617,%f255618}, {%r1,%r2}, {%r3}, {%f255615,%f255616,%f255617,%f255618};

	// end inline asm
	// begin inline asm
	mma.sync.aligned.m16n8k8.row.col.f32.f16.f16.f32 {%f255615,%f255616,%f255617,%f255618}, {%r1,%r2}, {%r3}, {%f255615,%f255616,%f255617,%f255618};

	// end inline asm
	// begin inline asm
	mma.sync.aligned.m16n8k8.row.col.f32.f16.f16.f32 {%f255615,%f255616,%f255617,%f255618}, {%r1,%r2}, {%r3}, {%f255615,%f255616,%f255617,%f255618};

	// end inline asm
	// begin inline asm
	mma.sync.aligned.m16n8k8.row.col.f32.f16.f16.f32 {%f255615,%f255616,%f255617,%f255618}, {%r1,%r2}, {%r3}, {%f255615,%f255616,%f255617,%f255618};

	// end inline asm
	// begin inline asm
	mma.sync.aligned.m16n8k8.row.col.f32.f16.f16.f32 {%f255615,%f255616,%f255617,%f255618}, {%r1,%r2}, {%r3}, {%f255615,%f255616,%f255617,%f255618};

	// end inline asm
	// begin inline asm
	mma.sync.aligned.m16n8k8.row.col.f32.f16.f16.f32 {%f255615,%f255616,%f255617,%f255618}, {%r1,%r2}, {%r3}, {%f255615,%f255616,%f255617,%f255618};

	// end inline asm
	// begin inline asm
	mma.sync.aligned.m16n8k8.row.col.f32.f16.f16.f32 {%f255615,%f255616,%f255617,%f255618}, {%r1,%r2}, {%r3}, {%f255615,%f255616,%f255617,%f255618};

	// end inline asm
	// begin inline asm
	mma.sync.aligned.m16n8k8.row.col.f32.f16.f16.f32 {%f255615,%f255616,%f255617,%f255618}, {%r1,%r2}, {%r3}, {%f255615,%f255616,%f255617,%f255618};

	// end inline asm
	// begin inline asm
	mma.sync.aligned.m16n8k8.row.col.f32.f16.f16.f32 {%f255615,%f255616,%f255617,%f255618}, {%r1,%r2}, {%r3}, {%f255615,%f255616,%f255617,%f255618};

	// end inline asm
	// begin inline asm
	mma.sync.aligned.m16n8k8.row.col.f32.f16.f16.f32 {%f255615,%f255616,%f255617,%f255618}, {%r1,%r2}, {%r3}, {%f255615,%f255616,%f255617,%f255618};

	// end inline asm
	// begin inline asm
	mma.sync.aligned.m16n8k8.row.col.f32.f16.f16.f32 {%f255615,%f255616,%f255617,%f255618}, {%r1,%r2}, {%r3}, {%f255615,%f255616,%f255617,%f255618};

	// end inline asm
	// begin inline asm
	mma.sync.aligned.m16n8k8.row.col.f32.f16.f16.f32 {%f255615,%f255616,%f255617,%f255618}, {%r1,%r2}, {%r3}, {%f255615,%f255616,%f255617,%f255618};

	// end inline asm
	// begin inline asm
	mma.sync.aligned.m16n8k8.row.col.f32.f16.f16.f32 {%f255615,%f255616,%f255617,%f255618}, {%r1,%r2}, {%r3}, {%f255615,%f255616,%f255617,%f255618};

	// end inline asm
	// begin inline asm
	mma.sync.aligned.m16n8k8.row.col.f32.f16.f16.f32 {%f255615,%f255616,%f255617,%f255618}, {%r1,%r2}, {%r3}, {%f255615,%f255616,%f255617,%f255618};

	// end inline asm
	// begin inline asm
	mma.sync.aligned.m16n8k8.row.col.f32.f16.f16.f32 {%f255615,%f255616,%f255617,%f255618}, {%r1,%r2}, {%r3}, {%f255615,%f255616,%f255617,%f255618};

	// end inline asm
	// begin inline asm
	mma.sync.aligned.m16n8k8.row.col.f32.f16.f16.f32 {%f255615,%f255616,%f255617,%f255618}, {%r1,%r2}, {%r3}, {%f255615,%f255616,%f255617,%f255618};

	// end inline asm
	// begin inline asm
	mma.sync.aligned.m16n8k8.row.col.f32.f16.f16.f32 {%f255615,%f255616,%f255617,%f255618}, {%r1,%r2}, {%r3}, {%f255615,%f255616,%f255617,%f255618};

	// end inline asm
	// begin inline asm
	mma.sync.aligned.m16n8k8.row.col.f32.f16.f16.f32 {%f255615,%f255616,%f255617,%f255618}, {%r1,%r2}, {%r3}, {%f255615,%f255616,%f255617,%f255618};

	// end inline asm
	// begin inline asm
	mma.sync.aligned.m16n8k8.row.col.f32.f16.f16.f32 {%f255615,%f255616,%f255617,%f255618}, {%r1,%r2}, {%r3}, {%f255615,%f255616,%f255617,%f255618};

	// end inline asm
	// begin inline asm
	mma.sync.aligned.m16n8k8.row.col.f32.f16.f16.f32 {%f255615,%f255616,%f255617,%f255618}, {%r1,%r2}, {%r3}, {%f255615,%f255616,%f255617,%f255618};

	// end inline asm
	// begin inline asm
	mma.sync.aligned.m16n8k8.row.col.f32.f16.f16.f32 {%f255615,%f255616,%f255617,%f255618}, {%r1,%r2}, {%r3}, {%f255615,%f255616,%f255617,%f255618};

	// end inline asm
	// begin inline asm
	mma.sync.aligned.m16n8k8.row.col.f32.f16.f16.f32 {%f255615,%f255616,%f255617,%f255618}, {%r1,%r2}, {%r3}, {%f255615,%f255616,%f255617,%f255618};

	// end inline asm
	// begin inline asm
	mma.sync.aligned.m16n8k8.row.col.f32.f16.f16.f32 {%f255615,%f255616,%f255617,%f255618}, {%r1,%r2}, {%r3}, {%f255615,%f255616,%f255617,%f255618};

	// end inline asm
	// begin inline asm
	mma.sync.aligned.m16n8k8.row.col.f32.f16.f16.f32 {%f255615,%f255616,%f255617,%f255618}, {%r1,%r2}, {%r3}, {%f255615,%f255616,%f255617,%f255618};

	// end inline asm
	// begin inline asm
	mma.sync.aligned.m16n8k8.row.col.f32.f16.f16.f32 {%f255615,%f255616,%f255617,%f255618}, {%r1,%r2}, {%r3}, {%f255615,%f255616,%f255617,%f255618};

	// end inline asm
	// begin inline asm
	mma.sync.aligned.m16n8k8.row.col.f32.f16.f16.f32 {%f255615,%f255616,%f255617,%f255618}, {%r1,%r2}, {%r3}, {%f255615,%f255616,%f255617,%f255618};

	// end inline asm
	// begin inline asm
	mma.sync.aligned.m16n8k8.row.col.f32.f16.f16.f32 {%f255615,%f255616,%f255617,%f255618}, {%r1,%r2}, {%r3}, {%f255615,%f255616,%f255617,%f255618};

	// end inline asm
	// begin inline asm
	mma.sync.aligned.m16n8k8.row.col.f32.f16.f16.f32 {%f255615,%f255616,%f255617,%f255618}, {%r1,%r2}, {%r3}, {%f255615,%f255616,%f255617,%f255618};

	// end inline asm
	// begin inline asm
	mma.sync.aligned.m16n8k8.row.col.f32.f16.f16.f32 {%f255615,%f255616,%f255617,%f255618}, {%r1,%r2}, {%r3}, {%f255615,%f255616,%f255617,%f255618};

	// end inline asm
	// begin inline asm
	mma.sync.aligned.m16n8k8.row.col.f32.f16.f16.f32 {%f255615,%f255616,%f255617,%f255618}, {%r1,%r2}, {%r3}, {%f255615,%f255616,%f255617,%f255618};

	// end inline asm
	// begin inline asm
	mma.sync.aligned.m16n8k8.row.col.f32.f16.f16.f32 {%f255615,%f255616,%f255617,%f255618}, {%r1,%r2}, {%r3}, {%f255615,%f255616,%f255617,%f255618};

	// end inline asm
	// begin inline asm
	mma.sync.aligned.m16n8k8.row.col.f32.f16.f16.f32 {%f255615,%f255616,%f255617,%f255618}, {%r1,%r2}, {%r3}, {%f255615,%f255616,%f255617,%f255618};

	// end inline asm
	// begin inline asm
	mma.sync.aligned.m16n8k8.row.col.f32.f16.f16.f32 {%f255615,%f255616,%f255617,%f255618}, {%r1,%r2}, {%r3}, {%f255615,%f255616,%f255617,%f255618};

	// end inline asm
	// begin inline asm
	mma.sync.aligned.m16n8k8.row.col.f32.f16.f16.f32 {%f255615,%f255616,%f255617,%f255618}, {%r1,%r2}, {%r3}, {%f255615,%f255616,%f255617,%f255618};

	// end inline asm
	// begin inline asm
	mma.sync.aligned.m16n8k8.row.col.f32.f16.f16.f32 {%f255615,%f255616,%f255617,%f255618}, {%r1,%r2}, {%r3}, {%f255615,%f255616,%f255617,%f255618};

	// end inline asm
	// begin inline asm
	mma.sync.aligned.m16n8k8.row.col.f32.f16.f16.f32 {%f255615,%f255616,%f255617,%f255618}, {%r1,%r2}, {%r3}, {%f255615,%f255616,%f255617,%f255618};

	// end inline asm
	// begin inline asm
	mma.sync.aligned.m16n8k8.row.col.f32.f16.f16.f32 {%f255615,%f255616,%f255617,%f255618}, {%r1,%r2}, {%r3}, {%f255615,%f255616,%f255617,%f255618};

	// end inline asm
	// begin inline asm
	mma.sync.aligned.m16n8k8.row.col.f32.f16.f16.f32 {%f255615,%f255616,%f255617,%f255618}, {%r1,%r2}, {%r3}, {%f255615,%f255616,%f255617,%f255618};

	// end inline asm
	// begin inline asm
	mma.sync.aligned.m16n8k8.row.col.f32.f16.f16.f32 {%f255615,%f255616,%f255617,%f255618}, {%r1,%r2}, {%r3}, {%f255615,%f255616,%f255617,%f255618};

	// end inline asm
	// begin inline asm
	mma.sync.aligned.m16n8k8.row.col.f32.f16.f16.f32 {%f255615,%f255616,%f255617,%f255618}, {%r1,%r2}, {%r3}, {%f255615,%f255616,%f255617,%f255618};

	// end inline asm
	// begin inline asm
	mma.sync.aligned.m16n8k8.row.col.f32.f16.f16.f32 {%f255615,%f255616,%f255617,%f255618}, {%r1,%r2}, {%r3}, {%f255615,%f255616,%f255617,%f255618};

	// end inline asm
	// begin inline asm
	mma.sync.aligned.m16n8k8.row.col.f32.f16.f16.f32 {%f255615,%f255616,%f255617,%f255618}, {%r1,%r2}, {%r3}, {%f255615,%f255616,%f255617,%f255618};

	// end inline asm
	// begin inline asm
	mma.sync.aligned.m16n8k8.row.col.f32.f16.f16.f32 {%f255615,%f255616,%f255617,%f255618}, {%r1,%r2}, {%r3}, {%f255615,%f255616,%f255617,%f255618};

	// end inline asm
	// begin inline asm
	mma.sync.aligned.m16n8k8.row.col.f32.f16.f16.f32 {%f255615,%f255616,%f255617,%f255618}, {%r1,%r2}, {%r3}, {%f255615,%f255616,%f255617,%f255618};

	// end inline asm
	// begin inline asm
	mma.sync.aligned.m16n8k8.row.col.f32.f16.f16.f32 {%f255615,%f255616,%f255617,%f255618}, {%r1,%r2}, {%r3}, {%f255615,%f255616,%f255617,%f255618};

	// end inline asm
	// begin inline asm
	mma.sync.aligned.m16n8k8.row.col.f32.f16.f16.f32 {%f255615,%f255616,%f255617,%f255618}, {%r1,%r2}, {%r3}, {%f255615,%f255616,%f255617,%f255618};

	// end inline asm
	// begin inline asm
	mma.sync.aligned.m16n8k8.row.col.f32.f16.f16.f32 {%f255615,%f255616,%f255617,%f255618}, {%r1,%r2}, {%r3}, {%f255615,%f255616,%f255617,%f255618};

	// end inline asm
	// begin inline asm
	mma.sync.aligned.m16n8k8.row.col.f32.f16.f16.f32 {%f255615,%f255616,%f255617,%f255618}, {%r1,%r2}, {%r3}, {%f255615,%f255616,%f255617,%f255618};

	// end inline asm
	// begin inline asm
	mma.sync.aligned.m16n8k8.row.col.f32.f16.f16.f32 {%f255615,%f255616,%f255617,%f255618}, {%r1,%r2}, {%r3}, {%f255615,%f255616,%f255617,%f255618};

	// end inline asm
	// begin inline asm
	mma.sync.aligned.m16n8k8.row.col.f32.f16.f16.f32 {%f255615,%f255616,%f255617,%f255618}, {%r1,%r2}, {%r3}, {%f255615,%f255616,%f255617,%f255618};

	// end inline asm
	// begin inline asm
	mma.sync.aligned.m16n8k8.row.col.f32.f16.f16.f32 {%f255615,%f255616,%f255617,%f255618}, {%r1,%r2}, {%r3}, {%f255615,%f255616,%f255617,%f255618};

	// end inline asm
	// begin inline asm
	mma.sync.aligned.m16n8k8.row.col.f32.f16.f16.f32 {%f255615,%f255616,%f255617,%f255618}, {%r1,%r2}, {%r3}, {%f255615,%f255616,%f255617,%f255618};

	// end inline asm
	// begin inline asm
	mma.sync.aligned.m16n8k8.row.col.f32.f16.f16.f32 {%f255615,%f255616,%f255617,%f255618}, {%r1,%r2}, {%r3}, {%f255615,%f255616,%f255617,%f255618};

	// end inline asm
	// begin inline asm
	mma.sync.aligned.m16n8k8.row.col.f32.f16.f16.f32 {%f255615,%f255616,%f255617,%f255618}, {%r1,%r2}, {%r3}, {%f255615,%f255616,%f255617,%f255618};

	// end inline asm
	// begin inline asm
	mma.sync.aligned.m16n8k8.row.col.f32.f16.f16.f32 {%f255615,%f255616,%f255617,%f255618}, {%r1,%r2}, {%r3}, {%f255615,%f255616,%f255617,%f255618};

	// end inline asm
	// begin inline asm
	mma.sync.aligned.m16n8k8.row.col.f32.f16.f16.f32 {%f255615,%f255616,%f255617,%f255618}, {%r1,%r2}, {%r3}, {%f255615,%f255616,%f255617,%f255618};

	// end inline asm
	// begin inline asm
	mma.sync.aligned.m16n8k8.row.col.f32.f16.f16.f32 {%f255615,%f255616,%f255617,%f255618}, {%r1,%r2}, {%r3}, {%f255615,%f255616,%f255617,%f255618};

	// end inline asm
	// begin inline asm
	mma.sync.aligned.m16n8k8.row.col.f32.f16.f16.f32 {%f255615,%f255616,%f255617,%f255618}, {%r1,%r2}, {%r3}, {%f255615,%f255616,%f255617,%f255618};

	// end inline asm
	// begin inline asm
	mma.sync.aligned.m16n8k8.row.col.f32.f16.f16.f32 {%f255615,%f255616,%f255617,%f255618}, {%r1,%r2}, {%r3}, {%f255615,%f255616,%f255617,%f255618};

	// end inline asm
	// begin inline asm
	mma.sync.aligned.m16n8k8.row.col.f32.f16.f16.f32 {%f255615,%f255616,%f255617,%f255618}, {%r1,%r2}, {%r3}, {%f255615,%f255616,%f255617,%f255618};

	// end inline asm
	// begin inline asm
	mma.sync.aligned.m16n8k8.row.col.f32.f16.f16.f32 {%f255615,%f255616,%f255617,%f255618}, {%r1,%r2}, {%r3}, {%f255615,%f255616,%f255617,%f255618};

	// end inline asm
	// begin inline asm
	mma.sync.aligned.m16n8k8.row.col.f32.f16.f16.f32 {%f255615,%f255616,%f255617,%f255618}, {%r1,%r2}, {%r3}, {%f255615,%f255616,%f255617,%f255618};

	// end inline asm
	// begin inline asm
	mma.sync.aligned.m16n8k8.row.col.f32.f16.f16.f32 {%f255615,%f255616,%f255617,%f255618}, {%r1,%r2}, {%r3}, {%f255615,%f255616,%f255617,%f255618};

	// end inline asm
	// begin inline asm
	mma.sync.aligned.m16n8k8.row.col.f32.f16.f16.f32 {%f255615,%f255616,%f255617,%f255618}, {%r1,%r2}, {%r3}, {%f255615,%f255616,%f255617,%f255618};

	// end inline asm
	// begin inline asm
	mma.sync.aligned.m16n8k8.row.col.f32.f16.f16.f32 {%f255615,%f255616,%f255617,%f255618}, {%r1,%r2}, {%r3}, {%f255615,%f255616,%f255617,%f255618};

	// end inline asm
	// begin inline asm
	mma.sync.aligned.m16n8k8.row.col.f32.f16.f16.f32 {%f255615,%f255616,%f255617,%f255618}, {%r1,%r2}, {%r3}, {%f255615,%f255616,%f255617,%f255618};

	// end inline asm
	// begin inline asm
	mma.sync.aligned.m16n8k8.row.col.f32.f16.f16.f32 {%f255615,%f255616,%f255617,%f255618}, {%r1,%r2}, {%r3}, {%f255615,%f255616,%f255617,%f255618};

	// end inline asm
	// begin inline asm
	mma.sync.aligned.m16n8k8.row.col.f32.f16.f16.f32 {%f255615,%f255616,%f255617,%f255618}, {%r1,%r2}, {%r3}, {%f255615,%f255616,%f255617,%f255618};

	// end inline asm
	// begin inline asm
	mma.sync.aligned.m16n8k8.row.col.f32.f16.f16.f32 {%f255615,%f255616,%f255617,%f255618}, {%r1,%r2}, {%r3}, {%f255615,%f255616,%f255617,%f255618};

	// end inline asm
	// begin inline asm
	mma.sync.aligned.m16n8k8.row.col.f32.f16.f16.f32 {%f255615,%f255616,%f255617,%f255618}, {%r1,%r2}, {%r3}, {%f255615,%f255616,%f255617,%f255618};

	// end inline asm
	// begin inline asm
	mma.sync.aligned.m16n8k8.row.col.f32.f16.f16.f32 {%f255615,%f255616,%f255617,%f255618}, {%r1,%r2}, {%r3}, {%f255615,%f255616,%f255617,%f255618};

	// end inline asm
	// begin inline asm
	mma.sync.aligned.m16n8k8.row.col.f32.f16.f16.f32 {%f255615,%f255616,%f255617,%f255618}, {%r1,%r2}, {%r3}, {%f255615,%f255616,%f255617,%f255618};

	// end inline asm
	// begin inline asm
	mma.sync.aligned.m16n8k8.row.col.f32.f16.f16.f32 {%f255615,%f255616,%f255617,%f255618}, {%r1,%r2}, {%r3}, {%f255615,%f255616,%f255617,%f255618};

	// end inline asm
	// begin inline asm
	mma.sync.aligned.m16n8k8.row.col.f32.f16.f16.f32 {%f255615,%f255616,%f255617,%f255618}, {%r1,%r2}, {%r3}, {%f255615,%f255616,%f255617,%f255618};

	// end inline asm
	// begin inline asm
	mma.sync.aligned.m16n8k8.row.col.f32.f16.f16.f32 {%f255615,%f255616,%f255617,%f255618}, {%r1,%r2}, {%r3}, {%f255615,%f255616,%f255617,%f255618};

	// end inline asm
	// begin inline asm
	mma.sync.aligned.m16n8k8.row.col.f32.f16.f16.f32 {%f255615,%f255616,%f255617,%f255618}, {%r1,%r2}, {%r3}, {%f255615,%f255616,%f255617,%f255618};

	// end inline asm
	// begin inline asm
	mma.sync.aligned.m16n8k8.row.col.f32.f16.f16.f32 {%f255615,%f255616,%f255617,%f255618}, {%r1,%r2}, {%r3}, {%f255615,%f255616,%f255617,%f255618};

	// end inline asm
	// begin inline asm
	mma.sync.aligned.m16n8k8.row.col.f32.f16.f16.f32 {%f255615,%f255616,%f255617,%f255618}, {%r1,%r2}, {%r3}, {%f255615,%f255616,%f255617,%f255618};

	// end inline asm
	// begin inline asm
	mma.sync.aligned.m16n8k8.row.col.f32.f16.f16.f32 {%f255615,%f255616,%f255617,%f255618}, {%r1,%r2}, {%r3}, {%f255615,%f255616,%f255617,%f255618};

	// end inline asm
	// begin inline asm
	mma.sync.aligned.m16n8k8.row.col.f32.f16.f16.f32 {%f255615,%f255616,%f255617,%f255618}, {%r1,%r2}, {%r3}, {%f255615,%f255616,%f255617,%f255618};

	// end inline asm
	// begin inline asm
	mma.sync.aligned.m16n8k8.row.col.f32.f16.f16.f32 {%f255615,%f255616,%f255617,%f255618}, {%r1,%r2}, {%r3}, {%f255615,%f255616,%f255617,%f255618};

	// end inline asm
	// begin inline asm
	mma.sync.aligned.m16n8k8.row.col.f32.f16.f16.f32 {%f255615,%f255616,%f255617,%f255618}, {%r1,%r2}, {%r3}, {%f255615,%f255616,%f255617,%f255618};

	// end inline asm
	// begin inline asm
	mma.sync.aligned.m16n8k8.row.col.f32.f16.f16.f32 {%f255615,%f255616,%f255617,%f255618}, {%r1,%r2}, {%r3}, {%f255615,%f255616,%f255617,%f255618};

	// end inline asm
	// begin inline asm
	mma.sync.aligned.m16n8k8.row.col.f32.f16.f16.f32 {%f255615,%f255616,%f255617,%f255618}, {%r1,%r2}, {%r3}, {%f255615,%f255616,%f255617,%f255618};

	// end inline asm
	// begin inline asm
	mma.sync.aligned.m16n8k8.row.col.f32.f16.f16.f32 {%f255615,%f255616,%f255617,%f255618}, {%r1,%r2}, {%r3}, {%f255615,%f255616,%f255617,%f255618};

	// end inline asm
	// begin inline asm
	mma.sync.aligned.m16n8k8.row.col.f32.f16.f16.f32 {%f255615,%f255616,%f255617,%f255618}, {%r1,%r2}, {%r3}, {%f255615,%f255616,%f255617,%f255618};

	// end inline asm
	// begin inline asm
	mma.sync.aligned.m16n8k8.row.col.f32.f16.f16.f32 {%f255615,%f255616,%f255617,%f255618}, {%r1,%r2}, {%r3}, {%f255615,%f255616,%f255617,%f255618};

	// end inline asm
	// begin inline asm
	mma.sync.aligned.m16n8k8.row.col.f32.f16.f16.f32 {%f255615,%f255616,%f255617,%f255618}, {%r1,%r2}, {%r3}, {%f255615,%f255616,%f255617,%f255618};

	// end inline asm
	// begin inline asm
	mma.sync.aligned.m16n8k8.row.col.f32.f16.f16.f32 {%f255615,%f255616,%f255617,%f255618}, {%r1,%r2}, {%r3}, {%f255615,%f255616,%f255617,%f255618};

	// end inline asm
	// begin inline asm
	mma.sync.aligned.m16n8k8.row.col.f32.f16.f16.f32 {%f255615,%f255616,%f255617,%f255618}, {%r1,%r2}, {%r3}, {%f255615,%f255616,%f255617,%f255618};

	// end inline asm
	// begin inline asm
	mma.sync.aligned.m16n8k8.row.col.f32.f16.f16.f32 {%f255615,%f255616,%f255617,%f255618}, {%r1,%r2}, {%r3}, {%f255615,%f255616,%f255617,%f255618};

	// end inline asm
	// begin inline asm
	mma.sync.aligned.m16n8k8.row.col.f32.f16.f16.f32 {%f255615,%f255616,%f255617,%f255618}, {%r1,%r2}, {%r3}, {%f255615,%f255616,%f255617,%f255618};

	// end inline asm
	// begin inline asm
	mma.sync.aligned.m16n8k8.row.col.f32.f16.f16.f32 {%f255615,%f255616,%f255617,%f255618}, {%r1,%r2}, {%r3}, {%f255615,%f255616,%f255617,%f255618};

	// end inline asm
	// begin inline asm
	mma.sync.aligned.m16n8k8.row.col.f32.f16.f16.f32 {%f255615,%f255616,%f255617,%f255618}, {%r1,%r2}, {%r3}, {%f255615,%f255616,%f255617,%f255618};

	// end inline asm
	// begin inline asm
	mma.sync.aligned.m16n8k8.row.col.f32.f16.f16.f32 {%f255615,%f255616,%f255617,%f255618}, {%r1,%r2}, {%r3}, {%f255615,%f255616,%f255617,%f255618};

	// end inline asm
	// begin inline asm
	mma.sync.aligned.m16n8k8.row.col.f32.f16.f16.f32 {%f255615,%f255616,%f255617,%f255618}, {%r1,%r2}, {%r3}, {%f255615,%f255616,%f255617,%f255618};

	// end inline asm
	// begin inline asm
	mma.sync.aligned.m16n8k8.row.col.f32.f16.f16.f32 {%f255615,%f255616,%f255617,%f255618}, {%r1,%r2}, {%r3}, {%f255615,%f255616,%f255617,%f255618};

	// end inline asm
	// begin inline asm
	mma.sync.aligned.m16n8k8.row.col.f32.f16.f16.f32 {%f255615,%f255616,%f255617,%f255618}, {%r1,%r2}, {%r3}, {%f255615,%f255616,%f255617,%f255618};

	// end inline asm
	// begin inline asm
	mma.sync.aligned.m16n8k8.row.col.f32.f16.f16.f32 {%f255615,%f255616,%f255617,%f255618}, {%r1,%r2}, {%r3}, {%f255615,%f255616,%f255617,%f255618};

	// end inline asm
	// begin inline asm
	mma.sync.aligned.m16n8k8.row.col.f32.f16.f16.f32 {%f255615,%f255616,%f255617,%f255618}, {%r1,%r2}, {%r3}, {%f255615,%f255616,%f255617,%f255618};

	// end inline asm
	// begin inline asm
	mma.sync.aligned.m16n8k8.row.col.f32.f16.f16.f32 {%f255615,%f255616,%f255617,%f255618}, {%r1,%r2}, {%r3}, {%f255615,%f255616,%f255617,%f255618};

	// end inline asm
	// begin inline asm
	mma.sync.aligned.m16n8k8.row.col.f32.f16.f16.f32 {%f255615,%f255616,%f255617,%f255618}, {%r1,%r2}, {%r3}, {%f255615,%f255616,%f255617,%f255618};

	// end inline asm
	// begin inline asm
	mma.sync.aligned.m16n8k8.row.col.f32.f16.f16.f32 {%f255615,%f255616,%f255617,%f255618}, {%r1,%r2}, {%r3}, {%f255615,%f255616,%f255617,%f255618};

	// end inline asm
	// begin inline asm
	mma.sync.aligned.m16n8k8.row.col.f32.f16.f16.f32 {%f255615,%f255616,%f255617,%f255618}, {%r1,%r2}, {%r3}, {%f255615,%f255616,%f255617,%f255618};

	// end inline asm
	// begin inline asm
	mma.sync.aligned.m16n8k8.row.col.f32.f16.f16.f32 {%f255615,%f255616,%f255617,%f255618}, {%r1,%r2}, {%r3}, {%f255615,%f255616,%f255617,%f255618};

	// end inline asm
	// begin inline asm
	mma.sync.aligned.m16n8k8.row.col.f32.f16.f16.f32 {%f255615,%f255616,%f255617,%f255618}, {%r1,%r2}, {%r3}, {%f255615,%f255616,%f255617,%f255618};

	// end inline asm
	// begin inline asm
	mma.sync.aligned.m16n8k8.row.col.f32.f16.f16.f32 {%f255615,%f255616,%f255617,%f255618}, {%r1,%r2}, {%r3}, {%f255615,%f255616,%f255617,%f255618};

	// end inline asm
	// begin inline asm
	mma.sync.aligned.m16n8k8.row.col.f32.f16.f16.f32 {%f255615,%f255616,%f255617,%f255618}, {%r1,%r2}, {%r3}, {%f255615,%f255616,%f255617,%f255618};

	// end inline asm
	// begin inline asm
	mma.sync.aligned.m16n8k8.row.col.f32.f16.f16.f32 {%f255615,%f255616,%f255617,%f255618}, {%r1,%r2}, {%r3}, {%f255615,%f255616,%f255617,%f255618};

	// end inline asm
	// begin inline asm
	mma.sync.aligned.m16n8k8.row.col.f32.f16.f16.f32 {%f255615,%f255616,%f255617,%f255618}, {%r1,%r2}, {%r3}, {%f255615,%f255616,%f255617,%f255618};

	// end inline asm
	// begin inline asm
	mma.sync.aligned.m16n8k8.row.col.f32.f16.f16.f32 {%f255615,%f255616,%f255617,%f255618}, {%r1,%r2}, {%r3}, {%f255615,%f255616,%f255617,%f255618};

	// end inline asm
	// begin inline asm
	mma.sync.aligned.m16n8k8.row.col.f32.f16.f16.f32 {%f255615,%f255616,%f255617,%f255618}, {%r1,%r2}, {%r3}, {%f255615,%f255616,%f255617,%f255618};

	// end inline asm
	// begin inline asm
	mma.sync.aligned.m16n8k8.row.col.f32.f16.f16.f32 {%f255615,%f255616,%f255617,%f255618}, {%r1,%r2}, {%r3}, {%f255615,%f255616,%f255617,%f255618};

	// end inline asm
	// begin inline asm
	mma.sync.aligned.m16n8k8.row.col.f32.f16.f16.f32 {%f255615,%f255616,%f255617,%f255618}, {%r1,%r2}, {%r3}, {%f255615,%f255616,%f255617,%f255618};

	// end inline asm
	// begin inline asm
	mma.sync.aligned.m16n8k8.row.col.f32.f16.f16.f32 {%f255615,%f255616,%f255617,%f255618}, {%r1,%r2}, {%r3}, {%f255615,%f255616,%f255617,%f255618};

	// end inline asm
	// begin inline asm
	mma.sync.aligned.m16n8k8.row.col.f32.f16.f16.f32 {%f255615,%f255616,%f255617,%f255618}, {%r1,%r2}, {%r3}, {%f255615,%f255616,%f255617,%f255618};

	// end inline asm
	// begin inline asm
	mma.sync.aligned.m16n8k8.row.col.f32.f16.f16.f32 {%f255615,%f255616,%f255617,%f255618}, {%r1,%r2}, {%r3}, {%f255615,%f255616,%f255617,%f255618};

	// end inline asm
	// begin inline asm
	mma.sync.aligned.m16n8k8.row.col.f32.f16.f16.f32 {%f255615,%f255616,%f255617,%f255618}, {%r1,%r2}, {%r3}, {%f255615,%f255616,%f255617,%f255618};

	// end inline asm
	// begin inline asm
	mma.sync.aligned.m16n8k8.row.col.f32.f16.f16.f32 {%f255615,%f255616,%f255617,%f255618}, {%r1,%r2}, {%r3}, {%f255615,%f255616,%f255617,%f255618};

	// end inline asm
	// begin inline asm
	mma.sync.aligned.m16n8k8.row.col.f32.f16.f16.f32 {%f255615,%f255616,%f255617,%f255618}, {%r1,%r2}, {%r3}, {%f255615,%f255616,%f255617,%f255618};

	// end inline asm
	// begin inline asm
	mma.sync.aligned.m16n8k8.row.col.f32.f16.f16.f32 {%f255615,%f255616,%f255617,%f255618}, {%r1,%r2}, {%r3}, {%f255615,%f255616,%f255617,%f255618};

	// end inline asm
	// begin inline asm
	mma.sync.aligned.m16n8k8.row.col.f32.f16.f16.f32 {%f255615,%f255616,%f255617,%f255618}, {%r1,%r2}, {%r3}, {%f255615,%f255616,%f255617,%f255618};

	// end inline asm
	// begin inline asm
	mma.sync.aligned.m16n8k8.row.col.f32.f16.f16.f32 {%f255615,%f255616,%f255617,%f255618}, {%r1,%r2}, {%r3}, {%f255615,%f255616,%f255617,%f255618};

	// end inline asm
	// begin inline asm
	mma.sync.aligned.m16n8k8.row.col.f32.f16.f16.f32 {%f255615,%f255616,%f255617,%f255618}, {%r1,%r2}, {%r3}, {%f255615,%f255616,%f255617,%f255618};

	// end inline asm
	// begin inline asm
	mma.sync.aligned.m16n8k8.row.col.f32.f16.f16.f32 {%f255615,%f255616,%f255617,%f255618}, {%r1,%r2}, {%r3}, {%f255615,%f255616,%f255617,%f255618};

	// end inline asm
	// begin inline asm
	mma.sync.aligned.m16n8k8.row.col.f32.f16.f16.f32 {%f255615,%f255616,%f255617,%f255618}, {%r1,%r2}, {%r3}, {%f255615,%f255616,%f255617,%f255618};

	// end inline asm
	// begin inline asm
	mma.sync.aligned.m16n8k8.row.col.f32.f16.f16.f32 {%f255615,%f255616,%f255617,%f255618}, {%r1,%r2}, {%r3}, {%f255615,%f255616,%f255617,%f255618};

	// end inline asm
	// begin inline asm
	mma.sync.aligned.m16n8k8.row.col.f32.f16.f16.f32 {%f255615,%f255616,%f255617,%f255618}, {%r1,%r2}, {%r3}, {%f255615,%f255616,%f255617,%f255618};

	// end inline asm
	// begin inline asm
	mma.sync.aligned.m16n8k8.row.col.f32.f16.f16.f32 {%f255615,%f255616,%f255617,%f255618}, {%r1,%r2}, {%r3}, {%f255615,%f255616,%f255617,%f255618};

	// end inline asm
	// begin inline asm
	mma.sync.aligned.m16n8k8.row.col.f32.f16.f16.f32 {%f255615,%f255616,%f255617,%f255618}, {%r1,%r2}, {%r3}, {%f255615,%f255616,%f255617,%f255618};

	// end inline asm
	// begin inline asm
	mma.sync.aligned.m16n8k8.row.col.f32.f16.f16.f32 {%f255615,%f255616,%f255617,%f255618}, {%r1,%r2}, {%r3}, {%f255615,%f255616,%f255617,%f255618};

	// end inline asm
	// begin inline asm
	mma.sync.aligned.m16n8k8.row.col.f32.f16.f16.f32 {%f255615,%f255616,%f255617,%f255618}, {%r1,%r2}, {%r3}, {%f255615,%f255616,%f255617,%f255618};

	// end inline asm
	// begin inline asm
	mma.sync.aligned.m16n8k8.row.col.f32.f16.f16.f32 {%f255615,%f255616,%f255617,%f255618}, {%r1,%r2}, {%r3}, {%f255615,%f255616,%f255617,%f255618};

	// end inline asm
	// begin inline asm
	mma.sync.aligned.m16n8k8.row.col.f32.f16.f16.f32 {%f255615,%f255616,%f255617,%f255618}, {%r1,%r2}, {%r3}, {%f255615,%f255616,%f255617,%f255618};

	// end inline asm
	// begin inline asm
	mma.sync.aligned.m16n8k8.row.col.f32.f16.f16.f32 {%f255615,%f255616,%f255617,%f255618}, {%r1,%r2}, {%r3}, {%f255615,%f255616,%f255617,%f255618};

	// end inline asm
	// begin inline asm
	mma.sync.aligned.m16n8k8.row.col.f32.f16.f16.f32 {%f255615,%f255616,%f255617,%f255618}, {%r1,%r2}, {%r3}, {%f255615,%f255616,%f255617,%f255618};

	// end inline asm
	// begin inline asm
	mma.sync.aligned.m16n8k8.row.col.f32.f16.f16.f32 {%f255615,%f255616,%f255617,%f255618}, {%r1,%r2}, {%r3}, {%f255615,%f255616,%f255617,%f255618};

	// end inline asm
	// begin inline asm
	mma.sync.aligned.m16n8k8.row.col.f32.f16.f16.f32 {%f255615,%f255616,%f255617,%f255618}, {%r1,%r2}, {%r3}, {%f255615,%f255616,%f255617,%f255618};

	// end inline asm
	// begin inline asm
	mma.sync.aligned.m16n8k8.row.col.f32.f16.f16.f32 {%f255615,%f255616,%f255617,%f255618}, {%r1,%r2}, {%r3}, {%f255615,%f255616,%f255617,%f255618};

	// end inline asm
	// begin inline asm
	mma.sync.aligned.m16n8k8.row.col.f32.f16.f16.f32 {%f255615,%f255616,%f255617,%f255618}, {%r1,%r2}, {%r3}, {%f255615,%f255616,%f255617,%f255618};

	// end inline asm
	// begin inline asm
	mma.sync.aligned.m16n8k8.row.col.f32.f16.f16.f32 {%f255615,%f255616,%f255617,%f255618}, {%r1,%r2}, {%r3}, {%f255615,%f255616,%f255617,%f255618};

	// end inline asm
	// begin inline asm
	mma.sync.aligned.m16n8k8.row.col.f32.f16.f16.f32 {%f255615,%f255616,%f255617,%f255618}, {%r1,%r2}, {%r3}, {%f255615,%f255616,%f255617,%f255618};

	// end inline asm
	// begin inline asm
	mma.sync.aligned.m16n8k8.row.col.f32.f16.f16.f32 {%f255615,%f255616,%f255617,%f255618}, {%r1,%r2}, {%r3}, {%f255615,%f255616,%f255617,%f255618};

	// end inline asm
	// begin inline asm
	mma.sync.aligned.m16n8k8.row.col.f32.f16.f16.f32 {%f255615,%f255616,%f255617,%f255618}, {%r1,%r2}, {%r3}, {%f255615,%f255616,%f255617,%f255618};

	// end inline asm
	// begin inline asm
	mma.sync.aligned.m16n8k8.row.col.f32.f16.f16.f32 {%f255615,%f255616,%f255617,%f255618}, {%r1,%r2}, {%r3}, {%f255615,%f255616,%f255617,%f255618};

	// end inline asm
	// begin inline asm
	mma.sync.aligned.m16n8k8.row.col.f32.f16.f16.f32 {%f255615,%f255616,%f255617,%f255618}, {%r1,%r2}, {%r3}, {%f255615,%f255616,%f255617,%f255618};

	// end inline asm
	// begin inline asm
	mma.sync.aligned.m16n8k8.row.col.f32.f16.f16.f32 {%f255615,%f255616,%f255617,%f255618}, {%r1,%r2}, {%r3}, {%f255615,%f255616,%f255617,%f255618};

	// end inline asm
	// begin inline asm
	mma.sync.aligned.m16n8k8.row.col.f32.f16.f16.f32 {%f255615,%f255616,%f255617,%f255618}, {%r1,%r2}, {%r3}, {%f255615,%f255616,%f255617,%f255618};

	// end inline asm
	// begin inline asm
	mma.sync.aligned.m16n8k8.row.col.f32.f16.f16.f32 {%f255615,%f255616,%f255617,%f255618}, {%r1,%r2}, {%r3}, {%f255615,%f255616,%f255617,%f255618};

	// end inline asm
	// begin inline asm
	mma.sync.aligned.m16n8k8.row.col.f32.f16.f16.f32 {%f255615,%f255616,%f255617,%f255618}, {%r1,%r2}, {%r3}, {%f255615,%f255616,%f255617,%f255618};

	// end inline asm
	// begin inline asm
	mma.sync.aligned.m16n8k8.row.col.f32.f16.f16.f32 {%f255615,%f255616,%f255617,%f255618}, {%r1,%r2}, {%r3}, {%f255615,%f255616,%f255617,%f255618};

	// end inline asm
	// begin inline asm
	mma.sync.aligned.m16n8k8.row.col.f32.f16.f16.f32 {%f255615,%f255616,%f255617,%f255618}, {%r1,%r2}, {%r3}, {%f255615,%f255616,%f255617,%f255618};

	// end inline asm
	// begin inline asm
	mma.sync.aligned.m16n8k8.row.col.f32.f16.f16.f32 {%f255615,%f255616,%f255617,%f255618}, {%r1,%r2}, {%r3}, {%f255615,%f255616,%f255617,%f255618};

	// end inline asm
	// begin inline asm
	mma.sync.aligned.m16n8k8.row.col.f32.f16.f16.f32 {%f255615,%f255616,%f255617,%f255618}, {%r1,%r2}, {%r3}, {%f255615,%f255616,%f255617,%f255618};

	// end inline asm
	// begin inline asm
	mma.sync.aligned.m16n8k8.row.col.f32.f16.f16.f32 {%f255615,%f255616,%f255617,%f255618}, {%r1,%r2}, {%r3}, {%f255615,%f255616,%f255617,%f255618};

	// end inline asm
	// begin inline asm
	mma.sync.aligned.m16n8k8.row.col.f32.f16.f16.f32 {%f255615,%f255616,%f255617,%f255618}, {%r1,%r2}, {%r3}, {%f255615,%f255616,%f255617,%f255618};

	// end inline asm
	// begin inline asm
	mma.sync.aligned.m16n8k8.row.col.f32.f16.f16.f32 {%f255615,%f255616,%f255617,%f255618}, {%r1,%r2}, {%r3}, {%f255615,%f255616,%f255617,%f255618};

	// end inline asm
	// begin inline asm
	mma.sync.aligned.m16n8k8.row.col.f32.f16.f16.f32 {%f255615,%f255616,%f255617,%f255618}, {%r1,%r2}, {%r3}, {%f255615,%f255616,%f255617,%f255618};

	// end inline asm
	// begin inline asm
	mma.sync.aligned.m16n8k8.row.col.f32.f16.f16.f32 {%f255615,%f255616,%f255617,%f255618}, {%r1,%r2}, {%r3}, {%f255615,%f255616,%f255617,%f255618};

	// end inline asm
	// begin inline asm
	mma.sync.aligned.m16n8k8.row.col.f32.f16.f16.f32 {%f255615,%f255616,%f255617,%f255618}, {%r1,%r2}, {%r3}, {%f255615,%f255616,%f255617,%f255618};

	// end inline asm
	// begin inline asm
	mma.sync.aligned.m16n8k8.row.col.f32.f16.f16.f32 {%f255615,%f255616,%f255617,%f255618}, {%r1,%r2}, {%r3}, {%f255615,%f255616,%f255617,%f255618};

	// end inline asm
	// begin inline asm
	mma.sync.aligned.m16n8k8.row.col.f32.f16.f16.f32 {%f255615,%f255616,%f255617,%f255618}, {%r1,%r2}, {%r3}, {%f255615,%f255616,%f255617,%f255618};

	// end inline asm
	// begin inline asm
	mma.sync.aligned.m16n8k8.row.col.f32.f16.f16.f32 {%f255615,%f255616,%f255617,%f255618}, {%r1,%r2}, {%r3}, {%f255615,%f255616,%f255617,%f255618};

	// end inline asm
	// begin inline asm
	mma.sync.aligned.m16n8k8.row.col.f32.f16.f16.f32 {%f255615,%f255616,%f255617,%f255618}, {%r1,%r2}, {%r3}, {%f255615,%f255616,%f255617,%f255618};

	// end inline asm
	// begin inline asm
	mma.sync.aligned.m16n8k8.row.col.f32.f16.f16.f32 {%f255615,%f255616,%f255617,%f255618}, {%r1,%r2}, {%r3}, {%f255615,%f255616,%f255617,%f255618};

	// end inline asm
	// begin inline asm
	mma.sync.aligned.m16n8k8.row.col.f32.f16.f16.f32 {%f255615,%f255616,%f255617,%f255618}, {%r1,%r2}, {%r3}, {%f255615,%f255616,%f255617,%f255618};

	// end inline asm
	// begin inline asm
	mma.sync.aligned.m16n8k8.row.col.f32.f16.f16.f32 {%f255615,%f255616,%f255617,%f255618}, {%r1,%r2}, {%r3}, {%f255615,%f255616,%f255617,%f255618};

	// end inline asm
	// begin inline asm
	mma.sync.aligned.m16n8k8.row.col.f32.f16.f16.f32 {%f255615,%f255616,%f255617,%f255618}, {%r1,%r2}, {%r3}, {%f255615,%f255616,%f255617,%f255618};

	// end inline asm
	// begin inline asm
	mma.sync.aligned.m16n8k8.row.col.f32.f16.f16.f32 {%f255615,%f255616,%f255617,%f255618}, {%r1,%r2}, {%r3}, {%f255615,%f255616,%f255617,%f255618};

	// end inline asm
	// begin inline asm
	mma.sync.aligned.m16n8k8.row.col.f32.f16.f16.f32 {%f255615,%f255616,%f255617,%f255618}, {%r1,%r2}, {%r3}, {%f255615,%f255616,%f255617,%f255618};

	// end inline asm
	// begin inline asm
	mma.sync.aligned.m16n8k8.row.col.f32.f16.f16.f32 {%f255615,%f255616,%f255617,%f255618}, {%r1,%r2}, {%r3}, {%f255615,%f255616,%f255617,%f255618};

	// end inline asm
	// begin inline asm
	mma.sync.aligned.m16n8k8.row.col.f32.f16.f16.f32 {%f255615,%f255616,%f255617,%f255618}, {%r1,%r2}, {%r3}, {%f255615,%f255616,%f255617,%f255618};

	// end inline asm
	// begin inline asm
	mma.sync.aligned.m16n8k8.row.col.f32.f16.f16.f32 {%f255615,%f255616,%f255617,%f255618}, {%r1,%r2}, {%r3}, {%f255615,%f255616,%f255617,%f255618};

	// end inline asm
	// begin inline asm
	mma.sync.aligned.m16n8k8.row.col.f32.f16.f16.f32 {%f255615,%f255616,%f255617,%f255618}, {%r1,%r2}, {%r3}, {%f255615,%f255616,%f255617,%f255618};

	// end inline asm
	// begin inline asm
	mma.sync.aligned.m16n8k8.row.col.f32.f16.f16.f32 {%f255615,%f255616,%f255617,%f255618}, {%r1,%r2}, {%r3}, {%f255615,%f255616,%f255617,%f255618};

	// end inline asm
	// begin inline asm
	mma.sync.aligned.m16n8k8.row.col.f32.f16.f16.f32 {%f255615,%f255616,%f255617,%f255618}, {%r1,%r2}, {%r3}, {%f255615,%f255616,%f255617,%f255618};

	// end inline asm
	// begin inline asm
	mma.sync.aligned.m16n8k8.row.col.f32.f16.f16.f32 {%f255615,%f255616,%f255617,%f255618}, {%r1,%r2}, {%r3}, {%f255615,%f255616,%f255617,%f255618};

	// end inline asm
	// begin inline asm
	mma.sync.aligned.m16n8k8.row.col.f32.f16.f16.f32 {%f255615,%f255616,%f255617,%f255618}, {%r1,%r2}, {%r3}, {%f255615,%f255616,%f255617,%f255618};

	// end inline asm
	// begin inline asm
	mma.sync.aligned.m16n8k8.row.col.f32.f16.f16.f32 {%f255615,%f255616,%f255617,%f255618}, {%r1,%r2}, {%r3}, {%f255615,%f255616,%f255617,%f255618};

	// end inline asm
	// begin inline asm
	mma.sync.aligned.m16n8k8.row.col.f32.f16.f16.f32 {%f255615,%f255616,%f255617,%f255618}, {%r1,%r2}, {%r3}, {%f255615,%f255616,%f255617,%f255618};

	// end inline asm
	// begin inline asm
	mma.sync.aligned.m16n8k8.row.col.f32.f16.f16.f32 {%f255615,%f255616,%f255617,%f255618}, {%r1,%r2}, {%r3}, {%f255615,%f255616,%f255617,%f255618};

	// end inline asm
	// begin inline asm
	mma.sync.aligned.m16n8k8.row.col.f32.f16.f16.f32 {%f255615,%f255616,%f255617,%f255618}, {%r1,%r2}, {%r3}, {%f255615,%f255616,%f255617,%f255618};

	// end inline asm
	// begin inline asm
	mma.sync.aligned.m16n8k8.row.col.f32.f16.f16.f32 {%f255615,%f255616,%f255617,%f255618}, {%r1,%r2}, {%r3}, {%f255615,%f255616,%f255617,%f255618};

	// end inline asm
	// begin inline asm
	mma.sync.aligned.m16n8k8.row.col.f32.f16.f16.f32 {%f255615,%f255616,%f255617,%f255618}, {%r1,%r2}, {%r3}, {%f255615,%f255616,%f255617,%f255618};

	// end inline asm
	// begin inline asm
	mma.sync.aligned.m16n8k8.row.col.f32.f16.f16.f32 {%f255615,%f255616,%f255617,%f255618}, {%r1,%r2}, {%r3}, {%f255615,%f255616,%f255617,%f255618};

	// end inline asm
	// begin inline asm
	mma.sync.aligned.m16n8k8.row.col.f32.f16.f16.f32 {%f255615,%f255616,%f255617,%f255618}, {%r1,%r2}, {%r3}, {%f255615,%f255616,%f255617,%f255618};

	// end inline asm
	// begin inline asm
	mma.sync.aligned.m16n8k8.row.col.f32.f16.f16.f32 {%f255615,%f255616,%f255617,%f255618}, {%r1,%r2}, {%r3}, {%f255615,%f255616,%f255617,%f255618};

	// end inline asm
	// begin inline asm
	mma.sync.aligned.m16n8k8.row.col.f32.f16.f16.f32 {%f255615,%f255616,%f255617,%f255618}, {%r1,%r2}, {%r3}, {%f255615,%f255616,%f255617,%f255618};

	// end inline asm
	// begin inline asm
	mma.sync.aligned.m16n8k8.row.col.f32.f16.f16.f32 {%f255615,%f255616,%f255617,%f255618}, {%r1,%r2}, {%r3}, {%f255615,%f255616,%f255617,%f255618};

	// end inline asm
	// begin inline asm
	mma.sync.aligned.m16n8k8.row.col.f32.f16.f16.f32 {%f255615,%f255616,%f255617,%f255618}, {%r1,%r2}, {%r3}, {%f255615,%f255616,%f255617,%f255618};

	// end inline asm
	// begin inline asm
	mma.sync.aligned.m16n8k8.row.col.f32.f16.f16.f32 {%f255615,%f255616,%f255617,%f255618}, {%r1,%r2}, {%r3}, {%f255615,%f255616,%f255617,%f255618};

	// end inline asm
	// begin inline asm
	mma.sync.aligned.m16n8k8.row.col.f32.f16.f16.f32 {%f255615,%f255616,%f255617,%f255618}, {%r1,%r2}, {%r3}, {%f255615,%f255616,%f255617,%f255618};

	// end inline asm
	// begin inline asm
	mma.sync.aligned.m16n8k8.row.col.f32.f16.f16.f32 {%f255615,%f255616,%f255617,%f255618}, {%r1,%r2}, {%r3}, {%f255615,%f255616,%f255617,%f255618};

	// end inline asm
	// begin inline asm
	mma.sync.aligned.m16n8k8.row.col.f32.f16.f16.f32 {%f255615,%f255616,%f255617,%f255618}, {%r1,%r2}, {%r3}, {%f255615,%f255616,%f255617,%f255618};

	// end inline asm
	// begin inline asm
	mma.sync.aligned.m16n8k8.row.col.f32.f16.f16.f32 {%f255615,%f255616,%f255617,%f255618}, {%r1,%r2}, {%r3}, {%f255615,%f255616,%f255617,%f255618};

	// end inline asm
	// begin inline asm
	mma.sync.aligned.m16n8k8.row.col.f32.f16.f16.f32 {%f255615,%f255616,%f255617,%f255618}, {%r1,%r2}, {%r3}, {%f255615,%f255616,%f255617,%f255618};

	// end inline asm
	// begin inline asm
	mma.sync.aligned.m16n8k8.row.col.f32.f16.f16.f32 {%f255615,%f255616,%f255617,%f255618}, {%r1,%r2}, {%r3}, {%f255615,%f255616,%f255617,%f255618};

	// end inline asm
	// begin inline asm
	mma.sync.aligned.m16n8k8.row.col.f32.f16.f16.f32 {%f255615,%f255616,%f255617,%f255618}, {%r1,%r2}, {%r3}, {%f255615,%f255616,%f255617,%f255618};

	// end inline asm
	// begin inline asm
	mma.sync.aligned.m16n8k8.row.col.f32.f16.f16.f32 {%f255615,%f255616,%f255617,%f255618}, {%r1,%r2}, {%r3}, {%f255615,%f255616,%f255617,%f255618};

	// end inline asm
	// begin inline asm
	mma.sync.aligned.m16n8k8.row.col.f32.f16.f16.f32 {%f255615,%f255616,%f255617,%f255618}, {%r1,%r2}, {%r3}, {%f255615,%f255616,%f255617,%f255618};

	// end inline asm
	// begin inline asm
	mma.sync.aligned.m16n8k8.row.col.f32.f16.f16.f32 {%f255615,%f255616,%f255617,%f255618}, {%r1,%r2}, {%r3}, {%f255615,%f255616,%f255617,%f255618};

	// end inline asm
	// begin inline asm
	mma.sync.aligned.m16n8k8.row.col.f32.f16.f16.f32 {%f255615,%f255616,%f255617,%f255618}, {%r1,%r2}, {%r3}, {%f255615,%f255616,%f255617,%f255618};

	// end inline asm
	// begin inline asm
	mma.sync.aligned.m16n8k8.row.col.f32.f16.f16.f32 {%f255615,%f255616,%f255617,%f255618}, {%r1,%r2}, {%r3}, {%f255615,%f255616,%f255617,%f255618};

	// end inline asm
	// begin inline asm
	mma.sync.aligned.m16n8k8.row.col.f32.f16.f16.f32 {%f255615,%f255616,%f255617,%f255618}, {%r1,%r2}, {%r3}, {%f255615,%f255616,%f255617,%f255618};

	// end inline asm
	// begin inline asm
	mma.sync.aligned.m16n8k8.row.col.f32.f16.f16.f32 {%f255615,%f255616,%f255617,%f255618}, {%r1,%r2}, {%r3}, {%f255615,%f255616,%f255617,%f255618};

	// end inline asm
	// begin inline asm
	mma.sync.aligned.m16n8k8.row.col.f32.f16.f16.f32 {%f255615,%f255616,%f255617,%f255618}, {%r1,%r2}, {%r3}, {%f255615,%f255616,%f255617,%f255618};

	// end inline asm
	// begin inline asm
	mma.sync.aligned.m16n8k8.row.col.f32.f16.f16.f32 {%f255615,%f255616,%f255617,%f255618}, {%r1,%r2}, {%r3}, {%f255615,%f255616,%f255617,%f255618};

	// end inline asm
	// begin inline asm
	mma.sync.aligned.m16n8k8.row.col.f32.f16.f16.f32 {%f255615,%f255616,%f255617,%f255618}, {%r1,%r2}, {%r3}, {%f255615,%f255616,%f255617,%f255618};

	// end inline asm
	// begin inline asm
	mma.sync.aligned.m16n8k8.row.col.f32.f16.f16.f32 {%f255615,%f255616,%f255617,%f255618}, {%r1,%r2}, {%r3}, {%f255615,%f255616,%f255617,%f255618};

	// end inline asm
	// begin inline asm
	mma.sync.aligned.m16n8k8.row.col.f32.f16.f16.f32 {%f255615,%f255616,%f255617,%f255618}, {%r1,%r2}, {%r3}, {%f255615,%f255616,%f255617,%f255618};

	// end inline asm
	// begin inline asm
	mma.sync.aligned.m16n8k8.row.col.f32.f16.f16.f32 {%f255615,%f255616,%f255617,%f255618}, {%r1,%r2}, {%r3}, {%f255615,%f255616,%f255617,%f255618};

	// end inline asm
	// begin inline asm
	mma.sync.aligned.m16n8k8.row.col.f32.f16.f16.f32 {%f255615,%f255616,%f255617,%f255618}, {%r1,%r2}, {%r3}, {%f255615,%f255616,%f255617,%f255618};

	// end inline asm
	// begin inline asm
	mma.sync.aligned.m16n8k8.row.col.f32.f16.f16.f32 {%f255615,%f255616,%f255617,%f255618}, {%r1,%r2}, {%r3}, {%f255615,%f255616,%f255617,%f255618};

	// end inline asm
	// begin inline asm
	mma.sync.aligned.m16n8k8.row.col.f32.f16.f16.f32 {%f255615,%f255616,%f255617,%f255618}, {%r1,%r2}, {%r3}, {%f255615,%f255616,%f255617,%f255618};

	// end inline asm
	// begin inline asm
	mma.sync.aligned.m16n8k8.row.col.f32.f16.f16.f32 {%f255615,%f255616,%f255617,%f255618}, {%r1,%r2}, {%r3}, {%f255615,%f255616,%f255617,%f255618};

	// end inline asm
	// begin inline asm
	mma.sync.aligned.m16n8k8.row.col.f32.f16.f16.f32 {%f255615,%f255616,%f255617,%f255618}, {%r1,%r2}, {%r3}, {%f255615,%f255616,%f255617,%f255618};

	// end inline asm
	// begin inline asm
	mma.sync.aligned.m16n8k8.row.col.f32.f16.f16.f32 {%f255615,%f255616,%f255617,%f255618}, {%r1,%r2}, {%r3}, {%f255615,%f255616,%f255617,%f255618};

	// end inline asm
	// begin inline asm
	mma.sync.aligned.m16n8k8.row.col.f32.f16.f16.f32 {%f255615,%f255616,%f255617,%f255618}, {%r1,%r2}, {%r3}, {%f255615,%f255616,%f255617,%f255618};

	// end inline asm
	// begin inline asm
	mma.sync.aligned.m16n8k8.row.col.f32.f16.f16.f32 {%f255615,%f255616,%f255617,%f255618}, {%r1,%r2}, {%r3}, {%f255615,%f255616,%f255617,%f255618};

	// end inline asm
	// begin inline asm
	mma.sync.aligned.m16n8k8.row.col.f32.f16.f16.f32 {%f255615,%f255616,%f255617,%f255618}, {%r1,%r2}, {%r3}, {%f255615,%f255616,%f255617,%f255618};

	// end inline asm
	// begin inline asm
	mma.sync.aligned.m16n8k8.row.col.f32.f16.f16.f32 {%f255615,%f255616,%f255617,%f255618}, {%r1,%r2}, {%r3}, {%f255615,%f255616,%f255617,%f255618};

	// end inline asm
	// begin inline asm
	mma.sync.aligned.m16n8k8.row.col.f32.f16.f16.f32 {%f255615,%f255616,%f255617,%f255618}, {%r1,%r2}, {%r3}, {%f255615,%f255616,%f255617,%f255618};

	// end inline asm
	// begin inline asm
	mma.sync.aligned.m16n8k8.row.col.f32.f16.f16.f32 {%f255615,%f255616,%f255617,%f255618}, {%r1,%r2}, {%r3}, {%f255615,%f255616,%f255617,%f255618};

	// end inline asm
	// begin inline asm
	mma.sync.aligned.m16n8k8.row.col.f32.f16.f16.f32 {%f255615,%f255616,%f255617,%f255618}, {%r1,%r2}, {%r3}, {%f255615,%f255616,%f255617,%f255618};

	// end inline asm
	// begin inline asm
	mma.sync.aligned.m16n8k8.row.col.f32.f16.f16.f32 {%f255615,%f255616,%f255617,%f255618}, {%r1,%r2}, {%r3}, {%f255615,%f255616,%f255617,%f255618};

	// end inline asm
	// begin inline asm
	mma.sync.aligned.m16n8k8.row.col.f32.f16.f16.f32 {%f255615,%f255616,%f255617,%f255618}, {%r1,%r2}, {%r3}, {%f255615,%f255616,%f255617,%f255618};

	// end inline asm
	// begin inline asm
	mma.sync.aligned.m16n8k8.row.col.f32.f16.f16.f32 {%f255615,%f255616,%f255617,%f255618}, {%r1,%r2}, {%r3}, {%f255615,%f255616,%f255617,%f255618};

	// end inline asm
	// begin inline asm
	mma.sync.aligned.m16n8k8.row.col.f32.f16.f16.f32 {%f255615,%f255616,%f255617,%f255618}, {%r1,%r2}, {%r3}, {%f255615,%f255616,%f255617,%f255618};

	// end inline asm
	// begin inline asm
	mma.sync.aligned.m16n8k8.row.col.f32.f16.f16.f32 {%f255615,%f255616,%f255617,%f255618}, {%r1,%r2}, {%r3}, {%f255615,%f255616,%f255617,%f255618};

	// end inline asm
	// begin inline asm
	mma.sync.aligned.m16n8k8.row.col.f32.f16.f16.f32 {%f255615,%f255616,%f255617,%f255618}, {%r1,%r2}, {%r3}, {%f255615,%f255616,%f255617,%f255618};

	// end inline asm
	// begin inline asm
	mma.sync.aligned.m16n8k8.row.col.f32.f16.f16.f32 {%f255615,%f255616,%f255617,%f255618}, {%r1,%r2}, {%r3}, {%f255615,%f255616,%f255617,%f255618};

	// end inline asm
	// begin inline asm
	mma.sync.aligned.m16n8k8.row.col.f32.f16.f16.f32 {%f255615,%f255616,%f255617,%f255618}, {%r1,%r2}, {%r3}, {%f255615,%f255616,%f255617,%f255618};

	// end inline asm
	// begin inline asm
	mma.sync.aligned.m16n8k8.row.col.f32.f16.f16.f32 {%f255615,%f255616,%f255617,%f255618}, {%r1,%r2}, {%r3}, {%f255615,%f255616,%f255617,%f255618};

	// end inline asm
	// begin inline asm
	mma.sync.aligned.m16n8k8.row.col.f32.f16.f16.f32 {%f255615,%f255616,%f255617,%f255618}, {%r1,%r2}, {%r3}, {%f255615,%f255616,%f255617,%f255618};

	// end inline asm
	// begin inline asm
	mma.sync.aligned.m16n8k8.row.col.f32.f16.f16.f32 {%f255615,%f255616,%f255617,%f255618}, {%r1,%r2}, {%r3}, {%f255615,%f255616,%f255617,%f255618};

	// end inline asm
	// begin inline asm
	mma.sync.aligned.m16n8k8.row.col.f32.f16.f16.f32 {%f255615,%f255616,%f255617,%f255618}, {%r1,%r2}, {%r3}, {%f255615,%f255616,%f255617,%f255618};

	// end inline asm
	// begin inline asm
	mma.sync.aligned.m16n8k8.row.col.f32.f16.f16.f32 {%f255615,%f255616,%f255617,%f255618}, {%r1,%r2}, {%r3}, {%f255615,%f255616,%f255617,%f255618};

	// end inline asm
	// begin inline asm
	mma.sync.aligned.m16n8k8.row.col.f32.f16.f16.f32 {%f255615,%f255616,%f255617,%f255618}, {%r1,%r2}, {%r3}, {%f255615,%f255616,%f255617,%f255618};

	// end inline asm
	// begin inline asm
	mma.sync.aligned.m16n8k8.row.col.f32.f16.f16.f32 {%f255615,%f255616,%f255617,%f255618}, {%r1,%r2}, {%r3}, {%f255615,%f255616,%f255617,%f255618};

	// end inline asm
	// begin inline asm
	mma.sync.aligned.m16n8k8.row.col.f32.f16.f16.f32 {%f255615,%f255616,%f255617,%f255618}, {%r1,%r2}, {%r3}, {%f255615,%f255616,%f255617,%f255618};

	// end inline asm
	// begin inline asm
	mma.sync.aligned.m16n8k8.row.col.f32.f16.f16.f32 {%f255615,%f255616,%f255617,%f255618}, {%r1,%r2}, {%r3}, {%f255615,%f255616,%f255617,%f255618};

	// end inline asm
	// begin inline asm
	mma.sync.aligned.m16n8k8.row.col.f32.f16.f16.f32 {%f255615,%f255616,%f255617,%f255618}, {%r1,%r2}, {%r3}, {%f255615,%f255616,%f255617,%f255618};

	// end inline asm
	// begin inline asm
	mma.sync.aligned.m16n8k8.row.col.f32.f16.f16.f32 {%f255615,%f255616,%f255617,%f255618}, {%r1,%r2}, {%r3}, {%f255615,%f255616,%f255617,%f255618};

	// end inline asm
	// begin inline asm
	mma.sync.aligned.m16n8k8.row.col.f32.f16.f16.f32 {%f255615,%f255616,%f255617,%f255618}, {%r1,%r2}, {%r3}, {%f255615,%f255616,%f255617,%f255618};

	// end inline asm
	// begin inline asm
	mma.sync.aligned.m16n8k8.row.col.f32.f16.f16.f32 {%f255615,%f255616,%f255617,%f255618}, {%r1,%r2}, {%r3}, {%f255615,%f255616,%f255617,%f255618};

	// end inline asm
	// begin inline asm
	mma.sync.aligned.m16n8k8.row.col.f32.f16.f16.f32 {%f255615,%f255616,%f255617,%f255618}, {%r1,%r2}, {%r3}, {%f255615,%f255616,%f255617,%f255618};

	// end inline asm
	// begin inline asm
	mma.sync.aligned.m16n8k8.row.col.f32.f16.f16.f32 {%f255615,%f255616,%f255617,%f255618}, {%r1,%r2}, {%r3}, {%f255615,%f255616,%f255617,%f255618};

	// end inline asm
	// begin inline asm
	mma.sync.aligned.m16n8k8.row.col.f32.f16.f16.f32 {%f255615,%f255616,%f255617,%f255618}, {%r1,%r2}, {%r3}, {%f255615,%f255616,%f255617,%f255618};

	// end inline asm
	// begin inline asm
	mma.sync.aligned.m16n8k8.row.col.f32.f16.f16.f32 {%f255615,%f255616,%f255617,%f255618}, {%r1,%r2}, {%r3}, {%f255615,%f255616,%f255617,%f255618};

	// end inline asm
	// begin inline asm
	mma.sync.aligned.m16n8k8.row.col.f32.f16.f16.f32 {%f255615,%f255616,%f255617,%f255618}, {%r1,%r2}, {%r3}, {%f255615,%f255616,%f255617,%f255618};

	// end inline asm
	// begin inline asm
	mma.sync.aligned.m16n8k8.row.col.f32.f16.f16.f32 {%f255615,%f255616,%f255617,%f255618}, {%r1,%r2}, {%r3}, {%f255615,%f255616,%f255617,%f255618};

	// end inline asm
	// begin inline asm
	mma.sync.aligned.m16n8k8.row.col.f32.f16.f16.f32 {%f255615,%f255616,%f255617,%f255618}, {%r1,%r2}, {%r3}, {%f255615,%f255616,%f255617,%f255618};

	// end inline asm
	// begin inline asm
	mma.sync.aligned.m16n8k8.row.col.f32.f16.f16.f32 {%f255615,%f255616,%f255617,%f255618}, {%r1,%r2}, {%r3}, {%f255615,%f255616,%f255617,%f255618};

	// end inline asm
	// begin inline asm
	mma.sync.aligned.m16n8k8.row.col.f32.f16.f16.f32 {%f255615,%f255616,%f255617,%f255618}, {%r1,%r2}, {%r3}, {%f255615,%f255616,%f255617,%f255618};

	// end inline asm
	// begin inline asm
	mma.sync.aligned.m16n8k8.row.col.f32.f16.f16.f32 {%f255615,%f255616,%f255617,%f255618}, {%r1,%r2}, {%r3}, {%f255615,%f255616,%f255617,%f255618};

	// end inline asm
	// begin inline asm
	mma.sync.aligned.m16n8k8.row.col.f32.f16.f16.f32 {%f255615,%f255616,%f255617,%f255618}, {%r1,%r2}, {%r3}, {%f255615,%f255616,%f255617,%f255618};

	// end inline asm
	// begin inline asm
	mma.sync.aligned.m16n8k8.row.col.f32.f16.f16.f32 {%f255615,%f255616,%f255617,%f255618}, {%r1,%r2}, {%r3}, {%f255615,%f255616,%f255617,%f255618};

	// end inline asm
	// begin inline asm
	mma.sync.aligned.m16n8k8.row.col.f32.f16.f16.f32 {%f255615,%f255616,%f255617,%f255618}, {%r1,%r2}, {%r3}, {%f255615,%f255616,%f255617,%f255618};

	// end inline asm
	// begin inline asm
	mma.sync.aligned.m16n8k8.row.col.f32.f16.f16.f32 {%f255615,%f255616,%f255617,%f255618}, {%r1,%r2}, {%r3}, {%f255615,%f255616,%f255617,%f255618};

	// end inline asm
	// begin inline asm
	mma.sync.aligned.m16n8k8.row.col.f32.f16.f16.f32 {%f255615,%f255616,%f255617,%f255618}, {%r1,%r2}, {%r3}, {%f255615,%f255616,%f255617,%f255618};

	// end inline asm
	// begin inline asm
	mma.sync.aligned.m16n8k8.row.col.f32.f16.f16.f32 {%f255615,%f255616,%f255617,%f255618}, {%r1,%r2}, {%r3}, {%f255615,%f255616,%f255617,%f255618};

	// end inline asm
	// begin inline asm
	mma.sync.aligned.m16n8k8.row.col.f32.f16.f16.f32 {%f255615,%f255616,%f255617,%f255618}, {%r1,%r2}, {%r3}, {%f255615,%f255616,%f255617,%f255618};

	// end inline asm
	// begin inline asm
	mma.sync.aligned.m16n8k8.row.col.f32.f16.f16.f32 {%f255615,%f255616,%f255617,%f255618}, {%r1,%r2}, {%r3}, {%f255615,%f255616,%f255617,%f255618};

	// end inline asm
	// begin inline asm
	mma.sync.aligned.m16n8k8.row.col.f32.f16.f16.f32 {%f255615,%f255616,%f255617,%f255618}, {%r1,%r2}, {%r3}, {%f255615,%f255616,%f255617,%f255618};

	// end inline asm
	// begin inline asm
	mma.sync.aligned.m16n8k8.row.col.f32.f16.f16.f32 {%f255615,%f255616,%f255617,%f255618}, {%r1,%r2}, {%r3}, {%f255615,%f255616,%f255617,%f255618};

	// end inline asm
	// begin inline asm
	mma.sync.aligned.m16n8k8.row.col.f32.f16.f16.f32 {%f255615,%f255616,%f255617,%f255618}, {%r1,%r2}, {%r3}, {%f255615,%f255616,%f255617,%f255618};

	// end inline asm
	// begin inline asm
	mma.sync.aligned.m16n8k8.row.col.f32.f16.f16.f32 {%f255615,%f255616,%f255617,%f255618}, {%r1,%r2}, {%r3}, {%f255615,%f255616,%f255617,%f255618};

	// end inline asm
	// begin inline asm
	mma.sync.aligned.m16n8k8.row.col.f32.f16.f16.f32 {%f255615,%f255616,%f255617,%f255618}, {%r1,%r2}, {%r3}, {%f255615,%f255616,%f255617,%f255618};

	// end inline asm
	// begin inline asm
	mma.sync.aligned.m16n8k8.row.col.f32.f16.f16.f32 {%f255615,%f255616,%f255617,%f255618}, {%r1,%r2}, {%r3}, {%f255615,%f255616,%f255617,%f255618};

	// end inline asm
	// begin inline asm
	mma.sync.aligned.m16n8k8.row.col.f32.f16.f16.f32 {%f255615,%f255616,%f255617,%f255618}, {%r1,%r2}, {%r3}, {%f255615,%f255616,%f255617,%f255618};

	// end inline asm
	// begin inline asm
	mma.sync.aligned.m16n8k8.row.col.f32.f16.f16.f32 {%f255615,%f255616,%f255617,%f255618}, {%r1,%r2}, {%r3}, {%f255615,%f255616,%f255617,%f255618};

	// end inline asm
	// begin inline asm
	mma.sync.aligned.m16n8k8.row.col.f32.f16.f16.f32 {%f255615,%f255616,%f255617,%f255618}, {%r1,%r2}, {%r3}, {%f255615,%f255616,%f255617,%f255618};

	// end inline asm
	// begin inline asm
	mma.sync.aligned.m16n8k8.row.col.f32.f16.f16.f32 {%f255615,%f255616,%f255617,%f255618}, {%r1,%r2}, {%r3}, {%f255615,%f255616,%f255617,%f255618};

	// end inline asm
	// begin inline asm
	mma.sync.aligned.m16n8k8.row.col.f32.f16.f16.f32 {%f255615,%f255616,%f255617,%f255618}, {%r1,%r2}, {%r3}, {%f255615,%f255616,%f255617,%f255618};

	// end inline asm
	// begin inline asm
	mma.sync.aligned.m16n8k8.row.col.f32.f16.f16.f32 {%f255615,%f255616,%f255617,%f255618}, {%r1,%r2}, {%r3}, {%f255615,%f255616,%f255617,%f255618};

	// end inline asm
	// begin inline asm
	mma.sync.aligned.m16n8k8.row.col.f32.f16.f16.f32 {%f255615,%f255616,%f255617,%f255618}, {%r1,%r2}, {%r3}, {%f255615,%f255616,%f255617,%f255618};

	// end inline asm
	// begin inline asm
	mma.sync.aligned.m16n8k8.row.col.f32.f16.f16.f32 {%f255615,%f255616,%f255617,%f255618}, {%r1,%r2}, {%r3}, {%f255615,%f255616,%f255617,%f255618};

	// end inline asm
	// begin inline asm
	mma.sync.aligned.m16n8k8.row.col.f32.f16.f16.f32 {%f255615,%f255616,%f255617,%f255618}, {%r1,%r2}, {%r3}, {%f255615,%f255616,%f255617,%f255618};

	// end inline asm
	// begin inline asm
	mma.sync.aligned.m16n8k8.row.col.f32.f16.f16.f32 {%f255615,%f255616,%f255617,%f255618}, {%r1,%r2}, {%r3}, {%f255615,%f255616,%f255617,%f255618};

	// end inline asm
	// begin inline asm
	mma.sync.aligned.m16n8k8.row.col.f32.f16.f16.f32 {%f255615,%f255616,%f255617,%f255618}, {%r1,%r2}, {%r3}, {%f255615,%f255616,%f255617,%f255618};

	// end inline asm
	// begin inline asm
	mma.sync.aligned.m16n8k8.row.col.f32.f16.f16.f32 {%f255615,%f255616,%f255617,%f255618}, {%r1,%r2}, {%r3}, {%f255615,%f255616,%f255617,%f255618};

	// end inline asm
	// begin inline asm
	mma.sync.aligned.m16n8k8.row.col.f32.f16.f16.f32 {%f255615,%f255616,%f255617,%f255618}, {%r1,%r2}, {%r3}, {%f255615,%f255616,%f255617,%f255618};

	// end inline asm
	// begin inline asm
	mma.sync.aligned.m16n8k8.row.col.f32.f16.f16.f32 {%f255615,%f255616,%f255617,%f255618}, {%r1,%r2}, {%r3}, {%f255615,%f255616,%f255617,%f255618};

	// end inline asm
	// begin inline asm
	mma.sync.aligned.m16n8k8.row.col.f32.f16.f16.f32 {%f255615,%f255616,%f255617,%f255618}, {%r1,%r2}, {%r3}, {%f255615,%f255616,%f255617,%f255618};

	// end inline asm
	// begin inline asm
	mma.sync.aligned.m16n8k8.row.col.f32.f16.f16.f32 {%f255615,%f255616,%f255617,%f255618}, {%r1,%r2}, {%r3}, {%f255615,%f255616,%f255617,%f255618};

	// end inline asm
	// begin inline asm
	mma.sync.aligned.m16n8k8.row.col.f32.f16.f16.f32 {%f255615,%f255616,%f255617,%f255618}, {%r1,%r2}, {%r3}, {%f255615,%f255616,%f255617,%f255618};

	// end inline asm
	// begin inline asm
	mma.sync.aligned.m16n8k8.row.col.f32.f16.f16.f32 {%f255615,%f255616,%f255617,%f255618}, {%r1,%r2}, {%r3}, {%f255615,%f255616,%f255617,%f255618};

	// end inline asm
	// begin inline asm
	mma.sync.aligned.m16n8k8.row.col.f32.f16.f16.f32 {%f255615,%f255616,%f255617,%f255618}, {%r1,%r2}, {%r3}, {%f255615,%f255616,%f255617,%f255618};

	// end inline asm
	// begin inline asm
	mma.sync.aligned.m16n8k8.row.col.f32.f16.f16.f32 {%f255615,%f255616,%f255617,%f255618}, {%r1,%r2}, {%r3}, {%f255615,%f255616,%f255617,%f255618};

	// end inline asm
	// begin inline asm
	mma.sync.aligned.m16n8k8.row.col.f32.f16.f16.f32 {%f255615,%f255616,%f255617,%f255618}, {%r1,%r2}, {%r3}, {%f255615,%f255616,%f255617,%f255618};

	// end inline asm
	// begin inline asm
	mma.sync.aligned.m16n8k8.row.col.f32.f16.f16.f32 {%f255615,%f255616,%f255617,%f255618}, {%r1,%r2}, {%r3}, {%f255615,%f255616,%f255617,%f255618};

	// end inline asm
	// begin inline asm
	mma.sync.aligned.m16n8k8.row.col.f32.f16.f16.f32 {%f255615,%f255616,%f255617,%f255618}, {%r1,%r2}, {%r3}, {%f255615,%f255616,%f255617,%f255618};

	// end inline asm
	// begin inline asm
	mma.sync.aligned.m16n8k8.row.col.f32.f16.f16.f32 {%f255615,%f255616,%f255617,%f255618}, {%r1,%r2}, {%r3}, {%f255615,%f255616,%f255617,%f255618};

	// end inline asm
	// begin inline asm
	mma.sync.aligned.m16n8k8.row.col.f32.f16.f16.f32 {%f255615,%f255616,%f255617,%f255618}, {%r1,%r2}, {%r3}, {%f255615,%f255616,%f255617,%f255618};

	// end inline asm
	// begin inline asm
	mma.sync.aligned.m16n8k8.row.col.f32.f16.f16.f32 {%f255615,%f255616,%f255617,%f255618}, {%r1,%r2}, {%r3}, {%f255615,%f255616,%f255617,%f255618};

	// end inline asm
	// begin inline asm
	mma.sync.aligned.m16n8k8.row.col.f32.f16.f16.f32 {%f255615,%f255616,%f255617,%f255618}, {%r1,%r2}, {%r3}, {%f255615,%f255616,%f255617,%f255618};

	// end inline asm
	// begin inline asm
	mma.sync.aligned.m16n8k8.row.col.f32.f16.f16.f32 {%f255615,%f255616,%f255617,%f255618}, {%r1,%r2}, {%r3}, {%f255615,%f255616,%f255617,%f255618};

	// end inline asm
	// begin inline asm
	mma.sync.aligned.m16n8k8.row.col.f32.f16.f16.f32 {%f255615,%f255616,%f255617,%f255618}, {%r1,%r2}, {%r3}, {%f255615,%f255616,%f255617,%f255618};

	// end inline asm
	// begin inline asm
	mma.sync.aligned.m16n8k8.row.col.f32.f16.f16.f32 {%f255615,%f255616,%f255617,%f255618}, {%r1,%r2}, {%r3}, {%f255615,%f255616,%f255617,%f255618};

	// end inline asm
	// begin inline asm
	mma.sync.aligned.m16n8k8.row.col.f32.f16.f16.f32 {%f255615,%f255616,%f255617,%f255618}, {%r1,%r2}, {%r3}, {%f255615,%f255616,%f255617,%f255618};

	// end inline asm
	// begin inline asm
	mma.sync.aligned.m16n8k8.row.col.f32.f16.f16.f32 {%f255615,%f255616,%f255617,%f255618}, {%r1,%r2}, {%r3}, {%f255615,%f255616,%f255617,%f255618};

	// end inline asm
	// begin inline asm
	mma.sync.aligned.m16n8k8.row.col.f32.f16.f16.f32 {%f255615,%f255616,%f255617,%f255618}, {%r1,%r2}, {%r3}, {%f255615,%f255616,%f255617,%f255618};

	// end inline asm
	// begin inline asm
	mma.sync.aligned.m16n8k8.row.col.f32.f16.f16.f32 {%f255615,%f255616,%f255617,%f255618}, {%r1,%r2}, {%r3}, {%f255615,%f255616,%f255617,%f255618};

	// end inline asm
	// begin inline asm
	mma.sync.aligned.m16n8k8.row.col.f32.f16.f16.f32 {%f255615,%f255616,%f255617,%f255618}, {%r1,%r2}, {%r3}, {%f255615,%f255616,%f255617,%f255618};

	// end inline asm
	// begin inline asm
	mma.sync.aligned.m16n8k8.row.col.f32.f16.f16.f32 {%f255615,%f255616,%f255617,%f255618}, {%r1,%r2}, {%r3}, {%f255615,%f255616,%f255617,%f255618};

	// end inline asm
	// begin inline asm
	mma.sync.aligned.m16n8k8.row.col.f32.f16.f16.f32 {%f255615,%f255616,%f255617,%f255618}, {%r1,%r2}, {%r3}, {%f255615,%f255616,%f255617,%f255618};

	// end inline asm
	// begin inline asm
	mma.sync.aligned.m16n8k8.row.col.f32.f16.f16.f32 {%f255615,%f255616,%f255617,%f255618}, {%r1,%r2}, {%r3}, {%f255615,%f255616,%f255617,%f255618};

	// end inline asm
	// begin inline asm
	mma.sync.aligned.m16n8k8.row.col.f32.f16.f16.f32 {%f255615,%f255616,%f255617,%f255618}, {%r1,%r2}, {%r3}, {%f255615,%f255616,%f255617,%f255618};

	// end inline asm
	// begin inline asm
	mma.sync.aligned.m16n8k8.row.col.f32.f16.f16.f32 {%f255615,%f255616,%f255617,%f255618}, {%r1,%r2}, {%r3}, {%f255615,%f255616,%f255617,%f255618};

	// end inline asm
	// begin inline asm
	mma.sync.aligned.m16n8k8.row.col.f32.f16.f16.f32 {%f255615,%f255616,%f255617,%f255618}, {%r1,%r2}, {%r3}, {%f255615,%f255616,%f255617,%f255618};

	// end inline asm
	// begin inline asm
	mma.sync.aligned.m16n8k8.row.col.f32.f16.f16.f32 {%f255615,%f255616,%f255617,%f255618}, {%r1,%r2}, {%r3}, {%f255615,%f255616,%f255617,%f255618};

	// end inline asm
	// begin inline asm
	mma.sync.aligned.m16n8k8.row.col.f32.f16.f16.f32 {%f255615,%f255616,%f255617,%f255618}, {%r1,%r2}, {%r3}, {%f255615,%f255616,%f255617,%f255618};

	// end inline asm
	// begin inline asm
	mma.sync.aligned.m16n8k8.row.col.f32.f16.f16.f32 {%f255615,%f255616,%f255617,%f255618}, {%r1,%r2}, {%r3}, {%f255615,%f255616,%f255617,%f255618};

	// end inline asm
	// begin inline asm
	mma.sync.aligned.m16n8k8.row.col.f32.f16.f16.f32 {%f255615,%f255616,%f255617,%f255618}, {%r1,%r2}, {%r3}, {%f255615,%f255616,%f255617,%f255618};

	// end inline asm
	// begin inline asm
	mma.sync.aligned.m16n8k8.row.col.f32.f16.f16.f32 {%f255615,%f255616,%f255617,%f255618}, {%r1,%r2}, {%r3}, {%f255615,%f255616,%f255617,%f255618};

	// end inline asm
	// begin inline asm
	mma.sync.aligned.m16n8k8.row.col.f32.f16.f16.f32 {%f255615,%f255616,%f255617,%f255618}, {%r1,%r2}, {%r3}, {%f255615,%f255616,%f255617,%f255618};

	// end inline asm
	// begin inline asm
	mma.sync.aligned.m16n8k8.row.col.f32.f16.f16.f32 {%f255615,%f255616,%f255617,%f255618}, {%r1,%r2}, {%r3}, {%f255615,%f255616,%f255617,%f255618};

	// end inline asm
	// begin inline asm
	mma.sync.aligned.m16n8k8.row.col.f32.f16.f16.f32 {%f255615,%f255616,%f255617,%f255618}, {%r1,%r2}, {%r3}, {%f255615,%f255616,%f255617,%f255618};

	// end inline asm
	// begin inline asm
	mma.sync.aligned.m16n8k8.row.col.f32.f16.f16.f32 {%f255615,%f255616,%f255617,%f255618}, {%r1,%r2}, {%r3}, {%f255615,%f255616,%f255617,%f255618};

	// end inline asm
	// begin inline asm
	mma.sync.aligned.m16n8k8.row.col.f32.f16.f16.f32 {%f255615,%f255616,%f255617,%f255618}, {%r1,%r2}, {%r3}, {%f255615,%f255616,%f255617,%f255618};

	// end inline asm
	mov.f32 	%f258456, %f255616;
	mov.f32 	%f258458, %f255618;
	mov.f32 	%f258455, %f255615;
	mov.f32 	%f258457, %f255617;
	// begin inline asm
	mma.sync.aligned.m16n8k8.row.col.f32.f16.f16.f32 {%f258455,%f258456,%f258457,%f258458}, {%r1,%r2}, {%r3}, {%f258455,%f258456,%f258457,%f258458};

	// end inline asm
	// begin inline asm
	mma.sync.aligned.m16n8k8.row.col.f32.f16.f16.f32 {%f258455,%f258456,%f258457,%f258458}, {%r1,%r2}, {%r3}, {%f258455,%f258456,%f258457,%f258458};

	// end inline asm
	// begin inline asm
	mma.sync.aligned.m16n8k8.row.col.f32.f16.f16.f32 {%f258455,%f258456,%f258457,%f258458}, {%r1,%r2}, {%r3}, {%f258455,%f258456,%f258457,%f258458};

	// end inline asm
	// begin inline asm
	mma.sync.aligned.m16n8k8.row.col.f32.f16.f16.f32 {%f258455,%f258456,%f258457,%f258458}, {%r1,%r2}, {%r3}, {%f258455,%f258456,%f258457,%f258458};

	// end inline asm
	// begin inline asm
	mma.sync.aligned.m16n8k8.row.col.f32.f16.f16.f32 {%f258455,%f258456,%f258457,%f258458}, {%r1,%r2}, {%r3}, {%f258455,%f258456,%f258457,%f258458};

	// end inline asm
	// begin inline asm
	mma.sync.aligned.m16n8k8.row.col.f32.f16.f16.f32 {%f258455,%f258456,%f258457,%f258458}, {%r1,%r2}, {%r3}, {%f258455,%f258456,%f258457,%f258458};

	// end inline asm
	// begin inline asm
	mma.sync.aligned.m16n8k8.row.col.f32.f16.f16.f32 {%f258455,%f258456,%f258457,%f258458}, {%r1,%r2}, {%r3}, {%f258455,%f258456,%f258457,%f258458};

	// end inline asm
	// begin inline asm
	mma.sync.aligned.m16n8k8.row.col.f32.f16.f16.f32 {%f258455,%f258456,%f258457,%f258458}, {%r1,%r2}, {%r3}, {%f258455,%f258456,%f258457,%f258458};

	// end inline asm
	// begin inline asm
	mma.sync.aligned.m16n8k8.row.col.f32.f16.f16.f32 {%f258455,%f258456,%f258457,%f258458}, {%r1,%r2}, {%r3}, {%f258455,%f258456,%f258457,%f258458};

	// end inline asm
	// begin inline asm
	mma.sync.aligned.m16n8k8.row.col.f32.f16.f16.f32 {%f258455,%f258456,%f258457,%f258458}, {%r1,%r2}, {%r3}, {%f258455,%f258456,%f258457,%f258458};

	// end inline asm
	// begin inline asm
	mma.sync.aligned.m16n8k8.row.col.f32.f16.f16.f32 {%f258455,%f258456,%f258457,%f258458}, {%r1,%r2}, {%r3}, {%f258455,%f258456,%f258457,%f258458};

	// end inline asm
	// begin inline asm
	mma.sync.aligned.m16n8k8.row.col.f32.f16.f16.f32 {%f258455,%f258456,%f258457,%f258458}, {%r1,%r2}, {%r3}, {%f258455,%f258456,%f258457,%f258458};

	// end inline asm
	// begin inline asm
	mma.sync.aligned.m16n8k8.row.col.f32.f16.f16.f32 {%f258455,%f258456,%f258457,%f258458}, {%r1,%r2}, {%r3}, {%f258455,%f258456,%f258457,%f258458};

	// end inline asm
	// begin inline asm
	mma.sync.aligned.m16n8k8.row.col.f32.f16.f16.f32 {%f258455,%f258456,%f258457,%f258458}, {%r1,%r2}, {%r3}, {%f258455,%f258456,%f258457,%f258458};

	// end inline asm
	// begin inline asm
	mma.sync.aligned.m16n8k8.row.col.f32.f16.f16.f32 {%f258455,%f258456,%f258457,%f258458}, {%r1,%r2}, {%r3}, {%f258455,%f258456,%f258457,%f258458};

	// end inline asm
	// begin inline asm
	mma.sync.aligned.m16n8k8.row.col.f32.f16.f16.f32 {%f258455,%f258456,%f258457,%f258458}, {%r1,%r2}, {%r3}, {%f258455,%f258456,%f258457,%f258458};

	// end inline asm
	// begin inline asm
	mma.sync.aligned.m16n8k8.row.col.f32.f16.f16.f32 {%f258455,%f258456,%f258457,%f258458}, {%r1,%r2}, {%r3}, {%f258455,%f258456,%f258457,%f258458};

	// end inline asm
	// begin inline asm
	mma.sync.aligned.m16n8k8.row.col.f32.f16.f16.f32 {%f258455,%f258456,%f258457,%f258458}, {%r1,%r2}, {%r3}, {%f258455,%f258456,%f258457,%f258458};

	// end inline asm
	// begin inline asm
	mma.sync.aligned.m16n8k8.row.col.f32.f16.f16.f32 {%f258455,%f258456,%f258457,%f258458}, {%r1,%r2}, {%r3}, {%f258455,%f258456,%f258457,%f258458};

	// end inline asm
	// begin inline asm
	mma.sync.aligned.m16n8k8.row.col.f32.f16.f16.f32 {%f258455,%f258456,%f258457,%f258458}, {%r1,%r2}, {%r3}, {%f258455,%f258456,%f258457,%f258458};

	// end inline asm
	// begin inline asm
	mma.sync.aligned.m16n8k8.row.col.f32.f16.f16.f32 {%f258455,%f258456,%f258457,%f258458}, {%r1,%r2}, {%r3}, {%f258455,%f258456,%f258457,%f258458};

	// end inline asm
	// begin inline asm
	mma.sync.aligned.m16n8k8.row.col.f32.f16.f16.f32 {%f258455,%f258456,%f258457,%f258458}, {%r1,%r2}, {%r3}, {%f258455,%f258456,%f258457,%f258458};

	// end inline asm
	// begin inline asm
	mma.sync.aligned.m16n8k8.row.col.f32.f16.f16.f32 {%f258455,%f258456,%f258457,%f258458}, {%r1,%r2}, {%r3}, {%f258455,%f258456,%f258457,%f258458};

	// end inline asm
	// begin inline asm
	mma.sync.aligned.m16n8k8.row.col.f32.f16.f16.f32 {%f258455,%f258456,%f258457,%f258458}, {%r1,%r2}, {%r3}, {%f258455,%f258456,%f258457,%f258458};

	// end inline asm
	// begin inline asm
	mma.sync.aligned.m16n8k8.row.col.f32.f16.f16.f32 {%f258455,%f258456,%f258457,%f258458}, {%r1,%r2}, {%r3}, {%f258455,%f258456,%f258457,%f258458};

	// end inline asm
	// begin inline asm
	mma.sync.aligned.m16n8k8.row.col.f32.f16.f16.f32 {%f258455,%f258456,%f258457,%f258458}, {%r1,%r2}, {%r3}, {%f258455,%f258456,%f258457,%f258458};

	// end inline asm
	// begin inline asm
	mma.sync.aligned.m16n8k8.row.col.f32.f16.f16.f32 {%f258455,%f258456,%f258457,%f258458}, {%r1,%r2}, {%r3}, {%f258455,%f258456,%f258457,%f258458};

	// end inline asm
	// begin inline asm
	mma.sync.aligned.m16n8k8.row.col.f32.f16.f16.f32 {%f258455,%f258456,%f258457,%f258458}, {%r1,%r2}, {%r3}, {%f258455,%f258456,%f258457,%f258458};

	// end inline asm
	// begin inline asm
	mma.sync.aligned.m16n8k8.row.col.f32.f16.f16.f32 {%f258455,%f258456,%f258457,%f258458}, {%r1,%r2}, {%r3}, {%f258455,%f258456,%f258457,%f258458};

	// end inline asm
	// begin inline asm
	mma.sync.aligned.m16n8k8.row.col.f32.f16.f16.f32 {%f258455,%f258456,%f258457,%f258458}, {%r1,%r2}, {%r3}, {%f258455,%f258456,%f258457,%f258458};

	// end inline asm
	// begin inline asm
	mma.sync.aligned.m16n8k8.row.col.f32.f16.f16.f32 {%f258455,%f258456,%f258457,%f258458}, {%r1,%r2}, {%r3}, {%f258455,%f258456,%f258457,%f258458};

	// end inline asm
	// begin inline asm
	mma.sync.aligned.m16n8k8.row.col.f32.f16.f16.f32 {%f258455,%f258456,%f258457,%f258458}, {%r1,%r2}, {%r3}, {%f258455,%f258456,%f258457,%f258458};

	// end inline asm
	// begin inline asm
	mma.sync.aligned.m16n8k8.row.col.f32.f16.f16.f32 {%f258455,%f258456,%f258457,%f258458}, {%r1,%r2}, {%r3}, {%f258455,%f258456,%f258457,%f258458};

	// end inline asm
	// begin inline asm
	mma.sync.aligned.m16n8k8.row.col.f32.f16.f16.f32 {%f258455,%f258456,%f258457,%f258458}, {%r1,%r2}, {%r3}, {%f258455,%f258456,%f258457,%f258458};

	// end inline asm
	// begin inline asm
	mma.sync.aligned.m16n8k8.row.col.f32.f16.f16.f32 {%f258455,%f258456,%f258457,%f258458}, {%r1,%r2}, {%r3}, {%f258455,%f258456,%f258457,%f258458};

	// end inline asm
	// begin inline asm
	mma.sync.aligned.m16n8k8.row.col.f32.f16.f16.f32 {%f258455,%f258456,%f258457,%f258458}, {%r1,%r2}, {%r3}, {%f258455,%f258456,%f258457,%f258458};

	// end inline asm
	// begin inline asm
	mma.sync.aligned.m16n8k8.row.col.f32.f16.f16.f32 {%f258455,%f258456,%f258457,%f258458}, {%r1,%r2}, {%r3}, {%f258455,%f258456,%f258457,%f258458};

	// end inline asm
	// begin inline asm
	mma.sync.aligned.m16n8k8.row.col.f32.f16.f16.f32 {%f258455,%f258456,%f258457,%f258458}, {%r1,%r2}, {%r3}, {%f258455,%f258456,%f258457,%f258458};

	// end inline asm
	// begin inline asm
	mma.sync.aligned.m16n8k8.row.col.f32.f16.f16.f32 {%f258455,%f258456,%f258457,%f258458}, {%r1,%r2}, {%r3}, {%f258455,%f258456,%f258457,%f258458};

	// end inline asm
	// begin inline asm
	mma.sync.aligned.m16n8k8.row.col.f32.f16.f16.f32 {%f258455,%f258456,%f258457,%f258458}, {%r1,%r2}, {%r3}, {%f258455,%f258456,%f258457,%f258458};

	// end inline asm
	// begin inline asm
	mma.sync.aligned.m16n8k8.row.col.f32.f16.f16.f32 {%f258455,%f258456,%f258457,%f258458}, {%r1,%r2}, {%r3}, {%f258455,%f258456,%f258457,%f258458};

	// end inline asm
	// begin inline asm
	mma.sync.aligned.m16n8k8.row.col.f32.f16.f16.f32 {%f258455,%f258456,%f258457,%f258458}, {%r1,%r2}, {%r3}, {%f258455,%f258456,%f258457,%f258458};

	// end inline asm
	// begin inline asm
	mma.sync.aligned.m16n8k8.row.col.f32.f16.f16.f32 {%f258455,%f258456,%f258457,%f258458}, {%r1,%r2}, {%r3}, {%f258455,%f258456,%f258457,%f258458};

	// end inline asm
	// begin inline asm
	mma.sync.aligned.m16n8k8.row.col.f32.f16.f16.f32 {%f258455,%f258456,%f258457,%f258458}, {%r1,%r2}, {%r3}, {%f258455,%f258456,%f258457,%f258458};

	// end inline asm
	// begin inline asm
	mma.sync.aligned.m16n8k8.row.col.f32.f16.f16.f32 {%f258455,%f258456,%f258457,%f258458}, {%r1,%r2}, {%r3}, {%f258455,%f258456,%f258457,%f258458};

	// end inline asm
	// begin inline asm
	mma.sync.aligned.m16n8k8.row.col.f32.f16.f16.f32 {%f258455,%f258456,%f258457,%f258458}, {%r1,%r2}, {%r3}, {%f258455,%f258456,%f258457,%f258458};

	// end inline asm
	// begin inline asm
	mma.sync.aligned.m16n8k8.row.col.f32.f16.f16.f32 {%f258455,%f258456,%f258457,%f258458}, {%r1,%r2}, {%r3}, {%f258455,%f258456,%f258457,%f258458};

	// end inline asm
	// begin inline asm
	mma.sync.aligned.m16n8k8.row.col.f32.f16.f16.f32 {%f258455,%f258456,%f258457,%f258458}, {%r1,%r2}, {%r3}, {%f258455,%f258456,%f258457,%f258458};

	// end inline asm
	// begin inline asm
	mma.sync.aligned.m16n8k8.row.col.f32.f16.f16.f32 {%f258455,%f258456,%f258457,%f258458}, {%r1,%r2}, {%r3}, {%f258455,%f258456,%f258457,%f258458};

	// end inline asm
	// begin inline asm
	mma.sync.aligned.m16n8k8.row.col.f32.f16.f16.f32 {%f258455,%f258456,%f258457,%f258458}, {%r1,%r2}, {%r3}, {%f258455,%f258456,%f258457,%f258458};

	// end inline asm
	// begin inline asm
	mma.sync.aligned.m16n8k8.row.col.f32.f16.f16.f32 {%f258455,%f258456,%f258457,%f258458}, {%r1,%r2}, {%r3}, {%f258455,%f258456,%f258457,%f258458};

	// end inline asm
	// begin inline asm
	mma.sync.aligned.m16n8k8.row.col.f32.f16.f16.f32 {%f258455,%f258456,%f258457,%f258458}, {%r1,%r2}, {%r3}, {%f258455,%f258456,%f258457,%f258458};

	// end inline asm
	// begin inline asm
	mma.sync.aligned.m16n8k8.row.col.f32.f16.f16.f32 {%f258455,%f258456,%f258457,%f258458}, {%r1,%r2}, {%r3}, {%f258455,%f258456,%f258457,%f258458};

	// end inline asm
	// begin inline asm
	mma.sync.aligned.m16n8k8.row.col.f32.f16.f16.f32 {%f258455,%f258456,%f258457,%f258458}, {%r1,%r2}, {%r3}, {%f258455,%f258456,%f258457,%f258458};

	// end inline asm
	// begin inline asm
	mma.sync.aligned.m16n8k8.row.col.f32.f16.f16.f32 {%f258455,%f258456,%f258457,%f258458}, {%r1,%r2}, {%r3}, {%f258455,%f258456,%f258457,%f258458};

	// end inline asm
	// begin inline asm
	mma.sync.aligned.m16n8k8.row.col.f32.f16.f16.f32 {%f258455,%f258456,%f258457,%f258458}, {%r1,%r2}, {%r3}, {%f258455,%f258456,%f258457,%f258458};

	// end inline asm
	// begin inline asm
	mma.sync.aligned.m16n8k8.row.col.f32.f16.f16.f32 {%f258455,%f258456,%f258457,%f258458}, {%r1,%r2}, {%r3}, {%f258455,%f258456,%f258457,%f258458};

	// end inline asm
	// begin inline asm
	mma.sync.aligned.m16n8k8.row.col.f32.f16.f16.f32 {%f258455,%f258456,%f258457,%f258458}, {%r1,%r2}, {%r3}, {%f258455,%f258456,%f258457,%f258458};

	// end inline asm
	// begin inline asm
	mma.sync.aligned.m16n8k8.row.col.f32.f16.f16.f32 {%f258455,%f258456,%f258457,%f258458}, {%r1,%r2}, {%r3}, {%f258455,%f258456,%f258457,%f258458};

	// end inline asm
	// begin inline asm
	mma.sync.aligned.m16n8k8.row.col.f32.f16.f16.f32 {%f258455,%f258456,%f258457,%f258458}, {%r1,%r2}, {%r3}, {%f258455,%f258456,%f258457,%f258458};

	// end inline asm
	// begin inline asm
	mma.sync.aligned.m16n8k8.row.col.f32.f16.f16.f32 {%f258455,%f258456,%f258457,%f258458}, {%r1,%r2}, {%r3}, {%f258455,%f258456,%f258457,%f258458};

	// end inline asm
	// begin inline asm
	mma.sync.aligned.m16n8k8.row.col.f32.f16.f16.f32 {%f258455,%f258456,%f258457,%f258458}, {%r1,%r2}, {%r3}, {%f258455,%f258456,%f258457,%f258458};

	// end inline asm
	// begin inline asm
	mma.sync.aligned.m16n8k8.row.col.f32.f16.f16.f32 {%f258455,%f258456,%f258457,%f258458}, {%r1,%r2}, {%r3}, {%f258455,%f258456,%f258457,%f258458};

	// end inline asm
	// begin inline asm
	mma.sync.aligned.m16n8k8.row.col.f32.f16.f16.f32 {%f258455,%f258456,%f258457,%f258458}, {%r1,%r2}, {%r3}, {%f258455,%f258456,%f258457,%f258458};

	// end inline asm
	// begin inline asm
	mma.sync.aligned.m16n8k8.row.col.f32.f16.f16.f32 {%f258455,%f258456,%f258457,%f258458}, {%r1,%r2}, {%r3}, {%f258455,%f258456,%f258457,%f258458};

	// end inline asm
	// begin inline asm
	mma.sync.aligned.m16n8k8.row.col.f32.f16.f16.f32 {%f258455,%f258456,%f258457,%f258458}, {%r1,%r2}, {%r3}, {%f258455,%f258456,%f258457,%f258458};

	// end inline asm
	// begin inline asm
	mma.sync.aligned.m16n8k8.row.col.f32.f16.f16.f32 {%f258455,%f258456,%f258457,%f258458}, {%r1,%r2}, {%r3}, {%f258455,%f258456,%f258457,%f258458};

	// end inline asm
	// begin inline asm
	mma.sync.aligned.m16n8k8.row.col.f32.f16.f16.f32 {%f258455,%f258456,%f258457,%f258458}, {%r1,%r2}, {%r3}, {%f258455,%f258456,%f258457,%f258458};

	// end inline asm
	// begin inline asm
	mma.sync.aligned.m16n8k8.row.col.f32.f16.f16.f32 {%f258455,%f258456,%f258457,%f258458}, {%r1,%r2}, {%r3}, {%f258455,%f258456,%f258457,%f258458};

	// end inline asm
	// begin inline asm
	mma.sync.aligned.m16n8k8.row.col.f32.f16.f16.f32 {%f258455,%f258456,%f258457,%f258458}, {%r1,%r2}, {%r3}, {%f258455,%f258456,%f258457,%f258458};

	// end inline asm
	// begin inline asm
	mma.sync.aligned.m16n8k8.row.col.f32.f16.f16.f32 {%f258455,%f258456,%f258457,%f258458}, {%r1,%r2}, {%r3}, {%f258455,%f258456,%f258457,%f258458};

	// end inline asm
	// begin inline asm
	mma.sync.aligned.m16n8k8.row.col.f32.f16.f16.f32 {%f258455,%f258456,%f258457,%f258458}, {%r1,%r2}, {%r3}, {%f258455,%f258456,%f258457,%f258458};

	// end inline asm
	// begin inline asm
	mma.sync.aligned.m16n8k8.row.col.f32.f16.f16.f32 {%f258455,%f258456,%f258457,%f258458}, {%r1,%r2}, {%r3}, {%f258455,%f258456,%f258457,%f258458};

	// end inline asm
	// begin inline asm
	mma.sync.aligned.m16n8k8.row.col.f32.f16.f16.f32 {%f258455,%f258456,%f258457,%f258458}, {%r1,%r2}, {%r3}, {%f258455,%f258456,%f258457,%f258458};

	// end inline asm
	// begin inline asm
	mma.sync.aligned.m16n8k8.row.col.f32.f16.f16.f32 {%f258455,%f258456,%f258457,%f258458}, {%r1,%r2}, {%r3}, {%f258455,%f258456,%f258457,%f258458};

	// end inline asm
	// begin inline asm
	mma.sync.aligned.m16n8k8.row.col.f32.f16.f16.f32 {%f258455,%f258456,%f258457,%f258458}, {%r1,%r2}, {%r3}, {%f258455,%f258456,%f258457,%f258458};

	// end inline asm
	// begin inline asm
	mma.sync.aligned.m16n8k8.row.col.f32.f16.f16.f32 {%f258455,%f258456,%f258457,%f258458}, {%r1,%r2}, {%r3}, {%f258455,%f258456,%f258457,%f258458};

	// end inline asm
	// begin inline asm
	mma.sync.aligned.m16n8k8.row.col.f32.f16.f16.f32 {%f258455,%f258456,%f258457,%f258458}, {%r1,%r2}, {%r3}, {%f258455,%f258456,%f258457,%f258458};

	// end inline asm
	// begin inline asm
	mma.sync.aligned.m16n8k8.row.col.f32.f16.f16.f32 {%f258455,%f258456,%f258457,%f258458}, {%r1,%r2}, {%r3}, {%f258455,%f258456,%f258457,%f258458};

	// end inline asm
	// begin inline asm
	mma.sync.aligned.m16n8k8.row.col.f32.f16.f16.f32 {%f258455,%f258456,%f258457,%f258458}, {%r1,%r2}, {%r3}, {%f258455,%f258456,%f258457,%f258458};

	// end inline asm
	// begin inline asm
	mma.sync.aligned.m16n8k8.row.col.f32.f16.f16.f32 {%f258455,%f258456,%f258457,%f258458}, {%r1,%r2}, {%r3}, {%f258455,%f258456,%f258457,%f258458};

	// end inline asm
	// begin inline asm
	mma.sync.aligned.m16n8k8.row.col.f32.f16.f16.f32 {%f258455,%f258456,%f258457,%f258458}, {%r1,%r2}, {%r3}, {%f258455,%f258456,%f258457,%f258458};

	// end inline asm
	// begin inline asm
	mma.sync.aligned.m16n8k8.row.col.f32.f16.f16.f32 {%f258455,%f258456,%f258457,%f258458}, {%r1,%r2}, {%r3}, {%f258455,%f258456,%f258457,%f258458};

	// end inline asm
	// begin inline asm
	mma.sync.aligned.m16n8k8.row.col.f32.f16.f16.f32 {%f258455,%f258456,%f258457,%f258458}, {%r1,%r2}, {%r3}, {%f258455,%f258456,%f258457,%f258458};

	// end inline asm
	// begin inline asm
	mma.sync.aligned.m16n8k8.row.col.f32.f16.f16.f32 {%f258455,%f258456,%f258457,%f258458}, {%r1,%r2}, {%r3}, {%f258455,%f258456,%f258457,%f258458};

	// end inline asm
	// begin inline asm
	mma.sync.aligned.m16n8k8.row.col.f32.f16.f16.f32 {%f258455,%f258456,%f258457,%f258458}, {%r1,%r2}, {%r3}, {%f258455,%f258456,%f258457,%f258458};

	// end inline asm
	// begin inline asm
	mma.sync.aligned.m16n8k8.row.col.f32.f16.f16.f32 {%f258455,%f258456,%f258457,%f258458}, {%r1,%r2}, {%r3}, {%f258455,%f258456,%f258457,%f258458};

	// end inline asm
	// begin inline asm
	mma.sync.aligned.m16n8k8.row.col.f32.f16.f16.f32 {%f258455,%f258456,%f258457,%f258458}, {%r1,%r2}, {%r3}, {%f258455,%f258456,%f258457,%f258458};

	// end inline asm
	// begin inline asm
	mma.sync.aligned.m16n8k8.row.col.f32.f16.f16.f32 {%f258455,%f258456,%f258457,%f258458}, {%r1,%r2}, {%r3}, {%f258455,%f258456,%f258457,%f258458};

	// end inline asm
	// begin inline asm
	mma.sync.aligned.m16n8k8.row.col.f32.f16.f16.f32 {%f258455,%f258456,%f258457,%f258458}, {%r1,%r2}, {%r3}, {%f258455,%f258456,%f258457,%f258458};

	// end inline asm
	// begin inline asm
	mma.sync.aligned.m16n8k8.row.col.f32.f16.f16.f32 {%f258455,%f258456,%f258457,%f258458}, {%r1,%r2}, {%r3}, {%f258455,%f258456,%f258457,%f258458};

	// end inline asm
	// begin inline asm
	mma.sync.aligned.m16n8k8.row.col.f32.f16.f16.f32 {%f258455,%f258456,%f258457,%f258458}, {%r1,%r2}, {%r3}, {%f258455,%f258456,%f258457,%f258458};

	// end inline asm
	// begin inline asm
	mma.sync.aligned.m16n8k8.row.col.f32.f16.f16.f32 {%f258455,%f258456,%f258457,%f258458}, {%r1,%r2}, {%r3}, {%f258455,%f258456,%f258457,%f258458};

	// end inline asm
	// begin inline asm
	mma.sync.aligned.m16n8k8.row.col.f32.f16.f16.f32 {%f258455,%f258456,%f258457,%f258458}, {%r1,%r2}, {%r3}, {%f258455,%f258456,%f258457,%f258458};

	// end inline asm
	// begin inline asm
	mma.sync.aligned.m16n8k8.row.col.f32.f16.f16.f32 {%f258455,%f258456,%f258457,%f258458}, {%r1,%r2}, {%r3}, {%f258455,%f258456,%f258457,%f258458};

	// end inline asm
	// begin inline asm
	mma.sync.aligned.m16n8k8.row.col.f32.f16.f16.f32 {%f258455,%f258456,%f258457,%f258458}, {%r1,%r2}, {%r3}, {%f258455,%f258456,%f258457,%f258458};

	// end inline asm
	// begin inline asm
	mma.sync.aligned.m16n8k8.row.col.f32.f16.f16.f32 {%f258455,%f258456,%f258457,%f258458}, {%r1,%r2}, {%r3}, {%f258455,%f258456,%f258457,%f258458};

	// end inline asm
	// begin inline asm
	mma.sync.aligned.m16n8k8.row.col.f32.f16.f16.f32 {%f258455,%f258456,%f258457,%f258458}, {%r1,%r2}, {%r3}, {%f258455,%f258456,%f258457,%f258458};

	// end inline asm
	// begin inline asm
	mma.sync.aligned.m16n8k8.row.col.f32.f16.f16.f32 {%f258455,%f258456,%f258457,%f258458}, {%r1,%r2}, {%r3}, {%f258455,%f258456,%f258457,%f258458};

	// end inline asm
	// begin inline asm
	mma.sync.aligned.m16n8k8.row.col.f32.f16.f16.f32 {%f258455,%f258456,%f258457,%f258458}, {%r1,%r2}, {%r3}, {%f258455,%f258456,%f258457,%f258458};

	// end inline asm
	// begin inline asm
	mma.sync.aligned.m16n8k8.row.col.f32.f16.f16.f32 {%f258455,%f258456,%f258457,%f258458}, {%r1,%r2}, {%r3}, {%f258455,%f258456,%f258457,%f258458};

	// end inline asm
	// begin inline asm
	mma.sync.aligned.m16n8k8.row.col.f32.f16.f16.f32 {%f258455,%f258456,%f258457,%f258458}, {%r1,%r2}, {%r3}, {%f258455,%f258456,%f258457,%f258458};

	// end inline asm
	// begin inline asm
	mma.sync.aligned.m16n8k8.row.col.f32.f16.f16.f32 {%f258455,%f258456,%f258457,%f258458}, {%r1,%r2}, {%r3}, {%f258455,%f258456,%f258457,%f258458};

	// end inline asm
	// begin inline asm
	mma.sync.aligned.m16n8k8.row.col.f32.f16.f16.f32 {%f258455,%f258456,%f258457,%f258458}, {%r1,%r2}, {%r3}, {%f258455,%f258456,%f258457,%f258458};

	// end inline asm
	// begin inline asm
	mma.sync.aligned.m16n8k8.row.col.f32.f16.f16.f32 {%f258455,%f258456,%f258457,%f258458}, {%r1,%r2}, {%r3}, {%f258455,%f258456,%f258457,%f258458};

	// end inline asm
	// begin inline asm
	mma.sync.aligned.m16n8k8.row.col.f32.f16.f16.f32 {%f258455,%f258456,%f258457,%f258458}, {%r1,%r2}, {%r3}, {%f258455,%f258456,%f258457,%f258458};

	// end inline asm
	// begin inline asm
	mma.sync.aligned.m16n8k8.row.col.f32.f16.f16.f32 {%f258455,%f258456,%f258457,%f258458}, {%r1,%r2}, {%r3}, {%f258455,%f258456,%f258457,%f258458};

	// end inline asm
	// begin inline asm
	mma.sync.aligned.m16n8k8.row.col.f32.f16.f16.f32 {%f258455,%f258456,%f258457,%f258458}, {%r1,%r2}, {%r3}, {%f258455,%f258456,%f258457,%f258458};

	// end inline asm
	// begin inline asm
	mma.sync.aligned.m16n8k8.row.col.f32.f16.f16.f32 {%f258455,%f258456,%f258457,%f258458}, {%r1,%r2}, {%r3}, {%f258455,%f258456,%f258457,%f258458};

	// end inline asm
	// begin inline asm
	mma.sync.aligned.m16n8k8.row.col.f32.f16.f16.f32 {%f258455,%f258456,%f258457,%f258458}, {%r1,%r2}, {%r3}, {%f258455,%f258456,%f258457,%f258458};

	// end inline asm
	// begin inline asm
	mma.sync.aligned.m16n8k8.row.col.f32.f16.f16.f32 {%f258455,%f258456,%f258457,%f258458}, {%r1,%r2}, {%r3}, {%f258455,%f258456,%f258457,%f258458};

	// end inline asm
	// begin inline asm
	mma.sync.aligned.m16n8k8.row.col.f32.f16.f16.f32 {%f258455,%f258456,%f258457,%f258458}, {%r1,%r2}, {%r3}, {%f258455,%f258456,%f258457,%f258458};

	// end inline asm
	// begin inline asm
	mma.sync.aligned.m16n8k8.row.col.f32.f16.f16.f32 {%f258455,%f258456,%f258457,%f258458}, {%r1,%r2}, {%r3}, {%f258455,%f258456,%f258457,%f258458};

	// end inline asm
	// begin inline asm
	mma.sync.aligned.m16n8k8.row.col.f32.f16.f16.f32 {%f258455,%f258456,%f258457,%f258458}, {%r1,%r2}, {%r3}, {%f258455,%f258456,%f258457,%f258458};

	// end inline asm
	// begin inline asm
	mma.sync.aligned.m16n8k8.row.col.f32.f16.f16.f32 {%f258455,%f258456,%f258457,%f258458}, {%r1,%r2}, {%r3}, {%f258455,%f258456,%f258457,%f258458};

	// end inline asm
	// begin inline asm
	mma.sync.aligned.m16n8k8.row.col.f32.f16.f16.f32 {%f258455,%f258456,%f258457,%f258458}, {%r1,%r2}, {%r3}, {%f258455,%f258456,%f258457,%f258458};

	// end inline asm
	// begin inline asm
	mma.sync.aligned.m16n8k8.row.col.f32.f16.f16.f32 {%f258455,%f258456,%f258457,%f258458}, {%r1,%r2}, {%r3}, {%f258455,%f258456,%f258457,%f258458};

	// end inline asm
	// begin inline asm
	mma.sync.aligned.m16n8k8.row.col.f32.f16.f16.f32 {%f258455,%f258456,%f258457,%f258458}, {%r1,%r2}, {%r3}, {%f258455,%f258456,%f258457,%f258458};

	// end inline asm
	// begin inline asm
	mma.sync.aligned.m16n8k8.row.col.f32.f16.f16.f32 {%f258455,%f258456,%f258457,%f258458}, {%r1,%r2}, {%r3}, {%f258455,%f258456,%f258457,%f258458};

	// end inline asm
	// begin inline asm
	mma.sync.aligned.m16n8k8.row.col.f32.f16.f16.f32 {%f258455,%f258456,%f258457,%f258458}, {%r1,%r2}, {%r3}, {%f258455,%f258456,%f258457,%f258458};

	// end inline asm
	// begin inline asm
	mma.sync.aligned.m16n8k8.row.col.f32.f16.f16.f32 {%f258455,%f258456,%f258457,%f258458}, {%r1,%r2}, {%r3}, {%f258455,%f258456,%f258457,%f258458};

	// end inline asm
	// begin inline asm
	mma.sync.aligned.m16n8k8.row.col.f32.f16.f16.f32 {%f258455,%f258456,%f258457,%f258458}, {%r1,%r2}, {%r3}, {%f258455,%f258456,%f258457,%f258458};

	// end inline asm
	// begin inline asm
	mma.sync.aligned.m16n8k8.row.col.f32.f16.f16.f32 {%f258455,%f258456,%f258457,%f258458}, {%r1,%r2}, {%r3}, {%f258455,%f258456,%f258457,%f258458};

	// end inline asm
	// begin inline asm
	mma.sync.aligned.m16n8k8.row.col.f32.f16.f16.f32 {%f258455,%f258456,%f258457,%f258458}, {%r1,%r2}, {%r3}, {%f258455,%f258456,%f258457,%f258458};

	// end inline asm
	// begin inline asm
	mma.sync.aligned.m16n8k8.row.col.f32.f16.f16.f32 {%f258455,%f258456,%f258457,%f258458}, {%r1,%r2}, {%r3}, {%f258455,%f258456,%f258457,%f258458};

	// end inline asm
	// begin inline asm
	mma.sync.aligned.m16n8k8.row.col.f32.f16.f16.f32 {%f258455,%f258456,%f258457,%f258458}, {%r1,%r2}, {%r3}, {%f258455,%f258456,%f258457,%f258458};

	// end inline asm
	// begin inline asm
	mma.sync.aligned.m16n8k8.row.col.f32.f16.f16.f32 {%f258455,%f258456,%f258457,%f258458}, {%r1,%r2}, {%r3}, {%f258455,%f258456,%f258457,%f258458};

	// end inline asm
	// begin inline asm
	mma.sync.aligned.m16n8k8.row.col.f32.f16.f16.f32 {%f258455,%f258456,%f258457,%f258458}, {%r1,%r2}, {%r3}, {%f258455,%f258456,%f258457,%f258458};

	// end inline asm
	// begin inline asm
	mma.sync.aligned.m16n8k8.row.col.f32.f16.f16.f32 {%f258455,%f258456,%f258457,%f258458}, {%r1,%r2}, {%r3}, {%f258455,%f258456,%f258457,%f258458};

	// end inline asm
	// begin inline asm
	mma.sync.aligned.m16n8k8.row.col.f32.f16.f16.f32 {%f258455,%f258456,%f258457,%f258458}, {%r1,%r2}, {%r3}, {%f258455,%f258456,%f258457,%f258458};

	// end inline asm
	// begin inline asm
	mma.sync.aligned.m16n8k8.row.col.f32.f16.f16.f32 {%f258455,%f258456,%f258457,%f258458}, {%r1,%r2}, {%r3}, {%f258455,%f258456,%f258457,%f258458};

	// end inline asm
	// begin inline asm
	mma.sync.aligned.m16n8k8.row.col.f32.f16.f16.f32 {%f258455,%f258456,%f258457,%f258458}, {%r1,%r2}, {%r3}, {%f258455,%f258456,%f258457,%f258458};

	// end inline asm
	// begin inline asm
	mma.sync.aligned.m16n8k8.row.col.f32.f16.f16.f32 {%f258455,%f258456,%f258457,%f258458}, {%r1,%r2}, {%r3}, {%f258455,%f258456,%f258457,%f258458};

	// end inline asm
	// begin inline asm
	mma.sync.aligned.m16n8k8.row.col.f32.f16.f16.f32 {%f258455,%f258456,%f258457,%f258458}, {%r1,%r2}, {%r3}, {%f258455,%f258456,%f258457,%f258458};

	// end inline asm
	// begin inline asm
	mma.sync.aligned.m16n8k8.row.col.f32.f16.f16.f32 {%f258455,%f258456,%f258457,%f258458}, {%r1,%r2}, {%r3}, {%f258455,%f258456,%f258457,%f258458};

	// end inline asm
	// begin inline asm
	mma.sync.aligned.m16n8k8.row.col.f32.f16.f16.f32 {%f258455,%f258456,%f258457,%f258458}, {%r1,%r2}, {%r3}, {%f258455,%f258456,%f258457,%f258458};

	// end inline asm
	// begin inline asm
	mma.sync.aligned.m16n8k8.row.col.f32.f16.f16.f32 {%f258455,%f258456,%f258457,%f258458}, {%r1,%r2}, {%r3}, {%f258455,%f258456,%f258457,%f258458};

	// end inline asm
	// begin inline asm
	mma.sync.aligned.m16n8k8.row.col.f32.f16.f16.f32 {%f258455,%f258456,%f258457,%f258458}, {%r1,%r2}, {%r3}, {%f258455,%f258456,%f258457,%f258458};

	// end inline asm
	// begin inline asm
	mma.sync.aligned.m16n8k8.row.col.f32.f16.f16.f32 {%f258455,%f258456,%f258457,%f258458}, {%r1,%r2}, {%r3}, {%f258455,%f258456,%f258457,%f258458};

	// end inline asm
	// begin inline asm
	mma.sync.aligned.m16n8k8.row.col.f32.f16.f16.f32 {%f258455,%f258456,%f258457,%f258458}, {%r1,%r2}, {%r3}, {%f258455,%f258456,%f258457,%f258458};

	// end inline asm
	// begin inline asm
	mma.sync.aligned.m16n8k8.row.col.f32.f16.f16.f32 {%f258455,%f258456,%f258457,%f258458}, {%r1,%r2}, {%r3}, {%f258455,%f258456,%f258457,%f258458};

	// end inline asm
	// begin inline asm
	mma.sync.aligned.m16n8k8.row.col.f32.f16.f16.f32 {%f258455,%f258456,%f258457,%f258458}, {%r1,%r2}, {%r3}, {%f258455,%f258456,%f258457,%f258458};

	// end inline asm
	// begin inline asm
	mma.sync.aligned.m16n8k8.row.col.f32.f16.f16.f32 {%f258455,%f258456,%f258457,%f258458}, {%r1,%r2}, {%r3}, {%f258455,%f258456,%f258457,%f258458};

	// end inline asm
	// begin inline asm
	mma.sync.aligned.m16n8k8.row.col.f32.f16.f16.f32 {%f258455,%f258456,%f258457,%f258458}, {%r1,%r2}, {%r3}, {%f258455,%f258456,%f258457,%f258458};

	// end inline asm
	// begin inline asm
	mma.sync.aligned.m16n8k8.row.col.f32.f16.f16.f32 {%f258455,%f258456,%f258457,%f258458}, {%r1,%r2}, {%r3}, {%f258455,%f258456,%f258457,%f258458};

	// end inline asm
	// begin inline asm
	mma.sync.aligned.m16n8k8.row.col.f32.f16.f16.f32 {%f258455,%f258456,%f258457,%f258458}, {%r1,%r2}, {%r3}, {%f258455,%f258456,%f258457,%f258458};

	// end inline asm
	// begin inline asm
	mma.sync.aligned.m16n8k8.row.col.f32.f16.f16.f32 {%f258455,%f258456,%f258457,%f258458}, {%r1,%r2}, {%r3}, {%f258455,%f258456,%f258457,%f258458};

	// end inline asm
	// begin inline asm
	mma.sync.aligned.m16n8k8.row.col.f32.f16.f16.f32 {%f258455,%f258456,%f258457,%f258458}, {%r1,%r2}, {%r3}, {%f258455,%f258456,%f258457,%f258458};

	// end inline asm
	// begin inline asm
	mma.sync.aligned.m16n8k8.row.col.f32.f16.f16.f32 {%f258455,%f258456,%f258457,%f258458}, {%r1,%r2}, {%r3}, {%f258455,%f258456,%f258457,%f258458};

	// end inline asm
	// begin inline asm
	mma.sync.aligned.m16n8k8.row.col.f32.f16.f16.f32 {%f258455,%f258456,%f258457,%f258458}, {%r1,%r2}, {%r3}, {%f258455,%f258456,%f258457,%f258458};

	// end inline asm
	// begin inline asm
	mma.sync.aligned.m16n8k8.row.col.f32.f16.f16.f32 {%f258455,%f258456,%f258457,%f258458}, {%r1,%r2}, {%r3}, {%f258455,%f258456,%f258457,%f258458};

	// end inline asm
	// begin inline asm
	mma.sync.aligned.m16n8k8.row.col.f32.f16.f16.f32 {%f258455,%f258456,%f258457,%f258458}, {%r1,%r2}, {%r3}, {%f258455,%f258456,%f258457,%f258458};

	// end inline asm
	// begin inline asm
	mma.sync.aligned.m16n8k8.row.col.f32.f16.f16.f32 {%f258455,%f258456,%f258457,%f258458}, {%r1,%r2}, {%r3}, {%f258455,%f258456,%f258457,%f258458};

	// end inline asm
	// begin inline asm
	mma.sync.aligned.m16n8k8.row.col.f32.f16.f16.f32 {%f258455,%f258456,%f258457,%f258458}, {%r1,%r2}, {%r3}, {%f258455,%f258456,%f258457,%f258458};

	// end inline asm
	// begin inline asm
	mma.sync.aligned.m16n8k8.row.col.f32.f16.f16.f32 {%f258455,%f258456,%f258457,%f258458}, {%r1,%r2}, {%r3}, {%f258455,%f258456,%f258457,%f258458};

	// end inline asm
	// begin inline asm
	mma.sync.aligned.m16n8k8.row.col.f32.f16.f16.f32 {%f258455,%f258456,%f258457,%f258458}, {%r1,%r2}, {%r3}, {%f258455,%f258456,%f258457,%f258458};

	// end inline asm
	// begin inline asm
	mma.sync.aligned.m16n8k8.row.col.f32.f16.f16.f32 {%f258455,%f258456,%f258457,%f258458}, {%r1,%r2}, {%r3}, {%f258455,%f258456,%f258457,%f258458};

	// end inline asm
	// begin inline asm
	mma.sync.aligned.m16n8k8.row.col.f32.f16.f16.f32 {%f258455,%f258456,%f258457,%f258458}, {%r1,%r2}, {%r3}, {%f258455,%f258456,%f258457,%f258458};

	// end inline asm
	// begin inline asm
	mma.sync.aligned.m16n8k8.row.col.f32.f16.f16.f32 {%f258455,%f258456,%f258457,%f258458}, {%r1,%r2}, {%r3}, {%f258455,%f258456,%f258457,%f258458};

	// end inline asm
	// begin inline asm
	mma.sync.aligned.m16n8k8.row.col.f32.f16.f16.f32 {%f258455,%f258456,%f258457,%f258458}, {%r1,%r2}, {%r3}, {%f258455,%f258456,%f258457,%f258458};

	// end inline asm
	// begin inline asm
	mma.sync.aligned.m16n8k8.row.col.f32.f16.f16.f32 {%f258455,%f258456,%f258457,%f258458}, {%r1,%r2}, {%r3}, {%f258455,%f258456,%f258457,%f258458};

	// end inline asm
	// begin inline asm
	mma.sync.aligned.m16n8k8.row.col.f32.f16.f16.f32 {%f258455,%f258456,%f258457,%f258458}, {%r1,%r2}, {%r3}, {%f258455,%f258456,%f258457,%f258458};

	// end inline asm
	// begin inline asm
	mma.sync.aligned.m16n8k8.row.col.f32.f16.f16.f32 {%f258455,%f258456,%f258457,%f258458}, {%r1,%r2}, {%r3}, {%f258455,%f258456,%f258457,%f258458};

	// end inline asm
	// begin inline asm
	mma.sync.aligned.m16n8k8.row.col.f32.f16.f16.f32 {%f258455,%f258456,%f258457,%f258458}, {%r1,%r2}, {%r3}, {%f258455,%f258456,%f258457,%f258458};

	// end inline asm
	// begin inline asm
	mma.sync.aligned.m16n8k8.row.col.f32.f16.f16.f32 {%f258455,%f258456,%f258457,%f258458}, {%r1,%r2}, {%r3}, {%f258455,%f258456,%f258457,%f258458};

	// end inline asm
	// begin inline asm
	mma.sync.aligned.m16n8k8.row.col.f32.f16.f16.f32 {%f258455,%f258456,%f258457,%f258458}, {%r1,%r2}, {%r3}, {%f258455,%f258456,%f258457,%f258458};

	// end inline asm
	// begin inline asm
	mma.sync.aligned.m16n8k8.row.col.f32.f16.f16.f32 {%f258455,%f258456,%f258457,%f258458}, {%r1,%r2}, {%r3}, {%f258455,%f258456,%f258457,%f258458};

	// end inline asm
	// begin inline asm
	mma.sync.aligned.m16n8k8.row.col.f32.f16.f16.f32 {%f258455,%f258456,%f258457,%f258458}, {%r1,%r2}, {%r3}, {%f258455,%f258456,%f258457,%f258458};

	// end inline asm
	// begin inline asm
	mma.sync.aligned.m16n8k8.row.col.f32.f16.f16.f32 {%f258455,%f258456,%f258457,%f258458}, {%r1,%r2}, {%r3}, {%f258455,%f258456,%f258457,%f258458};

	// end inline asm
	// begin inline asm
	mma.sync.aligned.m16n8k8.row.col.f32.f16.f16.f32 {%f258455,%f258456,%f258457,%f258458}, {%r1,%r2}, {%r3}, {%f258455,%f258456,%f258457,%f258458};

	// end inline asm
	// begin inline asm
	mma.sync.aligned.m16n8k8.row.col.f32.f16.f16.f32 {%f258455,%f258456,%f258457,%f258458}, {%r1,%r2}, {%r3}, {%f258455,%f258456,%f258457,%f258458};

	// end inline asm
	// begin inline asm
	mma.sync.aligned.m16n8k8.row.col.f32.f16.f16.f32 {%f258455,%f258456,%f258457,%f258458}, {%r1,%r2}, {%r3}, {%f258455,%f258456,%f258457,%f258458};

	// end inline asm
	// begin inline asm
	mma.sync.aligned.m16n8k8.row.col.f32.f16.f16.f32 {%f258455,%f258456,%f258457,%f258458}, {%r1,%r2}, {%r3}, {%f258455,%f258456,%f258457,%f258458};

	// end inline asm
	// begin inline asm
	mma.sync.aligned.m16n8k8.row.col.f32.f16.f16.f32 {%f258455,%f258456,%f258457,%f258458}, {%r1,%r2}, {%r3}, {%f258455,%f258456,%f258457,%f258458};

	// end inline asm
	// begin inline asm
	mma.sync.aligned.m16n8k8.row.col.f32.f16.f16.f32 {%f258455,%f258456,%f258457,%f258458}, {%r1,%r2}, {%r3}, {%f258455,%f258456,%f258457,%f258458};

	// end inline asm
	// begin inline asm
	mma.sync.aligned.m16n8k8.row.col.f32.f16.f16.f32 {%f258455,%f258456,%f258457,%f258458}, {%r1,%r2}, {%r3}, {%f258455,%f258456,%f258457,%f258458};

	// end inline asm
	// begin inline asm
	mma.sync.aligned.m16n8k8.row.col.f32.f16.f16.f32 {%f258455,%f258456,%f258457,%f258458}, {%r1,%r2}, {%r3}, {%f258455,%f258456,%f258457,%f258458};

	// end inline asm
	// begin inline asm
	mma.sync.aligned.m16n8k8.row.col.f32.f16.f16.f32 {%f258455,%f258456,%f258457,%f258458}, {%r1,%r2}, {%r3}, {%f258455,%f258456,%f258457,%f258458};

	// end inline asm
	// begin inline asm
	mma.sync.aligned.m16n8k8.row.col.f32.f16.f16.f32 {%f258455,%f258456,%f258457,%f258458}, {%r1,%r2}, {%r3}, {%f258455,%f258456,%f258457,%f258458};

	// end inline asm
	// begin inline asm
	mma.sync.aligned.m16n8k8.row.col.f32.f16.f16.f32 {%f258455,%f258456,%f258457,%f258458}, {%r1,%r2}, {%r3}, {%f258455,%f258456,%f258457,%f258458};

	// end inline asm
	// begin inline asm
	mma.sync.aligned.m16n8k8.row.col.f32.f16.f16.f32 {%f258455,%f258456,%f258457,%f258458}, {%r1,%r2}, {%r3}, {%f258455,%f258456,%f258457,%f258458};

	// end inline asm
	// begin inline asm
	mma.sync.aligned.m16n8k8.row.col.f32.f16.f16.f32 {%f258455,%f258456,%f258457,%f258458}, {%r1,%r2}, {%r3}, {%f258455,%f258456,%f258457,%f258458};

	// end inline asm
	// begin inline asm
	mma.sync.aligned.m16n8k8.row.col.f32.f16.f16.f32 {%f258455,%f258456,%f258457,%f258458}, {%r1,%r2}, {%r3}, {%f258455,%f258456,%f258457,%f258458};

	// end inline asm
	// begin inline asm
	mma.sync.aligned.m16n8k8.row.col.f32.f16.f16.f32 {%f258455,%f258456,%f258457,%f258458}, {%r1,%r2}, {%r3}, {%f258455,%f258456,%f258457,%f258458};

	// end inline asm
	// begin inline asm
	mma.sync.aligned.m16n8k8.row.col.f32.f16.f16.f32 {%f258455,%f258456,%f258457,%f258458}, {%r1,%r2}, {%r3}, {%f258455,%f258456,%f258457,%f258458};

	// end inline asm
	// begin inline asm
	mma.sync.aligned.m16n8k8.row.col.f32.f16.f16.f32 {%f258455,%f258456,%f258457,%f258458}, {%r1,%r2}, {%r3}, {%f258455,%f258456,%f258457,%f258458};

	// end inline asm
	// begin inline asm
	mma.sync.aligned.m16n8k8.row.col.f32.f16.f16.f32 {%f258455,%f258456,%f258457,%f258458}, {%r1,%r2}, {%r3}, {%f258455,%f258456,%f258457,%f258458};

	// end inline asm
	// begin inline asm
	mma.sync.aligned.m16n8k8.row.col.f32.f16.f16.f32 {%f258455,%f258456,%f258457,%f258458}, {%r1,%r2}, {%r3}, {%f258455,%f258456,%f258457,%f258458};

	// end inline asm
	// begin inline asm
	mma.sync.aligned.m16n8k8.row.col.f32.f16.f16.f32 {%f258455,%f258456,%f258457,%f258458}, {%r1,%r2}, {%r3}, {%f258455,%f258456,%f258457,%f258458};

	// end inline asm
	// begin inline asm
	mma.sync.aligned.m16n8k8.row.col.f32.f16.f16.f32 {%f258455,%f258456,%f258457,%f258458}, {%r1,%r2}, {%r3}, {%f258455,%f258456,%f258457,%f258458};

	// end inline asm
	// begin inline asm
	mma.sync.aligned.m16n8k8.row.col.f32.f16.f16.f32 {%f258455,%f258456,%f258457,%f258458}, {%r1,%r2}, {%r3}, {%f258455,%f258456,%f258457,%f258458};

	// end inline asm
	// begin inline asm
	mma.sync.aligned.m16n8k8.row.col.f32.f16.f16.f32 {%f258455,%f258456,%f258457,%f258458}, {%r1,%r2}, {%r3}, {%f258455,%f258456,%f258457,%f258458};

	// end inline asm
	// begin inline asm
	mma.sync.aligned.m16n8k8.row.col.f32.f16.f16.f32 {%f258455,%f258456,%f258457,%f258458}, {%r1,%r2}, {%r3}, {%f258455,%f258456,%f258457,%f258458};

	// end inline asm
	// begin inline asm
	mma.sync.aligned.m16n8k8.row.col.f32.f16.f16.f32 {%f258455,%f258456,%f258457,%f258458}, {%r1,%r2}, {%r3}, {%f258455,%f258456,%f258457,%f258458};

	// end inline asm
	// begin inline asm
	mma.sync.aligned.m16n8k8.row.col.f32.f16.f16.f32 {%f258455,%f258456,%f258457,%f258458}, {%r1,%r2}, {%r3}, {%f258455,%f258456,%f258457,%f258458};

	// end inline asm
	// begin inline asm
	mma.sync.aligned.m16n8k8.row.col.f32.f16.f16.f32 {%f258455,%f258456,%f258457,%f258458}, {%r1,%r2}, {%r3}, {%f258455,%f258456,%f258457,%f258458};

	// end inline asm
	// begin inline asm
	mma.sync.aligned.m16n8k8.row.col.f32.f16.f16.f32 {%f258455,%f258456,%f258457,%f258458}, {%r1,%r2}, {%r3}, {%f258455,%f258456,%f258457,%f258458};

	// end inline asm
	// begin inline asm
	mma.sync.aligned.m16n8k8.row.col.f32.f16.f16.f32 {%f258455,%f258456,%f258457,%f258458}, {%r1,%r2}, {%r3}, {%f258455,%f258456,%f258457,%f258458};

	// end inline asm
	// begin inline asm
	mma.sync.aligned.m16n8k8.row.col.f32.f16.f16.f32 {%f258455,%f258456,%f258457,%f258458}, {%r1,%r2}, {%r3}, {%f258455,%f258456,%f258457,%f258458};

	// end inline asm
	// begin inline asm
	mma.sync.aligned.m16n8k8.row.col.f32.f16.f16.f32 {%f258455,%f258456,%f258457,%f258458}, {%r1,%r2}, {%r3}, {%f258455,%f258456,%f258457,%f258458};

	// end inline asm
	// begin inline asm
	mma.sync.aligned.m16n8k8.row.col.f32.f16.f16.f32 {%f258455,%f258456,%f258457,%f258458}, {%r1,%r2}, {%r3}, {%f258455,%f258456,%f258457,%f258458};

	// end inline asm
	// begin inline asm
	mma.sync.aligned.m16n8k8.row.col.f32.f16.f16.f32 {%f258455,%f258456,%f258457,%f258458}, {%r1,%r2}, {%r3}, {%f258455,%f258456,%f258457,%f258458};

	// end inline asm
	// begin inline asm
	mma.sync.aligned.m16n8k8.row.col.f32.f16.f16.f32 {%f258455,%f258456,%f258457,%f258458}, {%r1,%r2}, {%r3}, {%f258455,%f258456,%f258457,%f258458};

	// end inline asm
	// begin inline asm
	mma.sync.aligned.m16n8k8.row.col.f32.f16.f16.f32 {%f258455,%f258456,%f258457,%f258458}, {%r1,%r2}, {%r3}, {%f258455,%f258456,%f258457,%f258458};

	// end inline asm
	// begin inline asm
	mma.sync.aligned.m16n8k8.row.col.f32.f16.f16.f32 {%f258455,%f258456,%f258457,%f258458}, {%r1,%r2}, {%r3}, {%f258455,%f258456,%f258457,%f258458};

	// end inline asm
	// begin inline asm
	mma.sync.aligned.m16n8k8.row.col.f32.f16.f16.f32 {%f258455,%f258456,%f258457,%f258458}, {%r1,%r2}, {%r3}, {%f258455,%f258456,%f258457,%f258458};

	// end inline asm
	// begin inline asm
	mma.sync.aligned.m16n8k8.row.col.f32.f16.f16.f32 {%f258455,%f258456,%f258457,%f258458}, {%r1,%r2}, {%r3}, {%f258455,%f258456,%f258457,%f258458};

	// end inline asm
	// begin inline asm
	mma.sync.aligned.m16n8k8.row.col.f32.f16.f16.f32 {%f258455,%f258456,%f258457,%f258458}, {%r1,%r2}, {%r3}, {%f258455,%f258456,%f258457,%f258458};

	// end inline asm
	// begin inline asm
	mma.sync.aligned.m16n8k8.row.col.f32.f16.f16.f32 {%f258455,%f258456,%f258457,%f258458}, {%r1,%r2}, {%r3}, {%f258455,%f258456,%f258457,%f258458};

	// end inline asm
	// begin inline asm
	mma.sync.aligned.m16n8k8.row.col.f32.f16.f16.f32 {%f258455,%f258456,%f258457,%f258458}, {%r1,%r2}, {%r3}, {%f258455,%f258456,%f258457,%f258458};

	// end inline asm
	// begin inline asm
	mma.sync.aligned.m16n8k8.row.col.f32.f16.f16.f32 {%f258455,%f258456,%f258457,%f258458}, {%r1,%r2}, {%r3}, {%f258455,%f258456,%f258457,%f258458};

	// end inline asm
	// begin inline asm
	mma.sync.aligned.m16n8k8.row.col.f32.f16.f16.f32 {%f258455,%f258456,%f258457,%f258458}, {%r1,%r2}, {%r3}, {%f258455,%f258456,%f258457,%f258458};

	// end inline asm
	// begin inline asm
	mma.sync.aligned.m16n8k8.row.col.f32.f16.f16.f32 {%f258455,%f258456,%f258457,%f258458}, {%r1,%r2}, {%r3}, {%f258455,%f258456,%f258457,%f258458};

	// end inline asm
	// begin inline asm
	mma.sync.aligned.m16n8k8.row.col.f32.f16.f16.f32 {%f258455,%f258456,%f258457,%f258458}, {%r1,%r2}, {%r3}, {%f258455,%f258456,%f258457,%f258458};

	// end inline asm
	// begin inline asm
	mma.sync.aligned.m16n8k8.row.col.f32.f16.f16.f32 {%f258455,%f258456,%f258457,%f258458}, {%r1,%r2}, {%r3}, {%f258455,%f258456,%f258457,%f258458};

	// end inline asm
	// begin inline asm
	mma.sync.aligned.m16n8k8.row.col.f32.f16.f16.f32 {%f258455,%f258456,%f258457,%f258458}, {%r1,%r2}, {%r3}, {%f258455,%f258456,%f258457,%f258458};

	// end inline asm
	// begin inline asm
	mma.sync.aligned.m16n8k8.row.col.f32.f16.f16.f32 {%f258455,%f258456,%f258457,%f258458}, {%r1,%r2}, {%r3}, {%f258455,%f258456,%f258457,%f258458};

	// end inline asm
	// begin inline asm
	mma.sync.aligned.m16n8k8.row.col.f32.f16.f16.f32 {%f258455,%f258456,%f258457,%f258458}, {%r1,%r2}, {%r3}, {%f258455,%f258456,%f258457,%f258458};

	// end inline asm
	// begin inline asm
	mma.sync.aligned.m16n8k8.row.col.f32.f16.f16.f32 {%f258455,%f258456,%f258457,%f258458}, {%r1,%r2}, {%r3}, {%f258455,%f258456,%f258457,%f258458};

	// end inline asm
	// begin inline asm
	mma.sync.aligned.m16n8k8.row.col.f32.f16.f16.f32 {%f258455,%f258456,%f258457,%f258458}, {%r1,%r2}, {%r3}, {%f258455,%f258456,%f258457,%f258458};

	// end inline asm
	// begin inline asm
	mma.sync.aligned.m16n8k8.row.col.f32.f16.f16.f32 {%f258455,%f258456,%f258457,%f258458}, {%r1,%r2}, {%r3}, {%f258455,%f258456,%f258457,%f258458};

	// end inline asm
	// begin inline asm
	mma.sync.aligned.m16n8k8.row.col.f32.f16.f16.f32 {%f258455,%f258456,%f258457,%f258458}, {%r1,%r2}, {%r3}, {%f258455,%f258456,%f258457,%f258458};

	// end inline asm
	// begin inline asm
	mma.sync.aligned.m16n8k8.row.col.f32.f16.f16.f32 {%f258455,%f258456,%f258457,%f258458}, {%r1,%r2}, {%r3}, {%f258455,%f258456,%f258457,%f258458};

	// end inline asm
	// begin inline asm
	mma.sync.aligned.m16n8k8.row.col.f32.f16.f16.f32 {%f258455,%f258456,%f258457,%f258458}, {%r1,%r2}, {%r3}, {%f258455,%f258456,%f258457,%f258458};

	// end inline asm
	// begin inline asm
	mma.sync.aligned.m16n8k8.row.col.f32.f16.f16.f32 {%f258455,%f258456,%f258457,%f258458}, {%r1,%r2}, {%r3}, {%f258455,%f258456,%f258457,%f258458};

	// end inline asm
	// begin inline asm
	mma.sync.aligned.m16n8k8.row.col.f32.f16.f16.f32 {%f258455,%f258456,%f258457,%f258458}, {%r1,%r2}, {%r3}, {%f258455,%f258456,%f258457,%f258458};

	// end inline asm
	// begin inline asm
	mma.sync.aligned.m16n8k8.row.col.f32.f16.f16.f32 {%f258455,%f258456,%f258457,%f258458}, {%r1,%r2}, {%r3}, {%f258455,%f258456,%f258457,%f258458};

	// end inline asm
	// begin inline asm
	mma.sync.aligned.m16n8k8.row.col.f32.f16.f16.f32 {%f258455,%f258456,%f258457,%f258458}, {%r1,%r2}, {%r3}, {%f258455,%f258456,%f258457,%f258458};

	// end inline asm
	// begin inline asm
	mma.sync.aligned.m16n8k8.row.col.f32.f16.f16.f32 {%f258455,%f258456,%f258457,%f258458}, {%r1,%r2}, {%r3}, {%f258455,%f258456,%f258457,%f258458};

	// end inline asm
	// begin inline asm
	mma.sync.aligned.m16n8k8.row.col.f32.f16.f16.f32 {%f258455,%f258456,%f258457,%f258458}, {%r1,%r2}, {%r3}, {%f258455,%f258456,%f258457,%f258458};

	// end inline asm
	// begin inline asm
	mma.sync.aligned.m16n8k8.row.col.f32.f16.f16.f32 {%f258455,%f258456,%f258457,%f258458}, {%r1,%r2}, {%r3}, {%f258455,%f258456,%f258457,%f258458};

	// end inline asm
	// begin inline asm
	mma.sync.aligned.m16n8k8.row.col.f32.f16.f16.f32 {%f258455,%f258456,%f258457,%f258458}, {%r1,%r2}, {%r3}, {%f258455,%f258456,%f258457,%f258458};

	// end inline asm
	// begin inline asm
	mma.sync.aligned.m16n8k8.row.col.f32.f16.f16.f32 {%f258455,%f258456,%f258457,%f258458}, {%r1,%r2}, {%r3}, {%f258455,%f258456,%f258457,%f258458};

	// end inline asm
	// begin inline asm
	mma.sync.aligned.m16n8k8.row.col.f32.f16.f16.f32 {%f258455,%f258456,%f258457,%f258458}, {%r1,%r2}, {%r3}, {%f258455,%f258456,%f258457,%f258458};

	// end inline asm
	// begin inline asm
	mma.sync.aligned.m16n8k8.row.col.f32.f16.f16.f32 {%f258455,%f258456,%f258457,%f258458}, {%r1,%r2}, {%r3}, {%f258455,%f258456,%f258457,%f258458};

	// end inline asm
	// begin inline asm
	mma.sync.aligned.m16n8k8.row.col.f32.f16.f16.f32 {%f258455,%f258456,%f258457,%f258458}, {%r1,%r2}, {%r3}, {%f258455,%f258456,%f258457,%f258458};

	// end inline asm
	// begin inline asm
	mma.sync.aligned.m16n8k8.row.col.f32.f16.f16.f32 {%f258455,%f258456,%f258457,%f258458}, {%r1,%r2}, {%r3}, {%f258455,%f258456,%f258457,%f258458};

	// end inline asm
	// begin inline asm
	mma.sync.aligned.m16n8k8.row.col.f32.f16.f16.f32 {%f258455,%f258456,%f258457,%f258458}, {%r1,%r2}, {%r3}, {%f258455,%f258456,%f258457,%f258458};

	// end inline asm
	// begin inline asm
	mma.sync.aligned.m16n8k8.row.col.f32.f16.f16.f32 {%f258455,%f258456,%f258457,%f258458}, {%r1,%r2}, {%r3}, {%f258455,%f258456,%f258457,%f258458};

	// end inline asm
	// begin inline asm
	mma.sync.aligned.m16n8k8.row.col.f32.f16.f16.f32 {%f258455,%f258456,%f258457,%f258458}, {%r1,%r2}, {%r3}, {%f258455,%f258456,%f258457,%f258458};

	// end inline asm
	// begin inline asm
	mma.sync.aligned.m16n8k8.row.col.f32.f16.f16.f32 {%f258455,%f258456,%f258457,%f258458}, {%r1,%r2}, {%r3}, {%f258455,%f258456,%f258457,%f258458};

	// end inline asm
	// begin inline asm
	mma.sync.aligned.m16n8k8.row.col.f32.f16.f16.f32 {%f258455,%f258456,%f258457,%f258458}, {%r1,%r2}, {%r3}, {%f258455,%f258456,%f258457,%f258458};

	// end inline asm
	// begin inline asm
	mma.sync.aligned.m16n8k8.row.col.f32.f16.f16.f32 {%f258455,%f258456,%f258457,%f258458}, {%r1,%r2}, {%r3}, {%f258455,%f258456,%f258457,%f258458};

	// end inline asm
	// begin inline asm
	mma.sync.aligned.m16n8k8.row.col.f32.f16.f16.f32 {%f258455,%f258456,%f258457,%f258458}, {%r1,%r2}, {%r3}, {%f258455,%f258456,%f258457,%f258458};

	// end inline asm
	// begin inline asm
	mma.sync.aligned.m16n8k8.row.col.f32.f16.f16.f32 {%f258455,%f258456,%f258457,%f258458}, {%r1,%r2}, {%r3}, {%f258455,%f258456,%f258457,%f258458};

	// end inline asm
	// begin inline asm
	mma.sync.aligned.m16n8k8.row.col.f32.f16.f16.f32 {%f258455,%f258456,%f258457,%f258458}, {%r1,%r2}, {%r3}, {%f258455,%f258456,%f258457,%f258458};

	// end inline asm
	// begin inline asm
	mma.sync.aligned.m16n8k8.row.col.f32.f16.f16.f32 {%f258455,%f258456,%f258457,%f258458}, {%r1,%r2}, {%r3}, {%f258455,%f258456,%f258457,%f258458};

	// end inline asm
	// begin inline asm
	mma.sync.aligned.m16n8k8.row.col.f32.f16.f16.f32 {%f258455,%f258456,%f258457,%f258458}, {%r1,%r2}, {%r3}, {%f258455,%f258456,%f258457,%f258458};

	// end inline asm
	// begin inline asm
	mma.sync.aligned.m16n8k8.row.col.f32.f16.f16.f32 {%f258455,%f258456,%f258457,%f258458}, {%r1,%r2}, {%r3}, {%f258455,%f258456,%f258457,%f258458};

	// end inline asm
	// begin inline asm
	mma.sync.aligned.m16n8k8.row.col.f32.f16.f16.f32 {%f258455,%f258456,%f258457,%f258458}, {%r1,%r2}, {%r3}, {%f258455,%f258456,%f258457,%f258458};

	// end inline asm
	// begin inline asm
	mma.sync.aligned.m16n8k8.row.col.f32.f16.f16.f32 {%f258455,%f258456,%f258457,%f258458}, {%r1,%r2}, {%r3}, {%f258455,%f258456,%f258457,%f258458};

	// end inline asm
	// begin inline asm
	mma.sync.aligned.m16n8k8.row.col.f32.f16.f16.f32 {%f258455,%f258456,%f258457,%f258458}, {%r1,%r2}, {%r3}, {%f258455,%f258456,%f258457,%f258458};

	// end inline asm
	// begin inline asm
	mma.sync.aligned.m16n8k8.row.col.f32.f16.f16.f32 {%f258455,%f258456,%f258457,%f258458}, {%r1,%r2}, {%r3}, {%f258455,%f258456,%f258457,%f258458};

	// end inline asm
	// begin inline asm
	mma.sync.aligned.m16n8k8.row.col.f32.f16.f16.f32 {%f258455,%f258456,%f258457,%f258458}, {%r1,%r2}, {%r3}, {%f258455,%f258456,%f258457,%f258458};

	// end inline asm
	// begin inline asm
	mma.sync.aligned.m16n8k8.row.col.f32.f16.f16.f32 {%f258455,%f258456,%f258457,%f258458}, {%r1,%r2}, {%r3}, {%f258455,%f258456,%f258457,%f258458};

	// end inline asm
	// begin inline asm
	mma.sync.aligned.m16n8k8.row.col.f32.f16.f16.f32 {%f258455,%f258456,%f258457,%f258458}, {%r1,%r2}, {%r3}, {%f258455,%f258456,%f258457,%f258458};

	// end inline asm
	// begin inline asm
	mma.sync.aligned.m16n8k8.row.col.f32.f16.f16.f32 {%f258455,%f258456,%f258457,%f258458}, {%r1,%r2}, {%r3}, {%f258455,%f258456,%f258457,%f258458};

	// end inline asm
	// begin inline asm
	mma.sync.aligned.m16n8k8.row.col.f32.f16.f16.f32 {%f258455,%f258456,%f258457,%f258458}, {%r1,%r2}, {%r3}, {%f258455,%f258456,%f258457,%f258458};

	// end inline asm
	// begin inline asm
	mma.sync.aligned.m16n8k8.row.col.f32.f16.f16.f32 {%f258455,%f258456,%f258457,%f258458}, {%r1,%r2}, {%r3}, {%f258455,%f258456,%f258457,%f258458};

	// end inline asm
	// begin inline asm
	mma.sync.aligned.m16n8k8.row.col.f32.f16.f16.f32 {%f258455,%f258456,%f258457,%f258458}, {%r1,%r2}, {%r3}, {%f258455,%f258456,%f258457,%f258458};

	// end inline asm
	// begin inline asm
	mma.sync.aligned.m16n8k8.row.col.f32.f16.f16.f32 {%f258455,%f258456,%f258457,%f258458}, {%r1,%r2}, {%r3}, {%f258455,%f258456,%f258457,%f258458};

	// end inline asm
	// begin inline asm
	mma.sync.aligned.m16n8k8.row.col.f32.f16.f16.f32 {%f258455,%f258456,%f258457,%f258458}, {%r1,%r2}, {%r3}, {%f258455,%f258456,%f258457,%f258458};

	// end inline asm
	// begin inline asm
	mma.sync.aligned.m16n8k8.row.col.f32.f16.f16.f32 {%f258455,%f258456,%f258457,%f258458}, {%r1,%r2}, {%r3}, {%f258455,%f258456,%f258457,%f258458};

	// end inline asm
	// begin inline asm
	mma.sync.aligned.m16n8k8.row.col.f32.f16.f16.f32 {%f258455,%f258456,%f258457,%f258458}, {%r1,%r2}, {%r3}, {%f258455,%f258456,%f258457,%f258458};

	// end inline asm
	// begin inline asm
	mma.sync.aligned.m16n8k8.row.col.f32.f16.f16.f32 {%f258455,%f258456,%f258457,%f258458}, {%r1,%r2}, {%r3}, {%f258455,%f258456,%f258457,%f258458};

	// end inline asm
	// begin inline asm
	mma.sync.aligned.m16n8k8.row.col.f32.f16.f16.f32 {%f258455,%f258456,%f258457,%f258458}, {%r1,%r2}, {%r3}, {%f258455,%f258456,%f258457,%f258458};

	// end inline asm
	// begin inline asm
	mma.sync.aligned.m16n8k8.row.col.f32.f16.f16.f32 {%f258455,%f258456,%f258457,%f258458}, {%r1,%r2}, {%r3}, {%f258455,%f258456,%f258457,%f258458};

	// end inline asm
	// begin inline asm
	mma.sync.aligned.m16n8k8.row.col.f32.f16.f16.f32 {%f258455,%f258456,%f258457,%f258458}, {%r1,%r2}, {%r3}, {%f258455,%f258456,%f258457,%f258458};

	// end inline asm
	// begin inline asm
	mma.sync.aligned.m16n8k8.row.col.f32.f16.f16.f32 {%f258455,%f258456,%f258457,%f258458}, {%r1,%r2}, {%r3}, {%f258455,%f258456,%f258457,%f258458};

	// end inline asm
	// begin inline asm
	mma.sync.aligned.m16n8k8.row.col.f32.f16.f16.f32 {%f258455,%f258456,%f258457,%f258458}, {%r1,%r2}, {%r3}, {%f258455,%f258456,%f258457,%f258458};

	// end inline asm
	// begin inline asm
	mma.sync.aligned.m16n8k8.row.col.f32.f16.f16.f32 {%f258455,%f258456,%f258457,%f258458}, {%r1,%r2}, {%r3}, {%f258455,%f258456,%f258457,%f258458};

	// end inline asm
	// begin inline asm
	mma.sync.aligned.m16n8k8.row.col.f32.f16.f16.f32 {%f258455,%f258456,%f258457,%f258458}, {%r1,%r2}, {%r3}, {%f258455,%f258456,%f258457,%f258458};

	// end inline asm
	// begin inline asm
	mma.sync.aligned.m16n8k8.row.col.f32.f16.f16.f32 {%f258455,%f258456,%f258457,%f258458}, {%r1,%r2}, {%r3}, {%f258455,%f258456,%f258457,%f258458};

	// end inline asm
	// begin inline asm
	mma.sync.aligned.m16n8k8.row.col.f32.f16.f16.f32 {%f258455,%f258456,%f258457,%f258458}, {%r1,%r2}, {%r3}, {%f258455,%f258456,%f258457,%f258458};

	// end inline asm
	// begin inline asm
	mma.sync.aligned.m16n8k8.row.col.f32.f16.f16.f32 {%f258455,%f258456,%f258457,%f258458}, {%r1,%r2}, {%r3}, {%f258455,%f258456,%f258457,%f258458};

	// end inline asm
	// begin inline asm
	mma.sync.aligned.m16n8k8.row.col.f32.f16.f16.f32 {%f258455,%f258456,%f258457,%f258458}, {%r1,%r2}, {%r3}, {%f258455,%f258456,%f258457,%f258458};

	// end inline asm
	// begin inline asm
	mma.sync.aligned.m16n8k8.row.col.f32.f16.f16.f32 {%f258455,%f258456,%f258457,%f258458}, {%r1,%r2}, {%r3}, {%f258455,%f258456,%f258457,%f258458};

	// end inline asm
	// begin inline asm
	mma.sync.aligned.m16n8k8.row.col.f32.f16.f16.f32 {%f258455,%f258456,%f258457,%f258458}, {%r1,%r2}, {%r3}, {%f258455,%f258456,%f258457,%f258458};

	// end inline asm
	// begin inline asm
	mma.sync.aligned.m16n8k8.row.col.f32.f16.f16.f32 {%f258455,%f258456,%f258457,%f258458}, {%r1,%r2}, {%r3}, {%f258455,%f258456,%f258457,%f258458};

	// end inline asm
	// begin inline asm
	mma.sync.aligned.m16n8k8.row.col.f32.f16.f16.f32 {%f258455,%f258456,%f258457,%f258458}, {%r1,%r2}, {%r3}, {%f258455,%f258456,%f258457,%f258458};

	// end inline asm
	// begin inline asm
	mma.sync.aligned.m16n8k8.row.col.f32.f16.f16.f32 {%f258455,%f258456,%f258457,%f258458}, {%r1,%r2}, {%r3}, {%f258455,%f258456,%f258457,%f258458};

	// end inline asm
	// begin inline asm
	mma.sync.aligned.m16n8k8.row.col.f32.f16.f16.f32 {%f258455,%f258456,%f258457,%f258458}, {%r1,%r2}, {%r3}, {%f258455,%f258456,%f258457,%f258458};

	// end inline asm
	// begin inline asm
	mma.sync.aligned.m16n8k8.row.col.f32.f16.f16.f32 {%f258455,%f258456,%f258457,%f258458}, {%r1,%r2}, {%r3}, {%f258455,%f258456,%f258457,%f258458};

	// end inline asm
	// begin inline asm
	mma.sync.aligned.m16n8k8.row.col.f32.f16.f16.f32 {%f258455,%f258456,%f258457,%f258458}, {%r1,%r2}, {%r3}, {%f258455,%f258456,%f258457,%f258458};

	// end inline asm
	// begin inline asm
	mma.sync.aligned.m16n8k8.row.col.f32.f16.f16.f32 {%f258455,%f258456,%f258457,%f258458}, {%r1,%r2}, {%r3}, {%f258455,%f258456,%f258457,%f258458};

	// end inline asm
	// begin inline asm
	mma.sync.aligned.m16n8k8.row.col.f32.f16.f16.f32 {%f258455,%f258456,%f258457,%f258458}, {%r1,%r2}, {%r3}, {%f258455,%f258456,%f258457,%f258458};

	// end inline asm
	// begin inline asm
	mma.sync.aligned.m16n8k8.row.col.f32.f16.f16.f32 {%f258455,%f258456,%f258457,%f258458}, {%r1,%r2}, {%r3}, {%f258455,%f258456,%f258457,%f258458};

	// end inline asm
	// begin inline asm
	mma.sync.aligned.m16n8k8.row.col.f32.f16.f16.f32 {%f258455,%f258456,%f258457,%f258458}, {%r1,%r2}, {%r3}, {%f258455,%f258456,%f258457,%f258458};

	// end inline asm
	// begin inline asm
	mma.sync.aligned.m16n8k8.row.col.f32.f16.f16.f32 {%f258455,%f258456,%f258457,%f258458}, {%r1,%r2}, {%r3}, {%f258455,%f258456,%f258457,%f258458};

	// end inline asm
	// begin inline asm
	mma.sync.aligned.m16n8k8.row.col.f32.f16.f16.f32 {%f258455,%f258456,%f258457,%f258458}, {%r1,%r2}, {%r3}, {%f258455,%f258456,%f258457,%f258458};

	// end inline asm
	// begin inline asm
	mma.sync.aligned.m16n8k8.row.col.f32.f16.f16.f32 {%f258455,%f258456,%f258457,%f258458}, {%r1,%r2}, {%r3}, {%f258455,%f258456,%f258457,%f258458};

	// end inline asm
	// begin inline asm
	mma.sync.aligned.m16n8k8.row.col.f32.f16.f16.f32 {%f258455,%f258456,%f258457,%f258458}, {%r1,%r2}, {%r3}, {%f258455,%f258456,%f258457,%f258458};

	// end inline asm
	// begin inline asm
	mma.sync.aligned.m16n8k8.row.col.f32.f16.f16.f32 {%f258455,%f258456,%f258457,%f258458}, {%r1,%r2}, {%r3}, {%f258455,%f258456,%f258457,%f258458};

	// end inline asm
	// begin inline asm
	mma.sync.aligned.m16n8k8.row.col.f32.f16.f16.f32 {%f258455,%f258456,%f258457,%f258458}, {%r1,%r2}, {%r3}, {%f258455,%f258456,%f258457,%f258458};

	// end inline asm
	// begin inline asm
	mma.sync.aligned.m16n8k8.row.col.f32.f16.f16.f32 {%f258455,%f258456,%f258457,%f258458}, {%r1,%r2}, {%r3}, {%f258455,%f258456,%f258457,%f258458};

	// end inline asm
	// begin inline asm
	mma.sync.aligned.m16n8k8.row.col.f32.f16.f16.f32 {%f258455,%f258456,%f258457,%f258458}, {%r1,%r2}, {%r3}, {%f258455,%f258456,%f258457,%f258458};

	// end inline asm
	// begin inline asm
	mma.sync.aligned.m16n8k8.row.col.f32.f16.f16.f32 {%f258455,%f258456,%f258457,%f258458}, {%r1,%r2}, {%r3}, {%f258455,%f258456,%f258457,%f258458};

	// end inline asm
	// begin inline asm
	mma.sync.aligned.m16n8k8.row.col.f32.f16.f16.f32 {%f258455,%f258456,%f258457,%f258458}, {%r1,%r2}, {%r3}, {%f258455,%f258456,%f258457,%f258458};

	// end inline asm
	// begin inline asm
	mma.sync.aligned.m16n8k8.row.col.f32.f16.f16.f32 {%f258455,%f258456,%f258457,%f258458}, {%r1,%r2}, {%r3}, {%f258455,%f258456,%f258457,%f258458};

	// end inline asm
	// begin inline asm
	mma.sync.aligned.m16n8k8.row.col.f32.f16.f16.f32 {%f258455,%f258456,%f258457,%f258458}, {%r1,%r2}, {%r3}, {%f258455,%f258456,%f258457,%f258458};

	// end inline asm
	// begin inline asm
	mma.sync.aligned.m16n8k8.row.col.f32.f16.f16.f32 {%f258455,%f258456,%f258457,%f258458}, {%r1,%r2}, {%r3}, {%f258455,%f258456,%f258457,%f258458};

	// end inline asm
	// begin inline asm
	mma.sync.aligned.m16n8k8.row.col.f32.f16.f16.f32 {%f258455,%f258456,%f258457,%f258458}, {%r1,%r2}, {%r3}, {%f258455,%f258456,%f258457,%f258458};

	// end inline asm
	// begin inline asm
	mma.sync.aligned.m16n8k8.row.col.f32.f16.f16.f32 {%f258455,%f258456,%f258457,%f258458}, {%r1,%r2}, {%r3}, {%f258455,%f258456,%f258457,%f258458};

	// end inline asm
	// begin inline asm
	mma.sync.aligned.m16n8k8.row.col.f32.f16.f16.f32 {%f258455,%f258456,%f258457,%f258458}, {%r1,%r2}, {%r3}, {%f258455,%f258456,%f258457,%f258458};

	// end inline asm
	// begin inline asm
	mma.sync.aligned.m16n8k8.row.col.f32.f16.f16.f32 {%f258455,%f258456,%f258457,%f258458}, {%r1,%r2}, {%r3}, {%f258455,%f258456,%f258457,%f258458};

	// end inline asm
	// begin inline asm
	mma.sync.aligned.m16n8k8.row.col.f32.f16.f16.f32 {%f258455,%f258456,%f258457,%f258458}, {%r1,%r2}, {%r3}, {%f258455,%f258456,%f258457,%f258458};

	// end inline asm
	// begin inline asm
	mma.sync.aligned.m16n8k8.row.col.f32.f16.f16.f32 {%f258455,%f258456,%f258457,%f258458}, {%r1,%r2}, {%r3}, {%f258455,%f258456,%f258457,%f258458};

	// end inline asm
	// begin inline asm
	mma.sync.aligned.m16n8k8.row.col.f32.f16.f16.f32 {%f258455,%f258456,%f258457,%f258458}, {%r1,%r2}, {%r3}, {%f258455,%f258456,%f258457,%f258458};

	// end inline asm
	// begin inline asm
	mma.sync.aligned.m16n8k8.row.col.f32.f16.f16.f32 {%f258455,%f258456,%f258457,%f258458}, {%r1,%r2}, {%r3}, {%f258455,%f258456,%f258457,%f258458};

	// end inline asm
	// begin inline asm
	mma.sync.aligned.m16n8k8.row.col.f32.f16.f16.f32 {%f258455,%f258456,%f258457,%f258458}, {%r1,%r2}, {%r3}, {%f258455,%f258456,%f258457,%f258458};

	// end inline asm
	// begin inline asm
	mma.sync.aligned.m16n8k8.row.col.f32.f16.f16.f32 {%f258455,%f258456,%f258457,%f258458}, {%r1,%r2}, {%r3}, {%f258455,%f258456,%f258457,%f258458};

	// end inline asm
	// begin inline asm
	mma.sync.aligned.m16n8k8.row.col.f32.f16.f16.f32 {%f258455,%f258456,%f258457,%f258458}, {%r1,%r2}, {%r3}, {%f258455,%f258456,%f258457,%f258458};

	// end inline asm
	// begin inline asm
	mma.sync.aligned.m16n8k8.row.col.f32.f16.f16.f32 {%f258455,%f258456,%f258457,%f258458}, {%r1,%r2}, {%r3}, {%f258455,%f258456,%f258457,%f258458};

	// end inline asm
	// begin inline asm
	mma.sync.aligned.m16n8k8.row.col.f32.f16.f16.f32 {%f258455,%f258456,%f258457,%f258458}, {%r1,%r2}, {%r3}, {%f258455,%f258456,%f258457,%f258458};

	// end inline asm
	// begin inline asm
	mma.sync.aligned.m16n8k8.row.col.f32.f16.f16.f32 {%f258455,%f258456,%f258457,%f258458}, {%r1,%r2}, {%r3}, {%f258455,%f258456,%f258457,%f258458};

	// end inline asm
	// begin inline asm
	mma.sync.aligned.m16n8k8.row.col.f32.f16.f16.f32 {%f258455,%f258456,%f258457,%f258458}, {%r1,%r2}, {%r3}, {%f258455,%f258456,%f258457,%f258458};

	// end inline asm
	// begin inline asm
	mma.sync.aligned.m16n8k8.row.col.f32.f16.f16.f32 {%f258455,%f258456,%f258457,%f258458}, {%r1,%r2}, {%r3}, {%f258455,%f258456,%f258457,%f258458};

	// end inline asm
	// begin inline asm
	mma.sync.aligned.m16n8k8.row.col.f32.f16.f16.f32 {%f258455,%f258456,%f258457,%f258458}, {%r1,%r2}, {%r3}, {%f258455,%f258456,%f258457,%f258458};

	// end inline asm
	// begin inline asm
	mma.sync.aligned.m16n8k8.row.col.f32.f16.f16.f32 {%f258455,%f258456,%f258457,%f258458}, {%r1,%r2}, {%r3}, {%f258455,%f258456,%f258457,%f258458};

	// end inline asm
	// begin inline asm
	mma.sync.aligned.m16n8k8.row.col.f32.f16.f16.f32 {%f258455,%f258456,%f258457,%f258458}, {%r1,%r2}, {%r3}, {%f258455,%f258456,%f258457,%f258458};

	// end inline asm
	// begin inline asm
	mma.sync.aligned.m16n8k8.row.col.f32.f16.f16.f32 {%f258455,%f258456,%f258457,%f258458}, {%r1,%r2}, {%r3}, {%f258455,%f258456,%f258457,%f258458};

	// end inline asm
	// begin inline asm
	mma.sync.aligned.m16n8k8.row.col.f32.f16.f16.f32 {%f258455,%f258456,%f258457,%f258458}, {%r1,%r2}, {%r3}, {%f258455,%f258456,%f258457,%f258458};

	// end inline asm
	// begin inline asm
	mma.sync.aligned.m16n8k8.row.col.f32.f16.f16.f32 {%f258455,%f258456,%f258457,%f258458}, {%r1,%r2}, {%r3}, {%f258455,%f258456,%f258457,%f258458};

	// end inline asm
	// begin inline asm
	mma.sync.aligned.m16n8k8.row.col.f32.f16.f16.f32 {%f258455,%f258456,%f258457,%f258458}, {%r1,%r2}, {%r3}, {%f258455,%f258456,%f258457,%f258458};

	// end inline asm
	// begin inline asm
	mma.sync.aligned.m16n8k8.row.col.f32.f16.f16.f32 {%f258455,%f258456,%f258457,%f258458}, {%r1,%r2}, {%r3}, {%f258455,%f258456,%f258457,%f258458};

	// end inline asm
	// begin inline asm
	mma.sync.aligned.m16n8k8.row.col.f32.f16.f16.f32 {%f258455,%f258456,%f258457,%f258458}, {%r1,%r2}, {%r3}, {%f258455,%f258456,%f258457,%f258458};

	// end inline asm
	// begin inline asm
	mma.sync.aligned.m16n8k8.row.col.f32.f16.f16.f32 {%f258455,%f258456,%f258457,%f258458}, {%r1,%r2}, {%r3}, {%f258455,%f258456,%f258457,%f258458};

	// end inline asm
	// begin inline asm
	mma.sync.aligned.m16n8k8.row.col.f32.f16.f16.f32 {%f258455,%f258456,%f258457,%f258458}, {%r1,%r2}, {%r3}, {%f258455,%f258456,%f258457,%f258458};

	// end inline asm
	// begin inline asm
	mma.sync.aligned.m16n8k8.row.col.f32.f16.f16.f32 {%f258455,%f258456,%f258457,%f258458}, {%r1,%r2}, {%r3}, {%f258455,%f258456,%f258457,%f258458};

	// end inline asm
	// begin inline asm
	mma.sync.aligned.m16n8k8.row.col.f32.f16.f16.f32 {%f258455,%f258456,%f258457,%f258458}, {%r1,%r2}, {%r3}, {%f258455,%f258456,%f258457,%f258458};

	// end inline asm
	// begin inline asm
	mma.sync.aligned.m16n8k8.row.col.f32.f16.f16.f32 {%f258455,%f258456,%f258457,%f258458}, {%r1,%r2}, {%r3}, {%f258455,%f258456,%f258457,%f258458};

	// end inline asm
	// begin inline asm
	mma.sync.aligned.m16n8k8.row.col.f32.f16.f16.f32 {%f258455,%f258456,%f258457,%f258458}, {%r1,%r2}, {%r3}, {%f258455,%f258456,%f258457,%f258458};

	// end inline asm
	// begin inline asm
	mma.sync.aligned.m16n8k8.row.col.f32.f16.f16.f32 {%f258455,%f258456,%f258457,%f258458}, {%r1,%r2}, {%r3}, {%f258455,%f258456,%f258457,%f258458};

	// end inline asm
	// begin inline asm
	mma.sync.aligned.m16n8k8.row.col.f32.f16.f16.f32 {%f258455,%f258456,%f258457,%f258458}, {%r1,%r2}, {%r3}, {%f258455,%f258456,%f258457,%f258458};

	// end inline asm
	// begin inline asm
	mma.sync.aligned.m16n8k8.row.col.f32.f16.f16.f32 {%f258455,%f258456,%f258457,%f258458}, {%r1,%r2}, {%r3}, {%f258455,%f258456,%f258457,%f258458};

	// end inline asm
	// begin inline asm
	mma.sync.aligned.m16n8k8.row.col.f32.f16.f16.f32 {%f258455,%f258456,%f258457,%f258458}, {%r1,%r2}, {%r3}, {%f258455,%f258456,%f258457,%f258458};

	// end inline asm
	// begin inline asm
	mma.sync.aligned.m16n8k8.row.col.f32.f16.f16.f32 {%f258455,%f258456,%f258457,%f258458}, {%r1,%r2}, {%r3}, {%f258455,%f258456,%f258457,%f258458};

	// end inline asm
	// begin inline asm
	mma.sync.aligned.m16n8k8.row.col.f32.f16.f16.f32 {%f258455,%f258456,%f258457,%f258458}, {%r1,%r2}, {%r3}, {%f258455,%f258456,%f258457,%f258458};

	// end inline asm
	// begin inline asm
	mma.sync.aligned.m16n8k8.row.col.f32.f16.f16.f32 {%f258455,%f258456,%f258457,%f258458}, {%r1,%r2}, {%r3}, {%f258455,%f258456,%f258457,%f258458};

	// end inline asm
	// begin inline asm
	mma.sync.aligned.m16n8k8.row.col.f32.f16.f16.f32 {%f258455,%f258456,%f258457,%f258458}, {%r1,%r2}, {%r3}, {%f258455,%f258456,%f258457,%f258458};

	// end inline asm
	// begin inline asm
	mma.sync.aligned.m16n8k8.row.col.f32.f16.f16.f32 {%f258455,%f258456,%f258457,%f258458}, {%r1,%r2}, {%r3}, {%f258455,%f258456,%f258457,%f258458};

	// end inline asm
	// begin inline asm
	mma.sync.aligned.m16n8k8.row.col.f32.f16.f16.f32 {%f258455,%f258456,%f258457,%f258458}, {%r1,%r2}, {%r3}, {%f258455,%f258456,%f258457,%f258458};

	// end inline asm
	// begin inline asm
	mma.sync.aligned.m16n8k8.row.col.f32.f16.f16.f32 {%f258455,%f258456,%f258457,%f258458}, {%r1,%r2}, {%r3}, {%f258455,%f258456,%f258457,%f258458};

	// end inline asm
	// begin inline asm
	mma.sync.aligned.m16n8k8.row.col.f32.f16.f16.f32 {%f258455,%f258456,%f258457,%f258458}, {%r1,%r2}, {%r3}, {%f258455,%f258456,%f258457,%f258458};

	// end inline asm
	// begin inline asm
	mma.sync.aligned.m16n8k8.row.col.f32.f16.f16.f32 {%f258455,%f258456,%f258457,%f258458}, {%r1,%r2}, {%r3}, {%f258455,%f258456,%f258457,%f258458};

	// end inline asm
	// begin inline asm
	mma.sync.aligned.m16n8k8.row.col.f32.f16.f16.f32 {%f258455,%f258456,%f258457,%f258458}, {%r1,%r2}, {%r3}, {%f258455,%f258456,%f258457,%f258458};

	// end inline asm
	// begin inline asm
	mma.sync.aligned.m16n8k8.row.col.f32.f16.f16.f32 {%f258455,%f258456,%f258457,%f258458}, {%r1,%r2}, {%r3}, {%f258455,%f258456,%f258457,%f258458};

	// end inline asm
	// begin inline asm
	mma.sync.aligned.m16n8k8.row.col.f32.f16.f16.f32 {%f258455,%f258456,%f258457,%f258458}, {%r1,%r2}, {%r3}, {%f258455,%f258456,%f258457,%f258458};

	// end inline asm
	// begin inline asm
	mma.sync.aligned.m16n8k8.row.col.f32.f16.f16.f32 {%f258455,%f258456,%f258457,%f258458}, {%r1,%r2}, {%r3}, {%f258455,%f258456,%f258457,%f258458};

	// end inline asm
	// begin inline asm
	mma.sync.aligned.m16n8k8.row.col.f32.f16.f16.f32 {%f258455,%f258456,%f258457,%f258458}, {%r1,%r2}, {%r3}, {%f258455,%f258456,%f258457,%f258458};

	// end inline asm
	// begin inline asm
	mma.sync.aligned.m16n8k8.row.col.f32.f16.f16.f32 {%f258455,%f258456,%f258457,%f258458}, {%r1,%r2}, {%r3}, {%f258455,%f258456,%f258457,%f258458};

	// end inline asm
	// begin inline asm
	mma.sync.aligned.m16n8k8.row.col.f32.f16.f16.f32 {%f258455,%f258456,%f258457,%f258458}, {%r1,%r2}, {%r3}, {%f258455,%f258456,%f258457,%f258458};

	// end inline asm
	// begin inline asm
	mma.sync.aligned.m16n8k8.row.col.f32.f16.f16.f32 {%f258455,%f258456,%f258457,%f258458}, {%r1,%r2}, {%r3}, {%f258455,%f258456,%f258457,%f258458};

	// end inline asm
	// begin inline asm
	mma.sync.aligned.m16n8k8.row.col.f32.f16.f16.f32 {%f258455,%f258456,%f258457,%f258458}, {%r1,%r2}, {%r3}, {%f258455,%f258456,%f258457,%f258458};

	// end inline asm
	// begin inline asm
	mma.sync.aligned.m16n8k8.row.col.f32.f16.f16.f32 {%f258455,%f258456,%f258457,%f258458}, {%r1,%r2}, {%r3}, {%f258455,%f258456,%f258457,%f258458};

	// end inline asm
	mov.f32 	%f261298, %f258458;
	mov.f32 	%f261295, %f258455;
	mov.f32 	%f261297, %f258457;
	mov.f32 	%f261296, %f258456;
	// begin inline asm
	mma.sync.aligned.m16n8k8.row.col.f32.f16.f16.f32 {%f261295,%f261296,%f261297,%f261298}, {%r1,%r2}, {%r3}, {%f261295,%f261296,%f261297,%f261298};

	// end inline asm
	// begin inline asm
	mma.sync.aligned.m16n8k8.row.col.f32.f16.f16.f32 {%f261295,%f261296,%f261297,%f261298}, {%r1,%r2}, {%r3}, {%f261295,%f261296,%f261297,%f261298};

	// end inline asm
	// begin inline asm
	mma.sync.aligned.m16n8k8.row.col.f32.f16.f16.f32 {%f261295,%f261296,%f261297,%f261298}, {%r1,%r2}, {%r3}, {%f261295,%f261296,%f261297,%f261298};

	// end inline asm
	// begin inline asm
	mma.sync.aligned.m16n8k8.row.col.f32.f16.f16.f32 {%f261295,%f261296,%f261297,%f261298}, {%r1,%r2}, {%r3}, {%f261295,%f261296,%f261297,%f261298};

	// end inline asm
	// begin inline asm
	mma.sync.aligned.m16n8k8.row.col.f32.f16.f16.f32 {%f261295,%f261296,%f261297,%f261298}, {%r1,%r2}, {%r3}, {%f261295,%f261296,%f261297,%f261298};

	// end inline asm
	// begin inline asm
	mma.sync.aligned.m16n8k8.row.col.f32.f16.f16.f32 {%f261295,%f261296,%f261297,%f261298}, {%r1,%r2}, {%r3}, {%f261295,%f261296,%f261297,%f261298};

	// end inline asm
	// begin inline asm
	mma.sync.aligned.m16n8k8.row.col.f32.f16.f16.f32 {%f261295,%f261296,%f261297,%f261298}, {%r1,%r2}, {%r3}, {%f261295,%f261296,%f261297,%f261298};

	// end inline asm
	// begin inline asm
	mma.sync.aligned.m16n8k8.row.col.f32.f16.f16.f32 {%f261295,%f261296,%f261297,%f261298}, {%r1,%r2}, {%r3}, {%f261295,%f261296,%f261297,%f261298};

	// end inline asm
	// begin inline asm
	mma.sync.aligned.m16n8k8.row.col.f32.f16.f16.f32 {%f261295,%f261296,%f261297,%f261298}, {%r1,%r2}, {%r3}, {%f261295,%f261296,%f261297,%f261298};

	// end inline asm
	// begin inline asm
	mma.sync.aligned.m16n8k8.row.col.f32.f16.f16.f32 {%f261295,%f261296,%f261297,%f261298}, {%r1,%r2}, {%r3}, {%f261295,%f261296,%f261297,%f261298};

	// end inline asm
	// begin inline asm
	mma.sync.aligned.m16n8k8.row.col.f32.f16.f16.f32 {%f261295,%f261296,%f261297,%f261298}, {%r1,%r2}, {%r3}, {%f261295,%f261296,%f261297,%f261298};

	// end inline asm
	// begin inline asm
	mma.sync.aligned.m16n8k8.row.col.f32.f16.f16.f32 {%f261295,%f261296,%f261297,%f261298}, {%r1,%r2}, {%r3}, {%f261295,%f261296,%f261297,%f261298};

	// end inline asm
	// begin inline asm
	mma.sync.aligned.m16n8k8.row.col.f32.f16.f16.f32 {%f261295,%f261296,%f261297,%f261298}, {%r1,%r2}, {%r3}, {%f261295,%f261296,%f261297,%f261298};

	// end inline asm
	// begin inline asm
	mma.sync.aligned.m16n8k8.row.col.f32.f16.f16.f32 {%f261295,%f261296,%f261297,%f261298}, {%r1,%r2}, {%r3}, {%f261295,%f261296,%f261297,%f261298};

	// end inline asm
	// begin inline asm
	mma.sync.aligned.m16n8k8.row.col.f32.f16.f16.f32 {%f261295,%f261296,%f261297,%f261298}, {%r1,%r2}, {%r3}, {%f261295,%f261296,%f261297,%f261298};

	// end inline asm
	// begin inline asm
	mma.sync.aligned.m16n8k8.row.col.f32.f16.f16.f32 {%f261295,%f261296,%f261297,%f261298}, {%r1,%r2}, {%r3}, {%f261295,%f261296,%f261297,%f261298};

	// end inline asm
	// begin inline asm
	mma.sync.aligned.m16n8k8.row.col.f32.f16.f16.f32 {%f261295,%f261296,%f261297,%f261298}, {%r1,%r2}, {%r3}, {%f261295,%f261296,%f261297,%f261298};

	// end inline asm
	// begin inline asm
	mma.sync.aligned.m16n8k8.row.col.f32.f16.f16.f32 {%f261295,%f261296,%f261297,%f261298}, {%r1,%r2}, {%r3}, {%f261295,%f261296,%f261297,%f261298};

	// end inline asm
	// begin inline asm
	mma.sync.aligned.m16n8k8.row.col.f32.f16.f16.f32 {%f261295,%f261296,%f261297,%f261298}, {%r1,%r2}, {%r3}, {%f261295,%f261296,%f261297,%f261298};

	// end inline asm
	// begin inline asm
	mma.sync.aligned.m16n8k8.row.col.f32.f16.f16.f32 {%f261295,%f261296,%f261297,%f261298}, {%r1,%r2}, {%r3}, {%f261295,%f261296,%f261297,%f261298};

	// end inline asm
	// begin inline asm
	mma.sync.aligned.m16n8k8.row.col.f32.f16.f16.f32 {%f261295,%f261296,%f261297,%f261298}, {%r1,%r2}, {%r3}, {%f261295,%f261296,%f261297,%f261298};

	// end inline asm
	// begin inline asm
	mma.sync.aligned.m16n8k8.row.col.f32.f16.f16.f32 {%f261295,%f261296,%f261297,%f261298}, {%r1,%r2}, {%r3}, {%f261295,%f261296,%f261297,%f261298};

	// end inline asm
	// begin inline asm
	mma.sync.aligned.m16n8k8.row.col.f32.f16.f16.f32 {%f261295,%f261296,%f261297,%f261298}, {%r1,%r2}, {%r3}, {%f261295,%f261296,%f261297,%f261298};

	// end inline asm
	// begin inline asm
	mma.sync.aligned.m16n8k8.row.col.f32.f16.f16.f32 {%f261295,%f261296,%f261297,%f261298}, {%r1,%r2}, {%r3}, {%f261295,%f261296,%f261297,%f261298};

	// end inline asm
	// begin inline asm
	mma.sync.aligned.m16n8k8.row.col.f32.f16.f16.f32 {%f261295,%f261296,%f261297,%f261298}, {%r1,%r2}, {%r3}, {%f261295,%f261296,%f261297,%f261298};

	// end inline asm
	// begin inline asm
	mma.sync.aligned.m16n8k8.row.col.f32.f16.f16.f32 {%f261295,%f261296,%f261297,%f261298}, {%r1,%r2}, {%r3}, {%f261295,%f261296,%f261297,%f261298};

	// end inline asm
	// begin inline asm
	mma.sync.aligned.m16n8k8.row.col.f32.f16.f16.f32 {%f261295,%f261296,%f261297,%f261298}, {%r1,%r2}, {%r3}, {%f261295,%f261296,%f261297,%f261298};

	// end inline asm
	// begin inline asm
	mma.sync.aligned.m16n8k8.row.col.f32.f16.f16.f32 {%f261295,%f261296,%f261297,%f261298}, {%r1,%r2}, {%r3}, {%f261295,%f261296,%f261297,%f261298};

	// end inline asm
	// begin inline asm
	mma.sync.aligned.m16n8k8.row.col.f32.f16.f16.f32 {%f261295,%f261296,%f261297,%f261298}, {%r1,%r2}, {%r3}, {%f261295,%f261296,%f261297,%f261298};

	// end inline asm
	// begin inline asm
	mma.sync.aligned.m16n8k8.row.col.f32.f16.f16.f32 {%f261295,%f261296,%f261297,%f261298}, {%r1,%r2}, {%r3}, {%f261295,%f261296,%f261297,%f261298};

	// end inline asm
	// begin inline asm
	mma.sync.aligned.m16n8k8.row.col.f32.f16.f16.f32 {%f261295,%f261296,%f261297,%f261298}, {%r1,%r2}, {%r3}, {%f261295,%f261296,%f261297,%f261298};

	// end inline asm
	// begin inline asm
	mma.sync.aligned.m16n8k8.row.col.f32.f16.f16.f32 {%f261295,%f261296,%f261297,%f261298}, {%r1,%r2}, {%r3}, {%f261295,%f261296,%f261297,%f261298};

	// end inline asm
	// begin inline asm
	mma.sync.aligned.m16n8k8.row.col.f32.f16.f16.f32 {%f261295,%f261296,%f261297,%f261298}, {%r1,%r2}, {%r3}, {%f261295,%f261296,%f261297,%f261298};

	// end inline asm
	// begin inline asm
	mma.sync.aligned.m16n8k8.row.col.f32.f16.f16.f32 {%f261295,%f261296,%f261297,%f261298}, {%r1,%r2}, {%r3}, {%f261295,%f261296,%f261297,%f261298};

	// end inline asm
	// begin inline asm
	mma.sync.aligned.m16n8k8.row.col.f32.f16.f16.f32 {%f261295,%f261296,%f261297,%f261298}, {%r1,%r2}, {%r3}, {%f261295,%f261296,%f261297,%f261298};

	// end inline asm
	// begin inline asm
	mma.sync.aligned.m16n8k8.row.col.f32.f16.f16.f32 {%f261295,%f261296,%f261297,%f261298}, {%r1,%r2}, {%r3}, {%f261295,%f261296,%f261297,%f261298};

	// end inline asm
	// begin inline asm
	mma.sync.aligned.m16n8k8.row.col.f32.f16.f16.f32 {%f261295,%f261296,%f261297,%f261298}, {%r1,%r2}, {%r3}, {%f261295,%f261296,%f261297,%f261298};

	// end inline asm
	// begin inline asm
	mma.sync.aligned.m16n8k8.row.col.f32.f16.f16.f32 {%f261295,%f261296,%f261297,%f261298}, {%r1,%r2}, {%r3}, {%f261295,%f261296,%f261297,%f261298};

	// end inline asm
	// begin inline asm
	mma.sync.aligned.m16n8k8.row.col.f32.f16.f16.f32 {%f261295,%f261296,%f261297,%f261298}, {%r1,%r2}, {%r3}, {%f261295,%f261296,%f261297,%f261298};

	// end inline asm
	// begin inline asm
	mma.sync.aligned.m16n8k8.row.col.f32.f16.f16.f32 {%f261295,%f261296,%f261297,%f261298}, {%r1,%r2}, {%r3}, {%f261295,%f261296,%f261297,%f261298};

	// end inline asm
	// begin inline asm
	mma.sync.aligned.m16n8k8.row.col.f32.f16.f16.f32 {%f261295,%f261296,%f261297,%f261298}, {%r1,%r2}, {%r3}, {%f261295,%f261296,%f261297,%f261298};

	// end inline asm
	// begin inline asm
	mma.sync.aligned.m16n8k8.row.col.f32.f16.f16.f32 {%f261295,%f261296,%f261297,%f261298}, {%r1,%r2}, {%r3}, {%f261295,%f261296,%f261297,%f261298};

	// end inline asm
	// begin inline asm
	mma.sync.aligned.m16n8k8.row.col.f32.f16.f16.f32 {%f261295,%f261296,%f261297,%f261298}, {%r1,%r2}, {%r3}, {%f261295,%f261296,%f261297,%f261298};

	// end inline asm
	// begin inline asm
	mma.sync.aligned.m16n8k8.row.col.f32.f16.f16.f32 {%f261295,%f261296,%f261297,%f261298}, {%r1,%r2}, {%r3}, {%f261295,%f261296,%f261297,%f261298};

	// end inline asm
	// begin inline asm
	mma.sync.aligned.m16n8k8.row.col.f32.f16.f16.f32 {%f261295,%f261296,%f261297,%f261298}, {%r1,%r2}, {%r3}, {%f261295,%f261296,%f261297,%f261298};

	// end inline asm
	// begin inline asm
	mma.sync.aligned.m16n8k8.row.col.f32.f16.f16.f32 {%f261295,%f261296,%f261297,%f261298}, {%r1,%r2}, {%r3}, {%f261295,%f261296,%f261297,%f261298};

	// end inline asm
	// begin inline asm
	mma.sync.aligned.m16n8k8.row.col.f32.f16.f16.f32 {%f261295,%f261296,%f261297,%f261298}, {%r1,%r2}, {%r3}, {%f261295,%f261296,%f261297,%f261298};

	// end inline asm
	// begin inline asm
	mma.sync.aligned.m16n8k8.row.col.f32.f16.f16.f32 {%f261295,%f261296,%f261297,%f261298}, {%r1,%r2}, {%r3}, {%f261295,%f261296,%f261297,%f261298};

	// end inline asm
	// begin inline asm
	mma.sync.aligned.m16n8k8.row.col.f32.f16.f16.f32 {%f261295,%f261296,%f261297,%f261298}, {%r1,%r2}, {%r3}, {%f261295,%f261296,%f261297,%f261298};

	// end inline asm
	// begin inline asm
	mma.sync.aligned.m16n8k8.row.col.f32.f16.f16.f32 {%f261295,%f261296,%f261297,%f261298}, {%r1,%r2}, {%r3}, {%f261295,%f261296,%f261297,%f261298};

	// end inline asm
	// begin inline asm
	mma.sync.aligned.m16n8k8.row.col.f32.f16.f16.f32 {%f261295,%f261296,%f261297,%f261298}, {%r1,%r2}, {%r3}, {%f261295,%f261296,%f261297,%f261298};

	// end inline asm
	// begin inline asm
	mma.sync.aligned.m16n8k8.row.col.f32.f16.f16.f32 {%f261295,%f261296,%f261297,%f261298}, {%r1,%r2}, {%r3}, {%f261295,%f261296,%f261297,%f261298};

	// end inline asm
	// begin inline asm
	mma.sync.aligned.m16n8k8.row.col.f32.f16.f16.f32 {%f261295,%f261296,%f261297,%f261298}, {%r1,%r2}, {%r3}, {%f261295,%f261296,%f261297,%f261298};

	// end inline asm
	// begin inline asm
	mma.sync.aligned.m16n8k8.row.col.f32.f16.f16.f32 {%f261295,%f261296,%f261297,%f261298}, {%r1,%r2}, {%r3}, {%f261295,%f261296,%f261297,%f261298};

	// end inline asm
	// begin inline asm
	mma.sync.aligned.m16n8k8.row.col.f32.f16.f16.f32 {%f261295,%f261296,%f261297,%f261298}, {%r1,%r2}, {%r3}, {%f261295,%f261296,%f261297,%f261298};

	// end inline asm
	// begin inline asm
	mma.sync.aligned.m16n8k8.row.col.f32.f16.f16.f32 {%f261295,%f261296,%f261297,%f261298}, {%r1,%r2}, {%r3}, {%f261295,%f261296,%f261297,%f261298};

	// end inline asm
	// begin inline asm
	mma.sync.aligned.m16n8k8.row.col.f32.f16.f16.f32 {%f261295,%f261296,%f261297,%f261298}, {%r1,%r2}, {%r3}, {%f261295,%f261296,%f261297,%f261298};

	// end inline asm
	// begin inline asm
	mma.sync.aligned.m16n8k8.row.col.f32.f16.f16.f32 {%f261295,%f261296,%f261297,%f261298}, {%r1,%r2}, {%r3}, {%f261295,%f261296,%f261297,%f261298};

	// end inline asm
	// begin inline asm
	mma.sync.aligned.m16n8k8.row.col.f32.f16.f16.f32 {%f261295,%f261296,%f261297,%f261298}, {%r1,%r2}, {%r3}, {%f261295,%f261296,%f261297,%f261298};

	// end inline asm
	// begin inline asm
	mma.sync.aligned.m16n8k8.row.col.f32.f16.f16.f32 {%f261295,%f261296,%f261297,%f261298}, {%r1,%r2}, {%r3}, {%f261295,%f261296,%f261297,%f261298};

	// end inline asm
	// begin inline asm
	mma.sync.aligned.m16n8k8.row.col.f32.f16.f16.f32 {%f261295,%f261296,%f261297,%f261298}, {%r1,%r2}, {%r3}, {%f261295,%f261296,%f261297,%f261298};

	// end inline asm
	// begin inline asm
	mma.sync.aligned.m16n8k8.row.col.f32.f16.f16.f32 {%f261295,%f261296,%f261297,%f261298}, {%r1,%r2}, {%r3}, {%f261295,%f261296,%f261297,%f261298};

	// end inline asm
	// begin inline asm
	mma.sync.aligned.m16n8k8.row.col.f32.f16.f16.f32 {%f261295,%f261296,%f261297,%f261298}, {%r1,%r2}, {%r3}, {%f261295,%f261296,%f261297,%f261298};

	// end inline asm
	// begin inline asm
	mma.sync.aligned.m16n8k8.row.col.f32.f16.f16.f32 {%f261295,%f261296,%f261297,%f261298}, {%r1,%r2}, {%r3}, {%f261295,%f261296,%f261297,%f261298};

	// end inline asm
	// begin inline asm
	mma.sync.aligned.m16n8k8.row.col.f32.f16.f16.f32 {%f261295,%f261296,%f261297,%f261298}, {%r1,%r2}, {%r3}, {%f261295,%f261296,%f261297,%f261298};

	// end inline asm
	// begin inline asm
	mma.sync.aligned.m16n8k8.row.col.f32.f16.f16.f32 {%f261295,%f261296,%f261297,%f261298}, {%r1,%r2}, {%r3}, {%f261295,%f261296,%f261297,%f261298};

	// end inline asm
	// begin inline asm
	mma.sync.aligned.m16n8k8.row.col.f32.f16.f16.f32 {%f261295,%f261296,%f261297,%f261298}, {%r1,%r2}, {%r3}, {%f261295,%f261296,%f261297,%f261298};

	// end inline asm
	// begin inline asm
	mma.sync.aligned.m16n8k8.row.col.f32.f16.f16.f32 {%f261295,%f261296,%f261297,%f261298}, {%r1,%r2}, {%r3}, {%f261295,%f261296,%f261297,%f261298};

	// end inline asm
	// begin inline asm
	mma.sync.aligned.m16n8k8.row.col.f32.f16.f16.f32 {%f261295,%f261296,%f261297,%f261298}, {%r1,%r2}, {%r3}, {%f261295,%f261296,%f261297,%f261298};

	// end inline asm
	// begin inline asm
	mma.sync.aligned.m16n8k8.row.col.f32.f16.f16.f32 {%f261295,%f261296,%f261297,%f261298}, {%r1,%r2}, {%r3}, {%f261295,%f261296,%f261297,%f261298};

	// end inline asm
	// begin inline asm
	mma.sync.aligned.m16n8k8.row.col.f32.f16.f16.f32 {%f261295,%f261296,%f261297,%f261298}, {%r1,%r2}, {%r3}, {%f261295,%f261296,%f261297,%f261298};

	// end inline asm
	// begin inline asm
	mma.sync.aligned.m16n8k8.row.col.f32.f16.f16.f32 {%f261295,%f261296,%f261297,%f261298}, {%r1,%r2}, {%r3}, {%f261295,%f261296,%f261297,%f261298};

	// end inline asm
	// begin inline asm
	mma.sync.aligned.m16n8k8.row.col.f32.f16.f16.f32 {%f261295,%f261296,%f261297,%f261298}, {%r1,%r2}, {%r3}, {%f261295,%f261296,%f261297,%f261298};

	// end inline asm
	// begin inline asm
	mma.sync.aligned.m16n8k8.row.col.f32.f16.f16.f32 {%f261295,%f261296,%f261297,%f261298}, {%r1,%r2}, {%r3}, {%f261295,%f261296,%f261297,%f261298};

	// end inline asm
	// begin inline asm
	mma.sync.aligned.m16n8k8.row.col.f32.f16.f16.f32 {%f261295,%f261296,%f261297,%f261298}, {%r1,%r2}, {%r3}, {%f261295,%f261296,%f261297,%f261298};

	// end inline asm
	// begin inline asm
	mma.sync.aligned.m16n8k8.row.col.f32.f16.f16.f32 {%f261295,%f261296,%f261297,%f261298}, {%r1,%r2}, {%r3}, {%f261295,%f261296,%f261297,%f261298};

	// end inline asm
	// begin inline asm
	mma.sync.aligned.m16n8k8.row.col.f32.f16.f16.f32 {%f261295,%f261296,%f261297,%f261298}, {%r1,%r2}, {%r3}, {%f261295,%f261296,%f261297,%f261298};

	// end inline asm
	// begin inline asm
	mma.sync.aligned.m16n8k8.row.col.f32.f16.f16.f32 {%f261295,%f261296,%f261297,%f261298}, {%r1,%r2}, {%r3}, {%f261295,%f261296,%f261297,%f261298};

	// end inline asm
	// begin inline asm
	mma.sync.aligned.m16n8k8.row.col.f32.f16.f16.f32 {%f261295,%f261296,%f261297,%f261298}, {%r1,%r2}, {%r3}, {%f261295,%f261296,%f261297,%f261298};

	// end inline asm
	// begin inline asm
	mma.sync.aligned.m16n8k8.row.col.f32.f16.f16.f32 {%f261295,%f261296,%f261297,%f261298}, {%r1,%r2}, {%r3}, {%f261295,%f261296,%f261297,%f261298};

	// end inline asm
	// begin inline asm
	mma.sync.aligned.m16n8k8.row.col.f32.f16.f16.f32 {%f261295,%f261296,%f261297,%f261298}, {%r1,%r2}, {%r3}, {%f261295,%f261296,%f261297,%f261298};

	// end inline asm
	// begin inline asm
	mma.sync.aligned.m16n8k8.row.col.f32.f16.f16.f32 {%f261295,%f261296,%f261297,%f261298}, {%r1,%r2}, {%r3}, {%f261295,%f261296,%f261297,%f261298};

	// end inline asm
	// begin inline asm
	mma.sync.aligned.m16n8k8.row.col.f32.f16.f16.f32 {%f261295,%f261296,%f261297,%f261298}, {%r1,%r2}, {%r3}, {%f261295,%f261296,%f261297,%f261298};

	// end inline asm
	// begin inline asm
	mma.sync.aligned.m16n8k8.row.col.f32.f16.f16.f32 {%f261295,%f261296,%f261297,%f261298}, {%r1,%r2}, {%r3}, {%f261295,%f261296,%f261297,%f261298};

	// end inline asm
	// begin inline asm
	mma.sync.aligned.m16n8k8.row.col.f32.f16.f16.f32 {%f261295,%f261296,%f261297,%f261298}, {%r1,%r2}, {%r3}, {%f261295,%f261296,%f261297,%f261298};

	// end inline asm
	// begin inline asm
	mma.sync.aligned.m16n8k8.row.col.f32.f16.f16.f32 {%f261295,%f261296,%f261297,%f261298}, {%r1,%r2}, {%r3}, {%f261295,%f261296,%f261297,%f261298};

	// end inline asm
	// begin inline asm
	mma.sync.aligned.m16n8k8.row.col.f32.f16.f16.f32 {%f261295,%f261296,%f261297,%f261298}, {%r1,%r2}, {%r3}, {%f261295,%f261296,%f261297,%f261298};

	// end inline asm
	// begin inline asm
	mma.sync.aligned.m16n8k8.row.col.f32.f16.f16.f32 {%f261295,%f261296,%f261297,%f261298}, {%r1,%r2}, {%r3}, {%f261295,%f261296,%f261297,%f261298};

	// end inline asm
	// begin inline asm
	mma.sync.aligned.m16n8k8.row.col.f32.f16.f16.f32 {%f261295,%f261296,%f261297,%f261298}, {%r1,%r2}, {%r3}, {%f261295,%f261296,%f261297,%f261298};

	// end inline asm
	// begin inline asm
	mma.sync.aligned.m16n8k8.row.col.f32.f16.f16.f32 {%f261295,%f261296,%f261297,%f261298}, {%r1,%r2}, {%r3}, {%f261295,%f261296,%f261297,%f261298};

	// end inline asm
	// begin inline asm
	mma.sync.aligned.m16n8k8.row.col.f32.f16.f16.f32 {%f261295,%f261296,%f261297,%f261298}, {%r1,%r2}, {%r3}, {%f261295,%f261296,%f261297,%f261298};

	// end inline asm
	// begin inline asm
	mma.sync.aligned.m16n8k8.row.col.f32.f16.f16.f32 {%f261295,%f261296,%f261297,%f261298}, {%r1,%r2}, {%r3}, {%f261295,%f261296,%f261297,%f261298};

	// end inline asm
	// begin inline asm
	mma.sync.aligned.m16n8k8.row.col.f32.f16.f16.f32 {%f261295,%f261296,%f261297,%f261298}, {%r1,%r2}, {%r3}, {%f261295,%f261296,%f261297,%f261298};

	// end inline asm
	// begin inline asm
	mma.sync.aligned.m16n8k8.row.col.f32.f16.f16.f32 {%f261295,%f261296,%f261297,%f261298}, {%r1,%r2}, {%r3}, {%f261295,%f261296,%f261297,%f261298};

	// end inline asm
	// begin inline asm
	mma.sync.aligned.m16n8k8.row.col.f32.f16.f16.f32 {%f261295,%f261296,%f261297,%f261298}, {%r1,%r2}, {%r3}, {%f261295,%f261296,%f261297,%f261298};

	// end inline asm
	// begin inline asm
	mma.sync.aligned.m16n8k8.row.col.f32.f16.f16.f32 {%f261295,%f261296,%f261297,%f261298}, {%r1,%r2}, {%r3}, {%f261295,%f261296,%f261297,%f261298};

	// end inline asm
	// begin inline asm
	mma.sync.aligned.m16n8k8.row.col.f32.f16.f16.f32 {%f261295,%f261296,%f261297,%f261298}, {%r1,%r2}, {%r3}, {%f261295,%f261296,%f261297,%f261298};

	// end inline asm
	// begin inline asm
	mma.sync.aligned.m16n8k8.row.col.f32.f16.f16.f32 {%f261295,%f261296,%f261297,%f261298}, {%r1,%r2}, {%r3}, {%f261295,%f261296,%f261297,%f261298};

	// end inline asm
	// begin inline asm
	mma.sync.aligned.m16n8k8.row.col.f32.f16.f16.f32 {%f261295,%f261296,%f261297,%f261298}, {%r1,%r2}, {%r3}, {%f261295,%f261296,%f261297,%f261298};

	// end inline asm
	// begin inline asm
	mma.sync.aligned.m16n8k8.row.col.f32.f16.f16.f32 {%f261295,%f261296,%f261297,%f261298}, {%r1,%r2}, {%r3}, {%f261295,%f261296,%f261297,%f261298};

	// end inline asm
	// begin inline asm
	mma.sync.aligned.m16n8k8.row.col.f32.f16.f16.f32 {%f261295,%f261296,%f261297,%f261298}, {%r1,%r2}, {%r3}, {%f261295,%f261296,%f261297,%f261298};

	// end inline asm
	// begin inline asm
	mma.sync.aligned.m16n8k8.row.col.f32.f16.f16.f32 {%f261295,%f261296,%f261297,%f261298}, {%r1,%r2}, {%r3}, {%f261295,%f261296,%f261297,%f261298};

	// end inline asm
	// begin inline asm
	mma.sync.aligned.m16n8k8.row.col.f32.f16.f16.f32 {%f261295,%f261296,%f261297,%f261298}, {%r1,%r2}, {%r3}, {%f261295,%f261296,%f261297,%f261298};

	// end inline asm
	// begin inline asm
	mma.sync.aligned.m16n8k8.row.col.f32.f16.f16.f32 {%f261295,%f261296,%f261297,%f261298}, {%r1,%r2}, {%r3}, {%f261295,%f261296,%f261297,%f261298};

	// end inline asm
	// begin inline asm
	mma.sync.aligned.m16n8k8.row.col.f32.f16.f16.f32 {%f261295,%f261296,%f261297,%f261298}, {%r1,%r2}, {%r3}, {%f261295,%f261296,%f261297,%f261298};

	// end inline asm
	// begin inline asm
	mma.sync.aligned.m16n8k8.row.col.f32.f16.f16.f32 {%f261295,%f261296,%f261297,%f261298}, {%r1,%r2}, {%r3}, {%f261295,%f261296,%f261297,%f261298};

	// end inline asm
	// begin inline asm
	mma.sync.aligned.m16n8k8.row.col.f32.f16.f16.f32 {%f261295,%f261296,%f261297,%f261298}, {%r1,%r2}, {%r3}, {%f261295,%f261296,%f261297,%f261298};

	// end inline asm
	// begin inline asm
	mma.sync.aligned.m16n8k8.row.col.f32.f16.f16.f32 {%f261295,%f261296,%f261297,%f261298}, {%r1,%r2}, {%r3}, {%f261295,%f261296,%f261297,%f261298};

	// end inline asm
	// begin inline asm
	mov.u64 %rd2, %clock64;
	// end inline asm
	st.global.f32 	[%rd13], %f261295;
	st.global.f32 	[%rd13+4], %f261296;
	st.global.f32 	[%rd13+8], %f261297;
	st.global.f32 	[%rd13+12], %f261298;
	cvta.to.global.u64 	%rd16, %rd6;
	cvta.to.global.u64 	%rd17, %rd7;
	mul.wide.s32 	%rd18, %r98308, 8;
	add.s64 	%rd19, %rd16, %rd18;
	st.global.u64 	[%rd19], %rd1;
	add.s64 	%rd20, %rd17, %rd18;
	st.global.u64 	[%rd20], %rd2;
	ret;

}


// ===== COMPILED SASS (sm_100) =====

	.target	sm_100

	.elftype	@"ET_EXEC"


//--------------------- .note.nv.tkinfo           --------------------------
	.section	.note.nv.tkinfo,"",@"SHT_NOTE"
	.sectionflags	@"SHF_NOTE_NV_TKINFO"
	.tkinfo
        /*0018*/ 	.word	0x00000002
        /*0030*/ 	.string	""
        /*0030*/ 	.string	"ptxas"
        /*0030*/ 	.string	"Cuda compilation tools, release 13.0, V13.0.88"
        /*0030*/ 	.string	"Build cuda_13.0.r13.0/compiler.36424714_0"
        /*0030*/ 	.string	"-arch sm_100 -m 64 "



//--------------------- .note.nv.cuinfo           --------------------------
	.section	.note.nv.cuinfo,"",@"SHT_NOTE"
	.sectionflags	@"SHF_NOTE_NV_CUINFO"
        /*0018*/ 	.short	0x0002
        /*001a*/ 	.short	0x0064
        /*001c*/ 	.short	0x0082
	.zero		2


//--------------------- .nv.info                  --------------------------
	.section	.nv.info,"",@"SHT_CUDA_INFO"
	.align	4


	//----- nvinfo : EIATTR_REGCOUNT
	.align		4
        /*0000*/ 	.byte	0x04, 0x2f
        /*0002*/ 	.short	(.L_1 - .L_0)
	.align		4
.L_0:
        /*0004*/ 	.word	index@(_Z13benchmark_altPfS_S_PmS0_)
        /*0008*/ 	.word	0x00000014


	//----- nvinfo : EIATTR_FRAME_SIZE
	.align		4
.L_1:
        /*000c*/ 	.byte	0x04, 0x11
        /*000e*/ 	.short	(.L_3 - .L_2)
	.align		4
.L_2:
        /*0010*/ 	.word	index@(_Z13benchmark_altPfS_S_PmS0_)
        /*0014*/ 	.word	0x00000000


	//----- nvinfo : EIATTR_MIN_STACK_SIZE
	.align		4
.L_3:
        /*0018*/ 	.byte	0x04, 0x12
        /*001a*/ 	.short	(.L_5 - .L_4)
	.align		4
.L_4:
        /*001c*/ 	.word	index@(_Z13benchmark_altPfS_S_PmS0_)
        /*0020*/ 	.word	0x00000000
.L_5:


//--------------------- .nv.compat                --------------------------
	.section	.nv.compat,"",@"SHT_CUDA_COMPAT_INFO"
	.align	4
        /*0000*/ 	.byte	0x02, 0x09, 0x00, 0x00, 0x02, 0x02, 0x01, 0x00, 0x02, 0x05, 0x05, 0x00, 0x03, 0x07, 0x01, 0x01
        /*0010*/ 	.byte	0x02, 0x03, 0x00, 0x00, 0x02, 0x06, 0x01, 0x00, 0x04, 0x0b, 0x08, 0x00, 0x09, 0x00, 0x00, 0x00
        /*0020*/ 	.byte	0x00, 0x00, 0x00, 0x00


//--------------------- .nv.info._Z13benchmark_altPfS_S_PmS0_ --------------------------
	.section	.nv.info._Z13benchmark_altPfS_S_PmS0_,"",@"SHT_CUDA_INFO"
	.sectionflags	@""
	.align	4


	//----- nvinfo : EIATTR_CUDA_API_VERSION
	.align		4
        /*0000*/ 	.byte	0x04, 0x37
        /*0002*/ 	.short	(.L_7 - .L_6)
.L_6:
        /*0004*/ 	.word	0x00000082


	//----- nvinfo : EIATTR_KPARAM_INFO
	.align		4
.L_7:
        /*0008*/ 	.byte	0x04, 0x17
        /*000a*/ 	.short	(.L_9 - .L_8)
.L_8:
        /*000c*/ 	.word	0x00000000
        /*0010*/ 	.short	0x0004
        /*0012*/ 	.short	0x0020
        /*0014*/ 	.byte	0x00, 0xf5, 0x21, 0x00


	//----- nvinfo : EIATTR_KPARAM_INFO
	.align		4
.L_9:
        /*0018*/ 	.byte	0x04, 0x17
        /*001a*/ 	.short	(.L_11 - .L_10)
.L_10:
        /*001c*/ 	.word	0x00000000
        /*0020*/ 	.short	0x0003
        /*0022*/ 	.short	0x0018
        /*0024*/ 	.byte	0x00, 0xf5, 0x21, 0x00


	//----- nvinfo : EIATTR_KPARAM_INFO
	.align		4
.L_11:
        /*0028*/ 	.byte	0x04, 0x17
        /*002a*/ 	.short	(.L_13 - .L_12)
.L_12:
        /*002c*/ 	.word	0x00000000
        /*0030*/ 	.short	0x0002
        /*0032*/ 	.short	0x0010
        /*0034*/ 	.byte	0x00, 0xf5, 0x21, 0x00


	//----- nvinfo : EIATTR_KPARAM_INFO
	.align		4
.L_13:
        /*0038*/ 	.byte	0x04, 0x17
        /*003a*/ 	.short	(.L_15 - .L_14)
.L_14:
        /*003c*/ 	.word	0x00000000
        /*0040*/ 	.short	0x0001
        /*0042*/ 	.short	0x0008
        /*0044*/ 	.byte	0x00, 0xf5, 0x21, 0x00


	//----- nvinfo : EIATTR_KPARAM_INFO
	.align		4
.L_15:
        /*0048*/ 	.byte	0x04, 0x17
        /*004a*/ 	.short	(.L_17 - .L_16)
.L_16:
        /*004c*/ 	.word	0x00000000
        /*0050*/ 	.short	0x0000
        /*0052*/ 	.short	0x0000
        /*0054*/ 	.byte	0x00, 0xf5, 0x21, 0x00


	//----- nvinfo : EIATTR_SPARSE_MMA_MASK
	.align		4
.L_17:
        /*0058*/ 	.byte	0x03, 0x50
        /*005a*/ 	.short	0x0000


	//----- nvinfo : EIATTR_MAXREG_COUNT
	.align		4
        /*005c*/ 	.byte	0x03, 0x1b
        /*005e*/ 	.short	0x00ff


	//----- nvinfo : EIATTR_NUM_BARRIERS
	.align		4
        /*0060*/ 	.byte	0x02, 0x4c
        /*0062*/ 	.byte	0x01
	.zero		1


	//----- nvinfo : EIATTR_MERCURY_ISA_VERSION
	.align		4
        /*0064*/ 	.byte	0x03, 0x5f
        /*0066*/ 	.short	0x0101


	//----- nvinfo : EIATTR_VRC_CTA_INIT_COUNT
	.align		4
        /*0068*/ 	.byte	0x02, 0x4a
	.zero		1
	.zero		1


	//----- nvinfo : EIATTR_EXIT_INSTR_OFFSETS
	.align		4
        /*006c*/ 	.byte	0x04, 0x1c
        /*006e*/ 	.short	(.L_19 - .L_18)


	//   ....[0]....
.L_18:
        /*0070*/ 	.word	0x00100280


	//----- nvinfo : EIATTR_CBANK_PARAM_SIZE
	.align		4
.L_19:
        /*0074*/ 	.byte	0x03, 0x19
        /*0076*/ 	.short	0x0028


	//----- nvinfo : EIATTR_PARAM_CBANK
	.align		4
        /*0078*/ 	.byte	0x04, 0x0a
        /*007a*/ 	.short	(.L_21 - .L_20)
	.align		4
.L_20:
        /*007c*/ 	.word	index@(.nv.constant0._Z13benchmark_altPfS_S_PmS0_)
        /*0080*/ 	.short	0x0380
        /*0082*/ 	.short	0x0028


	//----- nvinfo : EIATTR_SW_WAR
	.align		4
.L_21:
        /*0084*/ 	.byte	0x04, 0x36
        /*0086*/ 	.short	(.L_23 - .L_22)
.L_22:
        /*0088*/ 	.word	0x00000008
.L_23:


//--------------------- .nv.callgraph             --------------------------
	.section	.nv.callgraph,"",@"SHT_CUDA_CALLGRAPH"
	.align	4
	.sectionentsize	8
	.align		4
        /*0000*/ 	.word	0x00000000
	.align		4
        /*0004*/ 	.word	0xffffffff
	.align		4
        /*0008*/ 	.word	0x00000000
	.align		4
        /*000c*/ 	.word	0xfffffffe
	.align		4
        /*0010*/ 	.word	0x00000000
	.align		4
        /*0014*/ 	.word	0xfffffffd
	.align		4
        /*0018*/ 	.word	0x00000000
	.align		4
        /*001c*/ 	.word	0xfffffffc


//--------------------- .text._Z13benchmark_altPfS_S_PmS0_ --------------------------
	.section	.text._Z13benchmark_altPfS_S_PmS0_,"ax",@progbits
	.align	128
        .global         _Z13benchmark_altPfS_S_PmS0_
        .type           _Z13benchmark_altPfS_S_PmS0_,@function
        .size           _Z13benchmark_altPfS_S_PmS0_,(.L_x_1 - _Z13benchmark_altPfS_S_PmS0_)
        .other          _Z13benchmark_altPfS_S_PmS0_,@"STO_CUDA_ENTRY STV_DEFAULT"
_Z13benchmark_altPfS_S_PmS0_:
.text._Z13benchmark_altPfS_S_PmS0_:
[----:B------:R-:W-:Y:S01]  /*0000*/  LDC R1, c[0x0][0x37c] ;  /* 0x0000df00ff017b82 */ /* 0x000fe20000000800 */
[----:B------:R-:W0:Y:S07]  /*0010*/  S2R R5, SR_TID.X ;  /* 0x0000000000057919 */ /* 0x000e2e0000002100 */
[----:B------:R-:W0:Y:S01]  /*0020*/  S2UR UR6, SR_CTAID.X ;  /* 0x00000000000679c3 */ /* 0x000e220000002500 */
[----:B------:R-:W1:Y:S07]  /*0030*/  LDCU.64 UR4, c[0x0][0x358] ;  /* 0x00006b00ff0477ac */ /* 0x000e6e0008000a00 */
[----:B------:R-:W0:Y:S08]  /*0040*/  LDC R0, c[0x0][0x360] ;  /* 0x0000d800ff007b82 */ /* 0x000e300000000800 */
[----:B------:R-:W2:Y:S08]  /*0050*/  LDC.64 R8, c[0x0][0x380] ;  /* 0x0000e000ff087b82 */ /* 0x000eb00000000a00 */
[----:B------:R-:W3:Y:S01]  /*0060*/  LDC.64 R12, c[0x0][0x388] ;  /* 0x0000e200ff0c7b82 */ /* 0x000ee20000000a00 */
[----:B0-----:R-:W-:-:S07]  /*0070*/  IMAD R0, R0, UR6, R5 ;  /* 0x0000000600007c24 */ /* 0x001fce000f8e0205 */
[----:B------:R-:W0:Y:S01]  /*0080*/  LDC.64 R2, c[0x0][0x390] ;  /* 0x0000e400ff027b82 */ /* 0x000e220000000a00 */
[C---:B------:R-:W-:Y:S02]  /*0090*/  SHF.L.U32 R5, R0.reuse, 0x2, RZ ;  /* 0x0000000200057819 */ /* 0x040fe400000006ff */
[----:B------:R-:W-:-:S03]  /*00a0*/  SHF.L.U32 R7, R0, 0x1, RZ ;  /* 0x0000000100077819 */ /* 0x000fc600000006ff */
[----:B--2---:R-:W-:-:S05]  /*00b0*/  IMAD.WIDE R8, R5, 0x4, R8 ;  /* 0x0000000405087825 */ /* 0x004fca00078e0208 */
[----:B-1----:R-:W2:Y:S01]  /*00c0*/  LDG.E R10, desc[UR4][R8.64] ;  /* 0x00000004080a7981 */ /* 0x002ea2000c1e1900 */
[----:B---3--:R-:W-:-:S03]  /*00d0*/  IMAD.WIDE R12, R7, 0x4, R12 ;  /* 0x00000004070c7825 */ /* 0x008fc600078e020c */
[----:B------:R-:W2:Y:S04]  /*00e0*/  LDG.E R11, desc[UR4][R8.64+0x4] ;  /* 0x00000404080b7981 */ /* 0x000ea8000c1e1900 */
[----:B------:R-:W3:Y:S01]  /*00f0*/  LDG.E R14, desc[UR4][R8.64+0x8] ;  /* 0x00000804080e7981 */ /* 0x000ee2000c1e1900 */
[----:B0-----:R-:W-:-:S03]  /*0100*/  IMAD.WIDE R2, R5, 0x4, R2 ;  /* 0x0000000405027825 */ /* 0x001fc600078e0202 */
[----:B------:R-:W3:Y:S04]  /*0110*/  LDG.E R15, desc[UR4][R8.64+0xc] ;  /* 0x00000c04080f7981 */ /* 0x000ee8000c1e1900 */
[----:B------:R-:W4:Y:S04]  /*0120*/  LDG.E R16, desc[UR4][R12.64] ;  /* 0x000000040c107981 */ /* 0x000f28000c1e1900 */
[----:B------:R-:W4:Y:S04]  /*0130*/  LDG.E R17, desc[UR4][R12.64+0x4] ;  /* 0x000004040c117981 */ /* 0x000f28000c1e1900 */
[----:B------:R-:W5:Y:S04]  /*0140*/  LDG.E R4, desc[UR4][R2.64] ;  /* 0x0000000402047981 */ /* 0x000f68000c1e1900 */
[----:B------:R-:W5:Y:S04]  /*0150*/  LDG.E R5, desc[UR4][R2.64+0x4] ;  /* 0x0000040402057981 */ /* 0x000f68000c1e1900 */
[----:B------:R-:W5:Y:S04]  /*0160*/  LDG.E R6, desc[UR4][R2.64+0x8] ;  /* 0x0000080402067981 */ /* 0x000f68000c1e1900 */
[----:B------:R-:W5:Y:S01]  /*0170*/  LDG.E R7, desc[UR4][R2.64+0xc] ;  /* 0x00000c0402077981 */ /* 0x000f62000c1e1900 */
[----:B------:R-:W-:Y:S01]  /*0180*/  BAR.SYNC.DEFER_BLOCKING 0x0 ;  /* 0x0000000000007b1d */ /* 0x000fe20000010000 */
[----:B--2---:R-:W-:-:S02]  /*0190*/  F2FP.F16.F32.PACK_AB R10, R11, R10 ;  /* 0x0000000a0b0a723e */ /* 0x004fc400000000ff */
[----:B---3--:R-:W-:Y:S02]  /*01a0*/  F2FP.F16.F32.PACK_AB R11, R15, R14 ;  /* 0x0000000e0f0b723e */ /* 0x008fe400000000ff */
[----:B------:R-:W-:Y:S02]  /*01b0*/  CS2R R8, SR_CLOCKLO ;  /* 0x0000000000087805 */ /* 0x000fe40000015000 */
[----:B----4-:R-:W-:-:S07]  /*01c0*/  F2FP.F16.F32.PACK_AB R12, R17, R16 ;  /* 0x00000010110c723e */ /* 0x010fce00000000ff */
[----:B-----5:R-:W-:-:S15]  /*01d0*/  HMMA.1688.F32 R4, R10, R12, R4 ;  /* 0x0000000c0a04723c */ /* 0x020fde0000001004 */
[----:B------:R-:W-:-:S05]  /*01e0*/  NOP ;  /* 0x0000000000007918 */ /* 0x000fca0000000000 */
[----:B------:R-:W-:-:S15]  /*01f0*/  HMMA.1688.F32 R4, R10, R12, R4 ;  /* 0x0000000c0a04723c */ /* 0x000fde0000001004 */
        /* <DEDUP_REMOVED lines=65531> */
[----:B------:R-:W-:Y:S01]  /*1001b0*/  HMMA.1688.F32 R4, R10, R12, R4 ;  /* 0x0000000c0a04723c */ /* 0x000fe20000001004 */
[----:B------:R-:W-:Y:S01]  /*1001c0*/  CS2R R14, SR_CLOCKLO ;  /* 0x00000000000e7805 */ /* 0x000fe20000015000 */
[----:B------:R-:W0:-:S15]  /*1001d0*/  LDC.64 R10, c[0x0][0x398] ;  /* 0x0000e600ff0a7b82 */ /* 0x000e1e0000000a00 */
[----:B------:R-:W-:-:S02]  /*1001e0*/  NOP ;  /* 0x0000000000007918 */ /* 0x000fc40000000000 */
[----:B------:R-:W-:Y:S04]  /*1001f0*/  STG.E desc[UR4][R2.64], R4 ;  /* 0x0000000402007986 */ /* 0x000fe8000c101904 */
[----:B------:R-:W-:Y:S01]  /*100200*/  STG.E desc[UR4][R2.64+0x4], R5 ;  /* 0x0000040502007986 */ /* 0x000fe2000c101904 */
[----:B------:R-:W1:Y:S03]  /*100210*/  LDC.64 R12, c[0x0][0x3a0] ;  /* 0x0000e800ff0c7b82 */ /* 0x000e660000000a00 */
[----:B------:R-:W-:Y:S04]  /*100220*/  STG.E desc[UR4][R2.64+0x8], R6 ;  /* 0x0000080602007986 */ /* 0x000fe8000c101904 */
[----:B------:R-:W-:Y:S01]  /*100230*/  STG.E desc[UR4][R2.64+0xc], R7 ;  /* 0x00000c0702007986 */ /* 0x000fe2000c101904 */
[----:B0-----:R-:W-:-:S05]  /*100240*/  IMAD.WIDE R10, R0, 0x8, R10 ;  /* 0x00000008000a7825 */ /* 0x001fca00078e020a */
[----:B------:R-:W-:Y:S01]  /*100250*/  STG.E.64 desc[UR4][R10.64], R8 ;  /* 0x000000080a007986 */ /* 0x000fe2000c101b04 */
[----:B-1----:R-:W-:-:S05]  /*100260*/  IMAD.WIDE R12, R0, 0x8, R12 ;  /* 0x00000008000c7825 */ /* 0x002fca00078e020c */
[----:B------:R-:W-:Y:S01]  /*100270*/  STG.E.64 desc[UR4][R12.64], R14 ;  /* 0x0000000e0c007986 */ /* 0x000fe2000c101b04 */
[----:B------:R-:W-:Y:S05]  /*100280*/  EXIT ;  /* 0x000000000000794d */ /* 0x000fea0003800000 */
.L_x_0:
[----:B------:R-:W-:-:S00]  /*100290*/  BRA `(.L_x_0) ;  /* 0xfffffffc00fc7947 */ /* 0x000fc0000383ffff */
[----:B------:R-:W-:-:S00]  /*1002a0*/  NOP ;  /* 0x0000000000007918 */ /* 0x000fc00000000000 */
        /* <DEDUP_REMOVED lines=13> */
.L_x_1:


//--------------------- .nv.shared.reserved.0     --------------------------
	.section	.nv.shared.reserved.0,"aw",@nobits
	.weak		__nv_reservedSMEM_offset_0_alias
	.size		__nv_reservedSMEM_offset_0_alias, 0, 64
	.other		__nv_reservedSMEM_offset_0_alias,@"STO_CUDA_RESERVED_SHARED STV_DEFAULT"
__nv_reservedSMEM_offset_0_alias:
	.zero		0
	.zero		64


//--------------------- .nv.constant0._Z13benchmark_altPfS_S_PmS0_ --------------------------
	.section	.nv.constant0._Z13benchmark_altPfS_S_PmS0_,"a",@progbits
	.sectionflags	@""
	.align	4
.nv.constant0._Z13benchmark_altPfS_S_PmS0_:
	.zero		936


//--------------------- SYMBOLS --------------------------

	.type		.nv.reservedSmem.offset0,@object
	.size		.nv.reservedSmem.offset0,0x4
